	.target	sm_80

	.elftype	@"ET_EXEC"


//--------------------- .note.nv.tkinfo           --------------------------
	.section	.note.nv.tkinfo,"",@"SHT_NOTE"
	.sectionflags	@"SHF_NOTE_NV_TKINFO"
	.tkinfo
        /*0018*/ 	.word	0x00000002
        /*0030*/ 	.string	""
        /*0030*/ 	.string	"ptxas"
        /*0030*/ 	.string	"Cuda compilation tools, release 13.0, V13.0.88"
        /*0030*/ 	.string	"Build cuda_13.0.r13.0/compiler.36424714_0"
        /*0030*/ 	.string	"-arch sm_80 -m 64 "



//--------------------- .note.nv.cuinfo           --------------------------
	.section	.note.nv.cuinfo,"",@"SHT_NOTE"
	.sectionflags	@"SHF_NOTE_NV_CUINFO"
        /*0018*/ 	.short	0x0002
        /*001a*/ 	.short	0x0050
        /*001c*/ 	.short	0x0082
	.zero		2


//--------------------- .nv.info                  --------------------------
	.section	.nv.info,"",@"SHT_CUDA_INFO"
	.align	4


	//----- nvinfo : EIATTR_REGCOUNT
	.align		4
        /*0000*/ 	.byte	0x04, 0x2f
        /*0002*/ 	.short	(.L_12 - .L_11)
	.align		4
.L_11:
        /*0004*/ 	.word	index@(_ZN7cutlass13device_kernelIN5flash19enable_sm80_to_sm89INS1_16FlashAttnFwdSm80INS1_25CollectiveMainloopFwdSm80ILi8ELi1ELb1EN4cute5tupleIJNS5_1CILi128EEENS7_ILi112EEES8_EEELi128ENS_10bfloat16_tEfNS_4arch4Sm80ELb1ELb0ELb0ELb1ELb0ELb1ELb1ELb1EEENS1_21CollectiveEpilogueFwdINS6_IJS8_S8_S9_EEENS6_IJNS7_ILi1EEESH_SH_EEESB_SD_Li256ELb1ELb1ELb1ELb0EEENS1_36VarlenDynamicPersistentTileSchedulerILi128ELi112ELi256ELi256ELb1ELb1ELb0ELb1ELb1ELb1EEEEEEEEEvNT_6ParamsE)
        /*0008*/ 	.word	0x000000ff


	//----- nvinfo : EIATTR_FRAME_SIZE
	.align		4
.L_12:
        /*000c*/ 	.byte	0x04, 0x11
        /*000e*/ 	.short	(.L_14 - .L_13)
	.align		4
.L_13:
        /*0010*/ 	.word	index@($__internal_27_$__cuda_sm70_votesync_ballot)
        /*0014*/ 	.word	0x00000000


	//----- nvinfo : EIATTR_FRAME_SIZE
	.align		4
.L_14:
        /*0018*/ 	.byte	0x04, 0x11
        /*001a*/ 	.short	(.L_16 - .L_15)
	.align		4
.L_15:
        /*001c*/ 	.word	index@($__internal_26_$__cuda_sm70_shflsync_up_p)
        /*0020*/ 	.word	0x00000000


	//----- nvinfo : EIATTR_FRAME_SIZE
	.align		4
.L_16:
        /*0024*/ 	.byte	0x04, 0x11
        /*0026*/ 	.short	(.L_18 - .L_17)
	.align		4
.L_17:
        /*0028*/ 	.word	index@($__internal_25_$__cuda_sm70_shflsync_idx_p)
        /*002c*/ 	.word	0x00000000


	//----- nvinfo : EIATTR_FRAME_SIZE
	.align		4
.L_18:
        /*0030*/ 	.byte	0x04, 0x11
        /*0032*/ 	.short	(.L_20 - .L_19)
	.align		4
.L_19:
        /*0034*/ 	.word	index@($__internal_24_$__cuda_sm70_shflsync_bfly_p)
        /*0038*/ 	.word	0x00000000


	//----- nvinfo : EIATTR_FRAME_SIZE
	.align		4
.L_20:
        /*003c*/ 	.byte	0x04, 0x11
        /*003e*/ 	.short	(.L_22 - .L_21)
	.align		4
.L_21:
        /*0040*/ 	.word	index@(_ZN7cutlass13device_kernelIN5flash19enable_sm80_to_sm89INS1_16FlashAttnFwdSm80INS1_25CollectiveMainloopFwdSm80ILi8ELi1ELb1EN4cute5tupleIJNS5_1CILi128EEENS7_ILi112EEES8_EEELi128ENS_10bfloat16_tEfNS_4arch4Sm80ELb1ELb0ELb0ELb1ELb0ELb1ELb1ELb1EEENS1_21CollectiveEpilogueFwdINS6_IJS8_S8_S9_EEENS6_IJNS7_ILi1EEESH_SH_EEESB_SD_Li256ELb1ELb1ELb1ELb0EEENS1_36VarlenDynamicPersistentTileSchedulerILi128ELi112ELi256ELi256ELb1ELb1ELb0ELb1ELb1ELb1EEEEEEEEEvNT_6ParamsE)
        /*0044*/ 	.word	0x00000088


	//----- nvinfo : EIATTR_REGCOUNT
	.align		4
.L_22:
        /*0048*/ 	.byte	0x04, 0x2f
        /*004a*/ 	.short	(.L_24 - .L_23)
	.align		4
.L_23:
        /*004c*/ 	.word	index@(_ZN7cutlass13device_kernelIN5flash19enable_sm80_to_sm89INS1_16FlashAttnFwdSm80INS1_25CollectiveMainloopFwdSm80ILi8ELi1ELb1EN4cute5tupleIJNS5_1CILi128EEENS7_ILi112EEES8_EEELi128ENS_10bfloat16_tEfNS_4arch4Sm80ELb1ELb0ELb0ELb1ELb0ELb0ELb1ELb1EEENS1_21CollectiveEpilogueFwdINS6_IJS8_S8_S9_EEENS6_IJNS7_ILi1EEESH_SH_EEESB_SD_Li256ELb1ELb1ELb1ELb0EEENS1_36VarlenDynamicPersistentTileSchedulerILi128ELi112ELi256ELi256ELb1ELb1ELb0ELb1ELb1ELb1EEEEEEEEEvNT_6ParamsE)
        /*0050*/ 	.word	0x000000ff


	//----- nvinfo : EIATTR_FRAME_SIZE
	.align		4
.L_24:
        /*0054*/ 	.byte	0x04, 0x11
        /*0056*/ 	.short	(.L_26 - .L_25)
	.align		4
.L_25:
        /*0058*/ 	.word	index@($__internal_23_$__cuda_sm70_votesync_ballot)
        /*005c*/ 	.word	0x00000000


	//----- nvinfo : EIATTR_FRAME_SIZE
	.align		4
.L_26:
        /*0060*/ 	.byte	0x04, 0x11
        /*0062*/ 	.short	(.L_28 - .L_27)
	.align		4
.L_27:
        /*0064*/ 	.word	index@($__internal_22_$__cuda_sm70_shflsync_up_p)
        /*0068*/ 	.word	0x00000000


	//----- nvinfo : EIATTR_FRAME_SIZE
	.align		4
.L_28:
        /*006c*/ 	.byte	0x04, 0x11
        /*006e*/ 	.short	(.L_30 - .L_29)
	.align		4
.L_29:
        /*0070*/ 	.word	index@($__internal_21_$__cuda_sm70_shflsync_idx_p)
        /*0074*/ 	.word	0x00000000


	//----- nvinfo : EIATTR_FRAME_SIZE
	.align		4
.L_30:
        /*0078*/ 	.byte	0x04, 0x11
        /*007a*/ 	.short	(.L_32 - .L_31)
	.align		4
.L_31:
        /*007c*/ 	.word	index@($__internal_20_$__cuda_sm70_shflsync_bfly_p)
        /*0080*/ 	.word	0x00000000


	//----- nvinfo : EIATTR_FRAME_SIZE
	.align		4
.L_32:
        /*0084*/ 	.byte	0x04, 0x11
        /*0086*/ 	.short	(.L_34 - .L_33)
	.align		4
.L_33:
        /*0088*/ 	.word	index@(_ZN7cutlass13device_kernelIN5flash19enable_sm80_to_sm89INS1_16FlashAttnFwdSm80INS1_25CollectiveMainloopFwdSm80ILi8ELi1ELb1EN4cute5tupleIJNS5_1CILi128EEENS7_ILi112EEES8_EEELi128ENS_10bfloat16_tEfNS_4arch4Sm80ELb1ELb0ELb0ELb1ELb0ELb0ELb1ELb1EEENS1_21CollectiveEpilogueFwdINS6_IJS8_S8_S9_EEENS6_IJNS7_ILi1EEESH_SH_EEESB_SD_Li256ELb1ELb1ELb1ELb0EEENS1_36VarlenDynamicPersistentTileSchedulerILi128ELi112ELi256ELi256ELb1ELb1ELb0ELb1ELb1ELb1EEEEEEEEEvNT_6ParamsE)
        /*008c*/ 	.word	0x000000a0


	//----- nvinfo : EIATTR_REGCOUNT
	.align		4
.L_34:
        /*0090*/ 	.byte	0x04, 0x2f
        /*0092*/ 	.short	(.L_36 - .L_35)
	.align		4
.L_35:
        /*0094*/ 	.word	index@(_ZN7cutlass13device_kernelIN5flash19enable_sm80_to_sm89INS1_16FlashAttnFwdSm80INS1_25CollectiveMainloopFwdSm80ILi4ELi1ELb0EN4cute5tupleIJNS5_1CILi128EEENS7_ILi64EEES8_EEELi128ENS_10bfloat16_tEfNS_4arch4Sm80ELb1ELb0ELb0ELb0ELb0ELb0ELb1ELb1EEENS1_21CollectiveEpilogueFwdINS6_IJS8_S8_S9_EEENS6_IJNS7_ILi1EEESH_SH_EEESB_SD_Li128ELb0ELb1ELb1ELb0EEENS1_30DynamicPersistentTileSchedulerILi128ELi128ELb1ELb1ELb0EEEEEEEEEvNT_6ParamsE)
        /*0098*/ 	.word	0x000000ff


	//----- nvinfo : EIATTR_FRAME_SIZE
	.align		4
.L_36:
        /*009c*/ 	.byte	0x04, 0x11
        /*009e*/ 	.short	(.L_38 - .L_37)
	.align		4
.L_37:
        /*00a0*/ 	.word	index@($__internal_19_$__cuda_sm70_shflsync_idx_p)
        /*00a4*/ 	.word	0x00000000


	//----- nvinfo : EIATTR_FRAME_SIZE
	.align		4
.L_38:
        /*00a8*/ 	.byte	0x04, 0x11
        /*00aa*/ 	.short	(.L_40 - .L_39)
	.align		4
.L_39:
        /*00ac*/ 	.word	index@($__internal_18_$__cuda_sm70_shflsync_bfly_p)
        /*00b0*/ 	.word	0x00000000


	//----- nvinfo : EIATTR_FRAME_SIZE
	.align		4
.L_40:
        /*00b4*/ 	.byte	0x04, 0x11
        /*00b6*/ 	.short	(.L_42 - .L_41)
	.align		4
.L_41:
        /*00b8*/ 	.word	index@(_ZN7cutlass13device_kernelIN5flash19enable_sm80_to_sm89INS1_16FlashAttnFwdSm80INS1_25CollectiveMainloopFwdSm80ILi4ELi1ELb0EN4cute5tupleIJNS5_1CILi128EEENS7_ILi64EEES8_EEELi128ENS_10bfloat16_tEfNS_4arch4Sm80ELb1ELb0ELb0ELb0ELb0ELb0ELb1ELb1EEENS1_21CollectiveEpilogueFwdINS6_IJS8_S8_S9_EEENS6_IJNS7_ILi1EEESH_SH_EEESB_SD_Li128ELb0ELb1ELb1ELb0EEENS1_30DynamicPersistentTileSchedulerILi128ELi128ELb1ELb1ELb0EEEEEEEEEvNT_6ParamsE)
        /*00bc*/ 	.word	0x00000090


	//----- nvinfo : EIATTR_REGCOUNT
	.align		4
.L_42:
        /*00c0*/ 	.byte	0x04, 0x2f
        /*00c2*/ 	.short	(.L_44 - .L_43)
	.align		4
.L_43:
        /*00c4*/ 	.word	index@(_ZN7cutlass13device_kernelIN5flash19enable_sm80_to_sm89INS1_16FlashAttnFwdSm80INS1_25CollectiveMainloopFwdSm80ILi8ELi1ELb1EN4cute5tupleIJNS5_1CILi128EEENS7_ILi96EEES8_EEELi128ENS_10bfloat16_tEfNS_4arch4Sm80ELb0ELb1ELb0ELb1ELb0ELb1ELb1ELb1EEENS1_21CollectiveEpilogueFwdINS6_IJS8_S8_S9_EEENS6_IJNS7_ILi1EEESH_SH_EEESB_SD_Li256ELb1ELb1ELb1ELb0EEENS1_36VarlenDynamicPersistentTileSchedulerILi128ELi96ELi256ELi256ELb1ELb1ELb0ELb1ELb0ELb1EEEEEEEEEvNT_6ParamsE)
        /*00c8*/ 	.word	0x000000ff


	//----- nvinfo : EIATTR_FRAME_SIZE
	.align		4
.L_44:
        /*00cc*/ 	.byte	0x04, 0x11
        /*00ce*/ 	.short	(.L_46 - .L_45)
	.align		4
.L_45:
        /*00d0*/ 	.word	index@($__internal_17_$__cuda_sm70_votesync_ballot)
        /*00d4*/ 	.word	0x00000000


	//----- nvinfo : EIATTR_FRAME_SIZE
	.align		4
.L_46:
        /*00d8*/ 	.byte	0x04, 0x11
        /*00da*/ 	.short	(.L_48 - .L_47)
	.align		4
.L_47:
        /*00dc*/ 	.word	index@($__internal_16_$__cuda_sm70_shflsync_up_p)
        /*00e0*/ 	.word	0x00000000


	//----- nvinfo : EIATTR_FRAME_SIZE
	.align		4
.L_48:
        /*00e4*/ 	.byte	0x04, 0x11
        /*00e6*/ 	.short	(.L_50 - .L_49)
	.align		4
.L_49:
        /*00e8*/ 	.word	index@($__internal_15_$__cuda_sm70_shflsync_idx_p)
        /*00ec*/ 	.word	0x00000000


	//----- nvinfo : EIATTR_FRAME_SIZE
	.align		4
.L_50:
        /*00f0*/ 	.byte	0x04, 0x11
        /*00f2*/ 	.short	(.L_52 - .L_51)
	.align		4
.L_51:
        /*00f4*/ 	.word	index@($__internal_14_$__cuda_sm70_shflsync_bfly_p)
        /*00f8*/ 	.word	0x00000000


	//----- nvinfo : EIATTR_FRAME_SIZE
	.align		4
.L_52:
        /*00fc*/ 	.byte	0x04, 0x11
        /*00fe*/ 	.short	(.L_54 - .L_53)
	.align		4
.L_53:
        /*0100*/ 	.word	index@(_ZN7cutlass13device_kernelIN5flash19enable_sm80_to_sm89INS1_16FlashAttnFwdSm80INS1_25CollectiveMainloopFwdSm80ILi8ELi1ELb1EN4cute5tupleIJNS5_1CILi128EEENS7_ILi96EEES8_EEELi128ENS_10bfloat16_tEfNS_4arch4Sm80ELb0ELb1ELb0ELb1ELb0ELb1ELb1ELb1EEENS1_21CollectiveEpilogueFwdINS6_IJS8_S8_S9_EEENS6_IJNS7_ILi1EEESH_SH_EEESB_SD_Li256ELb1ELb1ELb1ELb0EEENS1_36VarlenDynamicPersistentTileSchedulerILi128ELi96ELi256ELi256ELb1ELb1ELb0ELb1ELb0ELb1EEEEEEEEEvNT_6ParamsE)
        /*0104*/ 	.word	0x00000000


	//----- nvinfo : EIATTR_REGCOUNT
	.align		4
.L_54:
        /*0108*/ 	.byte	0x04, 0x2f
        /*010a*/ 	.short	(.L_56 - .L_55)
	.align		4
.L_55:
        /*010c*/ 	.word	index@(_ZN7cutlass13device_kernelIN5flash19enable_sm80_to_sm89INS1_16FlashAttnFwdSm80INS1_25CollectiveMainloopFwdSm80ILi8ELi1ELb1EN4cute5tupleIJNS5_1CILi128EEENS7_ILi96EEES8_EEELi128ENS_10bfloat16_tEfNS_4arch4Sm80ELb0ELb1ELb0ELb1ELb0ELb0ELb1ELb1EEENS1_21CollectiveEpilogueFwdINS6_IJS8_S8_S9_EEENS6_IJNS7_ILi1EEESH_SH_EEESB_SD_Li256ELb1ELb1ELb1ELb0EEENS1_36VarlenDynamicPersistentTileSchedulerILi128ELi96ELi256ELi256ELb1ELb1ELb0ELb1ELb0ELb1EEEEEEEEEvNT_6ParamsE)
        /*0110*/ 	.word	0x000000ff


	//----- nvinfo : EIATTR_FRAME_SIZE
	.align		4
.L_56:
        /*0114*/ 	.byte	0x04, 0x11
        /*0116*/ 	.short	(.L_58 - .L_57)
	.align		4
.L_57:
        /*0118*/ 	.word	index@($__internal_13_$__cuda_sm70_votesync_ballot)
        /*011c*/ 	.word	0x00000000


	//----- nvinfo : EIATTR_FRAME_SIZE
	.align		4
.L_58:
        /*0120*/ 	.byte	0x04, 0x11
        /*0122*/ 	.short	(.L_60 - .L_59)
	.align		4
.L_59:
        /*0124*/ 	.word	index@($__internal_12_$__cuda_sm70_shflsync_up_p)
        /*0128*/ 	.word	0x00000000


	//----- nvinfo : EIATTR_FRAME_SIZE
	.align		4
.L_60:
        /*012c*/ 	.byte	0x04, 0x11
        /*012e*/ 	.short	(.L_62 - .L_61)
	.align		4
.L_61:
        /*0130*/ 	.word	index@($__internal_11_$__cuda_sm70_shflsync_idx_p)
        /*0134*/ 	.word	0x00000000


	//----- nvinfo : EIATTR_FRAME_SIZE
	.align		4
.L_62:
        /*0138*/ 	.byte	0x04, 0x11
        /*013a*/ 	.short	(.L_64 - .L_63)
	.align		4
.L_63:
        /*013c*/ 	.word	index@($__internal_10_$__cuda_sm70_shflsync_bfly_p)
        /*0140*/ 	.word	0x00000000


	//----- nvinfo : EIATTR_FRAME_SIZE
	.align		4
.L_64:
        /*0144*/ 	.byte	0x04, 0x11
        /*0146*/ 	.short	(.L_66 - .L_65)
	.align		4
.L_65:
        /*0148*/ 	.word	index@(_ZN7cutlass13device_kernelIN5flash19enable_sm80_to_sm89INS1_16FlashAttnFwdSm80INS1_25CollectiveMainloopFwdSm80ILi8ELi1ELb1EN4cute5tupleIJNS5_1CILi128EEENS7_ILi96EEES8_EEELi128ENS_10bfloat16_tEfNS_4arch4Sm80ELb0ELb1ELb0ELb1ELb0ELb0ELb1ELb1EEENS1_21CollectiveEpilogueFwdINS6_IJS8_S8_S9_EEENS6_IJNS7_ILi1EEESH_SH_EEESB_SD_Li256ELb1ELb1ELb1ELb0EEENS1_36VarlenDynamicPersistentTileSchedulerILi128ELi96ELi256ELi256ELb1ELb1ELb0ELb1ELb0ELb1EEEEEEEEEvNT_6ParamsE)
        /*014c*/ 	.word	0x00000068


	//----- nvinfo : EIATTR_REGCOUNT
	.align		4
.L_66:
        /*0150*/ 	.byte	0x04, 0x2f
        /*0152*/ 	.short	(.L_68 - .L_67)
	.align		4
.L_67:
        /*0154*/ 	.word	index@(_ZN7cutlass13device_kernelIN5flash19enable_sm80_to_sm89INS1_16FlashAttnFwdSm80INS1_25CollectiveMainloopFwdSm80ILi4ELi1ELb0EN4cute5tupleIJNS5_1CILi128EEENS7_ILi48EEES8_EEELi128ENS_10bfloat16_tEfNS_4arch4Sm80ELb0ELb1ELb0ELb0ELb0ELb0ELb1ELb1EEENS1_21CollectiveEpilogueFwdINS6_IJS8_S8_S9_EEENS6_IJNS7_ILi1EEESH_SH_EEESB_SD_Li128ELb0ELb1ELb1ELb0EEENS1_19SingleTileSchedulerILb0ELb1ELb1ELi128EEEEEEEEEvNT_6ParamsE)
        /*0158*/ 	.word	0x000000ff


	//----- nvinfo : EIATTR_FRAME_SIZE
	.align		4
.L_68:
        /*015c*/ 	.byte	0x04, 0x11
        /*015e*/ 	.short	(.L_70 - .L_69)
	.align		4
.L_69:
        /*0160*/ 	.word	index@(_ZN7cutlass13device_kernelIN5flash19enable_sm80_to_sm89INS1_16FlashAttnFwdSm80INS1_25CollectiveMainloopFwdSm80ILi4ELi1ELb0EN4cute5tupleIJNS5_1CILi128EEENS7_ILi48EEES8_EEELi128ENS_10bfloat16_tEfNS_4arch4Sm80ELb0ELb1ELb0ELb0ELb0ELb0ELb1ELb1EEENS1_21CollectiveEpilogueFwdINS6_IJS8_S8_S9_EEENS6_IJNS7_ILi1EEESH_SH_EEESB_SD_Li128ELb0ELb1ELb1ELb0EEENS1_19SingleTileSchedulerILb0ELb1ELb1ELi128EEEEEEEEEvNT_6ParamsE)
        /*0164*/ 	.word	0x00000070


	//----- nvinfo : EIATTR_REGCOUNT
	.align		4
.L_70:
        /*0168*/ 	.byte	0x04, 0x2f
        /*016a*/ 	.short	(.L_72 - .L_71)
	.align		4
.L_71:
        /*016c*/ 	.word	index@(_ZN7cutlass13device_kernelIN5flash19enable_sm80_to_sm89INS1_16FlashAttnFwdSm80INS1_25CollectiveMainloopFwdSm80ILi8ELi1ELb1EN4cute5tupleIJNS5_1CILi128EEENS7_ILi112EEES8_EEELi128ENS_10bfloat16_tEfNS_4arch4Sm80ELb0ELb0ELb0ELb1ELb0ELb1ELb1ELb1EEENS1_21CollectiveEpilogueFwdINS6_IJS8_S8_S9_EEENS6_IJNS7_ILi1EEESH_SH_EEESB_SD_Li256ELb1ELb1ELb1ELb0EEENS1_36VarlenDynamicPersistentTileSchedulerILi128ELi112ELi256ELi256ELb1ELb1ELb0ELb0ELb1ELb1EEEEEEEEEvNT_6ParamsE)
        /*0170*/ 	.word	0x000000ff


	//----- nvinfo : EIATTR_FRAME_SIZE
	.align		4
.L_72:
        /*0174*/ 	.byte	0x04, 0x11
        /*0176*/ 	.short	(.L_74 - .L_73)
	.align		4
.L_73:
        /*0178*/ 	.word	index@($__internal_9_$__cuda_sm70_votesync_ballot)
        /*017c*/ 	.word	0x00000000


	//----- nvinfo : EIATTR_FRAME_SIZE
	.align		4
.L_74:
        /*0180*/ 	.byte	0x04, 0x11
        /*0182*/ 	.short	(.L_76 - .L_75)
	.align		4
.L_75:
        /*0184*/ 	.word	index@($__internal_8_$__cuda_sm70_shflsync_up_p)
        /*0188*/ 	.word	0x00000000


	//----- nvinfo : EIATTR_FRAME_SIZE
	.align		4
.L_76:
        /*018c*/ 	.byte	0x04, 0x11
        /*018e*/ 	.short	(.L_78 - .L_77)
	.align		4
.L_77:
        /*0190*/ 	.word	index@($__internal_7_$__cuda_sm70_shflsync_idx_p)
        /*0194*/ 	.word	0x00000000


	//----- nvinfo : EIATTR_FRAME_SIZE
	.align		4
.L_78:
        /*0198*/ 	.byte	0x04, 0x11
        /*019a*/ 	.short	(.L_80 - .L_79)
	.align		4
.L_79:
        /*019c*/ 	.word	index@($__internal_6_$__cuda_sm70_shflsync_bfly_p)
        /*01a0*/ 	.word	0x00000000


	//----- nvinfo : EIATTR_FRAME_SIZE
	.align		4
.L_80:
        /*01a4*/ 	.byte	0x04, 0x11
        /*01a6*/ 	.short	(.L_82 - .L_81)
	.align		4
.L_81:
        /*01a8*/ 	.word	index@(_ZN7cutlass13device_kernelIN5flash19enable_sm80_to_sm89INS1_16FlashAttnFwdSm80INS1_25CollectiveMainloopFwdSm80ILi8ELi1ELb1EN4cute5tupleIJNS5_1CILi128EEENS7_ILi112EEES8_EEELi128ENS_10bfloat16_tEfNS_4arch4Sm80ELb0ELb0ELb0ELb1ELb0ELb1ELb1ELb1EEENS1_21CollectiveEpilogueFwdINS6_IJS8_S8_S9_EEENS6_IJNS7_ILi1EEESH_SH_EEESB_SD_Li256ELb1ELb1ELb1ELb0EEENS1_36VarlenDynamicPersistentTileSchedulerILi128ELi112ELi256ELi256ELb1ELb1ELb0ELb0ELb1ELb1EEEEEEEEEvNT_6ParamsE)
        /*01ac*/ 	.word	0x00000000


	//----- nvinfo : EIATTR_REGCOUNT
	.align		4
.L_82:
        /*01b0*/ 	.byte	0x04, 0x2f
        /*01b2*/ 	.short	(.L_84 - .L_83)
	.align		4
.L_83:
        /*01b4*/ 	.word	index@(_ZN7cutlass13device_kernelIN5flash19enable_sm80_to_sm89INS1_16FlashAttnFwdSm80INS1_25CollectiveMainloopFwdSm80ILi8ELi1ELb1EN4cute5tupleIJNS5_1CILi128EEENS7_ILi112EEES8_EEELi128ENS_10bfloat16_tEfNS_4arch4Sm80ELb0ELb0ELb0ELb1ELb0ELb0ELb1ELb1EEENS1_21CollectiveEpilogueFwdINS6_IJS8_S8_S9_EEENS6_IJNS7_ILi1EEESH_SH_EEESB_SD_Li256ELb1ELb1ELb1ELb0EEENS1_36VarlenDynamicPersistentTileSchedulerILi128ELi112ELi256ELi256ELb1ELb1ELb0ELb0ELb1ELb1EEEEEEEEEvNT_6ParamsE)
        /*01b8*/ 	.word	0x000000ff


	//----- nvinfo : EIATTR_FRAME_SIZE
	.align		4
.L_84:
        /*01bc*/ 	.byte	0x04, 0x11
        /*01be*/ 	.short	(.L_86 - .L_85)
	.align		4
.L_85:
        /*01c0*/ 	.word	index@($__internal_5_$__cuda_sm70_votesync_ballot)
        /*01c4*/ 	.word	0x00000000


	//----- nvinfo : EIATTR_FRAME_SIZE
	.align		4
.L_86:
        /*01c8*/ 	.byte	0x04, 0x11
        /*01ca*/ 	.short	(.L_88 - .L_87)
	.align		4
.L_87:
        /*01cc*/ 	.word	index@($__internal_4_$__cuda_sm70_shflsync_up_p)
        /*01d0*/ 	.word	0x00000000


	//----- nvinfo : EIATTR_FRAME_SIZE
	.align		4
.L_88:
        /*01d4*/ 	.byte	0x04, 0x11
        /*01d6*/ 	.short	(.L_90 - .L_89)
	.align		4
.L_89:
        /*01d8*/ 	.word	index@($__internal_3_$__cuda_sm70_shflsync_idx_p)
        /*01dc*/ 	.word	0x00000000


	//----- nvinfo : EIATTR_FRAME_SIZE
	.align		4
.L_90:
        /*01e0*/ 	.byte	0x04, 0x11
        /*01e2*/ 	.short	(.L_92 - .L_91)
	.align		4
.L_91:
        /*01e4*/ 	.word	index@($__internal_2_$__cuda_sm70_shflsync_bfly_p)
        /*01e8*/ 	.word	0x00000000


	//----- nvinfo : EIATTR_FRAME_SIZE
	.align		4
.L_92:
        /*01ec*/ 	.byte	0x04, 0x11
        /*01ee*/ 	.short	(.L_94 - .L_93)
	.align		4
.L_93:
        /*01f0*/ 	.word	index@(_ZN7cutlass13device_kernelIN5flash19enable_sm80_to_sm89INS1_16FlashAttnFwdSm80INS1_25CollectiveMainloopFwdSm80ILi8ELi1ELb1EN4cute5tupleIJNS5_1CILi128EEENS7_ILi112EEES8_EEELi128ENS_10bfloat16_tEfNS_4arch4Sm80ELb0ELb0ELb0ELb1ELb0ELb0ELb1ELb1EEENS1_21CollectiveEpilogueFwdINS6_IJS8_S8_S9_EEENS6_IJNS7_ILi1EEESH_SH_EEESB_SD_Li256ELb1ELb1ELb1ELb0EEENS1_36VarlenDynamicPersistentTileSchedulerILi128ELi112ELi256ELi256ELb1ELb1ELb0ELb0ELb1ELb1EEEEEEEEEvNT_6ParamsE)
        /*01f4*/ 	.word	0x00000038


	//----- nvinfo : EIATTR_REGCOUNT
	.align		4
.L_94:
        /*01f8*/ 	.byte	0x04, 0x2f
        /*01fa*/ 	.short	(.L_96 - .L_95)
	.align		4
.L_95:
        /*01fc*/ 	.word	index@(_ZN7cutlass13device_kernelIN5flash19enable_sm80_to_sm89INS1_16FlashAttnFwdSm80INS1_25CollectiveMainloopFwdSm80ILi4ELi1ELb0EN4cute5tupleIJNS5_1CILi128EEENS7_ILi64EEES8_EEELi128ENS_10bfloat16_tEfNS_4arch4Sm80ELb0ELb0ELb0ELb0ELb0ELb0ELb1ELb1EEENS1_21CollectiveEpilogueFwdINS6_IJS8_S8_S9_EEENS6_IJNS7_ILi1EEESH_SH_EEESB_SD_Li128ELb0ELb1ELb1ELb0EEENS1_19SingleTileSchedulerILb0ELb1ELb1ELi128EEEEEEEEEvNT_6ParamsE)
        /*0200*/ 	.word	0x000000ff


	//----- nvinfo : EIATTR_FRAME_SIZE
	.align		4
.L_96:
        /*0204*/ 	.byte	0x04, 0x11
        /*0206*/ 	.short	(.L_98 - .L_97)
	.align		4
.L_97:
        /*0208*/ 	.word	index@(_ZN7cutlass13device_kernelIN5flash19enable_sm80_to_sm89INS1_16FlashAttnFwdSm80INS1_25CollectiveMainloopFwdSm80ILi4ELi1ELb0EN4cute5tupleIJNS5_1CILi128EEENS7_ILi64EEES8_EEELi128ENS_10bfloat16_tEfNS_4arch4Sm80ELb0ELb0ELb0ELb0ELb0ELb0ELb1ELb1EEENS1_21CollectiveEpilogueFwdINS6_IJS8_S8_S9_EEENS6_IJNS7_ILi1EEESH_SH_EEESB_SD_Li128ELb0ELb1ELb1ELb0EEENS1_19SingleTileSchedulerILb0ELb1ELb1ELi128EEEEEEEEEvNT_6ParamsE)
        /*020c*/ 	.word	0x00000090


	//----- nvinfo : EIATTR_REGCOUNT
	.align		4
.L_98:
        /*0210*/ 	.byte	0x04, 0x2f
        /*0212*/ 	.short	(.L_100 - .L_99)
	.align		4
.L_99:
        /*0214*/ 	.word	index@(_ZN7cutlass13device_kernelIN5flash19enable_sm80_to_sm89INS1_16FlashAttnFwdSm80INS1_25CollectiveMainloopFwdSm80ILi8ELi1ELb1EN4cute5tupleIJNS5_1CILi128EEES8_S8_EEELi128ENS_10bfloat16_tEfNS_4arch4Sm80ELb1ELb0ELb0ELb0ELb0ELb0ELb1ELb1EEENS1_21CollectiveEpilogueFwdIS9_NS6_IJNS7_ILi1EEESF_SF_EEESA_SC_Li256ELb0ELb1ELb1ELb0EEENS1_30DynamicPersistentTileSchedulerILi256ELi256ELb1ELb1ELb0EEEEEEEEEvNT_6ParamsE)
        /*0218*/ 	.word	0x000000ff


	//----- nvinfo : EIATTR_FRAME_SIZE
	.align		4
.L_100:
        /*021c*/ 	.byte	0x04, 0x11
        /*021e*/ 	.short	(.L_102 - .L_101)
	.align		4
.L_101:
        /*0220*/ 	.word	index@($__internal_1_$__cuda_sm70_shflsync_idx_p)
        /*0224*/ 	.word	0x00000000


	//----- nvinfo : EIATTR_FRAME_SIZE
	.align		4
.L_102:
        /*0228*/ 	.byte	0x04, 0x11
        /*022a*/ 	.short	(.L_104 - .L_103)
	.align		4
.L_103:
        /*022c*/ 	.word	index@($__internal_0_$__cuda_sm70_shflsync_bfly_p)
        /*0230*/ 	.word	0x00000000


	//----- nvinfo : EIATTR_FRAME_SIZE
	.align		4
.L_104:
        /*0234*/ 	.byte	0x04, 0x11
        /*0236*/ 	.short	(.L_106 - .L_105)
	.align		4
.L_105:
        /*0238*/ 	.word	index@(_ZN7cutlass13device_kernelIN5flash19enable_sm80_to_sm89INS1_16FlashAttnFwdSm80INS1_25CollectiveMainloopFwdSm80ILi8ELi1ELb1EN4cute5tupleIJNS5_1CILi128EEES8_S8_EEELi128ENS_10bfloat16_tEfNS_4arch4Sm80ELb1ELb0ELb0ELb0ELb0ELb0ELb1ELb1EEENS1_21CollectiveEpilogueFwdIS9_NS6_IJNS7_ILi1EEESF_SF_EEESA_SC_Li256ELb0ELb1ELb1ELb0EEENS1_30DynamicPersistentTileSchedulerILi256ELi256ELb1ELb1ELb0EEEEEEEEEvNT_6ParamsE)
        /*023c*/ 	.word	0x00000060


	//----- nvinfo : EIATTR_REGCOUNT
	.align		4
.L_106:
        /*0240*/ 	.byte	0x04, 0x2f
        /*0242*/ 	.short	(.L_108 - .L_107)
	.align		4
.L_107:
        /*0244*/ 	.word	index@(_ZN7cutlass13device_kernelIN5flash19enable_sm80_to_sm89INS1_16FlashAttnFwdSm80INS1_25CollectiveMainloopFwdSm80ILi8ELi1ELb1EN4cute5tupleIJNS5_1CILi128EEENS7_ILi96EEES8_EEELi128ENS_10bfloat16_tEfNS_4arch4Sm80ELb0ELb1ELb0ELb0ELb0ELb0ELb1ELb1EEENS1_21CollectiveEpilogueFwdINS6_IJS8_S8_S9_EEENS6_IJNS7_ILi1EEESH_SH_EEESB_SD_Li256ELb0ELb1ELb1ELb0EEENS1_19SingleTileSchedulerILb0ELb1ELb1ELi128EEEEEEEEEvNT_6ParamsE)
        /*0248*/ 	.word	0x000000fa


	//----- nvinfo : EIATTR_FRAME_SIZE
	.align		4
.L_108:
        /*024c*/ 	.byte	0x04, 0x11
        /*024e*/ 	.short	(.L_110 - .L_109)
	.align		4
.L_109:
        /*0250*/ 	.word	index@(_ZN7cutlass13device_kernelIN5flash19enable_sm80_to_sm89INS1_16FlashAttnFwdSm80INS1_25CollectiveMainloopFwdSm80ILi8ELi1ELb1EN4cute5tupleIJNS5_1CILi128EEENS7_ILi96EEES8_EEELi128ENS_10bfloat16_tEfNS_4arch4Sm80ELb0ELb1ELb0ELb0ELb0ELb0ELb1ELb1EEENS1_21CollectiveEpilogueFwdINS6_IJS8_S8_S9_EEENS6_IJNS7_ILi1EEESH_SH_EEESB_SD_Li256ELb0ELb1ELb1ELb0EEENS1_19SingleTileSchedulerILb0ELb1ELb1ELi128EEEEEEEEEvNT_6ParamsE)
        /*0254*/ 	.word	0x00000000


	//----- nvinfo : EIATTR_REGCOUNT
	.align		4
.L_110:
        /*0258*/ 	.byte	0x04, 0x2f
        /*025a*/ 	.short	(.L_112 - .L_111)
	.align		4
.L_111:
        /*025c*/ 	.word	index@(_ZN7cutlass13device_kernelIN5flash19enable_sm80_to_sm89INS1_16FlashAttnFwdSm80INS1_25CollectiveMainloopFwdSm80ILi8ELi1ELb1EN4cute5tupleIJNS5_1CILi128EEES8_S8_EEELi128ENS_10bfloat16_tEfNS_4arch4Sm80ELb0ELb0ELb0ELb0ELb0ELb0ELb1ELb1EEENS1_21CollectiveEpilogueFwdIS9_NS6_IJNS7_ILi1EEESF_SF_EEESA_SC_Li256ELb0ELb1ELb1ELb0EEENS1_19SingleTileSchedulerILb0ELb1ELb1ELi128EEEEEEEEEvNT_6ParamsE)
        /*0260*/ 	.word	0x000000ff


	//----- nvinfo : EIATTR_FRAME_SIZE
	.align		4
.L_112:
        /*0264*/ 	.byte	0x04, 0x11
        /*0266*/ 	.short	(.L_114 - .L_113)
	.align		4
.L_113:
        /*0268*/ 	.word	index@(_ZN7cutlass13device_kernelIN5flash19enable_sm80_to_sm89INS1_16FlashAttnFwdSm80INS1_25CollectiveMainloopFwdSm80ILi8ELi1ELb1EN4cute5tupleIJNS5_1CILi128EEES8_S8_EEELi128ENS_10bfloat16_tEfNS_4arch4Sm80ELb0ELb0ELb0ELb0ELb0ELb0ELb1ELb1EEENS1_21CollectiveEpilogueFwdIS9_NS6_IJNS7_ILi1EEESF_SF_EEESA_SC_Li256ELb0ELb1ELb1ELb0EEENS1_19SingleTileSchedulerILb0ELb1ELb1ELi128EEEEEEEEEvNT_6ParamsE)
        /*026c*/ 	.word	0x00000000


	//----- nvinfo : EIATTR_MIN_STACK_SIZE
	.align		4
.L_114:
        /*0270*/ 	.byte	0x04, 0x12
        /*0272*/ 	.short	(.L_116 - .L_115)
	.align		4
.L_115:
        /*0274*/ 	.word	index@(_ZN7cutlass13device_kernelIN5flash19enable_sm80_to_sm89INS1_16FlashAttnFwdSm80INS1_25CollectiveMainloopFwdSm80ILi8ELi1ELb1EN4cute5tupleIJNS5_1CILi128EEES8_S8_EEELi128ENS_10bfloat16_tEfNS_4arch4Sm80ELb0ELb0ELb0ELb0ELb0ELb0ELb1ELb1EEENS1_21CollectiveEpilogueFwdIS9_NS6_IJNS7_ILi1EEESF_SF_EEESA_SC_Li256ELb0ELb1ELb1ELb0EEENS1_19SingleTileSchedulerILb0ELb1ELb1ELi128EEEEEEEEEvNT_6ParamsE)
        /*0278*/ 	.word	0x00000000


	//----- nvinfo : EIATTR_MIN_STACK_SIZE
	.align		4
.L_116:
        /*027c*/ 	.byte	0x04, 0x12
        /*027e*/ 	.short	(.L_118 - .L_117)
	.align		4
.L_117:
        /*0280*/ 	.word	index@(_ZN7cutlass13device_kernelIN5flash19enable_sm80_to_sm89INS1_16FlashAttnFwdSm80INS1_25CollectiveMainloopFwdSm80ILi8ELi1ELb1EN4cute5tupleIJNS5_1CILi128EEENS7_ILi96EEES8_EEELi128ENS_10bfloat16_tEfNS_4arch4Sm80ELb0ELb1ELb0ELb0ELb0ELb0ELb1ELb1EEENS1_21CollectiveEpilogueFwdINS6_IJS8_S8_S9_EEENS6_IJNS7_ILi1EEESH_SH_EEESB_SD_Li256ELb0ELb1ELb1ELb0EEENS1_19SingleTileSchedulerILb0ELb1ELb1ELi128EEEEEEEEEvNT_6ParamsE)
        /*0284*/ 	.word	0x00000000


	//----- nvinfo : EIATTR_MIN_STACK_SIZE
	.align		4
.L_118:
        /*0288*/ 	.byte	0x04, 0x12
        /*028a*/ 	.short	(.L_120 - .L_119)
	.align		4
.L_119:
        /*028c*/ 	.word	index@(_ZN7cutlass13device_kernelIN5flash19enable_sm80_to_sm89INS1_16FlashAttnFwdSm80INS1_25CollectiveMainloopFwdSm80ILi8ELi1ELb1EN4cute5tupleIJNS5_1CILi128EEES8_S8_EEELi128ENS_10bfloat16_tEfNS_4arch4Sm80ELb1ELb0ELb0ELb0ELb0ELb0ELb1ELb1EEENS1_21CollectiveEpilogueFwdIS9_NS6_IJNS7_ILi1EEESF_SF_EEESA_SC_Li256ELb0ELb1ELb1ELb0EEENS1_30DynamicPersistentTileSchedulerILi256ELi256ELb1ELb1ELb0EEEEEEEEEvNT_6ParamsE)
        /*0290*/ 	.word	0x00000060


	//----- nvinfo : EIATTR_MIN_STACK_SIZE
	.align		4
.L_120:
        /*0294*/ 	.byte	0x04, 0x12
        /*0296*/ 	.short	(.L_122 - .L_121)
	.align		4
.L_121:
        /*0298*/ 	.word	index@(_ZN7cutlass13device_kernelIN5flash19enable_sm80_to_sm89INS1_16FlashAttnFwdSm80INS1_25CollectiveMainloopFwdSm80ILi4ELi1ELb0EN4cute5tupleIJNS5_1CILi128EEENS7_ILi64EEES8_EEELi128ENS_10bfloat16_tEfNS_4arch4Sm80ELb0ELb0ELb0ELb0ELb0ELb0ELb1ELb1EEENS1_21CollectiveEpilogueFwdINS6_IJS8_S8_S9_EEENS6_IJNS7_ILi1EEESH_SH_EEESB_SD_Li128ELb0ELb1ELb1ELb0EEENS1_19SingleTileSchedulerILb0ELb1ELb1ELi128EEEEEEEEEvNT_6ParamsE)
        /*029c*/ 	.word	0x00000090


	//----- nvinfo : EIATTR_MIN_STACK_SIZE
	.align		4
.L_122:
        /*02a0*/ 	.byte	0x04, 0x12
        /*02a2*/ 	.short	(.L_124 - .L_123)
	.align		4
.L_123:
        /*02a4*/ 	.word	index@(_ZN7cutlass13device_kernelIN5flash19enable_sm80_to_sm89INS1_16FlashAttnFwdSm80INS1_25CollectiveMainloopFwdSm80ILi8ELi1ELb1EN4cute5tupleIJNS5_1CILi128EEENS7_ILi112EEES8_EEELi128ENS_10bfloat16_tEfNS_4arch4Sm80ELb0ELb0ELb0ELb1ELb0ELb0ELb1ELb1EEENS1_21CollectiveEpilogueFwdINS6_IJS8_S8_S9_EEENS6_IJNS7_ILi1EEESH_SH_EEESB_SD_Li256ELb1ELb1ELb1ELb0EEENS1_36VarlenDynamicPersistentTileSchedulerILi128ELi112ELi256ELi256ELb1ELb1ELb0ELb0ELb1ELb1EEEEEEEEEvNT_6ParamsE)
        /*02a8*/ 	.word	0x00000038


	//----- nvinfo : EIATTR_MIN_STACK_SIZE
	.align		4
.L_124:
        /*02ac*/ 	.byte	0x04, 0x12
        /*02ae*/ 	.short	(.L_126 - .L_125)
	.align		4
.L_125:
        /*02b0*/ 	.word	index@(_ZN7cutlass13device_kernelIN5flash19enable_sm80_to_sm89INS1_16FlashAttnFwdSm80INS1_25CollectiveMainloopFwdSm80ILi8ELi1ELb1EN4cute5tupleIJNS5_1CILi128EEENS7_ILi112EEES8_EEELi128ENS_10bfloat16_tEfNS_4arch4Sm80ELb0ELb0ELb0ELb1ELb0ELb1ELb1ELb1EEENS1_21CollectiveEpilogueFwdINS6_IJS8_S8_S9_EEENS6_IJNS7_ILi1EEESH_SH_EEESB_SD_Li256ELb1ELb1ELb1ELb0EEENS1_36VarlenDynamicPersistentTileSchedulerILi128ELi112ELi256ELi256ELb1ELb1ELb0ELb0ELb1ELb1EEEEEEEEEvNT_6ParamsE)
        /*02b4*/ 	.word	0x00000000


	//----- nvinfo : EIATTR_MIN_STACK_SIZE
	.align		4
.L_126:
        /*02b8*/ 	.byte	0x04, 0x12
        /*02ba*/ 	.short	(.L_128 - .L_127)
	.align		4
.L_127:
        /*02bc*/ 	.word	index@(_ZN7cutlass13device_kernelIN5flash19enable_sm80_to_sm89INS1_16FlashAttnFwdSm80INS1_25CollectiveMainloopFwdSm80ILi4ELi1ELb0EN4cute5tupleIJNS5_1CILi128EEENS7_ILi48EEES8_EEELi128ENS_10bfloat16_tEfNS_4arch4Sm80ELb0ELb1ELb0ELb0ELb0ELb0ELb1ELb1EEENS1_21CollectiveEpilogueFwdINS6_IJS8_S8_S9_EEENS6_IJNS7_ILi1EEESH_SH_EEESB_SD_Li128ELb0ELb1ELb1ELb0EEENS1_19SingleTileSchedulerILb0ELb1ELb1ELi128EEEEEEEEEvNT_6ParamsE)
        /*02c0*/ 	.word	0x00000070


	//----- nvinfo : EIATTR_MIN_STACK_SIZE
	.align		4
.L_128:
        /*02c4*/ 	.byte	0x04, 0x12
        /*02c6*/ 	.short	(.L_130 - .L_129)
	.align		4
.L_129:
        /*02c8*/ 	.word	index@(_ZN7cutlass13device_kernelIN5flash19enable_sm80_to_sm89INS1_16FlashAttnFwdSm80INS1_25CollectiveMainloopFwdSm80ILi8ELi1ELb1EN4cute5tupleIJNS5_1CILi128EEENS7_ILi96EEES8_EEELi128ENS_10bfloat16_tEfNS_4arch4Sm80ELb0ELb1ELb0ELb1ELb0ELb0ELb1ELb1EEENS1_21CollectiveEpilogueFwdINS6_IJS8_S8_S9_EEENS6_IJNS7_ILi1EEESH_SH_EEESB_SD_Li256ELb1ELb1ELb1ELb0EEENS1_36VarlenDynamicPersistentTileSchedulerILi128ELi96ELi256ELi256ELb1ELb1ELb0ELb1ELb0ELb1EEEEEEEEEvNT_6ParamsE)
        /*02cc*/ 	.word	0x00000068


	//----- nvinfo : EIATTR_MIN_STACK_SIZE
	.align		4
.L_130:
        /*02d0*/ 	.byte	0x04, 0x12
        /*02d2*/ 	.short	(.L_132 - .L_131)
	.align		4
.L_131:
        /*02d4*/ 	.word	index@(_ZN7cutlass13device_kernelIN5flash19enable_sm80_to_sm89INS1_16FlashAttnFwdSm80INS1_25CollectiveMainloopFwdSm80ILi8ELi1ELb1EN4cute5tupleIJNS5_1CILi128EEENS7_ILi96EEES8_EEELi128ENS_10bfloat16_tEfNS_4arch4Sm80ELb0ELb1ELb0ELb1ELb0ELb1ELb1ELb1EEENS1_21CollectiveEpilogueFwdINS6_IJS8_S8_S9_EEENS6_IJNS7_ILi1EEESH_SH_EEESB_SD_Li256ELb1ELb1ELb1ELb0EEENS1_36VarlenDynamicPersistentTileSchedulerILi128ELi96ELi256ELi256ELb1ELb1ELb0ELb1ELb0ELb1EEEEEEEEEvNT_6ParamsE)
        /*02d8*/ 	.word	0x00000000


	//----- nvinfo : EIATTR_MIN_STACK_SIZE
	.align		4
.L_132:
        /*02dc*/ 	.byte	0x04, 0x12
        /*02de*/ 	.short	(.L_134 - .L_133)
	.align		4
.L_133:
        /*02e0*/ 	.word	index@(_ZN7cutlass13device_kernelIN5flash19enable_sm80_to_sm89INS1_16FlashAttnFwdSm80INS1_25CollectiveMainloopFwdSm80ILi4ELi1ELb0EN4cute5tupleIJNS5_1CILi128EEENS7_ILi64EEES8_EEELi128ENS_10bfloat16_tEfNS_4arch4Sm80ELb1ELb0ELb0ELb0ELb0ELb0ELb1ELb1EEENS1_21CollectiveEpilogueFwdINS6_IJS8_S8_S9_EEENS6_IJNS7_ILi1EEESH_SH_EEESB_SD_Li128ELb0ELb1ELb1ELb0EEENS1_30DynamicPersistentTileSchedulerILi128ELi128ELb1ELb1ELb0EEEEEEEEEvNT_6ParamsE)
        /*02e4*/ 	.word	0x00000090


	//----- nvinfo : EIATTR_MIN_STACK_SIZE
	.align		4
.L_134:
        /*02e8*/ 	.byte	0x04, 0x12
        /*02ea*/ 	.short	(.L_136 - .L_135)
	.align		4
.L_135:
        /*02ec*/ 	.word	index@(_ZN7cutlass13device_kernelIN5flash19enable_sm80_to_sm89INS1_16FlashAttnFwdSm80INS1_25CollectiveMainloopFwdSm80ILi8ELi1ELb1EN4cute5tupleIJNS5_1CILi128EEENS7_ILi112EEES8_EEELi128ENS_10bfloat16_tEfNS_4arch4Sm80ELb1ELb0ELb0ELb1ELb0ELb0ELb1ELb1EEENS1_21CollectiveEpilogueFwdINS6_IJS8_S8_S9_EEENS6_IJNS7_ILi1EEESH_SH_EEESB_SD_Li256ELb1ELb1ELb1ELb0EEENS1_36VarlenDynamicPersistentTileSchedulerILi128ELi112ELi256ELi256ELb1ELb1ELb0ELb1ELb1ELb1EEEEEEEEEvNT_6ParamsE)
        /*02f0*/ 	.word	0x000000a0


	//----- nvinfo : EIATTR_MIN_STACK_SIZE
	.align		4
.L_136:
        /*02f4*/ 	.byte	0x04, 0x12
        /*02f6*/ 	.short	(.L_138 - .L_137)
	.align		4
.L_137:
        /*02f8*/ 	.word	index@(_ZN7cutlass13device_kernelIN5flash19enable_sm80_to_sm89INS1_16FlashAttnFwdSm80INS1_25CollectiveMainloopFwdSm80ILi8ELi1ELb1EN4cute5tupleIJNS5_1CILi128EEENS7_ILi112EEES8_EEELi128ENS_10bfloat16_tEfNS_4arch4Sm80ELb1ELb0ELb0ELb1ELb0ELb1ELb1ELb1EEENS1_21CollectiveEpilogueFwdINS6_IJS8_S8_S9_EEENS6_IJNS7_ILi1EEESH_SH_EEESB_SD_Li256ELb1ELb1ELb1ELb0EEENS1_36VarlenDynamicPersistentTileSchedulerILi128ELi112ELi256ELi256ELb1ELb1ELb0ELb1ELb1ELb1EEEEEEEEEvNT_6ParamsE)
        /*02fc*/ 	.word	0x00000088
.L_138:


//--------------------- .nv.info._ZN7cutlass13device_kernelIN5flash19enable_sm80_to_sm89INS1_16FlashAttnFwdSm80INS1_25CollectiveMainloopFwdSm80ILi8ELi1ELb1EN4cute5tupleIJNS5_1CILi128EEES8_S8_EEELi128ENS_10bfloat16_tEfNS_4arch4Sm80ELb0ELb0ELb0ELb0ELb0ELb0ELb1ELb1EEENS1_21CollectiveEpilogueFwdIS9_NS6_IJNS7_ILi1EEESF_SF_EEESA_SC_Li256ELb0ELb1ELb1ELb0EEENS1_19SingleTileSchedulerILb0ELb1ELb1ELi128EEEEEEEEEvNT_6ParamsE --------------------------
	.section	.nv.info._ZN7cutlass13device_kernelIN5flash19enable_sm80_to_sm89INS1_16FlashAttnFwdSm80INS1_25CollectiveMainloopFwdSm80ILi8ELi1ELb1EN4cute5tupleIJNS5_1CILi128EEES8_S8_EEELi128ENS_10bfloat16_tEfNS_4arch4Sm80ELb0ELb0ELb0ELb0ELb0ELb0ELb1ELb1EEENS1_21CollectiveEpilogueFwdIS9_NS6_IJNS7_ILi1EEESF_SF_EEESA_SC_Li256ELb0ELb1ELb1ELb0EEENS1_19SingleTileSchedulerILb0ELb1ELb1ELi128EEEEEEEEEvNT_6ParamsE,"",@"SHT_CUDA_INFO"
	.sectionflags	@""
	.align	4


	//----- nvinfo : EIATTR_CUDA_API_VERSION
	.align		4
        /*0000*/ 	.byte	0x04, 0x37
        /*0002*/ 	.short	(.L_140 - .L_139)
.L_139:
        /*0004*/ 	.word	0x00000082


	//----- nvinfo : EIATTR_SW2861232_WAR
	.align		4
.L_140:
        /*0008*/ 	.byte	0x01, 0x35
	.zero		2


	//----- nvinfo : EIATTR_PARAM_CBANK
	.align		4
        /*000c*/ 	.byte	0x04, 0x0a
        /*000e*/ 	.short	(.L_142 - .L_141)
	.align		4
.L_141:
        /*0010*/ 	.word	index@(.nv.constant0._ZN7cutlass13device_kernelIN5flash19enable_sm80_to_sm89INS1_16FlashAttnFwdSm80INS1_25CollectiveMainloopFwdSm80ILi8ELi1ELb1EN4cute5tupleIJNS5_1CILi128EEES8_S8_EEELi128ENS_10bfloat16_tEfNS_4arch4Sm80ELb0ELb0ELb0ELb0ELb0ELb0ELb1ELb1EEENS1_21CollectiveEpilogueFwdIS9_NS6_IJNS7_ILi1EEESF_SF_EEESA_SC_Li256ELb0ELb1ELb1ELb0EEENS1_19SingleTileSchedulerILb0ELb1ELb1ELi128EEEEEEEEEvNT_6ParamsE)
        /*0014*/ 	.short	0x0160
        /*0016*/ 	.short	0x0418


	//----- nvinfo : EIATTR_CBANK_PARAM_SIZE
	.align		4
.L_142:
        /*0018*/ 	.byte	0x03, 0x19
        /*001a*/ 	.short	0x0418


	//----- nvinfo : EIATTR_KPARAM_INFO
	.align		4
        /*001c*/ 	.byte	0x04, 0x17
        /*001e*/ 	.short	(.L_144 - .L_143)
.L_143:
        /*0020*/ 	.word	0x00000000
        /*0024*/ 	.short	0x0000
        /*0026*/ 	.short	0x0000
        /*0028*/ 	.byte	0x00, 0xf0, 0x61, 0x10


	//----- nvinfo : EIATTR_MAXREG_COUNT
	.align		4
.L_144:
        /*002c*/ 	.byte	0x03, 0x1b
        /*002e*/ 	.short	0x00ff


	//----- nvinfo : EIATTR_NUM_BARRIERS
	.align		4
        /*0030*/ 	.byte	0x02, 0x4c
        /*0032*/ 	.byte	0x02
	.zero		1


	//----- nvinfo : EIATTR_MERCURY_ISA_VERSION
	.align		4
        /*0034*/ 	.byte	0x03, 0x5f
        /*0036*/ 	.short	0x0000


	//----- nvinfo : EIATTR_INT_WARP_WIDE_INSTR_OFFSETS
	.align		4
        /*0038*/ 	.byte	0x04, 0x31
        /*003a*/ 	.short	(.L_146 - .L_145)


	//   ....[0]....
.L_145:
        /*003c*/ 	.word	0x00001210


	//----- nvinfo : EIATTR_COOP_GROUP_MASK_REGIDS
	.align		4
.L_146:
        /*0040*/ 	.byte	0x04, 0x29
        /*0042*/ 	.short	(.L_148 - .L_147)


	//   ....[0]....
.L_147:
        /*0044*/ 	.word	0xffffffff


	//   ....[1]....
        /*0048*/ 	.word	0xffffffff


	//   ....[2]....
        /*004c*/ 	.word	0xffffffff


	//   ....[3]....
        /*0050*/ 	.word	0xffffffff


	//   ....[4]....
        /*0054*/ 	.word	0xffffffff


	//   ....[5]....
        /*0058*/ 	.word	0xffffffff


	//   ....[6]....
        /*005c*/ 	.word	0xffffffff


	//   ....[7]....
        /*0060*/ 	.word	0xffffffff


	//   ....[8]....
        /*0064*/ 	.word	0xffffffff


	//   ....[9]....
        /*0068*/ 	.word	0xffffffff


	//   ....[10]....
        /*006c*/ 	.word	0xffffffff


	//   ....[11]....
        /*0070*/ 	.word	0xffffffff


	//   ....[12]....
        /*0074*/ 	.word	0xffffffff


	//   ....[13]....
        /*0078*/ 	.word	0xffffffff


	//   ....[14]....
        /*007c*/ 	.word	0xffffffff


	//   ....[15]....
        /*0080*/ 	.word	0xffffffff


	//   ....[16]....
        /*0084*/ 	.word	0xffffffff


	//   ....[17]....
        /*0088*/ 	.word	0xffffffff


	//   ....[18]....
        /*008c*/ 	.word	0xffffffff


	//   ....[19]....
        /*0090*/ 	.word	0xffffffff


	//   ....[20]....
        /*0094*/ 	.word	0xffffffff


	//   ....[21]....
        /*0098*/ 	.word	0xffffffff


	//   ....[22]....
        /*009c*/ 	.word	0xffffffff


	//   ....[23]....
        /*00a0*/ 	.word	0xffffffff


	//   ....[24]....
        /*00a4*/ 	.word	0xffffffff


	//   ....[25]....
        /*00a8*/ 	.word	0xffffffff


	//   ....[26]....
        /*00ac*/ 	.word	0xffffffff


	//   ....[27]....
        /*00b0*/ 	.word	0xffffffff


	//   ....[28]....
        /*00b4*/ 	.word	0xffffffff


	//----- nvinfo : EIATTR_COOP_GROUP_INSTR_OFFSETS
	.align		4
.L_148:
        /*00b8*/ 	.byte	0x04, 0x28
        /*00ba*/ 	.short	(.L_150 - .L_149)


	//   ....[0]....
.L_149:
        /*00bc*/ 	.word	0x00000050


	//   ....[1]....
        /*00c0*/ 	.word	0x00000c80


	//   ....[2]....
        /*00c4*/ 	.word	0x00000cc0


	//   ....[3]....
        /*00c8*/ 	.word	0x00000d20


	//   ....[4]....
        /*00cc*/ 	.word	0x00000d50


	//   ....[5]....
        /*00d0*/ 	.word	0x00000d90


	//   ....[6]....
        /*00d4*/ 	.word	0x00000db0


	//   ....[7]....
        /*00d8*/ 	.word	0x00000de0


	//   ....[8]....
        /*00dc*/ 	.word	0x00000e00


	//   ....[9]....
        /*00e0*/ 	.word	0x00003540


	//   ....[10]....
        /*00e4*/ 	.word	0x00003620


	//   ....[11]....
        /*00e8*/ 	.word	0x00003630


	//   ....[12]....
        /*00ec*/ 	.word	0x00003660


	//   ....[13]....
        /*00f0*/ 	.word	0x00006430


	//   ....[14]....
        /*00f4*/ 	.word	0x00006450


	//   ....[15]....
        /*00f8*/ 	.word	0x00006470


	//   ....[16]....
        /*00fc*/ 	.word	0x000064a0


	//   ....[17]....
        /*0100*/ 	.word	0x00008530


	//   ....[18]....
        /*0104*/ 	.word	0x00008560


	//   ....[19]....
        /*0108*/ 	.word	0x00008590


	//   ....[20]....
        /*010c*/ 	.word	0x000085b0


	//   ....[21]....
        /*0110*/ 	.word	0x000090d0


	//   ....[22]....
        /*0114*/ 	.word	0x00009100


	//   ....[23]....
        /*0118*/ 	.word	0x00009130


	//   ....[24]....
        /*011c*/ 	.word	0x00009160


	//   ....[25]....
        /*0120*/ 	.word	0x000091d0


	//   ....[26]....
        /*0124*/ 	.word	0x00009230


	//   ....[27]....
        /*0128*/ 	.word	0x00009830


	//   ....[28]....
        /*012c*/ 	.word	0x00009840


	//----- nvinfo : EIATTR_EXIT_INSTR_OFFSETS
	.align		4
.L_150:
        /*0130*/ 	.byte	0x04, 0x1c
        /*0132*/ 	.short	(.L_152 - .L_151)


	//   ....[0]....
.L_151:
        /*0134*/ 	.word	0x000001b0


	//   ....[1]....
        /*0138*/ 	.word	0x00009850


	//   ....[2]....
        /*013c*/ 	.word	0x00009df0


	//   ....[3]....
        /*0140*/ 	.word	0x00009e40


	//   ....[4]....
        /*0144*/ 	.word	0x00009e70


	//   ....[5]....
        /*0148*/ 	.word	0x00009ed0


	//   ....[6]....
        /*014c*/ 	.word	0x0000a160


	//----- nvinfo : EIATTR_CTAIDZ_USED
	.align		4
.L_152:
        /*0150*/ 	.byte	0x01, 0x04
	.zero		2


	//----- nvinfo : EIATTR_MAX_THREADS
	.align		4
        /*0154*/ 	.byte	0x04, 0x05
        /*0156*/ 	.short	(.L_154 - .L_153)
.L_153:
        /*0158*/ 	.word	0x00000100
        /*015c*/ 	.word	0x00000001
        /*0160*/ 	.word	0x00000001


	//----- nvinfo : EIATTR_CRS_STACK_SIZE
	.align		4
.L_154:
        /*0164*/ 	.byte	0x04, 0x1e
        /*0166*/ 	.short	(.L_156 - .L_155)
.L_155:
        /*0168*/ 	.word	0x00000000
.L_156:


//--------------------- .nv.info._ZN7cutlass13device_kernelIN5flash19enable_sm80_to_sm89INS1_16FlashAttnFwdSm80INS1_25CollectiveMainloopFwdSm80ILi8ELi1ELb1EN4cute5tupleIJNS5_1CILi128EEENS7_ILi96EEES8_EEELi128ENS_10bfloat16_tEfNS_4arch4Sm80ELb0ELb1ELb0ELb0ELb0ELb0ELb1ELb1EEENS1_21CollectiveEpilogueFwdINS6_IJS8_S8_S9_EEENS6_IJNS7_ILi1EEESH_SH_EEESB_SD_Li256ELb0ELb1ELb1ELb0EEENS1_19SingleTileSchedulerILb0ELb1ELb1ELi128EEEEEEEEEvNT_6ParamsE --------------------------
	.section	.nv.info._ZN7cutlass13device_kernelIN5flash19enable_sm80_to_sm89INS1_16FlashAttnFwdSm80INS1_25CollectiveMainloopFwdSm80ILi8ELi1ELb1EN4cute5tupleIJNS5_1CILi128EEENS7_ILi96EEES8_EEELi128ENS_10bfloat16_tEfNS_4arch4Sm80ELb0ELb1ELb0ELb0ELb0ELb0ELb1ELb1EEENS1_21CollectiveEpilogueFwdINS6_IJS8_S8_S9_EEENS6_IJNS7_ILi1EEESH_SH_EEESB_SD_Li256ELb0ELb1ELb1ELb0EEENS1_19SingleTileSchedulerILb0ELb1ELb1ELi128EEEEEEEEEvNT_6ParamsE,"",@"SHT_CUDA_INFO"
	.sectionflags	@""
	.align	4


	//----- nvinfo : EIATTR_CUDA_API_VERSION
	.align		4
        /*0000*/ 	.byte	0x04, 0x37
        /*0002*/ 	.short	(.L_158 - .L_157)
.L_157:
        /*0004*/ 	.word	0x00000082


	//----- nvinfo : EIATTR_SW2861232_WAR
	.align		4
.L_158:
        /*0008*/ 	.byte	0x01, 0x35
	.zero		2


	//----- nvinfo : EIATTR_PARAM_CBANK
	.align		4
        /*000c*/ 	.byte	0x04, 0x0a
        /*000e*/ 	.short	(.L_160 - .L_159)
	.align		4
.L_159:
        /*0010*/ 	.word	index@(.nv.constant0._ZN7cutlass13device_kernelIN5flash19enable_sm80_to_sm89INS1_16FlashAttnFwdSm80INS1_25CollectiveMainloopFwdSm80ILi8ELi1ELb1EN4cute5tupleIJNS5_1CILi128EEENS7_ILi96EEES8_EEELi128ENS_10bfloat16_tEfNS_4arch4Sm80ELb0ELb1ELb0ELb0ELb0ELb0ELb1ELb1EEENS1_21CollectiveEpilogueFwdINS6_IJS8_S8_S9_EEENS6_IJNS7_ILi1EEESH_SH_EEESB_SD_Li256ELb0ELb1ELb1ELb0EEENS1_19SingleTileSchedulerILb0ELb1ELb1ELi128EEEEEEEEEvNT_6ParamsE)
        /*0014*/ 	.short	0x0160
        /*0016*/ 	.short	0x0418


	//----- nvinfo : EIATTR_CBANK_PARAM_SIZE
	.align		4
.L_160:
        /*0018*/ 	.byte	0x03, 0x19
        /*001a*/ 	.short	0x0418


	//----- nvinfo : EIATTR_KPARAM_INFO
	.align		4
        /*001c*/ 	.byte	0x04, 0x17
        /*001e*/ 	.short	(.L_162 - .L_161)
.L_161:
        /*0020*/ 	.word	0x00000000
        /*0024*/ 	.short	0x0000
        /*0026*/ 	.short	0x0000
        /*0028*/ 	.byte	0x00, 0xf0, 0x61, 0x10


	//----- nvinfo : EIATTR_MAXREG_COUNT
	.align		4
.L_162:
        /*002c*/ 	.byte	0x03, 0x1b
        /*002e*/ 	.short	0x00ff


	//----- nvinfo : EIATTR_NUM_BARRIERS
	.align		4
        /*0030*/ 	.byte	0x02, 0x4c
        /*0032*/ 	.byte	0x02
	.zero		1


	//----- nvinfo : EIATTR_MERCURY_ISA_VERSION
	.align		4
        /*0034*/ 	.byte	0x03, 0x5f
        /*0036*/ 	.short	0x0000


	//----- nvinfo : EIATTR_COOP_GROUP_MASK_REGIDS
	.align		4
        /*0038*/ 	.byte	0x04, 0x29
        /*003a*/ 	.short	(.L_164 - .L_163)


	//   ....[0]....
.L_163:
        /*003c*/ 	.word	0xffffffff


	//   ....[1]....
        /*0040*/ 	.word	0xffffffff


	//   ....[2]....
        /*0044*/ 	.word	0xffffffff


	//   ....[3]....
        /*0048*/ 	.word	0xffffffff


	//   ....[4]....
        /*004c*/ 	.word	0xffffffff


	//   ....[5]....
        /*0050*/ 	.word	0xffffffff


	//   ....[6]....
        /*0054*/ 	.word	0xffffffff


	//   ....[7]....
        /*0058*/ 	.word	0xffffffff


	//   ....[8]....
        /*005c*/ 	.word	0xffffffff


	//   ....[9]....
        /*0060*/ 	.word	0xffffffff


	//   ....[10]....
        /*0064*/ 	.word	0xffffffff


	//   ....[11]....
        /*0068*/ 	.word	0xffffffff


	//   ....[12]....
        /*006c*/ 	.word	0xffffffff


	//   ....[13]....
        /*0070*/ 	.word	0xffffffff


	//   ....[14]....
        /*0074*/ 	.word	0xffffffff


	//   ....[15]....
        /*0078*/ 	.word	0xffffffff


	//   ....[16]....
        /*007c*/ 	.word	0xffffffff


	//   ....[17]....
        /*0080*/ 	.word	0xffffffff


	//   ....[18]....
        /*0084*/ 	.word	0xffffffff


	//   ....[19]....
        /*0088*/ 	.word	0xffffffff


	//   ....[20]....
        /*008c*/ 	.word	0xffffffff


	//   ....[21]....
        /*0090*/ 	.word	0xffffffff


	//   ....[22]....
        /*0094*/ 	.word	0xffffffff


	//   ....[23]....
        /*0098*/ 	.word	0xffffffff


	//   ....[24]....
        /*009c*/ 	.word	0xffffffff


	//   ....[25]....
        /*00a0*/ 	.word	0xffffffff


	//   ....[26]....
        /*00a4*/ 	.word	0xffffffff


	//   ....[27]....
        /*00a8*/ 	.word	0xffffffff


	//   ....[28]....
        /*00ac*/ 	.word	0xffffffff


	//   ....[29]....
        /*00b0*/ 	.word	0xffffffff


	//   ....[30]....
        /*00b4*/ 	.word	0xffffffff


	//   ....[31]....
        /*00b8*/ 	.word	0xffffffff


	//   ....[32]....
        /*00bc*/ 	.word	0xffffffff


	//   ....[33]....
        /*00c0*/ 	.word	0xffffffff


	//   ....[34]....
        /*00c4*/ 	.word	0xffffffff


	//   ....[35]....
        /*00c8*/ 	.word	0xffffffff


	//   ....[36]....
        /*00cc*/ 	.word	0xffffffff


	//   ....[37]....
        /*00d0*/ 	.word	0xffffffff


	//   ....[38]....
        /*00d4*/ 	.word	0xffffffff


	//   ....[39]....
        /*00d8*/ 	.word	0xffffffff


	//   ....[40]....
        /*00dc*/ 	.word	0xffffffff


	//   ....[41]....
        /*00e0*/ 	.word	0xffffffff


	//   ....[42]....
        /*00e4*/ 	.word	0xffffffff


	//----- nvinfo : EIATTR_COOP_GROUP_INSTR_OFFSETS
	.align		4
.L_164:
        /*00e8*/ 	.byte	0x04, 0x28
        /*00ea*/ 	.short	(.L_166 - .L_165)


	//   ....[0]....
.L_165:
        /*00ec*/ 	.word	0x00000050


	//   ....[1]....
        /*00f0*/ 	.word	0x00001030


	//   ....[2]....
        /*00f4*/ 	.word	0x00001090


	//   ....[3]....
        /*00f8*/ 	.word	0x000010d0


	//   ....[4]....
        /*00fc*/ 	.word	0x00001110


	//   ....[5]....
        /*0100*/ 	.word	0x00001150


	//   ....[6]....
        /*0104*/ 	.word	0x00001190


	//   ....[7]....
        /*0108*/ 	.word	0x000011c0


	//   ....[8]....
        /*010c*/ 	.word	0x00001280


	//   ....[9]....
        /*0110*/ 	.word	0x00002b00


	//   ....[10]....
        /*0114*/ 	.word	0x00003420


	//   ....[11]....
        /*0118*/ 	.word	0x00003f70


	//   ....[12]....
        /*011c*/ 	.word	0x00003fc0


	//   ....[13]....
        /*0120*/ 	.word	0x00003fe0


	//   ....[14]....
        /*0124*/ 	.word	0x00004000


	//   ....[15]....
        /*0128*/ 	.word	0x000062b0


	//   ....[16]....
        /*012c*/ 	.word	0x000065a0


	//   ....[17]....
        /*0130*/ 	.word	0x000076a0


	//   ....[18]....
        /*0134*/ 	.word	0x00007900


	//   ....[19]....
        /*0138*/ 	.word	0x00007930


	//   ....[20]....
        /*013c*/ 	.word	0x000079b0


	//   ....[21]....
        /*0140*/ 	.word	0x0000a320


	//   ....[22]....
        /*0144*/ 	.word	0x0000a340


	//   ....[23]....
        /*0148*/ 	.word	0x0000a380


	//   ....[24]....
        /*014c*/ 	.word	0x0000a3a0


	//   ....[25]....
        /*0150*/ 	.word	0x0000cbb0


	//   ....[26]....
        /*0154*/ 	.word	0x0000ced0


	//   ....[27]....
        /*0158*/ 	.word	0x0000dfc0


	//   ....[28]....
        /*015c*/ 	.word	0x0000e120


	//   ....[29]....
        /*0160*/ 	.word	0x0000e240


	//   ....[30]....
        /*0164*/ 	.word	0x0000e340


	//   ....[31]....
        /*0168*/ 	.word	0x0000fb20


	//   ....[32]....
        /*016c*/ 	.word	0x0000fb50


	//   ....[33]....
        /*0170*/ 	.word	0x0000fb90


	//   ....[34]....
        /*0174*/ 	.word	0x0000fba0


	//   ....[35]....
        /*0178*/ 	.word	0x000106b0


	//   ....[36]....
        /*017c*/ 	.word	0x000106f0


	//   ....[37]....
        /*0180*/ 	.word	0x00010710


	//   ....[38]....
        /*0184*/ 	.word	0x00010740


	//   ....[39]....
        /*0188*/ 	.word	0x000107b0


	//   ....[40]....
        /*018c*/ 	.word	0x00010820


	//   ....[41]....
        /*0190*/ 	.word	0x00010e30


	//   ....[42]....
        /*0194*/ 	.word	0x00010e40


	//----- nvinfo : EIATTR_EXIT_INSTR_OFFSETS
	.align		4
.L_166:
        /*0198*/ 	.byte	0x04, 0x1c
        /*019a*/ 	.short	(.L_168 - .L_167)


	//   ....[0]....
.L_167:
        /*019c*/ 	.word	0x000001b0


	//   ....[1]....
        /*01a0*/ 	.word	0x00010e50


	//   ....[2]....
        /*01a4*/ 	.word	0x000113f0


	//   ....[3]....
        /*01a8*/ 	.word	0x00011440


	//   ....[4]....
        /*01ac*/ 	.word	0x00011470


	//   ....[5]....
        /*01b0*/ 	.word	0x000114d0


	//   ....[6]....
        /*01b4*/ 	.word	0x00011760


	//----- nvinfo : EIATTR_CTAIDZ_USED
	.align		4
.L_168:
        /*01b8*/ 	.byte	0x01, 0x04
	.zero		2


	//----- nvinfo : EIATTR_MAX_THREADS
	.align		4
        /*01bc*/ 	.byte	0x04, 0x05
        /*01be*/ 	.short	(.L_170 - .L_169)
.L_169:
        /*01c0*/ 	.word	0x00000100
        /*01c4*/ 	.word	0x00000001
        /*01c8*/ 	.word	0x00000001


	//----- nvinfo : EIATTR_CRS_STACK_SIZE
	.align		4
.L_170:
        /*01cc*/ 	.byte	0x04, 0x1e
        /*01ce*/ 	.short	(.L_172 - .L_171)
.L_171:
        /*01d0*/ 	.word	0x00000000
.L_172:


//--------------------- .nv.info._ZN7cutlass13device_kernelIN5flash19enable_sm80_to_sm89INS1_16FlashAttnFwdSm80INS1_25CollectiveMainloopFwdSm80ILi8ELi1ELb1EN4cute5tupleIJNS5_1CILi128EEES8_S8_EEELi128ENS_10bfloat16_tEfNS_4arch4Sm80ELb1ELb0ELb0ELb0ELb0ELb0ELb1ELb1EEENS1_21CollectiveEpilogueFwdIS9_NS6_IJNS7_ILi1EEESF_SF_EEESA_SC_Li256ELb0ELb1ELb1ELb0EEENS1_30DynamicPersistentTileSchedulerILi256ELi256ELb1ELb1ELb0EEEEEEEEEvNT_6ParamsE --------------------------
	.section	.nv.info._ZN7cutlass13device_kernelIN5flash19enable_sm80_to_sm89INS1_16FlashAttnFwdSm80INS1_25CollectiveMainloopFwdSm80ILi8ELi1ELb1EN4cute5tupleIJNS5_1CILi128EEES8_S8_EEELi128ENS_10bfloat16_tEfNS_4arch4Sm80ELb1ELb0ELb0ELb0ELb0ELb0ELb1ELb1EEENS1_21CollectiveEpilogueFwdIS9_NS6_IJNS7_ILi1EEESF_SF_EEESA_SC_Li256ELb0ELb1ELb1ELb0EEENS1_30DynamicPersistentTileSchedulerILi256ELi256ELb1ELb1ELb0EEEEEEEEEvNT_6ParamsE,"",@"SHT_CUDA_INFO"
	.sectionflags	@""
	.align	4


	//----- nvinfo : EIATTR_CUDA_API_VERSION
	.align		4
        /*0000*/ 	.byte	0x04, 0x37
        /*0002*/ 	.short	(.L_174 - .L_173)
.L_173:
        /*0004*/ 	.word	0x00000082


	//----- nvinfo : EIATTR_SW2861232_WAR
	.align		4
.L_174:
        /*0008*/ 	.byte	0x01, 0x35
	.zero		2


	//----- nvinfo : EIATTR_PARAM_CBANK
	.align		4
        /*000c*/ 	.byte	0x04, 0x0a
        /*000e*/ 	.short	(.L_176 - .L_175)
	.align		4
.L_175:
        /*0010*/ 	.word	index@(.nv.constant0._ZN7cutlass13device_kernelIN5flash19enable_sm80_to_sm89INS1_16FlashAttnFwdSm80INS1_25CollectiveMainloopFwdSm80ILi8ELi1ELb1EN4cute5tupleIJNS5_1CILi128EEES8_S8_EEELi128ENS_10bfloat16_tEfNS_4arch4Sm80ELb1ELb0ELb0ELb0ELb0ELb0ELb1ELb1EEENS1_21CollectiveEpilogueFwdIS9_NS6_IJNS7_ILi1EEESF_SF_EEESA_SC_Li256ELb0ELb1ELb1ELb0EEENS1_30DynamicPersistentTileSchedulerILi256ELi256ELb1ELb1ELb0EEEEEEEEEvNT_6ParamsE)
        /*0014*/ 	.short	0x0160
        /*0016*/ 	.short	0x0428


	//----- nvinfo : EIATTR_CBANK_PARAM_SIZE
	.align		4
.L_176:
        /*0018*/ 	.byte	0x03, 0x19
        /*001a*/ 	.short	0x0428


	//----- nvinfo : EIATTR_KPARAM_INFO
	.align		4
        /*001c*/ 	.byte	0x04, 0x17
        /*001e*/ 	.short	(.L_178 - .L_177)
.L_177:
        /*0020*/ 	.word	0x00000000
        /*0024*/ 	.short	0x0000
        /*0026*/ 	.short	0x0000
        /*0028*/ 	.byte	0x00, 0xf0, 0xa1, 0x10


	//----- nvinfo : EIATTR_MAXREG_COUNT
	.align		4
.L_178:
        /*002c*/ 	.byte	0x03, 0x1b
        /*002e*/ 	.short	0x00ff


	//----- nvinfo : EIATTR_NUM_BARRIERS
	.align		4
        /*0030*/ 	.byte	0x02, 0x4c
        /*0032*/ 	.byte	0x06
	.zero		1


	//----- nvinfo : EIATTR_ANNOTATIONS
	.align		4
        /*0034*/ 	.byte	0x04, 0x55
        /*0036*/ 	.short	(.L_180 - .L_179)


	//   ....[0]....
.L_179:
        /*0038*/ 	.word	0x00000001
        /*003c*/ 	.byte	0x70, 0x00, 0x00, 0x00, 0x01, 0x00, 0x00, 0x00, 0x40, 0x02, 0x00, 0x00, 0x01, 0x00, 0x00, 0x00
        /* <DEDUP_REMOVED lines=35> */
        /*027c*/ 	.byte	0xf0, 0xeb, 0x00, 0x00, 0x01, 0x00, 0x00, 0x00, 0x30, 0xec, 0x00, 0x00


	//----- nvinfo : EIATTR_MERCURY_ISA_VERSION
	.align		4
.L_180:
        /*0288*/ 	.byte	0x03, 0x5f
        /*028a*/ 	.short	0x0000


	//----- nvinfo : EIATTR_INT_WARP_WIDE_INSTR_OFFSETS
	.align		4
        /*028c*/ 	.byte	0x04, 0x31
        /*028e*/ 	.short	(.L_182 - .L_181)


	//   ....[0]....
.L_181:
        /*0290*/ 	.word	0x0000d560


	//   ....[1]....
        /*0294*/ 	.word	0x0000d5e0


	//----- nvinfo : EIATTR_COOP_GROUP_MASK_REGIDS
	.align		4
.L_182:
        /*0298*/ 	.byte	0x04, 0x29
        /*029a*/ 	.short	(.L_184 - .L_183)


	//   ....[0]....
.L_183:
        /*029c*/ 	.word	0xffffffff


	//   ....[1]....
        /*02a0*/ 	.word	0xffffffff


	//   ....[2]....
        /*02a4*/ 	.word	0xffffffff


	//   ....[3]....
        /*02a8*/ 	.word	0xffffffff


	//   ....[4]....
        /*02ac*/ 	.word	0xffffffff


	//   ....[5]....
        /*02b0*/ 	.word	0xffffffff


	//   ....[6]....
        /*02b4*/ 	.word	0xffffffff


	//   ....[7]....
        /*02b8*/ 	.word	0xffffffff


	//   ....[8]....
        /*02bc*/ 	.word	0xffffffff


	//   ....[9]....
        /*02c0*/ 	.word	0xffffffff


	//   ....[10]....
        /*02c4*/ 	.word	0xffffffff


	//   ....[11]....
        /*02c8*/ 	.word	0xffffffff


	//   ....[12]....
        /*02cc*/ 	.word	0xffffffff


	//   ....[13]....
        /*02d0*/ 	.word	0xffffffff


	//   ....[14]....
        /*02d4*/ 	.word	0xffffffff


	//   ....[15]....
        /*02d8*/ 	.word	0xffffffff


	//   ....[16]....
        /*02dc*/ 	.word	0xffffffff


	//   ....[17]....
        /*02e0*/ 	.word	0xffffffff


	//   ....[18]....
        /*02e4*/ 	.word	0xffffffff


	//   ....[19]....
        /*02e8*/ 	.word	0xffffffff


	//   ....[20]....
        /*02ec*/ 	.word	0xffffffff


	//   ....[21]....
        /*02f0*/ 	.word	0xffffffff


	//   ....[22]....
        /*02f4*/ 	.word	0xffffffff


	//   ....[23]....
        /*02f8*/ 	.word	0xffffffff


	//   ....[24]....
        /*02fc*/ 	.word	0xffffffff


	//   ....[25]....
        /*0300*/ 	.word	0xffffffff


	//   ....[26]....
        /*0304*/ 	.word	0xffffffff


	//   ....[27]....
        /*0308*/ 	.word	0xffffffff


	//   ....[28]....
        /*030c*/ 	.word	0xffffffff


	//   ....[29]....
        /*0310*/ 	.word	0xffffffff


	//   ....[30]....
        /*0314*/ 	.word	0xffffffff


	//   ....[31]....
        /*0318*/ 	.word	0xffffffff


	//   ....[32]....
        /*031c*/ 	.word	0xffffffff


	//   ....[33]....
        /*0320*/ 	.word	0xffffffff


	//   ....[34]....
        /*0324*/ 	.word	0xffffffff


	//   ....[35]....
        /*0328*/ 	.word	0xffffffff


	//   ....[36]....
        /*032c*/ 	.word	0xffffffff


	//   ....[37]....
        /*0330*/ 	.word	0xffffffff


	//   ....[38]....
        /*0334*/ 	.word	0xffffffff


	//   ....[39]....
        /*0338*/ 	.word	0xffffffff


	//   ....[40]....
        /*033c*/ 	.word	0xffffffff


	//   ....[41]....
        /*0340*/ 	.word	0xffffffff


	//   ....[42]....
        /*0344*/ 	.word	0xffffffff


	//   ....[43]....
        /*0348*/ 	.word	0xffffffff


	//----- nvinfo : EIATTR_COOP_GROUP_INSTR_OFFSETS
	.align		4
.L_184:
        /*034c*/ 	.byte	0x04, 0x28
        /*034e*/ 	.short	(.L_186 - .L_185)


	//   ....[0]....
.L_185:
        /*0350*/ 	.word	0x00000050


	//   ....[1]....
        /*0354*/ 	.word	0x000016f0


	//   ....[2]....
        /*0358*/ 	.word	0x00001700


	//   ....[3]....
        /*035c*/ 	.word	0x00001710


	//   ....[4]....
        /*0360*/ 	.word	0x00001730


	//   ....[5]....
        /*0364*/ 	.word	0x00001780


	//   ....[6]....
        /*0368*/ 	.word	0x000017a0


	//   ....[7]....
        /*036c*/ 	.word	0x00001810


	//   ....[8]....
        /*0370*/ 	.word	0x00001820


	//   ....[9]....
        /*0374*/ 	.word	0x00002e20


	//   ....[10]....
        /*0378*/ 	.word	0x00002e30


	//   ....[11]....
        /*037c*/ 	.word	0x00003a50


	//   ....[12]....
        /*0380*/ 	.word	0x00003ad0


	//   ....[13]....
        /*0384*/ 	.word	0x00003af0


	//   ....[14]....
        /*0388*/ 	.word	0x00003b10


	//   ....[15]....
        /*038c*/ 	.word	0x00005ed0


	//   ....[16]....
        /*0390*/ 	.word	0x00005f10


	//   ....[17]....
        /*0394*/ 	.word	0x00007360


	//   ....[18]....
        /*0398*/ 	.word	0x00007400


	//   ....[19]....
        /*039c*/ 	.word	0x00007440


	//   ....[20]....
        /*03a0*/ 	.word	0x00007490


	//   ....[21]....
        /*03a4*/ 	.word	0x0000ad20


	//   ....[22]....
        /*03a8*/ 	.word	0x0000ad50


	//   ....[23]....
        /*03ac*/ 	.word	0x0000ad70


	//   ....[24]....
        /*03b0*/ 	.word	0x0000ad90


	//   ....[25]....
        /*03b4*/ 	.word	0x0000cf10


	//   ....[26]....
        /*03b8*/ 	.word	0x0000cf60


	//   ....[27]....
        /*03bc*/ 	.word	0x0000cf80


	//   ....[28]....
        /*03c0*/ 	.word	0x0000cfa0


	//   ....[29]....
        /*03c4*/ 	.word	0x0000d730


	//   ....[30]....
        /*03c8*/ 	.word	0x0000db80


	//   ....[31]....
        /*03cc*/ 	.word	0x0000db90


	//   ....[32]....
        /*03d0*/ 	.word	0x0000dbc0


	//   ....[33]....
        /*03d4*/ 	.word	0x0000dbe0


	//   ....[34]....
        /*03d8*/ 	.word	0x0000dce0


	//   ....[35]....
        /*03dc*/ 	.word	0x0000dd40


	//   ....[36]....
        /*03e0*/ 	.word	0x0000e2f0


	//   ....[37]....
        /*03e4*/ 	.word	0x0000e300


	//   ....[38]....
        /*03e8*/ 	.word	0x0000ea90


	//   ....[39]....
        /*03ec*/ 	.word	0x0000eb70


	//   ....[40]....
        /*03f0*/ 	.word	0x0000ebd0


	//   ....[41]....
        /*03f4*/ 	.word	0x0000ec20


	//   ....[42]....
        /*03f8*/ 	.word	0x0000ec80


	//   ....[43]....
        /*03fc*/ 	.word	0x0000ecd0


	//----- nvinfo : EIATTR_EXIT_INSTR_OFFSETS
	.align		4
.L_186:
        /*0400*/ 	.byte	0x04, 0x1c
        /*0402*/ 	.short	(.L_188 - .L_187)


	//   ....[0]....
.L_187:
        /*0404*/ 	.word	0x000000a0


	//   ....[1]....
        /*0408*/ 	.word	0x0000eb30


	//----- nvinfo : EIATTR_MAX_THREADS
	.align		4
.L_188:
        /*040c*/ 	.byte	0x04, 0x05
        /*040e*/ 	.short	(.L_190 - .L_189)
.L_189:
        /*0410*/ 	.word	0x00000100
        /*0414*/ 	.word	0x00000001
        /*0418*/ 	.word	0x00000001


	//----- nvinfo : EIATTR_CRS_STACK_SIZE
	.align		4
.L_190:
        /*041c*/ 	.byte	0x04, 0x1e
        /*041e*/ 	.short	(.L_192 - .L_191)
.L_191:
        /*0420*/ 	.word	0x00000000
.L_192:


//--------------------- .nv.info._ZN7cutlass13device_kernelIN5flash19enable_sm80_to_sm89INS1_16FlashAttnFwdSm80INS1_25CollectiveMainloopFwdSm80ILi4ELi1ELb0EN4cute5tupleIJNS5_1CILi128EEENS7_ILi64EEES8_EEELi128ENS_10bfloat16_tEfNS_4arch4Sm80ELb0ELb0ELb0ELb0ELb0ELb0ELb1ELb1EEENS1_21CollectiveEpilogueFwdINS6_IJS8_S8_S9_EEENS6_IJNS7_ILi1EEESH_SH_EEESB_SD_Li128ELb0ELb1ELb1ELb0EEENS1_19SingleTileSchedulerILb0ELb1ELb1ELi128EEEEEEEEEvNT_6ParamsE --------------------------
	.section	.nv.info._ZN7cutlass13device_kernelIN5flash19enable_sm80_to_sm89INS1_16FlashAttnFwdSm80INS1_25CollectiveMainloopFwdSm80ILi4ELi1ELb0EN4cute5tupleIJNS5_1CILi128EEENS7_ILi64EEES8_EEELi128ENS_10bfloat16_tEfNS_4arch4Sm80ELb0ELb0ELb0ELb0ELb0ELb0ELb1ELb1EEENS1_21CollectiveEpilogueFwdINS6_IJS8_S8_S9_EEENS6_IJNS7_ILi1EEESH_SH_EEESB_SD_Li128ELb0ELb1ELb1ELb0EEENS1_19SingleTileSchedulerILb0ELb1ELb1ELi128EEEEEEEEEvNT_6ParamsE,"",@"SHT_CUDA_INFO"
	.sectionflags	@""
	.align	4


	//----- nvinfo : EIATTR_CUDA_API_VERSION
	.align		4
        /*0000*/ 	.byte	0x04, 0x37
        /*0002*/ 	.short	(.L_194 - .L_193)
.L_193:
        /*0004*/ 	.word	0x00000082


	//----- nvinfo : EIATTR_SW2861232_WAR
	.align		4
.L_194:
        /*0008*/ 	.byte	0x01, 0x35
	.zero		2


	//----- nvinfo : EIATTR_PARAM_CBANK
	.align		4
        /*000c*/ 	.byte	0x04, 0x0a
        /*000e*/ 	.short	(.L_196 - .L_195)
	.align		4
.L_195:
        /*0010*/ 	.word	index@(.nv.constant0._ZN7cutlass13device_kernelIN5flash19enable_sm80_to_sm89INS1_16FlashAttnFwdSm80INS1_25CollectiveMainloopFwdSm80ILi4ELi1ELb0EN4cute5tupleIJNS5_1CILi128EEENS7_ILi64EEES8_EEELi128ENS_10bfloat16_tEfNS_4arch4Sm80ELb0ELb0ELb0ELb0ELb0ELb0ELb1ELb1EEENS1_21CollectiveEpilogueFwdINS6_IJS8_S8_S9_EEENS6_IJNS7_ILi1EEESH_SH_EEESB_SD_Li128ELb0ELb1ELb1ELb0EEENS1_19SingleTileSchedulerILb0ELb1ELb1ELi128EEEEEEEEEvNT_6ParamsE)
        /*0014*/ 	.short	0x0160
        /*0016*/ 	.short	0x0418


	//----- nvinfo : EIATTR_CBANK_PARAM_SIZE
	.align		4
.L_196:
        /*0018*/ 	.byte	0x03, 0x19
        /*001a*/ 	.short	0x0418


	//----- nvinfo : EIATTR_KPARAM_INFO
	.align		4
        /*001c*/ 	.byte	0x04, 0x17
        /*001e*/ 	.short	(.L_198 - .L_197)
.L_197:
        /*0020*/ 	.word	0x00000000
        /*0024*/ 	.short	0x0000
        /*0026*/ 	.short	0x0000
        /*0028*/ 	.byte	0x00, 0xf0, 0x61, 0x10


	//----- nvinfo : EIATTR_MAXREG_COUNT
	.align		4
.L_198:
        /*002c*/ 	.byte	0x03, 0x1b
        /*002e*/ 	.short	0x00ff


	//----- nvinfo : EIATTR_NUM_BARRIERS
	.align		4
        /*0030*/ 	.byte	0x02, 0x4c
        /*0032*/ 	.byte	0x02
	.zero		1


	//----- nvinfo : EIATTR_ANNOTATIONS
	.align		4
        /*0034*/ 	.byte	0x04, 0x55
        /*0036*/ 	.short	(.L_200 - .L_199)


	//   ....[0]....
.L_199:
        /* <DEDUP_REMOVED lines=38> */
        /*028c*/ 	.byte	0xc0, 0x9e, 0x00, 0x00


	//----- nvinfo : EIATTR_MERCURY_ISA_VERSION
	.align		4
.L_200:
        /*0290*/ 	.byte	0x03, 0x5f
        /*0292*/ 	.short	0x0000


	//----- nvinfo : EIATTR_INT_WARP_WIDE_INSTR_OFFSETS
	.align		4
        /*0294*/ 	.byte	0x04, 0x31
        /*0296*/ 	.short	(.L_202 - .L_201)


	//   ....[0]....
.L_201:
        /*0298*/ 	.word	0x00001ac0


	//----- nvinfo : EIATTR_COOP_GROUP_MASK_REGIDS
	.align		4
.L_202:
        /*029c*/ 	.byte	0x04, 0x29
        /*029e*/ 	.short	(.L_204 - .L_203)


	//   ....[0]....
.L_203:
        /*02a0*/ 	.word	0xffffffff


	//   ....[1]....
        /*02a4*/ 	.word	0xffffffff


	//   ....[2]....
        /*02a8*/ 	.word	0xffffffff


	//   ....[3]....
        /*02ac*/ 	.word	0xffffffff


	//   ....[4]....
        /*02b0*/ 	.word	0xffffffff


	//   ....[5]....
        /*02b4*/ 	.word	0xffffffff


	//   ....[6]....
        /*02b8*/ 	.word	0xffffffff


	//   ....[7]....
        /*02bc*/ 	.word	0xffffffff


	//   ....[8]....
        /*02c0*/ 	.word	0xffffffff


	//   ....[9]....
        /*02c4*/ 	.word	0xffffffff


	//   ....[10]....
        /*02c8*/ 	.word	0xffffffff


	//   ....[11]....
        /*02cc*/ 	.word	0xffffffff


	//   ....[12]....
        /*02d0*/ 	.word	0xffffffff


	//   ....[13]....
        /*02d4*/ 	.word	0xffffffff


	//   ....[14]....
        /*02d8*/ 	.word	0xffffffff


	//   ....[15]....
        /*02dc*/ 	.word	0xffffffff


	//   ....[16]....
        /*02e0*/ 	.word	0xffffffff


	//   ....[17]....
        /*02e4*/ 	.word	0xffffffff


	//   ....[18]....
        /*02e8*/ 	.word	0xffffffff


	//   ....[19]....
        /*02ec*/ 	.word	0xffffffff


	//   ....[20]....
        /*02f0*/ 	.word	0xffffffff


	//   ....[21]....
        /*02f4*/ 	.word	0xffffffff


	//   ....[22]....
        /*02f8*/ 	.word	0xffffffff


	//   ....[23]....
        /*02fc*/ 	.word	0xffffffff


	//   ....[24]....
        /*0300*/ 	.word	0xffffffff


	//   ....[25]....
        /*0304*/ 	.word	0xffffffff


	//   ....[26]....
        /*0308*/ 	.word	0xffffffff


	//   ....[27]....
        /*030c*/ 	.word	0xffffffff


	//   ....[28]....
        /*0310*/ 	.word	0xffffffff


	//   ....[29]....
        /*0314*/ 	.word	0xffffffff


	//   ....[30]....
        /*0318*/ 	.word	0xffffffff


	//   ....[31]....
        /*031c*/ 	.word	0xffffffff


	//   ....[32]....
        /*0320*/ 	.word	0xffffffff


	//   ....[33]....
        /*0324*/ 	.word	0xffffffff


	//   ....[34]....
        /*0328*/ 	.word	0xffffffff


	//   ....[35]....
        /*032c*/ 	.word	0xffffffff


	//   ....[36]....
        /*0330*/ 	.word	0xffffffff


	//   ....[37]....
        /*0334*/ 	.word	0xffffffff


	//   ....[38]....
        /*0338*/ 	.word	0xffffffff


	//   ....[39]....
        /*033c*/ 	.word	0xffffffff


	//   ....[40]....
        /*0340*/ 	.word	0xffffffff


	//   ....[41]....
        /*0344*/ 	.word	0xffffffff


	//   ....[42]....
        /*0348*/ 	.word	0xffffffff


	//   ....[43]....
        /*034c*/ 	.word	0xffffffff


	//   ....[44]....
        /*0350*/ 	.word	0xffffffff


	//   ....[45]....
        /*0354*/ 	.word	0xffffffff


	//   ....[46]....
        /*0358*/ 	.word	0xffffffff


	//   ....[47]....
        /*035c*/ 	.word	0xffffffff


	//   ....[48]....
        /*0360*/ 	.word	0xffffffff


	//   ....[49]....
        /*0364*/ 	.word	0xffffffff


	//   ....[50]....
        /*0368*/ 	.word	0xffffffff


	//   ....[51]....
        /*036c*/ 	.word	0xffffffff


	//   ....[52]....
        /*0370*/ 	.word	0xffffffff


	//   ....[53]....
        /*0374*/ 	.word	0xffffffff


	//   ....[54]....
        /*0378*/ 	.word	0xffffffff


	//   ....[55]....
        /*037c*/ 	.word	0xffffffff


	//   ....[56]....
        /*0380*/ 	.word	0xffffffff


	//----- nvinfo : EIATTR_COOP_GROUP_INSTR_OFFSETS
	.align		4
.L_204:
        /*0384*/ 	.byte	0x04, 0x28
        /*0386*/ 	.short	(.L_206 - .L_205)


	//   ....[0]....
.L_205:
        /*0388*/ 	.word	0x00000060


	//   ....[1]....
        /*038c*/ 	.word	0x00000f00


	//   ....[2]....
        /*0390*/ 	.word	0x00000f40


	//   ....[3]....
        /*0394*/ 	.word	0x000011a0


	//   ....[4]....
        /*0398*/ 	.word	0x000011d0


	//   ....[5]....
        /*039c*/ 	.word	0x000012b0


	//   ....[6]....
        /*03a0*/ 	.word	0x000012e0


	//   ....[7]....
        /*03a4*/ 	.word	0x000013c0


	//   ....[8]....
        /*03a8*/ 	.word	0x000013f0


	//   ....[9]....
        /*03ac*/ 	.word	0x000014d0


	//   ....[10]....
        /*03b0*/ 	.word	0x00001500


	//   ....[11]....
        /*03b4*/ 	.word	0x000015e0


	//   ....[12]....
        /*03b8*/ 	.word	0x00001610


	//   ....[13]....
        /*03bc*/ 	.word	0x000016f0


	//   ....[14]....
        /*03c0*/ 	.word	0x00001720


	//   ....[15]....
        /*03c4*/ 	.word	0x000017f0


	//   ....[16]....
        /*03c8*/ 	.word	0x00001830


	//   ....[17]....
        /*03cc*/ 	.word	0x00003820


	//   ....[18]....
        /*03d0*/ 	.word	0x00003940


	//   ....[19]....
        /*03d4*/ 	.word	0x00003b40


	//   ....[20]....
        /*03d8*/ 	.word	0x00003b60


	//   ....[21]....
        /*03dc*/ 	.word	0x00003d10


	//   ....[22]....
        /*03e0*/ 	.word	0x00003f20


	//   ....[23]....
        /*03e4*/ 	.word	0x00003f40


	//   ....[24]....
        /*03e8*/ 	.word	0x00004150


	//   ....[25]....
        /*03ec*/ 	.word	0x00007690


	//   ....[26]....
        /*03f0*/ 	.word	0x000076e0


	//   ....[27]....
        /*03f4*/ 	.word	0x000077a0


	//   ....[28]....
        /*03f8*/ 	.word	0x000077f0


	//   ....[29]....
        /*03fc*/ 	.word	0x00007820


	//   ....[30]....
        /*0400*/ 	.word	0x00007910


	//   ....[31]....
        /*0404*/ 	.word	0x00007a70


	//   ....[32]....
        /*0408*/ 	.word	0x00007d50


	//   ....[33]....
        /*040c*/ 	.word	0x00009f20


	//   ....[34]....
        /*0410*/ 	.word	0x00009f30


	//   ....[35]....
        /*0414*/ 	.word	0x00009f40


	//   ....[36]....
        /*0418*/ 	.word	0x00009f60


	//   ....[37]....
        /*041c*/ 	.word	0x00009f80


	//   ....[38]....
        /*0420*/ 	.word	0x00009fa0


	//   ....[39]....
        /*0424*/ 	.word	0x00009fb0


	//   ....[40]....
        /*0428*/ 	.word	0x00009fe0


	//   ....[41]....
        /*042c*/ 	.word	0x0000b050


	//   ....[42]....
        /*0430*/ 	.word	0x0000b080


	//   ....[43]....
        /*0434*/ 	.word	0x0000b0b0


	//   ....[44]....
        /*0438*/ 	.word	0x0000b0e0


	//   ....[45]....
        /*043c*/ 	.word	0x0000b120


	//   ....[46]....
        /*0440*/ 	.word	0x0000b150


	//   ....[47]....
        /*0444*/ 	.word	0x0000b170


	//   ....[48]....
        /*0448*/ 	.word	0x0000b180


	//   ....[49]....
        /*044c*/ 	.word	0x0000b1a0


	//   ....[50]....
        /*0450*/ 	.word	0x0000b1b0


	//   ....[51]....
        /*0454*/ 	.word	0x0000b860


	//   ....[52]....
        /*0458*/ 	.word	0x0000b880


	//   ....[53]....
        /*045c*/ 	.word	0x0000be80


	//   ....[54]....
        /*0460*/ 	.word	0x0000bea0


	//   ....[55]....
        /*0464*/ 	.word	0x0000c4a0


	//   ....[56]....
        /*0468*/ 	.word	0x0000c4b0


	//----- nvinfo : EIATTR_EXIT_INSTR_OFFSETS
	.align		4
.L_206:
        /*046c*/ 	.byte	0x04, 0x1c
        /*046e*/ 	.short	(.L_208 - .L_207)


	//   ....[0]....
.L_207:
        /*0470*/ 	.word	0x000001c0


	//   ....[1]....
        /*0474*/ 	.word	0x0000c4c0


	//   ....[2]....
        /*0478*/ 	.word	0x0000ca60


	//   ....[3]....
        /*047c*/ 	.word	0x0000cab0


	//   ....[4]....
        /*0480*/ 	.word	0x0000cae0


	//   ....[5]....
        /*0484*/ 	.word	0x0000cb40


	//   ....[6]....
        /*0488*/ 	.word	0x0000cdd0


	//----- nvinfo : EIATTR_CTAIDZ_USED
	.align		4
.L_208:
        /*048c*/ 	.byte	0x01, 0x04
	.zero		2


	//----- nvinfo : EIATTR_MAX_THREADS
	.align		4
        /*0490*/ 	.byte	0x04, 0x05
        /*0492*/ 	.short	(.L_210 - .L_209)
.L_209:
        /*0494*/ 	.word	0x00000080
        /*0498*/ 	.word	0x00000001
        /*049c*/ 	.word	0x00000001


	//----- nvinfo : EIATTR_CRS_STACK_SIZE
	.align		4
.L_210:
        /*04a0*/ 	.byte	0x04, 0x1e
        /*04a2*/ 	.short	(.L_212 - .L_211)
.L_211:
        /*04a4*/ 	.word	0x00000000
.L_212:


//--------------------- .nv.info._ZN7cutlass13device_kernelIN5flash19enable_sm80_to_sm89INS1_16FlashAttnFwdSm80INS1_25CollectiveMainloopFwdSm80ILi8ELi1ELb1EN4cute5tupleIJNS5_1CILi128EEENS7_ILi112EEES8_EEELi128ENS_10bfloat16_tEfNS_4arch4Sm80ELb0ELb0ELb0ELb1ELb0ELb0ELb1ELb1EEENS1_21CollectiveEpilogueFwdINS6_IJS8_S8_S9_EEENS6_IJNS7_ILi1EEESH_SH_EEESB_SD_Li256ELb1ELb1ELb1ELb0EEENS1_36VarlenDynamicPersistentTileSchedulerILi128ELi112ELi256ELi256ELb1ELb1ELb0ELb0ELb1ELb1EEEEEEEEEvNT_6ParamsE --------------------------
	.section	.nv.info._ZN7cutlass13device_kernelIN5flash19enable_sm80_to_sm89INS1_16FlashAttnFwdSm80INS1_25CollectiveMainloopFwdSm80ILi8ELi1ELb1EN4cute5tupleIJNS5_1CILi128EEENS7_ILi112EEES8_EEELi128ENS_10bfloat16_tEfNS_4arch4Sm80ELb0ELb0ELb0ELb1ELb0ELb0ELb1ELb1EEENS1_21CollectiveEpilogueFwdINS6_IJS8_S8_S9_EEENS6_IJNS7_ILi1EEESH_SH_EEESB_SD_Li256ELb1ELb1ELb1ELb0EEENS1_36VarlenDynamicPersistentTileSchedulerILi128ELi112ELi256ELi256ELb1ELb1ELb0ELb0ELb1ELb1EEEEEEEEEvNT_6ParamsE,"",@"SHT_CUDA_INFO"
	.sectionflags	@""
	.align	4


	//----- nvinfo : EIATTR_CUDA_API_VERSION
	.align		4
        /*0000*/ 	.byte	0x04, 0x37
        /*0002*/ 	.short	(.L_214 - .L_213)
.L_213:
        /*0004*/ 	.word	0x00000082


	//----- nvinfo : EIATTR_SW2861232_WAR
	.align		4
.L_214:
        /*0008*/ 	.byte	0x01, 0x35
	.zero		2


	//----- nvinfo : EIATTR_PARAM_CBANK
	.align		4
        /*000c*/ 	.byte	0x04, 0x0a
        /*000e*/ 	.short	(.L_216 - .L_215)
	.align		4
.L_215:
        /*0010*/ 	.word	index@(.nv.constant0._ZN7cutlass13device_kernelIN5flash19enable_sm80_to_sm89INS1_16FlashAttnFwdSm80INS1_25CollectiveMainloopFwdSm80ILi8ELi1ELb1EN4cute5tupleIJNS5_1CILi128EEENS7_ILi112EEES8_EEELi128ENS_10bfloat16_tEfNS_4arch4Sm80ELb0ELb0ELb0ELb1ELb0ELb0ELb1ELb1EEENS1_21CollectiveEpilogueFwdINS6_IJS8_S8_S9_EEENS6_IJNS7_ILi1EEESH_SH_EEESB_SD_Li256ELb1ELb1ELb1ELb0EEENS1_36VarlenDynamicPersistentTileSchedulerILi128ELi112ELi256ELi256ELb1ELb1ELb0ELb0ELb1ELb1EEEEEEEEEvNT_6ParamsE)
        /*0014*/ 	.short	0x0160
        /*0016*/ 	.short	0x0438


	//----- nvinfo : EIATTR_CBANK_PARAM_SIZE
	.align		4
.L_216:
        /*0018*/ 	.byte	0x03, 0x19
        /*001a*/ 	.short	0x0438


	//----- nvinfo : EIATTR_KPARAM_INFO
	.align		4
        /*001c*/ 	.byte	0x04, 0x17
        /*001e*/ 	.short	(.L_218 - .L_217)
.L_217:
        /*0020*/ 	.word	0x00000000
        /*0024*/ 	.short	0x0000
        /*0026*/ 	.short	0x0000
        /*0028*/ 	.byte	0x00, 0xf0, 0xe1, 0x10


	//----- nvinfo : EIATTR_MAXREG_COUNT
	.align		4
.L_218:
        /*002c*/ 	.byte	0x03, 0x1b
        /*002e*/ 	.short	0x00ff


	//----- nvinfo : EIATTR_NUM_BARRIERS
	.align		4
        /*0030*/ 	.byte	0x02, 0x4c
        /*0032*/ 	.byte	0x06
	.zero		1


	//----- nvinfo : EIATTR_ANNOTATIONS
	.align		4
        /*0034*/ 	.byte	0x04, 0x55
        /*0036*/ 	.short	(.L_220 - .L_219)


	//   ....[0]....
.L_219:
        /* <DEDUP_REMOVED lines=16> */


	//----- nvinfo : EIATTR_MERCURY_ISA_VERSION
	.align		4
.L_220:
        /*0120*/ 	.byte	0x03, 0x5f
        /*0122*/ 	.short	0x0000


	//----- nvinfo : EIATTR_INT_WARP_WIDE_INSTR_OFFSETS
	.align		4
        /*0124*/ 	.byte	0x04, 0x31
        /*0126*/ 	.short	(.L_222 - .L_221)


	//   ....[0]....
.L_221:
        /*0128*/ 	.word	0x00009290


	//   ....[1]....
        /*012c*/ 	.word	0x00009310


	//----- nvinfo : EIATTR_COOP_GROUP_MASK_REGIDS
	.align		4
.L_222:
        /*0130*/ 	.byte	0x04, 0x29
        /*0132*/ 	.short	(.L_224 - .L_223)


	//   ....[0]....
.L_223:
        /*0134*/ 	.word	0xffffffff


	//   ....[1]....
        /*0138*/ 	.word	0xffffffff


	//   ....[2]....
        /*013c*/ 	.word	0xffffffff


	//   ....[3]....
        /*0140*/ 	.word	0xffffffff


	//   ....[4]....
        /*0144*/ 	.word	0xffffffff


	//   ....[5]....
        /*0148*/ 	.word	0xffffffff


	//   ....[6]....
        /*014c*/ 	.word	0xffffffff


	//   ....[7]....
        /*0150*/ 	.word	0xffffffff


	//   ....[8]....
        /*0154*/ 	.word	0xffffffff


	//   ....[9]....
        /*0158*/ 	.word	0xffffffff


	//   ....[10]....
        /*015c*/ 	.word	0xffffffff


	//   ....[11]....
        /*0160*/ 	.word	0xffffffff


	//   ....[12]....
        /*0164*/ 	.word	0xffffffff


	//   ....[13]....
        /*0168*/ 	.word	0xffffffff


	//   ....[14]....
        /*016c*/ 	.word	0xffffffff


	//   ....[15]....
        /*0170*/ 	.word	0xffffffff


	//   ....[16]....
        /*0174*/ 	.word	0xffffffff


	//   ....[17]....
        /*0178*/ 	.word	0xffffffff


	//   ....[18]....
        /*017c*/ 	.word	0xffffffff


	//   ....[19]....
        /*0180*/ 	.word	0xffffffff


	//   ....[20]....
        /*0184*/ 	.word	0xffffffff


	//   ....[21]....
        /*0188*/ 	.word	0xffffffff


	//   ....[22]....
        /*018c*/ 	.word	0xffffffff


	//   ....[23]....
        /*0190*/ 	.word	0xffffffff


	//   ....[24]....
        /*0194*/ 	.word	0xffffffff


	//   ....[25]....
        /*0198*/ 	.word	0xffffffff


	//   ....[26]....
        /*019c*/ 	.word	0xffffffff


	//   ....[27]....
        /*01a0*/ 	.word	0xffffffff


	//   ....[28]....
        /*01a4*/ 	.word	0xffffffff


	//   ....[29]....
        /*01a8*/ 	.word	0xffffffff


	//   ....[30]....
        /*01ac*/ 	.word	0xffffffff


	//   ....[31]....
        /*01b0*/ 	.word	0xffffffff


	//   ....[32]....
        /*01b4*/ 	.word	0xffffffff


	//   ....[33]....
        /*01b8*/ 	.word	0xffffffff


	//   ....[34]....
        /*01bc*/ 	.word	0xffffffff


	//   ....[35]....
        /*01c0*/ 	.word	0xffffffff


	//   ....[36]....
        /*01c4*/ 	.word	0xffffffff


	//   ....[37]....
        /*01c8*/ 	.word	0xffffffff


	//   ....[38]....
        /*01cc*/ 	.word	0xffffffff


	//   ....[39]....
        /*01d0*/ 	.word	0xffffffff


	//   ....[40]....
        /*01d4*/ 	.word	0xffffffff


	//   ....[41]....
        /*01d8*/ 	.word	0xffffffff


	//   ....[42]....
        /*01dc*/ 	.word	0xffffffff


	//   ....[43]....
        /*01e0*/ 	.word	0xffffffff


	//   ....[44]....
        /*01e4*/ 	.word	0xffffffff


	//   ....[45]....
        /*01e8*/ 	.word	0xffffffff


	//   ....[46]....
        /*01ec*/ 	.word	0xffffffff


	//   ....[47]....
        /*01f0*/ 	.word	0xffffffff


	//   ....[48]....
        /*01f4*/ 	.word	0xffffffff


	//   ....[49]....
        /*01f8*/ 	.word	0xffffffff


	//   ....[50]....
        /*01fc*/ 	.word	0xffffffff


	//   ....[51]....
        /*0200*/ 	.word	0xffffffff


	//   ....[52]....
        /*0204*/ 	.word	0xffffffff


	//   ....[53]....
        /*0208*/ 	.word	0xffffffff


	//   ....[54]....
        /*020c*/ 	.word	0xffffffff


	//   ....[55]....
        /*0210*/ 	.word	0xffffffff


	//   ....[56]....
        /*0214*/ 	.word	0xffffffff


	//   ....[57]....
        /*0218*/ 	.word	0xffffffff


	//   ....[58]....
        /*021c*/ 	.word	0xffffffff


	//   ....[59]....
        /*0220*/ 	.word	0xffffffff


	//   ....[60]....
        /*0224*/ 	.word	0xffffffff


	//   ....[61]....
        /*0228*/ 	.word	0xffffffff


	//   ....[62]....
        /*022c*/ 	.word	0xffffffff


	//   ....[63]....
        /*0230*/ 	.word	0xffffffff


	//   ....[64]....
        /*0234*/ 	.word	0xffffffff


	//   ....[65]....
        /*0238*/ 	.word	0xffffffff


	//   ....[66]....
        /*023c*/ 	.word	0xffffffff


	//   ....[67]....
        /*0240*/ 	.word	0xffffffff


	//   ....[68]....
        /*0244*/ 	.word	0xffffffff


	//   ....[69]....
        /*0248*/ 	.word	0xffffffff


	//   ....[70]....
        /*024c*/ 	.word	0xffffffff


	//   ....[71]....
        /*0250*/ 	.word	0xffffffff


	//   ....[72]....
        /*0254*/ 	.word	0xffffffff


	//   ....[73]....
        /*0258*/ 	.word	0xffffffff


	//   ....[74]....
        /*025c*/ 	.word	0xffffffff


	//   ....[75]....
        /*0260*/ 	.word	0xffffffff


	//   ....[76]....
        /*0264*/ 	.word	0xffffffff


	//   ....[77]....
        /*0268*/ 	.word	0xffffffff


	//   ....[78]....
        /*026c*/ 	.word	0xffffffff


	//   ....[79]....
        /*0270*/ 	.word	0xffffffff


	//   ....[80]....
        /*0274*/ 	.word	0xffffffff


	//   ....[81]....
        /*0278*/ 	.word	0xffffffff


	//   ....[82]....
        /*027c*/ 	.word	0xffffffff


	//   ....[83]....
        /*0280*/ 	.word	0xffffffff


	//   ....[84]....
        /*0284*/ 	.word	0xffffffff


	//   ....[85]....
        /*0288*/ 	.word	0xffffffff


	//   ....[86]....
        /*028c*/ 	.word	0xffffffff


	//   ....[87]....
        /*0290*/ 	.word	0xffffffff


	//   ....[88]....
        /*0294*/ 	.word	0xffffffff


	//   ....[89]....
        /*0298*/ 	.word	0xffffffff


	//   ....[90]....
        /*029c*/ 	.word	0xffffffff


	//   ....[91]....
        /*02a0*/ 	.word	0xffffffff


	//   ....[92]....
        /*02a4*/ 	.word	0xffffffff


	//   ....[93]....
        /*02a8*/ 	.word	0xffffffff


	//   ....[94]....
        /*02ac*/ 	.word	0xffffffff


	//   ....[95]....
        /*02b0*/ 	.word	0xffffffff


	//   ....[96]....
        /*02b4*/ 	.word	0xffffffff


	//   ....[97]....
        /*02b8*/ 	.word	0xffffffff


	//   ....[98]....
        /*02bc*/ 	.word	0xffffffff


	//   ....[99]....
        /*02c0*/ 	.word	0xffffffff


	//   ....[100]....
        /*02c4*/ 	.word	0xffffffff


	//   ....[101]....
        /*02c8*/ 	.word	0xffffffff


	//   ....[102]....
        /*02cc*/ 	.word	0xffffffff


	//   ....[103]....
        /*02d0*/ 	.word	0xffffffff


	//   ....[104]....
        /*02d4*/ 	.word	0xffffffff


	//   ....[105]....
        /*02d8*/ 	.word	0xffffffff


	//   ....[106]....
        /*02dc*/ 	.word	0xffffffff


	//   ....[107]....
        /*02e0*/ 	.word	0xffffffff


	//   ....[108]....
        /*02e4*/ 	.word	0xffffffff


	//   ....[109]....
        /*02e8*/ 	.word	0xffffffff


	//   ....[110]....
        /*02ec*/ 	.word	0xffffffff


	//   ....[111]....
        /*02f0*/ 	.word	0xffffffff


	//   ....[112]....
        /*02f4*/ 	.word	0xffffffff


	//   ....[113]....
        /*02f8*/ 	.word	0xffffffff


	//   ....[114]....
        /*02fc*/ 	.word	0xffffffff


	//   ....[115]....
        /*0300*/ 	.word	0xffffffff


	//   ....[116]....
        /*0304*/ 	.word	0xffffffff


	//   ....[117]....
        /*0308*/ 	.word	0xffffffff


	//   ....[118]....
        /*030c*/ 	.word	0xffffffff


	//   ....[119]....
        /*0310*/ 	.word	0xffffffff


	//   ....[120]....
        /*0314*/ 	.word	0xffffffff


	//   ....[121]....
        /*0318*/ 	.word	0xffffffff


	//   ....[122]....
        /*031c*/ 	.word	0xffffffff


	//   ....[123]....
        /*0320*/ 	.word	0xffffffff


	//   ....[124]....
        /*0324*/ 	.word	0xffffffff


	//   ....[125]....
        /*0328*/ 	.word	0xffffffff


	//   ....[126]....
        /*032c*/ 	.word	0xffffffff


	//   ....[127]....
        /*0330*/ 	.word	0xffffffff


	//   ....[128]....
        /*0334*/ 	.word	0xffffffff


	//   ....[129]....
        /*0338*/ 	.word	0xffffffff


	//   ....[130]....
        /*033c*/ 	.word	0xffffffff


	//----- nvinfo : EIATTR_COOP_GROUP_INSTR_OFFSETS
	.align		4
.L_224:
        /*0340*/ 	.byte	0x04, 0x28
        /*0342*/ 	.short	(.L_226 - .L_225)


	//   ....[0]....
.L_225:
        /*0344*/ 	.word	0x00000050


	//   ....[1]....
        /*0348*/ 	.word	0x000001e0


	//   ....[2]....
        /*034c*/ 	.word	0x00000210


	//   ....[3]....
        /*0350*/ 	.word	0x00000240


	//   ....[4]....
        /*0354*/ 	.word	0x00000270


	//   ....[5]....
        /*0358*/ 	.word	0x000002a0


	//   ....[6]....
        /*035c*/ 	.word	0x000002d0


	//   ....[7]....
        /*0360*/ 	.word	0x00000440


	//   ....[8]....
        /*0364*/ 	.word	0x00000480


	//   ....[9]....
        /*0368*/ 	.word	0x000004b0


	//   ....[10]....
        /*036c*/ 	.word	0x000004e0


	//   ....[11]....
        /*0370*/ 	.word	0x00000510


	//   ....[12]....
        /*0374*/ 	.word	0x00000540


	//   ....[13]....
        /*0378*/ 	.word	0x000005d0


	//   ....[14]....
        /*037c*/ 	.word	0x00000600


	//   ....[15]....
        /*0380*/ 	.word	0x00000610


	//   ....[16]....
        /*0384*/ 	.word	0x00000680


	//   ....[17]....
        /*0388*/ 	.word	0x00001e90


	//   ....[18]....
        /*038c*/ 	.word	0x00001ee0


	//   ....[19]....
        /*0390*/ 	.word	0x00001f20


	//   ....[20]....
        /*0394*/ 	.word	0x00001f60


	//   ....[21]....
        /*0398*/ 	.word	0x00001fa0


	//   ....[22]....
        /*039c*/ 	.word	0x00001fd0


	//   ....[23]....
        /*03a0*/ 	.word	0x00002000


	//   ....[24]....
        /*03a4*/ 	.word	0x00002010


	//   ....[25]....
        /*03a8*/ 	.word	0x000040f0


	//   ....[26]....
        /*03ac*/ 	.word	0x00004180


	//   ....[27]....
        /*03b0*/ 	.word	0x000041a0


	//   ....[28]....
        /*03b4*/ 	.word	0x000041c0


	//   ....[29]....
        /*03b8*/ 	.word	0x000070a0


	//   ....[30]....
        /*03bc*/ 	.word	0x000070c0


	//   ....[31]....
        /*03c0*/ 	.word	0x000070f0


	//   ....[32]....
        /*03c4*/ 	.word	0x00007100


	//   ....[33]....
        /*03c8*/ 	.word	0x00008c80


	//   ....[34]....
        /*03cc*/ 	.word	0x00008c90


	//   ....[35]....
        /*03d0*/ 	.word	0x00008cc0


	//   ....[36]....
        /*03d4*/ 	.word	0x00008cd0


	//   ....[37]....
        /*03d8*/ 	.word	0x00009d30


	//   ....[38]....
        /*03dc*/ 	.word	0x00009d40


	//   ....[39]....
        /*03e0*/ 	.word	0x00009d60


	//   ....[40]....
        /*03e4*/ 	.word	0x00009d70


	//   ....[41]....
        /*03e8*/ 	.word	0x0000a0b0


	//   ....[42]....
        /*03ec*/ 	.word	0x0000a0d0


	//   ....[43]....
        /*03f0*/ 	.word	0x0000a1b0


	//   ....[44]....
        /*03f4*/ 	.word	0x0000a1c0


	//   ....[45]....
        /*03f8*/ 	.word	0x0000a2b0


	//   ....[46]....
        /*03fc*/ 	.word	0x0000a2d0


	//   ....[47]....
        /*0400*/ 	.word	0x0000a3c0


	//   ....[48]....
        /*0404*/ 	.word	0x0000a3d0


	//   ....[49]....
        /*0408*/ 	.word	0x0000a6b0


	//   ....[50]....
        /*040c*/ 	.word	0x0000a6d0


	//   ....[51]....
        /*0410*/ 	.word	0x0000ad10


	//   ....[52]....
        /*0414*/ 	.word	0x0000ad20


	//   ....[53]....
        /*0418*/ 	.word	0x0000b860


	//   ....[54]....
        /*041c*/ 	.word	0x0000b880


	//   ....[55]....
        /*0420*/ 	.word	0x0000b970


	//   ....[56]....
        /*0424*/ 	.word	0x0000b980


	//   ....[57]....
        /*0428*/ 	.word	0x0000ba70


	//   ....[58]....
        /*042c*/ 	.word	0x0000ba90


	//   ....[59]....
        /*0430*/ 	.word	0x0000bb80


	//   ....[60]....
        /*0434*/ 	.word	0x0000bb90


	//   ....[61]....
        /*0438*/ 	.word	0x0000bd20


	//   ....[62]....
        /*043c*/ 	.word	0x0000bd40


	//   ....[63]....
        /*0440*/ 	.word	0x0000be60


	//   ....[64]....
        /*0444*/ 	.word	0x0000bea0


	//   ....[65]....
        /*0448*/ 	.word	0x0000bed0


	//   ....[66]....
        /*044c*/ 	.word	0x0000bf00


	//   ....[67]....
        /*0450*/ 	.word	0x0000bf30


	//   ....[68]....
        /*0454*/ 	.word	0x0000bf60


	//   ....[69]....
        /*0458*/ 	.word	0x0000c0b0


	//   ....[70]....
        /*045c*/ 	.word	0x0000c0f0


	//   ....[71]....
        /*0460*/ 	.word	0x0000c120


	//   ....[72]....
        /*0464*/ 	.word	0x0000c150


	//   ....[73]....
        /*0468*/ 	.word	0x0000c180


	//   ....[74]....
        /*046c*/ 	.word	0x0000c1b0


	//   ....[75]....
        /*0470*/ 	.word	0x0000c240


	//   ....[76]....
        /*0474*/ 	.word	0x0000c270


	//   ....[77]....
        /*0478*/ 	.word	0x0000c280


	//   ....[78]....
        /*047c*/ 	.word	0x0000c2e0


	//   ....[79]....
        /*0480*/ 	.word	0x0000c810


	//   ....[80]....
        /*0484*/ 	.word	0x0000c870


	//   ....[81]....
        /*0488*/ 	.word	0x0000c8c0


	//   ....[82]....
        /*048c*/ 	.word	0x0000c910


	//   ....[83]....
        /*0490*/ 	.word	0x0000c960


	//   ....[84]....
        /*0494*/ 	.word	0x0000c9d0


	//   ....[85]....
        /*0498*/ 	.word	0x0000ca10


	//   ....[86]....
        /*049c*/ 	.word	0x0000ca80


	//   ....[87]....
        /*04a0*/ 	.word	0x0000caf0


	//   ....[88]....
        /*04a4*/ 	.word	0x0000cb50


	//   ....[89]....
        /*04a8*/ 	.word	0x0000cbd0


	//   ....[90]....
        /*04ac*/ 	.word	0x0000cc20


	//   ....[91]....
        /*04b0*/ 	.word	0x0000cc70


	//   ....[92]....
        /*04b4*/ 	.word	0x0000ccc0


	//   ....[93]....
        /*04b8*/ 	.word	0x0000cd30


	//   ....[94]....
        /*04bc*/ 	.word	0x0000cda0


	//   ....[95]....
        /*04c0*/ 	.word	0x0000ce00


	//   ....[96]....
        /*04c4*/ 	.word	0x0000ce60


	//   ....[97]....
        /*04c8*/ 	.word	0x0000cec0


	//   ....[98]....
        /*04cc*/ 	.word	0x0000cf30


	//   ....[99]....
        /*04d0*/ 	.word	0x0000cf90


	//   ....[100]....
        /*04d4*/ 	.word	0x0000cff0


	//   ....[101]....
        /*04d8*/ 	.word	0x0000d050


	//   ....[102]....
        /*04dc*/ 	.word	0x0000d0c0


	//   ....[103]....
        /*04e0*/ 	.word	0x0000d120


	//   ....[104]....
        /*04e4*/ 	.word	0x0000d180


	//   ....[105]....
        /*04e8*/ 	.word	0x0000d1e0


	//   ....[106]....
        /*04ec*/ 	.word	0x0000d250


	//   ....[107]....
        /*04f0*/ 	.word	0x0000d2b0


	//   ....[108]....
        /*04f4*/ 	.word	0x0000d310


	//   ....[109]....
        /*04f8*/ 	.word	0x0000d370


	//   ....[110]....
        /*04fc*/ 	.word	0x0000d3e0


	//   ....[111]....
        /*0500*/ 	.word	0x0000d440


	//   ....[112]....
        /*0504*/ 	.word	0x0000d4a0


	//   ....[113]....
        /*0508*/ 	.word	0x0000d500


	//   ....[114]....
        /*050c*/ 	.word	0x0000d570


	//   ....[115]....
        /*0510*/ 	.word	0x0000d5c0


	//   ....[116]....
        /*0514*/ 	.word	0x0000d600


	//   ....[117]....
        /*0518*/ 	.word	0x0000d650


	//   ....[118]....
        /*051c*/ 	.word	0x0000d6a0


	//   ....[119]....
        /*0520*/ 	.word	0x0000d6f0


	//   ....[120]....
        /*0524*/ 	.word	0x0000d760


	//   ....[121]....
        /*0528*/ 	.word	0x0000d7a0


	//   ....[122]....
        /*052c*/ 	.word	0x0000d7f0


	//   ....[123]....
        /*0530*/ 	.word	0x0000d840


	//   ....[124]....
        /*0534*/ 	.word	0x0000d890


	//   ....[125]....
        /*0538*/ 	.word	0x0000d8e0


	//   ....[126]....
        /*053c*/ 	.word	0x0000d950


	//   ....[127]....
        /*0540*/ 	.word	0x0000d990


	//   ....[128]....
        /*0544*/ 	.word	0x0000da00


	//   ....[129]....
        /*0548*/ 	.word	0x0000da60


	//   ....[130]....
        /*054c*/ 	.word	0x0000dac0


	//----- nvinfo : EIATTR_EXIT_INSTR_OFFSETS
	.align		4
.L_226:
        /*0550*/ 	.byte	0x04, 0x1c
        /*0552*/ 	.short	(.L_228 - .L_227)


	//   ....[0]....
.L_227:
        /*0554*/ 	.word	0x00000b40


	//   ....[1]....
        /*0558*/ 	.word	0x0000c7d0


	//----- nvinfo : EIATTR_MAX_THREADS
	.align		4
.L_228:
        /*055c*/ 	.byte	0x04, 0x05
        /*055e*/ 	.short	(.L_230 - .L_229)
.L_229:
        /*0560*/ 	.word	0x00000100
        /*0564*/ 	.word	0x00000001
        /*0568*/ 	.word	0x00000001


	//----- nvinfo : EIATTR_CRS_STACK_SIZE
	.align		4
.L_230:
        /*056c*/ 	.byte	0x04, 0x1e
        /*056e*/ 	.short	(.L_232 - .L_231)
.L_231:
        /*0570*/ 	.word	0x00000000
.L_232:


//--------------------- .nv.info._ZN7cutlass13device_kernelIN5flash19enable_sm80_to_sm89INS1_16FlashAttnFwdSm80INS1_25CollectiveMainloopFwdSm80ILi8ELi1ELb1EN4cute5tupleIJNS5_1CILi128EEENS7_ILi112EEES8_EEELi128ENS_10bfloat16_tEfNS_4arch4Sm80ELb0ELb0ELb0ELb1ELb0ELb1ELb1ELb1EEENS1_21CollectiveEpilogueFwdINS6_IJS8_S8_S9_EEENS6_IJNS7_ILi1EEESH_SH_EEESB_SD_Li256ELb1ELb1ELb1ELb0EEENS1_36VarlenDynamicPersistentTileSchedulerILi128ELi112ELi256ELi256ELb1ELb1ELb0ELb0ELb1ELb1EEEEEEEEEvNT_6ParamsE --------------------------
	.section	.nv.info._ZN7cutlass13device_kernelIN5flash19enable_sm80_to_sm89INS1_16FlashAttnFwdSm80INS1_25CollectiveMainloopFwdSm80ILi8ELi1ELb1EN4cute5tupleIJNS5_1CILi128EEENS7_ILi112EEES8_EEELi128ENS_10bfloat16_tEfNS_4arch4Sm80ELb0ELb0ELb0ELb1ELb0ELb1ELb1ELb1EEENS1_21CollectiveEpilogueFwdINS6_IJS8_S8_S9_EEENS6_IJNS7_ILi1EEESH_SH_EEESB_SD_Li256ELb1ELb1ELb1ELb0EEENS1_36VarlenDynamicPersistentTileSchedulerILi128ELi112ELi256ELi256ELb1ELb1ELb0ELb0ELb1ELb1EEEEEEEEEvNT_6ParamsE,"",@"SHT_CUDA_INFO"
	.sectionflags	@""
	.align	4


	//----- nvinfo : EIATTR_CUDA_API_VERSION
	.align		4
        /*0000*/ 	.byte	0x04, 0x37
        /*0002*/ 	.short	(.L_234 - .L_233)
.L_233:
        /*0004*/ 	.word	0x00000082


	//----- nvinfo : EIATTR_SW2861232_WAR
	.align		4
.L_234:
        /*0008*/ 	.byte	0x01, 0x35
	.zero		2


	//----- nvinfo : EIATTR_PARAM_CBANK
	.align		4
        /*000c*/ 	.byte	0x04, 0x0a
        /*000e*/ 	.short	(.L_236 - .L_235)
	.align		4
.L_235:
        /*0010*/ 	.word	index@(.nv.constant0._ZN7cutlass13device_kernelIN5flash19enable_sm80_to_sm89INS1_16FlashAttnFwdSm80INS1_25CollectiveMainloopFwdSm80ILi8ELi1ELb1EN4cute5tupleIJNS5_1CILi128EEENS7_ILi112EEES8_EEELi128ENS_10bfloat16_tEfNS_4arch4Sm80ELb0ELb0ELb0ELb1ELb0ELb1ELb1ELb1EEENS1_21CollectiveEpilogueFwdINS6_IJS8_S8_S9_EEENS6_IJNS7_ILi1EEESH_SH_EEESB_SD_Li256ELb1ELb1ELb1ELb0EEENS1_36VarlenDynamicPersistentTileSchedulerILi128ELi112ELi256ELi256ELb1ELb1ELb0ELb0ELb1ELb1EEEEEEEEEvNT_6ParamsE)
        /*0014*/ 	.short	0x0160
        /*0016*/ 	.short	0x0438


	//----- nvinfo : EIATTR_CBANK_PARAM_SIZE
	.align		4
.L_236:
        /*0018*/ 	.byte	0x03, 0x19
        /*001a*/ 	.short	0x0438


	//----- nvinfo : EIATTR_KPARAM_INFO
	.align		4
        /*001c*/ 	.byte	0x04, 0x17
        /*001e*/ 	.short	(.L_238 - .L_237)
.L_237:
        /*0020*/ 	.word	0x00000000
        /*0024*/ 	.short	0x0000
        /*0026*/ 	.short	0x0000
        /*0028*/ 	.byte	0x00, 0xf0, 0xe1, 0x10


	//----- nvinfo : EIATTR_MAXREG_COUNT
	.align		4
.L_238:
        /*002c*/ 	.byte	0x03, 0x1b
        /*002e*/ 	.short	0x00ff


	//----- nvinfo : EIATTR_NUM_BARRIERS
	.align		4
        /*0030*/ 	.byte	0x02, 0x4c
        /*0032*/ 	.byte	0x06
	.zero		1


	//----- nvinfo : EIATTR_MERCURY_ISA_VERSION
	.align		4
        /*0034*/ 	.byte	0x03, 0x5f
        /*0036*/ 	.short	0x0000


	//----- nvinfo : EIATTR_INT_WARP_WIDE_INSTR_OFFSETS
	.align		4
        /*0038*/ 	.byte	0x04, 0x31
        /*003a*/ 	.short	(.L_240 - .L_239)


	//   ....[0]....
.L_239:
        /*003c*/ 	.word	0x000139d0


	//   ....[1]....
        /*0040*/ 	.word	0x00013a70


	//----- nvinfo : EIATTR_COOP_GROUP_MASK_REGIDS
	.align		4
.L_240:
        /*0044*/ 	.byte	0x04, 0x29
        /*0046*/ 	.short	(.L_242 - .L_241)


	//   ....[0]....
.L_241:
        /*0048*/ 	.word	0xffffffff


	//   ....[1]....
        /*004c*/ 	.word	0xffffffff


	//   ....[2]....
        /*0050*/ 	.word	0xffffffff


	//   ....[3]....
        /*0054*/ 	.word	0xffffffff


	//   ....[4]....
        /*0058*/ 	.word	0xffffffff


	//   ....[5]....
        /*005c*/ 	.word	0xffffffff


	//   ....[6]....
        /*0060*/ 	.word	0xffffffff


	//   ....[7]....
        /*0064*/ 	.word	0xffffffff


	//   ....[8]....
        /*0068*/ 	.word	0xffffffff


	//   ....[9]....
        /*006c*/ 	.word	0xffffffff


	//   ....[10]....
        /*0070*/ 	.word	0xffffffff


	//   ....[11]....
        /*0074*/ 	.word	0xffffffff


	//   ....[12]....
        /*0078*/ 	.word	0xffffffff


	//   ....[13]....
        /*007c*/ 	.word	0xffffffff


	//   ....[14]....
        /*0080*/ 	.word	0xffffffff


	//   ....[15]....
        /*0084*/ 	.word	0xffffffff


	//   ....[16]....
        /*0088*/ 	.word	0xffffffff


	//   ....[17]....
        /*008c*/ 	.word	0xffffffff


	//   ....[18]....
        /*0090*/ 	.word	0xffffffff


	//   ....[19]....
        /*0094*/ 	.word	0xffffffff


	//   ....[20]....
        /*0098*/ 	.word	0xffffffff


	//   ....[21]....
        /*009c*/ 	.word	0xffffffff


	//   ....[22]....
        /*00a0*/ 	.word	0xffffffff


	//   ....[23]....
        /*00a4*/ 	.word	0xffffffff


	//   ....[24]....
        /*00a8*/ 	.word	0xffffffff


	//   ....[25]....
        /*00ac*/ 	.word	0xffffffff


	//   ....[26]....
        /*00b0*/ 	.word	0xffffffff


	//   ....[27]....
        /*00b4*/ 	.word	0xffffffff


	//   ....[28]....
        /*00b8*/ 	.word	0xffffffff


	//   ....[29]....
        /*00bc*/ 	.word	0xffffffff


	//   ....[30]....
        /*00c0*/ 	.word	0xffffffff


	//   ....[31]....
        /*00c4*/ 	.word	0xffffffff


	//   ....[32]....
        /*00c8*/ 	.word	0xffffffff


	//   ....[33]....
        /*00cc*/ 	.word	0xffffffff


	//   ....[34]....
        /*00d0*/ 	.word	0xffffffff


	//   ....[35]....
        /*00d4*/ 	.word	0xffffffff


	//   ....[36]....
        /*00d8*/ 	.word	0xffffffff


	//   ....[37]....
        /*00dc*/ 	.word	0xffffffff


	//   ....[38]....
        /*00e0*/ 	.word	0xffffffff


	//   ....[39]....
        /*00e4*/ 	.word	0xffffffff


	//   ....[40]....
        /*00e8*/ 	.word	0xffffffff


	//   ....[41]....
        /*00ec*/ 	.word	0xffffffff


	//   ....[42]....
        /*00f0*/ 	.word	0xffffffff


	//   ....[43]....
        /*00f4*/ 	.word	0xffffffff


	//   ....[44]....
        /*00f8*/ 	.word	0xffffffff


	//   ....[45]....
        /*00fc*/ 	.word	0xffffffff


	//   ....[46]....
        /*0100*/ 	.word	0xffffffff


	//   ....[47]....
        /*0104*/ 	.word	0xffffffff


	//   ....[48]....
        /*0108*/ 	.word	0xffffffff


	//   ....[49]....
        /*010c*/ 	.word	0xffffffff


	//   ....[50]....
        /*0110*/ 	.word	0xffffffff


	//   ....[51]....
        /*0114*/ 	.word	0xffffffff


	//   ....[52]....
        /*0118*/ 	.word	0xffffffff


	//   ....[53]....
        /*011c*/ 	.word	0xffffffff


	//   ....[54]....
        /*0120*/ 	.word	0xffffffff


	//   ....[55]....
        /*0124*/ 	.word	0xffffffff


	//   ....[56]....
        /*0128*/ 	.word	0xffffffff


	//   ....[57]....
        /*012c*/ 	.word	0xffffffff


	//   ....[58]....
        /*0130*/ 	.word	0xffffffff


	//   ....[59]....
        /*0134*/ 	.word	0xffffffff


	//   ....[60]....
        /*0138*/ 	.word	0xffffffff


	//   ....[61]....
        /*013c*/ 	.word	0xffffffff


	//   ....[62]....
        /*0140*/ 	.word	0xffffffff


	//   ....[63]....
        /*0144*/ 	.word	0xffffffff


	//   ....[64]....
        /*0148*/ 	.word	0xffffffff


	//   ....[65]....
        /*014c*/ 	.word	0xffffffff


	//   ....[66]....
        /*0150*/ 	.word	0xffffffff


	//   ....[67]....
        /*0154*/ 	.word	0xffffffff


	//   ....[68]....
        /*0158*/ 	.word	0xffffffff


	//   ....[69]....
        /*015c*/ 	.word	0xffffffff


	//   ....[70]....
        /*0160*/ 	.word	0xffffffff


	//   ....[71]....
        /*0164*/ 	.word	0xffffffff


	//   ....[72]....
        /*0168*/ 	.word	0xffffffff


	//   ....[73]....
        /*016c*/ 	.word	0xffffffff


	//   ....[74]....
        /*0170*/ 	.word	0xffffffff


	//   ....[75]....
        /*0174*/ 	.word	0xffffffff


	//   ....[76]....
        /*0178*/ 	.word	0xffffffff


	//   ....[77]....
        /*017c*/ 	.word	0xffffffff


	//   ....[78]....
        /*0180*/ 	.word	0xffffffff


	//   ....[79]....
        /*0184*/ 	.word	0xffffffff


	//   ....[80]....
        /*0188*/ 	.word	0xffffffff


	//   ....[81]....
        /*018c*/ 	.word	0xffffffff


	//   ....[82]....
        /*0190*/ 	.word	0xffffffff


	//   ....[83]....
        /*0194*/ 	.word	0xffffffff


	//   ....[84]....
        /*0198*/ 	.word	0xffffffff


	//   ....[85]....
        /*019c*/ 	.word	0xffffffff


	//   ....[86]....
        /*01a0*/ 	.word	0xffffffff


	//   ....[87]....
        /*01a4*/ 	.word	0xffffffff


	//   ....[88]....
        /*01a8*/ 	.word	0xffffffff


	//   ....[89]....
        /*01ac*/ 	.word	0xffffffff


	//   ....[90]....
        /*01b0*/ 	.word	0xffffffff


	//   ....[91]....
        /*01b4*/ 	.word	0xffffffff


	//   ....[92]....
        /*01b8*/ 	.word	0xffffffff


	//   ....[93]....
        /*01bc*/ 	.word	0xffffffff


	//   ....[94]....
        /*01c0*/ 	.word	0xffffffff


	//   ....[95]....
        /*01c4*/ 	.word	0xffffffff


	//   ....[96]....
        /*01c8*/ 	.word	0xffffffff


	//   ....[97]....
        /*01cc*/ 	.word	0xffffffff


	//   ....[98]....
        /*01d0*/ 	.word	0xffffffff


	//   ....[99]....
        /*01d4*/ 	.word	0xffffffff


	//   ....[100]....
        /*01d8*/ 	.word	0xffffffff


	//   ....[101]....
        /*01dc*/ 	.word	0xffffffff


	//   ....[102]....
        /*01e0*/ 	.word	0xffffffff


	//   ....[103]....
        /*01e4*/ 	.word	0xffffffff


	//   ....[104]....
        /*01e8*/ 	.word	0xffffffff


	//   ....[105]....
        /*01ec*/ 	.word	0xffffffff


	//   ....[106]....
        /*01f0*/ 	.word	0xffffffff


	//   ....[107]....
        /*01f4*/ 	.word	0xffffffff


	//   ....[108]....
        /*01f8*/ 	.word	0xffffffff


	//   ....[109]....
        /*01fc*/ 	.word	0xffffffff


	//   ....[110]....
        /*0200*/ 	.word	0xffffffff


	//   ....[111]....
        /*0204*/ 	.word	0xffffffff


	//   ....[112]....
        /*0208*/ 	.word	0xffffffff


	//   ....[113]....
        /*020c*/ 	.word	0xffffffff


	//   ....[114]....
        /*0210*/ 	.word	0xffffffff


	//   ....[115]....
        /*0214*/ 	.word	0xffffffff


	//   ....[116]....
        /*0218*/ 	.word	0xffffffff


	//   ....[117]....
        /*021c*/ 	.word	0xffffffff


	//   ....[118]....
        /*0220*/ 	.word	0xffffffff


	//   ....[119]....
        /*0224*/ 	.word	0xffffffff


	//   ....[120]....
        /*0228*/ 	.word	0xffffffff


	//   ....[121]....
        /*022c*/ 	.word	0xffffffff


	//   ....[122]....
        /*0230*/ 	.word	0xffffffff


	//   ....[123]....
        /*0234*/ 	.word	0xffffffff


	//   ....[124]....
        /*0238*/ 	.word	0xffffffff


	//   ....[125]....
        /*023c*/ 	.word	0xffffffff


	//   ....[126]....
        /*0240*/ 	.word	0xffffffff


	//   ....[127]....
        /*0244*/ 	.word	0xffffffff


	//   ....[128]....
        /*0248*/ 	.word	0xffffffff


	//   ....[129]....
        /*024c*/ 	.word	0xffffffff


	//   ....[130]....
        /*0250*/ 	.word	0xffffffff


	//   ....[131]....
        /*0254*/ 	.word	0xffffffff


	//   ....[132]....
        /*0258*/ 	.word	0xffffffff


	//   ....[133]....
        /*025c*/ 	.word	0xffffffff


	//   ....[134]....
        /*0260*/ 	.word	0xffffffff


	//   ....[135]....
        /*0264*/ 	.word	0xffffffff


	//   ....[136]....
        /*0268*/ 	.word	0xffffffff


	//   ....[137]....
        /*026c*/ 	.word	0xffffffff


	//   ....[138]....
        /*0270*/ 	.word	0xffffffff


	//----- nvinfo : EIATTR_COOP_GROUP_INSTR_OFFSETS
	.align		4
.L_242:
        /*0274*/ 	.byte	0x04, 0x28
        /*0276*/ 	.short	(.L_244 - .L_243)


	//   ....[0]....
.L_243:
        /*0278*/ 	.word	0x00000080


	//   ....[1]....
        /*027c*/ 	.word	0x00000210


	//   ....[2]....
        /*0280*/ 	.word	0x00000240


	//   ....[3]....
        /*0284*/ 	.word	0x00000270


	//   ....[4]....
        /*0288*/ 	.word	0x000002a0


	//   ....[5]....
        /*028c*/ 	.word	0x000002d0


	//   ....[6]....
        /*0290*/ 	.word	0x00000300


	//   ....[7]....
        /*0294*/ 	.word	0x00000460


	//   ....[8]....
        /*0298*/ 	.word	0x000004a0


	//   ....[9]....
        /*029c*/ 	.word	0x000004d0


	//   ....[10]....
        /*02a0*/ 	.word	0x00000500


	//   ....[11]....
        /*02a4*/ 	.word	0x00000530


	//   ....[12]....
        /*02a8*/ 	.word	0x00000560


	//   ....[13]....
        /*02ac*/ 	.word	0x000005f0


	//   ....[14]....
        /*02b0*/ 	.word	0x00000620


	//   ....[15]....
        /*02b4*/ 	.word	0x00000640


	//   ....[16]....
        /*02b8*/ 	.word	0x000006a0


	//   ....[17]....
        /*02bc*/ 	.word	0x00009190


	//   ....[18]....
        /*02c0*/ 	.word	0x000091c0


	//   ....[19]....
        /*02c4*/ 	.word	0x000091e0


	//   ....[20]....
        /*02c8*/ 	.word	0x00009200


	//   ....[21]....
        /*02cc*/ 	.word	0x00009230


	//   ....[22]....
        /*02d0*/ 	.word	0x00009270


	//   ....[23]....
        /*02d4*/ 	.word	0x00009320


	//   ....[24]....
        /*02d8*/ 	.word	0x00009330


	//   ....[25]....
        /*02dc*/ 	.word	0x00009890


	//   ....[26]....
        /*02e0*/ 	.word	0x000098d0


	//   ....[27]....
        /*02e4*/ 	.word	0x00009900


	//   ....[28]....
        /*02e8*/ 	.word	0x00009910


	//   ....[29]....
        /*02ec*/ 	.word	0x0000b190


	//   ....[30]....
        /*02f0*/ 	.word	0x0000b1d0


	//   ....[31]....
        /*02f4*/ 	.word	0x0000b200


	//   ....[32]....
        /*02f8*/ 	.word	0x0000b210


	//   ....[33]....
        /*02fc*/ 	.word	0x0000ea50


	//   ....[34]....
        /*0300*/ 	.word	0x0000ea70


	//   ....[35]....
        /*0304*/ 	.word	0x0000ea90


	//   ....[36]....
        /*0308*/ 	.word	0x0000eab0


	//   ....[37]....
        /*030c*/ 	.word	0x00011790


	//   ....[38]....
        /*0310*/ 	.word	0x000117b0


	//   ....[39]....
        /*0314*/ 	.word	0x000117e0


	//   ....[40]....
        /*0318*/ 	.word	0x000117f0


	//   ....[41]....
        /*031c*/ 	.word	0x000133d0


	//   ....[42]....
        /*0320*/ 	.word	0x000133e0


	//   ....[43]....
        /*0324*/ 	.word	0x00013410


	//   ....[44]....
        /*0328*/ 	.word	0x00013420


	//   ....[45]....
        /*032c*/ 	.word	0x000145a0


	//   ....[46]....
        /*0330*/ 	.word	0x000145c0


	//   ....[47]....
        /*0334*/ 	.word	0x000145e0


	//   ....[48]....
        /*0338*/ 	.word	0x000145f0


	//   ....[49]....
        /*033c*/ 	.word	0x00014910


	//   ....[50]....
        /*0340*/ 	.word	0x00014930


	//   ....[51]....
        /*0344*/ 	.word	0x00014a10


	//   ....[52]....
        /*0348*/ 	.word	0x00014a20


	//   ....[53]....
        /*034c*/ 	.word	0x00014b10


	//   ....[54]....
        /*0350*/ 	.word	0x00014b30


	//   ....[55]....
        /*0354*/ 	.word	0x00014c20


	//   ....[56]....
        /*0358*/ 	.word	0x00014c30


	//   ....[57]....
        /*035c*/ 	.word	0x00014f00


	//   ....[58]....
        /*0360*/ 	.word	0x00014f20


	//   ....[59]....
        /*0364*/ 	.word	0x00015580


	//   ....[60]....
        /*0368*/ 	.word	0x00015590


	//   ....[61]....
        /*036c*/ 	.word	0x000160d0


	//   ....[62]....
        /*0370*/ 	.word	0x000160f0


	//   ....[63]....
        /*0374*/ 	.word	0x000161e0


	//   ....[64]....
        /*0378*/ 	.word	0x000161f0


	//   ....[65]....
        /*037c*/ 	.word	0x000162e0


	//   ....[66]....
        /*0380*/ 	.word	0x00016300


	//   ....[67]....
        /*0384*/ 	.word	0x000163f0


	//   ....[68]....
        /*0388*/ 	.word	0x00016400


	//   ....[69]....
        /*038c*/ 	.word	0x00016570


	//   ....[70]....
        /*0390*/ 	.word	0x00016590


	//   ....[71]....
        /*0394*/ 	.word	0x000166b0


	//   ....[72]....
        /*0398*/ 	.word	0x000166f0


	//   ....[73]....
        /*039c*/ 	.word	0x00016720


	//   ....[74]....
        /*03a0*/ 	.word	0x00016750


	//   ....[75]....
        /*03a4*/ 	.word	0x00016780


	//   ....[76]....
        /*03a8*/ 	.word	0x000167b0


	//   ....[77]....
        /*03ac*/ 	.word	0x000168f0


	//   ....[78]....
        /*03b0*/ 	.word	0x00016930


	//   ....[79]....
        /*03b4*/ 	.word	0x00016960


	//   ....[80]....
        /*03b8*/ 	.word	0x00016990


	//   ....[81]....
        /*03bc*/ 	.word	0x000169c0


	//   ....[82]....
        /*03c0*/ 	.word	0x000169f0


	//   ....[83]....
        /*03c4*/ 	.word	0x00016a80


	//   ....[84]....
        /*03c8*/ 	.word	0x00016ab0


	//   ....[85]....
        /*03cc*/ 	.word	0x00016ac0


	//   ....[86]....
        /*03d0*/ 	.word	0x00016b20


	//   ....[87]....
        /*03d4*/ 	.word	0x00017000


	//   ....[88]....
        /*03d8*/ 	.word	0x00017050


	//   ....[89]....
        /*03dc*/ 	.word	0x000170b0


	//   ....[90]....
        /*03e0*/ 	.word	0x00017110


	//   ....[91]....
        /*03e4*/ 	.word	0x00017170


	//   ....[92]....
        /*03e8*/ 	.word	0x000171e0


	//   ....[93]....
        /*03ec*/ 	.word	0x00017220


	//   ....[94]....
        /*03f0*/ 	.word	0x00017280


	//   ....[95]....
        /*03f4*/ 	.word	0x000172f0


	//   ....[96]....
        /*03f8*/ 	.word	0x00017360


	//   ....[97]....
        /*03fc*/ 	.word	0x000173e0


	//   ....[98]....
        /*0400*/ 	.word	0x00017430


	//   ....[99]....
        /*0404*/ 	.word	0x00017480


	//   ....[100]....
        /*0408*/ 	.word	0x000174d0


	//   ....[101]....
        /*040c*/ 	.word	0x00017540


	//   ....[102]....
        /*0410*/ 	.word	0x000175b0


	//   ....[103]....
        /*0414*/ 	.word	0x00017620


	//   ....[104]....
        /*0418*/ 	.word	0x00017680


	//   ....[105]....
        /*041c*/ 	.word	0x000176f0


	//   ....[106]....
        /*0420*/ 	.word	0x00017760


	//   ....[107]....
        /*0424*/ 	.word	0x000177d0


	//   ....[108]....
        /*0428*/ 	.word	0x00017830


	//   ....[109]....
        /*042c*/ 	.word	0x000178a0


	//   ....[110]....
        /*0430*/ 	.word	0x00017910


	//   ....[111]....
        /*0434*/ 	.word	0x00017980


	//   ....[112]....
        /*0438*/ 	.word	0x000179e0


	//   ....[113]....
        /*043c*/ 	.word	0x00017a50


	//   ....[114]....
        /*0440*/ 	.word	0x00017ac0


	//   ....[115]....
        /*0444*/ 	.word	0x00017b30


	//   ....[116]....
        /*0448*/ 	.word	0x00017b90


	//   ....[117]....
        /*044c*/ 	.word	0x00017c00


	//   ....[118]....
        /*0450*/ 	.word	0x00017c70


	//   ....[119]....
        /*0454*/ 	.word	0x00017ce0


	//   ....[120]....
        /*0458*/ 	.word	0x00017d40


	//   ....[121]....
        /*045c*/ 	.word	0x00017db0


	//   ....[122]....
        /*0460*/ 	.word	0x00017e20


	//   ....[123]....
        /*0464*/ 	.word	0x00017e70


	//   ....[124]....
        /*0468*/ 	.word	0x00017eb0


	//   ....[125]....
        /*046c*/ 	.word	0x00017f00


	//   ....[126]....
        /*0470*/ 	.word	0x00017f50


	//   ....[127]....
        /*0474*/ 	.word	0x00017fa0


	//   ....[128]....
        /*0478*/ 	.word	0x00018010


	//   ....[129]....
        /*047c*/ 	.word	0x00018070


	//   ....[130]....
        /*0480*/ 	.word	0x000180c0


	//   ....[131]....
        /*0484*/ 	.word	0x00018110


	//   ....[132]....
        /*0488*/ 	.word	0x00018160


	//   ....[133]....
        /*048c*/ 	.word	0x000181b0


	//   ....[134]....
        /*0490*/ 	.word	0x00018220


	//   ....[135]....
        /*0494*/ 	.word	0x00018270


	//   ....[136]....
        /*0498*/ 	.word	0x000182d0


	//   ....[137]....
        /*049c*/ 	.word	0x00018330


	//   ....[138]....
        /*04a0*/ 	.word	0x000183a0


	//----- nvinfo : EIATTR_EXIT_INSTR_OFFSETS
	.align		4
.L_244:
        /*04a4*/ 	.byte	0x04, 0x1c
        /*04a6*/ 	.short	(.L_246 - .L_245)


	//   ....[0]....
.L_245:
        /*04a8*/ 	.word	0x00000b00


	//   ....[1]....
        /*04ac*/ 	.word	0x00016fc0


	//----- nvinfo : EIATTR_MAX_THREADS
	.align		4
.L_246:
        /*04b0*/ 	.byte	0x04, 0x05
        /*04b2*/ 	.short	(.L_248 - .L_247)
.L_247:
        /*04b4*/ 	.word	0x00000100
        /*04b8*/ 	.word	0x00000001
        /*04bc*/ 	.word	0x00000001


	//----- nvinfo : EIATTR_CRS_STACK_SIZE
	.align		4
.L_248:
        /*04c0*/ 	.byte	0x04, 0x1e
        /*04c2*/ 	.short	(.L_250 - .L_249)
.L_249:
        /*04c4*/ 	.word	0x00000000
.L_250:


//--------------------- .nv.info._ZN7cutlass13device_kernelIN5flash19enable_sm80_to_sm89INS1_16FlashAttnFwdSm80INS1_25CollectiveMainloopFwdSm80ILi4ELi1ELb0EN4cute5tupleIJNS5_1CILi128EEENS7_ILi48EEES8_EEELi128ENS_10bfloat16_tEfNS_4arch4Sm80ELb0ELb1ELb0ELb0ELb0ELb0ELb1ELb1EEENS1_21CollectiveEpilogueFwdINS6_IJS8_S8_S9_EEENS6_IJNS7_ILi1EEESH_SH_EEESB_SD_Li128ELb0ELb1ELb1ELb0EEENS1_19SingleTileSchedulerILb0ELb1ELb1ELi128EEEEEEEEEvNT_6ParamsE --------------------------
	.section	.nv.info._ZN7cutlass13device_kernelIN5flash19enable_sm80_to_sm89INS1_16FlashAttnFwdSm80INS1_25CollectiveMainloopFwdSm80ILi4ELi1ELb0EN4cute5tupleIJNS5_1CILi128EEENS7_ILi48EEES8_EEELi128ENS_10bfloat16_tEfNS_4arch4Sm80ELb0ELb1ELb0ELb0ELb0ELb0ELb1ELb1EEENS1_21CollectiveEpilogueFwdINS6_IJS8_S8_S9_EEENS6_IJNS7_ILi1EEESH_SH_EEESB_SD_Li128ELb0ELb1ELb1ELb0EEENS1_19SingleTileSchedulerILb0ELb1ELb1ELi128EEEEEEEEEvNT_6ParamsE,"",@"SHT_CUDA_INFO"
	.sectionflags	@""
	.align	4


	//----- nvinfo : EIATTR_CUDA_API_VERSION
	.align		4
        /*0000*/ 	.byte	0x04, 0x37
        /*0002*/ 	.short	(.L_252 - .L_251)
.L_251:
        /*0004*/ 	.word	0x00000082


	//----- nvinfo : EIATTR_SW2861232_WAR
	.align		4
.L_252:
        /*0008*/ 	.byte	0x01, 0x35
	.zero		2


	//----- nvinfo : EIATTR_PARAM_CBANK
	.align		4
        /*000c*/ 	.byte	0x04, 0x0a
        /*000e*/ 	.short	(.L_254 - .L_253)
	.align		4
.L_253:
        /*0010*/ 	.word	index@(.nv.constant0._ZN7cutlass13device_kernelIN5flash19enable_sm80_to_sm89INS1_16FlashAttnFwdSm80INS1_25CollectiveMainloopFwdSm80ILi4ELi1ELb0EN4cute5tupleIJNS5_1CILi128EEENS7_ILi48EEES8_EEELi128ENS_10bfloat16_tEfNS_4arch4Sm80ELb0ELb1ELb0ELb0ELb0ELb0ELb1ELb1EEENS1_21CollectiveEpilogueFwdINS6_IJS8_S8_S9_EEENS6_IJNS7_ILi1EEESH_SH_EEESB_SD_Li128ELb0ELb1ELb1ELb0EEENS1_19SingleTileSchedulerILb0ELb1ELb1ELi128EEEEEEEEEvNT_6ParamsE)
        /*0014*/ 	.short	0x0160
        /*0016*/ 	.short	0x0418


	//----- nvinfo : EIATTR_CBANK_PARAM_SIZE
	.align		4
.L_254:
        /*0018*/ 	.byte	0x03, 0x19
        /*001a*/ 	.short	0x0418


	//----- nvinfo : EIATTR_KPARAM_INFO
	.align		4
        /*001c*/ 	.byte	0x04, 0x17
        /*001e*/ 	.short	(.L_256 - .L_255)
.L_255:
        /*0020*/ 	.word	0x00000000
        /*0024*/ 	.short	0x0000
        /*0026*/ 	.short	0x0000
        /*0028*/ 	.byte	0x00, 0xf0, 0x61, 0x10


	//----- nvinfo : EIATTR_MAXREG_COUNT
	.align		4
.L_256:
        /*002c*/ 	.byte	0x03, 0x1b
        /*002e*/ 	.short	0x00ff


	//----- nvinfo : EIATTR_NUM_BARRIERS
	.align		4
        /*0030*/ 	.byte	0x02, 0x4c
        /*0032*/ 	.byte	0x02
	.zero		1


	//----- nvinfo : EIATTR_ANNOTATIONS
	.align		4
        /*0034*/ 	.byte	0x04, 0x55
        /*0036*/ 	.short	(.L_258 - .L_257)


	//   ....[0]....
.L_257:
        /* <DEDUP_REMOVED lines=40> */


	//----- nvinfo : EIATTR_MERCURY_ISA_VERSION
	.align		4
.L_258:
        /*02a0*/ 	.byte	0x03, 0x5f
        /*02a2*/ 	.short	0x0000


	//----- nvinfo : EIATTR_COOP_GROUP_MASK_REGIDS
	.align		4
        /*02a4*/ 	.byte	0x04, 0x29
        /*02a6*/ 	.short	(.L_260 - .L_259)


	//   ....[0]....
.L_259:
        /*02a8*/ 	.word	0xffffffff


	//   ....[1]....
        /*02ac*/ 	.word	0xffffffff


	//   ....[2]....
        /*02b0*/ 	.word	0xffffffff


	//   ....[3]....
        /*02b4*/ 	.word	0xffffffff


	//   ....[4]....
        /*02b8*/ 	.word	0xffffffff


	//   ....[5]....
        /*02bc*/ 	.word	0xffffffff


	//   ....[6]....
        /*02c0*/ 	.word	0xffffffff


	//   ....[7]....
        /*02c4*/ 	.word	0xffffffff


	//   ....[8]....
        /*02c8*/ 	.word	0xffffffff


	//   ....[9]....
        /*02cc*/ 	.word	0xffffffff


	//   ....[10]....
        /*02d0*/ 	.word	0xffffffff


	//   ....[11]....
        /*02d4*/ 	.word	0xffffffff


	//   ....[12]....
        /*02d8*/ 	.word	0xffffffff


	//   ....[13]....
        /*02dc*/ 	.word	0xffffffff


	//   ....[14]....
        /*02e0*/ 	.word	0xffffffff


	//   ....[15]....
        /*02e4*/ 	.word	0xffffffff


	//   ....[16]....
        /*02e8*/ 	.word	0xffffffff


	//   ....[17]....
        /*02ec*/ 	.word	0xffffffff


	//   ....[18]....
        /*02f0*/ 	.word	0xffffffff


	//   ....[19]....
        /*02f4*/ 	.word	0xffffffff


	//   ....[20]....
        /*02f8*/ 	.word	0xffffffff


	//   ....[21]....
        /*02fc*/ 	.word	0xffffffff


	//   ....[22]....
        /*0300*/ 	.word	0xffffffff


	//   ....[23]....
        /*0304*/ 	.word	0xffffffff


	//   ....[24]....
        /*0308*/ 	.word	0xffffffff


	//   ....[25]....
        /*030c*/ 	.word	0xffffffff


	//   ....[26]....
        /*0310*/ 	.word	0xffffffff


	//   ....[27]....
        /*0314*/ 	.word	0xffffffff


	//   ....[28]....
        /*0318*/ 	.word	0xffffffff


	//   ....[29]....
        /*031c*/ 	.word	0xffffffff


	//   ....[30]....
        /*0320*/ 	.word	0xffffffff


	//   ....[31]....
        /*0324*/ 	.word	0xffffffff


	//   ....[32]....
        /*0328*/ 	.word	0xffffffff


	//   ....[33]....
        /*032c*/ 	.word	0xffffffff


	//   ....[34]....
        /*0330*/ 	.word	0xffffffff


	//   ....[35]....
        /*0334*/ 	.word	0xffffffff


	//   ....[36]....
        /*0338*/ 	.word	0xffffffff


	//   ....[37]....
        /*033c*/ 	.word	0xffffffff


	//   ....[38]....
        /*0340*/ 	.word	0xffffffff


	//   ....[39]....
        /*0344*/ 	.word	0xffffffff


	//   ....[40]....
        /*0348*/ 	.word	0xffffffff


	//   ....[41]....
        /*034c*/ 	.word	0xffffffff


	//   ....[42]....
        /*0350*/ 	.word	0xffffffff


	//   ....[43]....
        /*0354*/ 	.word	0xffffffff


	//   ....[44]....
        /*0358*/ 	.word	0xffffffff


	//   ....[45]....
        /*035c*/ 	.word	0xffffffff


	//   ....[46]....
        /*0360*/ 	.word	0xffffffff


	//   ....[47]....
        /*0364*/ 	.word	0xffffffff


	//   ....[48]....
        /*0368*/ 	.word	0xffffffff


	//   ....[49]....
        /*036c*/ 	.word	0xffffffff


	//   ....[50]....
        /*0370*/ 	.word	0xffffffff


	//   ....[51]....
        /*0374*/ 	.word	0xffffffff


	//   ....[52]....
        /*0378*/ 	.word	0xffffffff


	//   ....[53]....
        /*037c*/ 	.word	0xffffffff


	//   ....[54]....
        /*0380*/ 	.word	0xffffffff


	//   ....[55]....
        /*0384*/ 	.word	0xffffffff


	//   ....[56]....
        /*0388*/ 	.word	0xffffffff


	//   ....[57]....
        /*038c*/ 	.word	0xffffffff


	//   ....[58]....
        /*0390*/ 	.word	0xffffffff


	//   ....[59]....
        /*0394*/ 	.word	0xffffffff


	//   ....[60]....
        /*0398*/ 	.word	0xffffffff


	//   ....[61]....
        /*039c*/ 	.word	0xffffffff


	//   ....[62]....
        /*03a0*/ 	.word	0xffffffff


	//   ....[63]....
        /*03a4*/ 	.word	0xffffffff


	//   ....[64]....
        /*03a8*/ 	.word	0xffffffff


	//   ....[65]....
        /*03ac*/ 	.word	0xffffffff


	//   ....[66]....
        /*03b0*/ 	.word	0xffffffff


	//   ....[67]....
        /*03b4*/ 	.word	0xffffffff


	//   ....[68]....
        /*03b8*/ 	.word	0xffffffff


	//   ....[69]....
        /*03bc*/ 	.word	0xffffffff


	//   ....[70]....
        /*03c0*/ 	.word	0xffffffff


	//   ....[71]....
        /*03c4*/ 	.word	0xffffffff


	//   ....[72]....
        /*03c8*/ 	.word	0xffffffff


	//   ....[73]....
        /*03cc*/ 	.word	0xffffffff


	//   ....[74]....
        /*03d0*/ 	.word	0xffffffff


	//   ....[75]....
        /*03d4*/ 	.word	0xffffffff


	//   ....[76]....
        /*03d8*/ 	.word	0xffffffff


	//   ....[77]....
        /*03dc*/ 	.word	0xffffffff


	//   ....[78]....
        /*03e0*/ 	.word	0xffffffff


	//   ....[79]....
        /*03e4*/ 	.word	0xffffffff


	//   ....[80]....
        /*03e8*/ 	.word	0xffffffff


	//   ....[81]....
        /*03ec*/ 	.word	0xffffffff


	//   ....[82]....
        /*03f0*/ 	.word	0xffffffff


	//   ....[83]....
        /*03f4*/ 	.word	0xffffffff


	//   ....[84]....
        /*03f8*/ 	.word	0xffffffff


	//----- nvinfo : EIATTR_COOP_GROUP_INSTR_OFFSETS
	.align		4
.L_260:
        /*03fc*/ 	.byte	0x04, 0x28
        /*03fe*/ 	.short	(.L_262 - .L_261)


	//   ....[0]....
.L_261:
        /*0400*/ 	.word	0x00000060


	//   ....[1]....
        /*0404*/ 	.word	0x000013c0


	//   ....[2]....
        /*0408*/ 	.word	0x00001410


	//   ....[3]....
        /*040c*/ 	.word	0x00001660


	//   ....[4]....
        /*0410*/ 	.word	0x00001690


	//   ....[5]....
        /*0414*/ 	.word	0x00001770


	//   ....[6]....
        /*0418*/ 	.word	0x000017a0


	//   ....[7]....
        /*041c*/ 	.word	0x00001880


	//   ....[8]....
        /*0420*/ 	.word	0x000018b0


	//   ....[9]....
        /*0424*/ 	.word	0x00001990


	//   ....[10]....
        /*0428*/ 	.word	0x000019c0


	//   ....[11]....
        /*042c*/ 	.word	0x00001aa0


	//   ....[12]....
        /*0430*/ 	.word	0x00001ad0


	//   ....[13]....
        /*0434*/ 	.word	0x00001bb0


	//   ....[14]....
        /*0438*/ 	.word	0x00001be0


	//   ....[15]....
        /*043c*/ 	.word	0x00001cb0


	//   ....[16]....
        /*0440*/ 	.word	0x00001cf0


	//   ....[17]....
        /*0444*/ 	.word	0x00003230


	//   ....[18]....
        /*0448*/ 	.word	0x00003470


	//   ....[19]....
        /*044c*/ 	.word	0x00003630


	//   ....[20]....
        /*0450*/ 	.word	0x000040e0


	//   ....[21]....
        /*0454*/ 	.word	0x00004520


	//   ....[22]....
        /*0458*/ 	.word	0x00004670


	//   ....[23]....
        /*045c*/ 	.word	0x00004760


	//   ....[24]....
        /*0460*/ 	.word	0x00004880


	//   ....[25]....
        /*0464*/ 	.word	0x00004cc0


	//   ....[26]....
        /*0468*/ 	.word	0x00004d00


	//   ....[27]....
        /*046c*/ 	.word	0x00004db0


	//   ....[28]....
        /*0470*/ 	.word	0x00004f40


	//   ....[29]....
        /*0474*/ 	.word	0x00007720


	//   ....[30]....
        /*0478*/ 	.word	0x000079b0


	//   ....[31]....
        /*047c*/ 	.word	0x00007b90


	//   ....[32]....
        /*0480*/ 	.word	0x00008200


	//   ....[33]....
        /*0484*/ 	.word	0x000089a0


	//   ....[34]....
        /*0488*/ 	.word	0x00008ac0


	//   ....[35]....
        /*048c*/ 	.word	0x00008c00


	//   ....[36]....
        /*0490*/ 	.word	0x00008d50


	//   ....[37]....
        /*0494*/ 	.word	0x00008df0


	//   ....[38]....
        /*0498*/ 	.word	0x00008f10


	//   ....[39]....
        /*049c*/ 	.word	0x000090d0


	//   ....[40]....
        /*04a0*/ 	.word	0x00009120


	//   ....[41]....
        /*04a4*/ 	.word	0x0000be80


	//   ....[42]....
        /*04a8*/ 	.word	0x0000bed0


	//   ....[43]....
        /*04ac*/ 	.word	0x0000bf00


	//   ....[44]....
        /*04b0*/ 	.word	0x0000bf30


	//   ....[45]....
        /*04b4*/ 	.word	0x0000bf70


	//   ....[46]....
        /*04b8*/ 	.word	0x0000bfb0


	//   ....[47]....
        /*04bc*/ 	.word	0x0000c210


	//   ....[48]....
        /*04c0*/ 	.word	0x0000c380


	//   ....[49]....
        /*04c4*/ 	.word	0x0000ed30


	//   ....[50]....
        /*04c8*/ 	.word	0x0000efa0


	//   ....[51]....
        /*04cc*/ 	.word	0x0000f4b0


	//   ....[52]....
        /*04d0*/ 	.word	0x0000f980


	//   ....[53]....
        /*04d4*/ 	.word	0x00010130


	//   ....[54]....
        /*04d8*/ 	.word	0x00010190


	//   ....[55]....
        /*04dc*/ 	.word	0x00010290


	//   ....[56]....
        /*04e0*/ 	.word	0x000102e0


	//   ....[57]....
        /*04e4*/ 	.word	0x00010340


	//   ....[58]....
        /*04e8*/ 	.word	0x00010480


	//   ....[59]....
        /*04ec*/ 	.word	0x00010770


	//   ....[60]....
        /*04f0*/ 	.word	0x000107d0


	//   ....[61]....
        /*04f4*/ 	.word	0x00012320


	//   ....[62]....
        /*04f8*/ 	.word	0x00012330


	//   ....[63]....
        /*04fc*/ 	.word	0x00012340


	//   ....[64]....
        /*0500*/ 	.word	0x00012350


	//   ....[65]....
        /*0504*/ 	.word	0x00012380


	//   ....[66]....
        /*0508*/ 	.word	0x000123a0


	//   ....[67]....
        /*050c*/ 	.word	0x000123c0


	//   ....[68]....
        /*0510*/ 	.word	0x000123d0


	//   ....[69]....
        /*0514*/ 	.word	0x00013450


	//   ....[70]....
        /*0518*/ 	.word	0x00013480


	//   ....[71]....
        /*051c*/ 	.word	0x000134b0


	//   ....[72]....
        /*0520*/ 	.word	0x000134e0


	//   ....[73]....
        /*0524*/ 	.word	0x00013520


	//   ....[74]....
        /*0528*/ 	.word	0x00013550


	//   ....[75]....
        /*052c*/ 	.word	0x00013570


	//   ....[76]....
        /*0530*/ 	.word	0x00013580


	//   ....[77]....
        /*0534*/ 	.word	0x000135a0


	//   ....[78]....
        /*0538*/ 	.word	0x000135b0


	//   ....[79]....
        /*053c*/ 	.word	0x00013c60


	//   ....[80]....
        /*0540*/ 	.word	0x00013c80


	//   ....[81]....
        /*0544*/ 	.word	0x00014280


	//   ....[82]....
        /*0548*/ 	.word	0x000142a0


	//   ....[83]....
        /*054c*/ 	.word	0x000148a0


	//   ....[84]....
        /*0550*/ 	.word	0x000148b0


	//----- nvinfo : EIATTR_EXIT_INSTR_OFFSETS
	.align		4
.L_262:
        /*0554*/ 	.byte	0x04, 0x1c
        /*0556*/ 	.short	(.L_264 - .L_263)


	//   ....[0]....
.L_263:
        /*0558*/ 	.word	0x000001c0


	//   ....[1]....
        /*055c*/ 	.word	0x000148c0


	//   ....[2]....
        /*0560*/ 	.word	0x00014e60


	//   ....[3]....
        /*0564*/ 	.word	0x00014eb0


	//   ....[4]....
        /*0568*/ 	.word	0x00014ee0


	//   ....[5]....
        /*056c*/ 	.word	0x00014f40


	//   ....[6]....
        /*0570*/ 	.word	0x000151d0


	//----- nvinfo : EIATTR_CTAIDZ_USED
	.align		4
.L_264:
        /*0574*/ 	.byte	0x01, 0x04
	.zero		2


	//----- nvinfo : EIATTR_MAX_THREADS
	.align		4
        /*0578*/ 	.byte	0x04, 0x05
        /*057a*/ 	.short	(.L_266 - .L_265)
.L_265:
        /*057c*/ 	.word	0x00000080
        /*0580*/ 	.word	0x00000001
        /*0584*/ 	.word	0x00000001


	//----- nvinfo : EIATTR_CRS_STACK_SIZE
	.align		4
.L_266:
        /*0588*/ 	.byte	0x04, 0x1e
        /*058a*/ 	.short	(.L_268 - .L_267)
.L_267:
        /*058c*/ 	.word	0x00000000
.L_268:


//--------------------- .nv.info._ZN7cutlass13device_kernelIN5flash19enable_sm80_to_sm89INS1_16FlashAttnFwdSm80INS1_25CollectiveMainloopFwdSm80ILi8ELi1ELb1EN4cute5tupleIJNS5_1CILi128EEENS7_ILi96EEES8_EEELi128ENS_10bfloat16_tEfNS_4arch4Sm80ELb0ELb1ELb0ELb1ELb0ELb0ELb1ELb1EEENS1_21CollectiveEpilogueFwdINS6_IJS8_S8_S9_EEENS6_IJNS7_ILi1EEESH_SH_EEESB_SD_Li256ELb1ELb1ELb1ELb0EEENS1_36VarlenDynamicPersistentTileSchedulerILi128ELi96ELi256ELi256ELb1ELb1ELb0ELb1ELb0ELb1EEEEEEEEEvNT_6ParamsE --------------------------
	.section	.nv.info._ZN7cutlass13device_kernelIN5flash19enable_sm80_to_sm89INS1_16FlashAttnFwdSm80INS1_25CollectiveMainloopFwdSm80ILi8ELi1ELb1EN4cute5tupleIJNS5_1CILi128EEENS7_ILi96EEES8_EEELi128ENS_10bfloat16_tEfNS_4arch4Sm80ELb0ELb1ELb0ELb1ELb0ELb0ELb1ELb1EEENS1_21CollectiveEpilogueFwdINS6_IJS8_S8_S9_EEENS6_IJNS7_ILi1EEESH_SH_EEESB_SD_Li256ELb1ELb1ELb1ELb0EEENS1_36VarlenDynamicPersistentTileSchedulerILi128ELi96ELi256ELi256ELb1ELb1ELb0ELb1ELb0ELb1EEEEEEEEEvNT_6ParamsE,"",@"SHT_CUDA_INFO"
	.sectionflags	@""
	.align	4


	//----- nvinfo : EIATTR_CUDA_API_VERSION
	.align		4
        /*0000*/ 	.byte	0x04, 0x37
        /*0002*/ 	.short	(.L_270 - .L_269)
.L_269:
        /*0004*/ 	.word	0x00000082


	//----- nvinfo : EIATTR_SW2861232_WAR
	.align		4
.L_270:
        /*0008*/ 	.byte	0x01, 0x35
	.zero		2


	//----- nvinfo : EIATTR_PARAM_CBANK
	.align		4
        /*000c*/ 	.byte	0x04, 0x0a
        /*000e*/ 	.short	(.L_272 - .L_271)
	.align		4
.L_271:
        /*0010*/ 	.word	index@(.nv.constant0._ZN7cutlass13device_kernelIN5flash19enable_sm80_to_sm89INS1_16FlashAttnFwdSm80INS1_25CollectiveMainloopFwdSm80ILi8ELi1ELb1EN4cute5tupleIJNS5_1CILi128EEENS7_ILi96EEES8_EEELi128ENS_10bfloat16_tEfNS_4arch4Sm80ELb0ELb1ELb0ELb1ELb0ELb0ELb1ELb1EEENS1_21CollectiveEpilogueFwdINS6_IJS8_S8_S9_EEENS6_IJNS7_ILi1EEESH_SH_EEESB_SD_Li256ELb1ELb1ELb1ELb0EEENS1_36VarlenDynamicPersistentTileSchedulerILi128ELi96ELi256ELi256ELb1ELb1ELb0ELb1ELb0ELb1EEEEEEEEEvNT_6ParamsE)
        /*0014*/ 	.short	0x0160
        /*0016*/ 	.short	0x0438


	//----- nvinfo : EIATTR_CBANK_PARAM_SIZE
	.align		4
.L_272:
        /*0018*/ 	.byte	0x03, 0x19
        /*001a*/ 	.short	0x0438


	//----- nvinfo : EIATTR_KPARAM_INFO
	.align		4
        /*001c*/ 	.byte	0x04, 0x17
        /*001e*/ 	.short	(.L_274 - .L_273)
.L_273:
        /*0020*/ 	.word	0x00000000
        /*0024*/ 	.short	0x0000
        /*0026*/ 	.short	0x0000
        /*0028*/ 	.byte	0x00, 0xf0, 0xe1, 0x10


	//----- nvinfo : EIATTR_MAXREG_COUNT
	.align		4
.L_274:
        /*002c*/ 	.byte	0x03, 0x1b
        /*002e*/ 	.short	0x00ff


	//----- nvinfo : EIATTR_NUM_BARRIERS
	.align		4
        /*0030*/ 	.byte	0x02, 0x4c
        /*0032*/ 	.byte	0x06
	.zero		1


	//----- nvinfo : EIATTR_ANNOTATIONS
	.align		4
        /*0034*/ 	.byte	0x04, 0x55
        /*0036*/ 	.short	(.L_276 - .L_275)


	//   ....[0]....
.L_275:
        /* <DEDUP_REMOVED lines=67> */


	//----- nvinfo : EIATTR_MERCURY_ISA_VERSION
	.align		4
.L_276:
        /*0458*/ 	.byte	0x03, 0x5f
        /*045a*/ 	.short	0x0000


	//----- nvinfo : EIATTR_INT_WARP_WIDE_INSTR_OFFSETS
	.align		4
        /*045c*/ 	.byte	0x04, 0x31
        /*045e*/ 	.short	(.L_278 - .L_277)


	//   ....[0]....
.L_277:
        /*0460*/ 	.word	0x00011b50


	//   ....[1]....
        /*0464*/ 	.word	0x00011bd0


	//----- nvinfo : EIATTR_COOP_GROUP_MASK_REGIDS
	.align		4
.L_278:
        /*0468*/ 	.byte	0x04, 0x29
        /*046a*/ 	.short	(.L_280 - .L_279)


	//   ....[0]....
.L_279:
        /*046c*/ 	.word	0xffffffff


	//   ....[1]....
        /*0470*/ 	.word	0xffffffff


	//   ....[2]....
        /*0474*/ 	.word	0xffffffff


	//   ....[3]....
        /*0478*/ 	.word	0xffffffff


	//   ....[4]....
        /*047c*/ 	.word	0xffffffff


	//   ....[5]....
        /*0480*/ 	.word	0xffffffff


	//   ....[6]....
        /*0484*/ 	.word	0xffffffff


	//   ....[7]....
        /*0488*/ 	.word	0xffffffff


	//   ....[8]....
        /*048c*/ 	.word	0xffffffff


	//   ....[9]....
        /*0490*/ 	.word	0xffffffff


	//   ....[10]....
        /*0494*/ 	.word	0xffffffff


	//   ....[11]....
        /*0498*/ 	.word	0xffffffff


	//   ....[12]....
        /*049c*/ 	.word	0xffffffff


	//   ....[13]....
        /*04a0*/ 	.word	0xffffffff


	//   ....[14]....
        /*04a4*/ 	.word	0xffffffff


	//   ....[15]....
        /*04a8*/ 	.word	0xffffffff


	//   ....[16]....
        /*04ac*/ 	.word	0xffffffff


	//   ....[17]....
        /*04b0*/ 	.word	0xffffffff


	//   ....[18]....
        /*04b4*/ 	.word	0xffffffff


	//   ....[19]....
        /*04b8*/ 	.word	0xffffffff


	//   ....[20]....
        /*04bc*/ 	.word	0xffffffff


	//   ....[21]....
        /*04c0*/ 	.word	0xffffffff


	//   ....[22]....
        /*04c4*/ 	.word	0xffffffff


	//   ....[23]....
        /*04c8*/ 	.word	0xffffffff


	//   ....[24]....
        /*04cc*/ 	.word	0xffffffff


	//   ....[25]....
        /*04d0*/ 	.word	0xffffffff


	//   ....[26]....
        /*04d4*/ 	.word	0xffffffff


	//   ....[27]....
        /*04d8*/ 	.word	0xffffffff


	//   ....[28]....
        /*04dc*/ 	.word	0xffffffff


	//   ....[29]....
        /*04e0*/ 	.word	0xffffffff


	//   ....[30]....
        /*04e4*/ 	.word	0xffffffff


	//   ....[31]....
        /*04e8*/ 	.word	0xffffffff


	//   ....[32]....
        /*04ec*/ 	.word	0xffffffff


	//   ....[33]....
        /*04f0*/ 	.word	0xffffffff


	//   ....[34]....
        /*04f4*/ 	.word	0xffffffff


	//   ....[35]....
        /*04f8*/ 	.word	0xffffffff


	//   ....[36]....
        /*04fc*/ 	.word	0xffffffff


	//   ....[37]....
        /*0500*/ 	.word	0xffffffff


	//   ....[38]....
        /*0504*/ 	.word	0xffffffff


	//   ....[39]....
        /*0508*/ 	.word	0xffffffff


	//   ....[40]....
        /*050c*/ 	.word	0xffffffff


	//   ....[41]....
        /*0510*/ 	.word	0xffffffff


	//   ....[42]....
        /*0514*/ 	.word	0xffffffff


	//   ....[43]....
        /*0518*/ 	.word	0xffffffff


	//   ....[44]....
        /*051c*/ 	.word	0xffffffff


	//   ....[45]....
        /*0520*/ 	.word	0xffffffff


	//   ....[46]....
        /*0524*/ 	.word	0xffffffff


	//   ....[47]....
        /*0528*/ 	.word	0xffffffff


	//   ....[48]....
        /*052c*/ 	.word	0xffffffff


	//   ....[49]....
        /*0530*/ 	.word	0xffffffff


	//   ....[50]....
        /*0534*/ 	.word	0xffffffff


	//   ....[51]....
        /*0538*/ 	.word	0xffffffff


	//   ....[52]....
        /*053c*/ 	.word	0xffffffff


	//   ....[53]....
        /*0540*/ 	.word	0xffffffff


	//   ....[54]....
        /*0544*/ 	.word	0xffffffff


	//   ....[55]....
        /*0548*/ 	.word	0xffffffff


	//   ....[56]....
        /*054c*/ 	.word	0xffffffff


	//   ....[57]....
        /*0550*/ 	.word	0xffffffff


	//   ....[58]....
        /*0554*/ 	.word	0xffffffff


	//   ....[59]....
        /*0558*/ 	.word	0xffffffff


	//   ....[60]....
        /*055c*/ 	.word	0xffffffff


	//   ....[61]....
        /*0560*/ 	.word	0xffffffff


	//   ....[62]....
        /*0564*/ 	.word	0xffffffff


	//   ....[63]....
        /*0568*/ 	.word	0xffffffff


	//   ....[64]....
        /*056c*/ 	.word	0xffffffff


	//   ....[65]....
        /*0570*/ 	.word	0xffffffff


	//   ....[66]....
        /*0574*/ 	.word	0xffffffff


	//   ....[67]....
        /*0578*/ 	.word	0xffffffff


	//   ....[68]....
        /*057c*/ 	.word	0xffffffff


	//   ....[69]....
        /*0580*/ 	.word	0xffffffff


	//   ....[70]....
        /*0584*/ 	.word	0xffffffff


	//   ....[71]....
        /*0588*/ 	.word	0xffffffff


	//   ....[72]....
        /*058c*/ 	.word	0xffffffff


	//   ....[73]....
        /*0590*/ 	.word	0xffffffff


	//   ....[74]....
        /*0594*/ 	.word	0xffffffff


	//   ....[75]....
        /*0598*/ 	.word	0xffffffff


	//   ....[76]....
        /*059c*/ 	.word	0xffffffff


	//   ....[77]....
        /*05a0*/ 	.word	0xffffffff


	//   ....[78]....
        /*05a4*/ 	.word	0xffffffff


	//   ....[79]....
        /*05a8*/ 	.word	0xffffffff


	//   ....[80]....
        /*05ac*/ 	.word	0xffffffff


	//   ....[81]....
        /*05b0*/ 	.word	0xffffffff


	//   ....[82]....
        /*05b4*/ 	.word	0xffffffff


	//   ....[83]....
        /*05b8*/ 	.word	0xffffffff


	//   ....[84]....
        /*05bc*/ 	.word	0xffffffff


	//   ....[85]....
        /*05c0*/ 	.word	0xffffffff


	//   ....[86]....
        /*05c4*/ 	.word	0xffffffff


	//   ....[87]....
        /*05c8*/ 	.word	0xffffffff


	//   ....[88]....
        /*05cc*/ 	.word	0xffffffff


	//   ....[89]....
        /*05d0*/ 	.word	0xffffffff


	//   ....[90]....
        /*05d4*/ 	.word	0xffffffff


	//   ....[91]....
        /*05d8*/ 	.word	0xffffffff


	//   ....[92]....
        /*05dc*/ 	.word	0xffffffff


	//   ....[93]....
        /*05e0*/ 	.word	0xffffffff


	//   ....[94]....
        /*05e4*/ 	.word	0xffffffff


	//   ....[95]....
        /*05e8*/ 	.word	0xffffffff


	//   ....[96]....
        /*05ec*/ 	.word	0xffffffff


	//   ....[97]....
        /*05f0*/ 	.word	0xffffffff


	//   ....[98]....
        /*05f4*/ 	.word	0xffffffff


	//   ....[99]....
        /*05f8*/ 	.word	0xffffffff


	//   ....[100]....
        /*05fc*/ 	.word	0xffffffff


	//   ....[101]....
        /*0600*/ 	.word	0xffffffff


	//   ....[102]....
        /*0604*/ 	.word	0xffffffff


	//   ....[103]....
        /*0608*/ 	.word	0xffffffff


	//   ....[104]....
        /*060c*/ 	.word	0xffffffff


	//   ....[105]....
        /*0610*/ 	.word	0xffffffff


	//   ....[106]....
        /*0614*/ 	.word	0xffffffff


	//   ....[107]....
        /*0618*/ 	.word	0xffffffff


	//   ....[108]....
        /*061c*/ 	.word	0xffffffff


	//   ....[109]....
        /*0620*/ 	.word	0xffffffff


	//   ....[110]....
        /*0624*/ 	.word	0xffffffff


	//   ....[111]....
        /*0628*/ 	.word	0xffffffff


	//   ....[112]....
        /*062c*/ 	.word	0xffffffff


	//   ....[113]....
        /*0630*/ 	.word	0xffffffff


	//   ....[114]....
        /*0634*/ 	.word	0xffffffff


	//   ....[115]....
        /*0638*/ 	.word	0xffffffff


	//   ....[116]....
        /*063c*/ 	.word	0xffffffff


	//   ....[117]....
        /*0640*/ 	.word	0xffffffff


	//   ....[118]....
        /*0644*/ 	.word	0xffffffff


	//   ....[119]....
        /*0648*/ 	.word	0xffffffff


	//   ....[120]....
        /*064c*/ 	.word	0xffffffff


	//   ....[121]....
        /*0650*/ 	.word	0xffffffff


	//   ....[122]....
        /*0654*/ 	.word	0xffffffff


	//   ....[123]....
        /*0658*/ 	.word	0xffffffff


	//   ....[124]....
        /*065c*/ 	.word	0xffffffff


	//   ....[125]....
        /*0660*/ 	.word	0xffffffff


	//   ....[126]....
        /*0664*/ 	.word	0xffffffff


	//   ....[127]....
        /*0668*/ 	.word	0xffffffff


	//   ....[128]....
        /*066c*/ 	.word	0xffffffff


	//   ....[129]....
        /*0670*/ 	.word	0xffffffff


	//   ....[130]....
        /*0674*/ 	.word	0xffffffff


	//   ....[131]....
        /*0678*/ 	.word	0xffffffff


	//   ....[132]....
        /*067c*/ 	.word	0xffffffff


	//   ....[133]....
        /*0680*/ 	.word	0xffffffff


	//   ....[134]....
        /*0684*/ 	.word	0xffffffff


	//   ....[135]....
        /*0688*/ 	.word	0xffffffff


	//   ....[136]....
        /*068c*/ 	.word	0xffffffff


	//   ....[137]....
        /*0690*/ 	.word	0xffffffff


	//   ....[138]....
        /*0694*/ 	.word	0xffffffff


	//   ....[139]....
        /*0698*/ 	.word	0xffffffff


	//   ....[140]....
        /*069c*/ 	.word	0xffffffff


	//   ....[141]....
        /*06a0*/ 	.word	0xffffffff


	//   ....[142]....
        /*06a4*/ 	.word	0xffffffff


	//   ....[143]....
        /*06a8*/ 	.word	0xffffffff


	//   ....[144]....
        /*06ac*/ 	.word	0xffffffff


	//----- nvinfo : EIATTR_COOP_GROUP_INSTR_OFFSETS
	.align		4
.L_280:
        /*06b0*/ 	.byte	0x04, 0x28
        /*06b2*/ 	.short	(.L_282 - .L_281)


	//   ....[0]....
.L_281:
        /*06b4*/ 	.word	0x00000050


	//   ....[1]....
        /*06b8*/ 	.word	0x00000210


	//   ....[2]....
        /*06bc*/ 	.word	0x00000240


	//   ....[3]....
        /*06c0*/ 	.word	0x00000270


	//   ....[4]....
        /*06c4*/ 	.word	0x000002a0


	//   ....[5]....
        /*06c8*/ 	.word	0x000002d0


	//   ....[6]....
        /*06cc*/ 	.word	0x00000300


	//   ....[7]....
        /*06d0*/ 	.word	0x00000470


	//   ....[8]....
        /*06d4*/ 	.word	0x000004b0


	//   ....[9]....
        /*06d8*/ 	.word	0x000004e0


	//   ....[10]....
        /*06dc*/ 	.word	0x00000510


	//   ....[11]....
        /*06e0*/ 	.word	0x00000540


	//   ....[12]....
        /*06e4*/ 	.word	0x00000570


	//   ....[13]....
        /*06e8*/ 	.word	0x00000600


	//   ....[14]....
        /*06ec*/ 	.word	0x00000650


	//   ....[15]....
        /*06f0*/ 	.word	0x00000670


	//   ....[16]....
        /*06f4*/ 	.word	0x000006d0


	//   ....[17]....
        /*06f8*/ 	.word	0x00002b90


	//   ....[18]....
        /*06fc*/ 	.word	0x00002bc0


	//   ....[19]....
        /*0700*/ 	.word	0x00002be0


	//   ....[20]....
        /*0704*/ 	.word	0x00002bf0


	//   ....[21]....
        /*0708*/ 	.word	0x00002c00


	//   ....[22]....
        /*070c*/ 	.word	0x00002c10


	//   ....[23]....
        /*0710*/ 	.word	0x00002c20


	//   ....[24]....
        /*0714*/ 	.word	0x00002cf0


	//   ....[25]....
        /*0718*/ 	.word	0x00003f30


	//   ....[26]....
        /*071c*/ 	.word	0x00004840


	//   ....[27]....
        /*0720*/ 	.word	0x00004d40


	//   ....[28]....
        /*0724*/ 	.word	0x000052c0


	//   ....[29]....
        /*0728*/ 	.word	0x000052e0


	//   ....[30]....
        /*072c*/ 	.word	0x00005330


	//   ....[31]....
        /*0730*/ 	.word	0x000079c0


	//   ....[32]....
        /*0734*/ 	.word	0x00007cb0


	//   ....[33]....
        /*0738*/ 	.word	0x00008a20


	//   ....[34]....
        /*073c*/ 	.word	0x00008e00


	//   ....[35]....
        /*0740*/ 	.word	0x00008e30


	//   ....[36]....
        /*0744*/ 	.word	0x00008ea0


	//   ....[37]....
        /*0748*/ 	.word	0x0000ba50


	//   ....[38]....
        /*074c*/ 	.word	0x0000ba80


	//   ....[39]....
        /*0750*/ 	.word	0x0000bab0


	//   ....[40]....
        /*0754*/ 	.word	0x0000bad0


	//   ....[41]....
        /*0758*/ 	.word	0x0000e730


	//   ....[42]....
        /*075c*/ 	.word	0x0000ea20


	//   ....[43]....
        /*0760*/ 	.word	0x0000f7b0


	//   ....[44]....
        /*0764*/ 	.word	0x0000fba0


	//   ....[45]....
        /*0768*/ 	.word	0x0000fbb0


	//   ....[46]....
        /*076c*/ 	.word	0x0000fc10


	//   ....[47]....
        /*0770*/ 	.word	0x00011500


	//   ....[48]....
        /*0774*/ 	.word	0x00011550


	//   ....[49]....
        /*0778*/ 	.word	0x00011570


	//   ....[50]....
        /*077c*/ 	.word	0x00011590


	//   ....[51]....
        /*0780*/ 	.word	0x00012640


	//   ....[52]....
        /*0784*/ 	.word	0x00012660


	//   ....[53]....
        /*0788*/ 	.word	0x00012670


	//   ....[54]....
        /*078c*/ 	.word	0x00012680


	//   ....[55]....
        /*0790*/ 	.word	0x000129f0


	//   ....[56]....
        /*0794*/ 	.word	0x00012a10


	//   ....[57]....
        /*0798*/ 	.word	0x00012af0


	//   ....[58]....
        /*079c*/ 	.word	0x00012b00


	//   ....[59]....
        /*07a0*/ 	.word	0x00012bf0


	//   ....[60]....
        /*07a4*/ 	.word	0x00012c10


	//   ....[61]....
        /*07a8*/ 	.word	0x00012d00


	//   ....[62]....
        /*07ac*/ 	.word	0x00012d10


	//   ....[63]....
        /*07b0*/ 	.word	0x00013000


	//   ....[64]....
        /*07b4*/ 	.word	0x00013020


	//   ....[65]....
        /*07b8*/ 	.word	0x00013670


	//   ....[66]....
        /*07bc*/ 	.word	0x00013680


	//   ....[67]....
        /*07c0*/ 	.word	0x00014280


	//   ....[68]....
        /*07c4*/ 	.word	0x000142a0


	//   ....[69]....
        /*07c8*/ 	.word	0x00014390


	//   ....[70]....
        /*07cc*/ 	.word	0x000143a0


	//   ....[71]....
        /*07d0*/ 	.word	0x00014490


	//   ....[72]....
        /*07d4*/ 	.word	0x000144b0


	//   ....[73]....
        /*07d8*/ 	.word	0x000145a0


	//   ....[74]....
        /*07dc*/ 	.word	0x000145b0


	//   ....[75]....
        /*07e0*/ 	.word	0x00014760


	//   ....[76]....
        /*07e4*/ 	.word	0x00014780


	//   ....[77]....
        /*07e8*/ 	.word	0x000148b0


	//   ....[78]....
        /*07ec*/ 	.word	0x000148f0


	//   ....[79]....
        /*07f0*/ 	.word	0x00014920


	//   ....[80]....
        /*07f4*/ 	.word	0x00014950


	//   ....[81]....
        /*07f8*/ 	.word	0x00014980


	//   ....[82]....
        /*07fc*/ 	.word	0x000149b0


	//   ....[83]....
        /*0800*/ 	.word	0x00014b10


	//   ....[84]....
        /*0804*/ 	.word	0x00014b50


	//   ....[85]....
        /*0808*/ 	.word	0x00014b80


	//   ....[86]....
        /*080c*/ 	.word	0x00014bb0


	//   ....[87]....
        /*0810*/ 	.word	0x00014be0


	//   ....[88]....
        /*0814*/ 	.word	0x00014c10


	//   ....[89]....
        /*0818*/ 	.word	0x00014ca0


	//   ....[90]....
        /*081c*/ 	.word	0x00014d00


	//   ....[91]....
        /*0820*/ 	.word	0x00014d10


	//   ....[92]....
        /*0824*/ 	.word	0x00014d70


	//   ....[93]....
        /*0828*/ 	.word	0x000157d0


	//   ....[94]....
        /*082c*/ 	.word	0x00015830


	//   ....[95]....
        /*0830*/ 	.word	0x00015880


	//   ....[96]....
        /*0834*/ 	.word	0x000158d0


	//   ....[97]....
        /*0838*/ 	.word	0x00015920


	//   ....[98]....
        /*083c*/ 	.word	0x00015990


	//   ....[99]....
        /*0840*/ 	.word	0x000159e0


	//   ....[100]....
        /*0844*/ 	.word	0x00015a50


	//   ....[101]....
        /*0848*/ 	.word	0x00015ac0


	//   ....[102]....
        /*084c*/ 	.word	0x00015b20


	//   ....[103]....
        /*0850*/ 	.word	0x00015b80


	//   ....[104]....
        /*0854*/ 	.word	0x00015be0


	//   ....[105]....
        /*0858*/ 	.word	0x00015c30


	//   ....[106]....
        /*085c*/ 	.word	0x00015c90


	//   ....[107]....
        /*0860*/ 	.word	0x00015d00


	//   ....[108]....
        /*0864*/ 	.word	0x00015d70


	//   ....[109]....
        /*0868*/ 	.word	0x00015de0


	//   ....[110]....
        /*086c*/ 	.word	0x00015e40


	//   ....[111]....
        /*0870*/ 	.word	0x00015eb0


	//   ....[112]....
        /*0874*/ 	.word	0x00015f20


	//   ....[113]....
        /*0878*/ 	.word	0x00015f90


	//   ....[114]....
        /*087c*/ 	.word	0x00015ff0


	//   ....[115]....
        /*0880*/ 	.word	0x00016050


	//   ....[116]....
        /*0884*/ 	.word	0x000160c0


	//   ....[117]....
        /*0888*/ 	.word	0x00016130


	//   ....[118]....
        /*088c*/ 	.word	0x00016190


	//   ....[119]....
        /*0890*/ 	.word	0x00016200


	//   ....[120]....
        /*0894*/ 	.word	0x00016270


	//   ....[121]....
        /*0898*/ 	.word	0x000162e0


	//   ....[122]....
        /*089c*/ 	.word	0x00016340


	//   ....[123]....
        /*08a0*/ 	.word	0x000163b0


	//   ....[124]....
        /*08a4*/ 	.word	0x00016420


	//   ....[125]....
        /*08a8*/ 	.word	0x00016490


	//   ....[126]....
        /*08ac*/ 	.word	0x000164f0


	//   ....[127]....
        /*08b0*/ 	.word	0x00016560


	//   ....[128]....
        /*08b4*/ 	.word	0x000165d0


	//   ....[129]....
        /*08b8*/ 	.word	0x00016620


	//   ....[130]....
        /*08bc*/ 	.word	0x00016660


	//   ....[131]....
        /*08c0*/ 	.word	0x000166b0


	//   ....[132]....
        /*08c4*/ 	.word	0x00016700


	//   ....[133]....
        /*08c8*/ 	.word	0x00016750


	//   ....[134]....
        /*08cc*/ 	.word	0x000167c0


	//   ....[135]....
        /*08d0*/ 	.word	0x00016810


	//   ....[136]....
        /*08d4*/ 	.word	0x00016860


	//   ....[137]....
        /*08d8*/ 	.word	0x000168b0


	//   ....[138]....
        /*08dc*/ 	.word	0x00016900


	//   ....[139]....
        /*08e0*/ 	.word	0x00016950


	//   ....[140]....
        /*08e4*/ 	.word	0x000169c0


	//   ....[141]....
        /*08e8*/ 	.word	0x00016a10


	//   ....[142]....
        /*08ec*/ 	.word	0x00016a80


	//   ....[143]....
        /*08f0*/ 	.word	0x00016ae0


	//   ....[144]....
        /*08f4*/ 	.word	0x00016b50


	//----- nvinfo : EIATTR_EXIT_INSTR_OFFSETS
	.align		4
.L_282:
        /*08f8*/ 	.byte	0x04, 0x1c
        /*08fa*/ 	.short	(.L_284 - .L_283)


	//   ....[0]....
.L_283:
        /*08fc*/ 	.word	0x000010f0


	//   ....[1]....
        /*0900*/ 	.word	0x00015790


	//----- nvinfo : EIATTR_MAX_THREADS
	.align		4
.L_284:
        /*0904*/ 	.byte	0x04, 0x05
        /*0906*/ 	.short	(.L_286 - .L_285)
.L_285:
        /*0908*/ 	.word	0x00000100
        /*090c*/ 	.word	0x00000001
        /*0910*/ 	.word	0x00000001


	//----- nvinfo : EIATTR_CRS_STACK_SIZE
	.align		4
.L_286:
        /*0914*/ 	.byte	0x04, 0x1e
        /*0916*/ 	.short	(.L_288 - .L_287)
.L_287:
        /*0918*/ 	.word	0x00000000
.L_288:


//--------------------- .nv.info._ZN7cutlass13device_kernelIN5flash19enable_sm80_to_sm89INS1_16FlashAttnFwdSm80INS1_25CollectiveMainloopFwdSm80ILi8ELi1ELb1EN4cute5tupleIJNS5_1CILi128EEENS7_ILi96EEES8_EEELi128ENS_10bfloat16_tEfNS_4arch4Sm80ELb0ELb1ELb0ELb1ELb0ELb1ELb1ELb1EEENS1_21CollectiveEpilogueFwdINS6_IJS8_S8_S9_EEENS6_IJNS7_ILi1EEESH_SH_EEESB_SD_Li256ELb1ELb1ELb1ELb0EEENS1_36VarlenDynamicPersistentTileSchedulerILi128ELi96ELi256ELi256ELb1ELb1ELb0ELb1ELb0ELb1EEEEEEEEEvNT_6ParamsE --------------------------
	.section	.nv.info._ZN7cutlass13device_kernelIN5flash19enable_sm80_to_sm89INS1_16FlashAttnFwdSm80INS1_25CollectiveMainloopFwdSm80ILi8ELi1ELb1EN4cute5tupleIJNS5_1CILi128EEENS7_ILi96EEES8_EEELi128ENS_10bfloat16_tEfNS_4arch4Sm80ELb0ELb1ELb0ELb1ELb0ELb1ELb1ELb1EEENS1_21CollectiveEpilogueFwdINS6_IJS8_S8_S9_EEENS6_IJNS7_ILi1EEESH_SH_EEESB_SD_Li256ELb1ELb1ELb1ELb0EEENS1_36VarlenDynamicPersistentTileSchedulerILi128ELi96ELi256ELi256ELb1ELb1ELb0ELb1ELb0ELb1EEEEEEEEEvNT_6ParamsE,"",@"SHT_CUDA_INFO"
	.sectionflags	@""
	.align	4


	//----- nvinfo : EIATTR_CUDA_API_VERSION
	.align		4
        /*0000*/ 	.byte	0x04, 0x37
        /*0002*/ 	.short	(.L_290 - .L_289)
.L_289:
        /*0004*/ 	.word	0x00000082


	//----- nvinfo : EIATTR_SW2861232_WAR
	.align		4
.L_290:
        /*0008*/ 	.byte	0x01, 0x35
	.zero		2


	//----- nvinfo : EIATTR_PARAM_CBANK
	.align		4
        /*000c*/ 	.byte	0x04, 0x0a
        /*000e*/ 	.short	(.L_292 - .L_291)
	.align		4
.L_291:
        /*0010*/ 	.word	index@(.nv.constant0._ZN7cutlass13device_kernelIN5flash19enable_sm80_to_sm89INS1_16FlashAttnFwdSm80INS1_25CollectiveMainloopFwdSm80ILi8ELi1ELb1EN4cute5tupleIJNS5_1CILi128EEENS7_ILi96EEES8_EEELi128ENS_10bfloat16_tEfNS_4arch4Sm80ELb0ELb1ELb0ELb1ELb0ELb1ELb1ELb1EEENS1_21CollectiveEpilogueFwdINS6_IJS8_S8_S9_EEENS6_IJNS7_ILi1EEESH_SH_EEESB_SD_Li256ELb1ELb1ELb1ELb0EEENS1_36VarlenDynamicPersistentTileSchedulerILi128ELi96ELi256ELi256ELb1ELb1ELb0ELb1ELb0ELb1EEEEEEEEEvNT_6ParamsE)
        /*0014*/ 	.short	0x0160
        /*0016*/ 	.short	0x0438


	//----- nvinfo : EIATTR_CBANK_PARAM_SIZE
	.align		4
.L_292:
        /*0018*/ 	.byte	0x03, 0x19
        /*001a*/ 	.short	0x0438


	//----- nvinfo : EIATTR_KPARAM_INFO
	.align		4
        /*001c*/ 	.byte	0x04, 0x17
        /*001e*/ 	.short	(.L_294 - .L_293)
.L_293:
        /*0020*/ 	.word	0x00000000
        /*0024*/ 	.short	0x0000
        /*0026*/ 	.short	0x0000
        /*0028*/ 	.byte	0x00, 0xf0, 0xe1, 0x10


	//----- nvinfo : EIATTR_MAXREG_COUNT
	.align		4
.L_294:
        /*002c*/ 	.byte	0x03, 0x1b
        /*002e*/ 	.short	0x00ff


	//----- nvinfo : EIATTR_NUM_BARRIERS
	.align		4
        /*0030*/ 	.byte	0x02, 0x4c
        /*0032*/ 	.byte	0x06
	.zero		1


	//----- nvinfo : EIATTR_MERCURY_ISA_VERSION
	.align		4
        /*0034*/ 	.byte	0x03, 0x5f
        /*0036*/ 	.short	0x0000


	//----- nvinfo : EIATTR_INT_WARP_WIDE_INSTR_OFFSETS
	.align		4
        /*0038*/ 	.byte	0x04, 0x31
        /*003a*/ 	.short	(.L_296 - .L_295)


	//   ....[0]....
.L_295:
        /*003c*/ 	.word	0x0001c070


	//   ....[1]....
        /*0040*/ 	.word	0x0001c110


	//----- nvinfo : EIATTR_COOP_GROUP_MASK_REGIDS
	.align		4
.L_296:
        /*0044*/ 	.byte	0x04, 0x29
        /*0046*/ 	.short	(.L_298 - .L_297)


	//   ....[0]....
.L_297:
        /*0048*/ 	.word	0xffffffff


	//   ....[1]....
        /*004c*/ 	.word	0xffffffff


	//   ....[2]....
        /*0050*/ 	.word	0xffffffff


	//   ....[3]....
        /*0054*/ 	.word	0xffffffff


	//   ....[4]....
        /*0058*/ 	.word	0xffffffff


	//   ....[5]....
        /*005c*/ 	.word	0xffffffff


	//   ....[6]....
        /*0060*/ 	.word	0xffffffff


	//   ....[7]....
        /*0064*/ 	.word	0xffffffff


	//   ....[8]....
        /*0068*/ 	.word	0xffffffff


	//   ....[9]....
        /*006c*/ 	.word	0xffffffff


	//   ....[10]....
        /*0070*/ 	.word	0xffffffff


	//   ....[11]....
        /*0074*/ 	.word	0xffffffff


	//   ....[12]....
        /*0078*/ 	.word	0xffffffff


	//   ....[13]....
        /*007c*/ 	.word	0xffffffff


	//   ....[14]....
        /*0080*/ 	.word	0xffffffff


	//   ....[15]....
        /*0084*/ 	.word	0xffffffff


	//   ....[16]....
        /*0088*/ 	.word	0xffffffff


	//   ....[17]....
        /*008c*/ 	.word	0xffffffff


	//   ....[18]....
        /*0090*/ 	.word	0xffffffff


	//   ....[19]....
        /*0094*/ 	.word	0xffffffff


	//   ....[20]....
        /*0098*/ 	.word	0xffffffff


	//   ....[21]....
        /*009c*/ 	.word	0xffffffff


	//   ....[22]....
        /*00a0*/ 	.word	0xffffffff


	//   ....[23]....
        /*00a4*/ 	.word	0xffffffff


	//   ....[24]....
        /*00a8*/ 	.word	0xffffffff


	//   ....[25]....
        /*00ac*/ 	.word	0xffffffff


	//   ....[26]....
        /*00b0*/ 	.word	0xffffffff


	//   ....[27]....
        /*00b4*/ 	.word	0xffffffff


	//   ....[28]....
        /*00b8*/ 	.word	0xffffffff


	//   ....[29]....
        /*00bc*/ 	.word	0xffffffff


	//   ....[30]....
        /*00c0*/ 	.word	0xffffffff


	//   ....[31]....
        /*00c4*/ 	.word	0xffffffff


	//   ....[32]....
        /*00c8*/ 	.word	0xffffffff


	//   ....[33]....
        /*00cc*/ 	.word	0xffffffff


	//   ....[34]....
        /*00d0*/ 	.word	0xffffffff


	//   ....[35]....
        /*00d4*/ 	.word	0xffffffff


	//   ....[36]....
        /*00d8*/ 	.word	0xffffffff


	//   ....[37]....
        /*00dc*/ 	.word	0xffffffff


	//   ....[38]....
        /*00e0*/ 	.word	0xffffffff


	//   ....[39]....
        /*00e4*/ 	.word	0xffffffff


	//   ....[40]....
        /*00e8*/ 	.word	0xffffffff


	//   ....[41]....
        /*00ec*/ 	.word	0xffffffff


	//   ....[42]....
        /*00f0*/ 	.word	0xffffffff


	//   ....[43]....
        /*00f4*/ 	.word	0xffffffff


	//   ....[44]....
        /*00f8*/ 	.word	0xffffffff


	//   ....[45]....
        /*00fc*/ 	.word	0xffffffff


	//   ....[46]....
        /*0100*/ 	.word	0xffffffff


	//   ....[47]....
        /*0104*/ 	.word	0xffffffff


	//   ....[48]....
        /*0108*/ 	.word	0xffffffff


	//   ....[49]....
        /*010c*/ 	.word	0xffffffff


	//   ....[50]....
        /*0110*/ 	.word	0xffffffff


	//   ....[51]....
        /*0114*/ 	.word	0xffffffff


	//   ....[52]....
        /*0118*/ 	.word	0xffffffff


	//   ....[53]....
        /*011c*/ 	.word	0xffffffff


	//   ....[54]....
        /*0120*/ 	.word	0xffffffff


	//   ....[55]....
        /*0124*/ 	.word	0xffffffff


	//   ....[56]....
        /*0128*/ 	.word	0xffffffff


	//   ....[57]....
        /*012c*/ 	.word	0xffffffff


	//   ....[58]....
        /*0130*/ 	.word	0xffffffff


	//   ....[59]....
        /*0134*/ 	.word	0xffffffff


	//   ....[60]....
        /*0138*/ 	.word	0xffffffff


	//   ....[61]....
        /*013c*/ 	.word	0xffffffff


	//   ....[62]....
        /*0140*/ 	.word	0xffffffff


	//   ....[63]....
        /*0144*/ 	.word	0xffffffff


	//   ....[64]....
        /*0148*/ 	.word	0xffffffff


	//   ....[65]....
        /*014c*/ 	.word	0xffffffff


	//   ....[66]....
        /*0150*/ 	.word	0xffffffff


	//   ....[67]....
        /*0154*/ 	.word	0xffffffff


	//   ....[68]....
        /*0158*/ 	.word	0xffffffff


	//   ....[69]....
        /*015c*/ 	.word	0xffffffff


	//   ....[70]....
        /*0160*/ 	.word	0xffffffff


	//   ....[71]....
        /*0164*/ 	.word	0xffffffff


	//   ....[72]....
        /*0168*/ 	.word	0xffffffff


	//   ....[73]....
        /*016c*/ 	.word	0xffffffff


	//   ....[74]....
        /*0170*/ 	.word	0xffffffff


	//   ....[75]....
        /*0174*/ 	.word	0xffffffff


	//   ....[76]....
        /*0178*/ 	.word	0xffffffff


	//   ....[77]....
        /*017c*/ 	.word	0xffffffff


	//   ....[78]....
        /*0180*/ 	.word	0xffffffff


	//   ....[79]....
        /*0184*/ 	.word	0xffffffff


	//   ....[80]....
        /*0188*/ 	.word	0xffffffff


	//   ....[81]....
        /*018c*/ 	.word	0xffffffff


	//   ....[82]....
        /*0190*/ 	.word	0xffffffff


	//   ....[83]....
        /*0194*/ 	.word	0xffffffff


	//   ....[84]....
        /*0198*/ 	.word	0xffffffff


	//   ....[85]....
        /*019c*/ 	.word	0xffffffff


	//   ....[86]....
        /*01a0*/ 	.word	0xffffffff


	//   ....[87]....
        /*01a4*/ 	.word	0xffffffff


	//   ....[88]....
        /*01a8*/ 	.word	0xffffffff


	//   ....[89]....
        /*01ac*/ 	.word	0xffffffff


	//   ....[90]....
        /*01b0*/ 	.word	0xffffffff


	//   ....[91]....
        /*01b4*/ 	.word	0xffffffff


	//   ....[92]....
        /*01b8*/ 	.word	0xffffffff


	//   ....[93]....
        /*01bc*/ 	.word	0xffffffff


	//   ....[94]....
        /*01c0*/ 	.word	0xffffffff


	//   ....[95]....
        /*01c4*/ 	.word	0xffffffff


	//   ....[96]....
        /*01c8*/ 	.word	0xffffffff


	//   ....[97]....
        /*01cc*/ 	.word	0xffffffff


	//   ....[98]....
        /*01d0*/ 	.word	0xffffffff


	//   ....[99]....
        /*01d4*/ 	.word	0xffffffff


	//   ....[100]....
        /*01d8*/ 	.word	0xffffffff


	//   ....[101]....
        /*01dc*/ 	.word	0xffffffff


	//   ....[102]....
        /*01e0*/ 	.word	0xffffffff


	//   ....[103]....
        /*01e4*/ 	.word	0xffffffff


	//   ....[104]....
        /*01e8*/ 	.word	0xffffffff


	//   ....[105]....
        /*01ec*/ 	.word	0xffffffff


	//   ....[106]....
        /*01f0*/ 	.word	0xffffffff


	//   ....[107]....
        /*01f4*/ 	.word	0xffffffff


	//   ....[108]....
        /*01f8*/ 	.word	0xffffffff


	//   ....[109]....
        /*01fc*/ 	.word	0xffffffff


	//   ....[110]....
        /*0200*/ 	.word	0xffffffff


	//   ....[111]....
        /*0204*/ 	.word	0xffffffff


	//   ....[112]....
        /*0208*/ 	.word	0xffffffff


	//   ....[113]....
        /*020c*/ 	.word	0xffffffff


	//   ....[114]....
        /*0210*/ 	.word	0xffffffff


	//   ....[115]....
        /*0214*/ 	.word	0xffffffff


	//   ....[116]....
        /*0218*/ 	.word	0xffffffff


	//   ....[117]....
        /*021c*/ 	.word	0xffffffff


	//   ....[118]....
        /*0220*/ 	.word	0xffffffff


	//   ....[119]....
        /*0224*/ 	.word	0xffffffff


	//   ....[120]....
        /*0228*/ 	.word	0xffffffff


	//   ....[121]....
        /*022c*/ 	.word	0xffffffff


	//   ....[122]....
        /*0230*/ 	.word	0xffffffff


	//   ....[123]....
        /*0234*/ 	.word	0xffffffff


	//   ....[124]....
        /*0238*/ 	.word	0xffffffff


	//   ....[125]....
        /*023c*/ 	.word	0xffffffff


	//   ....[126]....
        /*0240*/ 	.word	0xffffffff


	//   ....[127]....
        /*0244*/ 	.word	0xffffffff


	//   ....[128]....
        /*0248*/ 	.word	0xffffffff


	//   ....[129]....
        /*024c*/ 	.word	0xffffffff


	//   ....[130]....
        /*0250*/ 	.word	0xffffffff


	//   ....[131]....
        /*0254*/ 	.word	0xffffffff


	//   ....[132]....
        /*0258*/ 	.word	0xffffffff


	//   ....[133]....
        /*025c*/ 	.word	0xffffffff


	//   ....[134]....
        /*0260*/ 	.word	0xffffffff


	//   ....[135]....
        /*0264*/ 	.word	0xffffffff


	//   ....[136]....
        /*0268*/ 	.word	0xffffffff


	//   ....[137]....
        /*026c*/ 	.word	0xffffffff


	//   ....[138]....
        /*0270*/ 	.word	0xffffffff


	//   ....[139]....
        /*0274*/ 	.word	0xffffffff


	//   ....[140]....
        /*0278*/ 	.word	0xffffffff


	//   ....[141]....
        /*027c*/ 	.word	0xffffffff


	//   ....[142]....
        /*0280*/ 	.word	0xffffffff


	//   ....[143]....
        /*0284*/ 	.word	0xffffffff


	//   ....[144]....
        /*0288*/ 	.word	0xffffffff


	//   ....[145]....
        /*028c*/ 	.word	0xffffffff


	//   ....[146]....
        /*0290*/ 	.word	0xffffffff


	//   ....[147]....
        /*0294*/ 	.word	0xffffffff


	//   ....[148]....
        /*0298*/ 	.word	0xffffffff


	//   ....[149]....
        /*029c*/ 	.word	0xffffffff


	//   ....[150]....
        /*02a0*/ 	.word	0xffffffff


	//   ....[151]....
        /*02a4*/ 	.word	0xffffffff


	//   ....[152]....
        /*02a8*/ 	.word	0xffffffff


	//   ....[153]....
        /*02ac*/ 	.word	0xffffffff


	//   ....[154]....
        /*02b0*/ 	.word	0xffffffff


	//   ....[155]....
        /*02b4*/ 	.word	0xffffffff


	//   ....[156]....
        /*02b8*/ 	.word	0xffffffff


	//   ....[157]....
        /*02bc*/ 	.word	0xffffffff


	//   ....[158]....
        /*02c0*/ 	.word	0xffffffff


	//   ....[159]....
        /*02c4*/ 	.word	0xffffffff


	//   ....[160]....
        /*02c8*/ 	.word	0xffffffff


	//   ....[161]....
        /*02cc*/ 	.word	0xffffffff


	//   ....[162]....
        /*02d0*/ 	.word	0xffffffff


	//   ....[163]....
        /*02d4*/ 	.word	0xffffffff


	//   ....[164]....
        /*02d8*/ 	.word	0xffffffff


	//   ....[165]....
        /*02dc*/ 	.word	0xffffffff


	//   ....[166]....
        /*02e0*/ 	.word	0xffffffff


	//   ....[167]....
        /*02e4*/ 	.word	0xffffffff


	//   ....[168]....
        /*02e8*/ 	.word	0xffffffff


	//   ....[169]....
        /*02ec*/ 	.word	0xffffffff


	//   ....[170]....
        /*02f0*/ 	.word	0xffffffff


	//   ....[171]....
        /*02f4*/ 	.word	0xffffffff


	//   ....[172]....
        /*02f8*/ 	.word	0xffffffff


	//   ....[173]....
        /*02fc*/ 	.word	0xffffffff


	//   ....[174]....
        /*0300*/ 	.word	0xffffffff


	//   ....[175]....
        /*0304*/ 	.word	0xffffffff


	//   ....[176]....
        /*0308*/ 	.word	0xffffffff


	//----- nvinfo : EIATTR_COOP_GROUP_INSTR_OFFSETS
	.align		4
.L_298:
        /*030c*/ 	.byte	0x04, 0x28
        /*030e*/ 	.short	(.L_300 - .L_299)


	//   ....[0]....
.L_299:
        /*0310*/ 	.word	0x00000080


	//   ....[1]....
        /*0314*/ 	.word	0x00000210


	//   ....[2]....
        /*0318*/ 	.word	0x00000240


	//   ....[3]....
        /*031c*/ 	.word	0x00000270


	//   ....[4]....
        /*0320*/ 	.word	0x000002a0


	//   ....[5]....
        /*0324*/ 	.word	0x000002d0


	//   ....[6]....
        /*0328*/ 	.word	0x00000300


	//   ....[7]....
        /*032c*/ 	.word	0x00000460


	//   ....[8]....
        /*0330*/ 	.word	0x000004a0


	//   ....[9]....
        /*0334*/ 	.word	0x000004d0


	//   ....[10]....
        /*0338*/ 	.word	0x00000500


	//   ....[11]....
        /*033c*/ 	.word	0x00000530


	//   ....[12]....
        /*0340*/ 	.word	0x00000560


	//   ....[13]....
        /*0344*/ 	.word	0x000005f0


	//   ....[14]....
        /*0348*/ 	.word	0x00000630


	//   ....[15]....
        /*034c*/ 	.word	0x00000650


	//   ....[16]....
        /*0350*/ 	.word	0x000006b0


	//   ....[17]....
        /*0354*/ 	.word	0x00008310


	//   ....[18]....
        /*0358*/ 	.word	0x00008350


	//   ....[19]....
        /*035c*/ 	.word	0x00008390


	//   ....[20]....
        /*0360*/ 	.word	0x000083d0


	//   ....[21]....
        /*0364*/ 	.word	0x00008410


	//   ....[22]....
        /*0368*/ 	.word	0x00008440


	//   ....[23]....
        /*036c*/ 	.word	0x00008480


	//   ....[24]....
        /*0370*/ 	.word	0x000084c0


	//   ....[25]....
        /*0374*/ 	.word	0x00008b10


	//   ....[26]....
        /*0378*/ 	.word	0x00008b30


	//   ....[27]....
        /*037c*/ 	.word	0x00008b50


	//   ....[28]....
        /*0380*/ 	.word	0x00008b60


	//   ....[29]....
        /*0384*/ 	.word	0x00008d00


	//   ....[30]....
        /*0388*/ 	.word	0x00008d40


	//   ....[31]....
        /*038c*/ 	.word	0x00008db0


	//   ....[32]....
        /*0390*/ 	.word	0x00008df0


	//   ....[33]....
        /*0394*/ 	.word	0x00009000


	//   ....[34]....
        /*0398*/ 	.word	0x00009090


	//   ....[35]....
        /*039c*/ 	.word	0x000090d0


	//   ....[36]....
        /*03a0*/ 	.word	0x00009110


	//   ....[37]....
        /*03a4*/ 	.word	0x000092b0


	//   ....[38]....
        /*03a8*/ 	.word	0x000092f0


	//   ....[39]....
        /*03ac*/ 	.word	0x00009360


	//   ....[40]....
        /*03b0*/ 	.word	0x00009390


	//   ....[41]....
        /*03b4*/ 	.word	0x0000b0c0


	//   ....[42]....
        /*03b8*/ 	.word	0x0000b140


	//   ....[43]....
        /*03bc*/ 	.word	0x0000b170


	//   ....[44]....
        /*03c0*/ 	.word	0x0000b180


	//   ....[45]....
        /*03c4*/ 	.word	0x0000b270


	//   ....[46]....
        /*03c8*/ 	.word	0x0000b2b0


	//   ....[47]....
        /*03cc*/ 	.word	0x0000b2c0


	//   ....[48]....
        /*03d0*/ 	.word	0x0000b320


	//   ....[49]....
        /*03d4*/ 	.word	0x0000b490


	//   ....[50]....
        /*03d8*/ 	.word	0x0000b4d0


	//   ....[51]....
        /*03dc*/ 	.word	0x0000b4e0


	//   ....[52]....
        /*03e0*/ 	.word	0x0000b4f0


	//   ....[53]....
        /*03e4*/ 	.word	0x0000b5d0


	//   ....[54]....
        /*03e8*/ 	.word	0x0000b610


	//   ....[55]....
        /*03ec*/ 	.word	0x0000b630


	//   ....[56]....
        /*03f0*/ 	.word	0x0000b660


	//   ....[57]....
        /*03f4*/ 	.word	0x0000e6a0


	//   ....[58]....
        /*03f8*/ 	.word	0x0000e850


	//   ....[59]....
        /*03fc*/ 	.word	0x0000f660


	//   ....[60]....
        /*0400*/ 	.word	0x0000f990


	//   ....[61]....
        /*0404*/ 	.word	0x0000fb10


	//   ....[62]....
        /*0408*/ 	.word	0x0000fc40


	//   ....[63]....
        /*040c*/ 	.word	0x00011f80


	//   ....[64]....
        /*0410*/ 	.word	0x000121a0


	//   ....[65]....
        /*0414*/ 	.word	0x00013150


	//   ....[66]....
        /*0418*/ 	.word	0x00013230


	//   ....[67]....
        /*041c*/ 	.word	0x00013510


	//   ....[68]....
        /*0420*/ 	.word	0x00013610


	//   ....[69]....
        /*0424*/ 	.word	0x00016110


	//   ....[70]....
        /*0428*/ 	.word	0x00016160


	//   ....[71]....
        /*042c*/ 	.word	0x00016180


	//   ....[72]....
        /*0430*/ 	.word	0x000161a0


	//   ....[73]....
        /*0434*/ 	.word	0x00018c10


	//   ....[74]....
        /*0438*/ 	.word	0x00018f00


	//   ....[75]....
        /*043c*/ 	.word	0x00019d80


	//   ....[76]....
        /*0440*/ 	.word	0x0001a010


	//   ....[77]....
        /*0444*/ 	.word	0x0001a150


	//   ....[78]....
        /*0448*/ 	.word	0x0001a2a0


	//   ....[79]....
        /*044c*/ 	.word	0x0001ba60


	//   ....[80]....
        /*0450*/ 	.word	0x0001ba90


	//   ....[81]....
        /*0454*/ 	.word	0x0001baa0


	//   ....[82]....
        /*0458*/ 	.word	0x0001bad0


	//   ....[83]....
        /*045c*/ 	.word	0x0001cbb0


	//   ....[84]....
        /*0460*/ 	.word	0x0001cc20


	//   ....[85]....
        /*0464*/ 	.word	0x0001cc40


	//   ....[86]....
        /*0468*/ 	.word	0x0001cc60


	//   ....[87]....
        /*046c*/ 	.word	0x0001cfa0


	//   ....[88]....
        /*0470*/ 	.word	0x0001cfc0


	//   ....[89]....
        /*0474*/ 	.word	0x0001d0a0


	//   ....[90]....
        /*0478*/ 	.word	0x0001d0b0


	//   ....[91]....
        /*047c*/ 	.word	0x0001d1a0


	//   ....[92]....
        /*0480*/ 	.word	0x0001d1c0


	//   ....[93]....
        /*0484*/ 	.word	0x0001d2b0


	//   ....[94]....
        /*0488*/ 	.word	0x0001d2c0


	//   ....[95]....
        /*048c*/ 	.word	0x0001d5a0


	//   ....[96]....
        /*0490*/ 	.word	0x0001d5c0


	//   ....[97]....
        /*0494*/ 	.word	0x0001dbf0


	//   ....[98]....
        /*0498*/ 	.word	0x0001dc00


	//   ....[99]....
        /*049c*/ 	.word	0x0001e760


	//   ....[100]....
        /*04a0*/ 	.word	0x0001e780


	//   ....[101]....
        /*04a4*/ 	.word	0x0001e870


	//   ....[102]....
        /*04a8*/ 	.word	0x0001e880


	//   ....[103]....
        /*04ac*/ 	.word	0x0001e970


	//   ....[104]....
        /*04b0*/ 	.word	0x0001e990


	//   ....[105]....
        /*04b4*/ 	.word	0x0001ea80


	//   ....[106]....
        /*04b8*/ 	.word	0x0001ea90


	//   ....[107]....
        /*04bc*/ 	.word	0x0001ec00


	//   ....[108]....
        /*04c0*/ 	.word	0x0001ec20


	//   ....[109]....
        /*04c4*/ 	.word	0x0001ed40


	//   ....[110]....
        /*04c8*/ 	.word	0x0001ed80


	//   ....[111]....
        /*04cc*/ 	.word	0x0001edb0


	//   ....[112]....
        /*04d0*/ 	.word	0x0001ede0


	//   ....[113]....
        /*04d4*/ 	.word	0x0001ee10


	//   ....[114]....
        /*04d8*/ 	.word	0x0001ee40


	//   ....[115]....
        /*04dc*/ 	.word	0x0001ef90


	//   ....[116]....
        /*04e0*/ 	.word	0x0001efd0


	//   ....[117]....
        /*04e4*/ 	.word	0x0001f000


	//   ....[118]....
        /*04e8*/ 	.word	0x0001f030


	//   ....[119]....
        /*04ec*/ 	.word	0x0001f060


	//   ....[120]....
        /*04f0*/ 	.word	0x0001f090


	//   ....[121]....
        /*04f4*/ 	.word	0x0001f120


	//   ....[122]....
        /*04f8*/ 	.word	0x0001f160


	//   ....[123]....
        /*04fc*/ 	.word	0x0001f170


	//   ....[124]....
        /*0500*/ 	.word	0x0001f1d0


	//   ....[125]....
        /*0504*/ 	.word	0x0001fac0


	//   ....[126]....
        /*0508*/ 	.word	0x0001fb10


	//   ....[127]....
        /*050c*/ 	.word	0x0001fb60


	//   ....[128]....
        /*0510*/ 	.word	0x0001fbb0


	//   ....[129]....
        /*0514*/ 	.word	0x0001fc00


	//   ....[130]....
        /*0518*/ 	.word	0x0001fc70


	//   ....[131]....
        /*051c*/ 	.word	0x0001fcb0


	//   ....[132]....
        /*0520*/ 	.word	0x0001fd10


	//   ....[133]....
        /*0524*/ 	.word	0x0001fd80


	//   ....[134]....
        /*0528*/ 	.word	0x0001fdf0


	//   ....[135]....
        /*052c*/ 	.word	0x0001fe50


	//   ....[136]....
        /*0530*/ 	.word	0x0001feb0


	//   ....[137]....
        /*0534*/ 	.word	0x0001ff00


	//   ....[138]....
        /*0538*/ 	.word	0x0001ff50


	//   ....[139]....
        /*053c*/ 	.word	0x0001ffc0


	//   ....[140]....
        /*0540*/ 	.word	0x00020030


	//   ....[141]....
        /*0544*/ 	.word	0x000200a0


	//   ....[142]....
        /*0548*/ 	.word	0x00020100


	//   ....[143]....
        /*054c*/ 	.word	0x00020170


	//   ....[144]....
        /*0550*/ 	.word	0x000201e0


	//   ....[145]....
        /*0554*/ 	.word	0x00020250


	//   ....[146]....
        /*0558*/ 	.word	0x000202b0


	//   ....[147]....
        /*055c*/ 	.word	0x00020320


	//   ....[148]....
        /*0560*/ 	.word	0x00020390


	//   ....[149]....
        /*0564*/ 	.word	0x00020400


	//   ....[150]....
        /*0568*/ 	.word	0x00020460


	//   ....[151]....
        /*056c*/ 	.word	0x000204d0


	//   ....[152]....
        /*0570*/ 	.word	0x00020540


	//   ....[153]....
        /*0574*/ 	.word	0x000205b0


	//   ....[154]....
        /*0578*/ 	.word	0x00020610


	//   ....[155]....
        /*057c*/ 	.word	0x00020680


	//   ....[156]....
        /*0580*/ 	.word	0x000206f0


	//   ....[157]....
        /*0584*/ 	.word	0x00020760


	//   ....[158]....
        /*0588*/ 	.word	0x000207c0


	//   ....[159]....
        /*058c*/ 	.word	0x00020830


	//   ....[160]....
        /*0590*/ 	.word	0x000208a0


	//   ....[161]....
        /*0594*/ 	.word	0x000208f0


	//   ....[162]....
        /*0598*/ 	.word	0x00020940


	//   ....[163]....
        /*059c*/ 	.word	0x00020990


	//   ....[164]....
        /*05a0*/ 	.word	0x000209e0


	//   ....[165]....
        /*05a4*/ 	.word	0x00020a30


	//   ....[166]....
        /*05a8*/ 	.word	0x00020aa0


	//   ....[167]....
        /*05ac*/ 	.word	0x00020af0


	//   ....[168]....
        /*05b0*/ 	.word	0x00020b40


	//   ....[169]....
        /*05b4*/ 	.word	0x00020b90


	//   ....[170]....
        /*05b8*/ 	.word	0x00020be0


	//   ....[171]....
        /*05bc*/ 	.word	0x00020c30


	//   ....[172]....
        /*05c0*/ 	.word	0x00020ca0


	//   ....[173]....
        /*05c4*/ 	.word	0x00020cf0


	//   ....[174]....
        /*05c8*/ 	.word	0x00020d60


	//   ....[175]....
        /*05cc*/ 	.word	0x00020dc0


	//   ....[176]....
        /*05d0*/ 	.word	0x00020e30


	//----- nvinfo : EIATTR_EXIT_INSTR_OFFSETS
	.align		4
.L_300:
        /*05d4*/ 	.byte	0x04, 0x1c
        /*05d6*/ 	.short	(.L_302 - .L_301)


	//   ....[0]....
.L_301:
        /*05d8*/ 	.word	0x00000f40


	//   ....[1]....
        /*05dc*/ 	.word	0x0001fa90


	//----- nvinfo : EIATTR_MAX_THREADS
	.align		4
.L_302:
        /*05e0*/ 	.byte	0x04, 0x05
        /*05e2*/ 	.short	(.L_304 - .L_303)
.L_303:
        /*05e4*/ 	.word	0x00000100
        /*05e8*/ 	.word	0x00000001
        /*05ec*/ 	.word	0x00000001


	//----- nvinfo : EIATTR_CRS_STACK_SIZE
	.align		4
.L_304:
        /*05f0*/ 	.byte	0x04, 0x1e
        /*05f2*/ 	.short	(.L_306 - .L_305)
.L_305:
        /*05f4*/ 	.word	0x00000000
.L_306:


//--------------------- .nv.info._ZN7cutlass13device_kernelIN5flash19enable_sm80_to_sm89INS1_16FlashAttnFwdSm80INS1_25CollectiveMainloopFwdSm80ILi4ELi1ELb0EN4cute5tupleIJNS5_1CILi128EEENS7_ILi64EEES8_EEELi128ENS_10bfloat16_tEfNS_4arch4Sm80ELb1ELb0ELb0ELb0ELb0ELb0ELb1ELb1EEENS1_21CollectiveEpilogueFwdINS6_IJS8_S8_S9_EEENS6_IJNS7_ILi1EEESH_SH_EEESB_SD_Li128ELb0ELb1ELb1ELb0EEENS1_30DynamicPersistentTileSchedulerILi128ELi128ELb1ELb1ELb0EEEEEEEEEvNT_6ParamsE --------------------------
	.section	.nv.info._ZN7cutlass13device_kernelIN5flash19enable_sm80_to_sm89INS1_16FlashAttnFwdSm80INS1_25CollectiveMainloopFwdSm80ILi4ELi1ELb0EN4cute5tupleIJNS5_1CILi128EEENS7_ILi64EEES8_EEELi128ENS_10bfloat16_tEfNS_4arch4Sm80ELb1ELb0ELb0ELb0ELb0ELb0ELb1ELb1EEENS1_21CollectiveEpilogueFwdINS6_IJS8_S8_S9_EEENS6_IJNS7_ILi1EEESH_SH_EEESB_SD_Li128ELb0ELb1ELb1ELb0EEENS1_30DynamicPersistentTileSchedulerILi128ELi128ELb1ELb1ELb0EEEEEEEEEvNT_6ParamsE,"",@"SHT_CUDA_INFO"
	.sectionflags	@""
	.align	4


	//----- nvinfo : EIATTR_CUDA_API_VERSION
	.align		4
        /*0000*/ 	.byte	0x04, 0x37
        /*0002*/ 	.short	(.L_308 - .L_307)
.L_307:
        /*0004*/ 	.word	0x00000082


	//----- nvinfo : EIATTR_SW2861232_WAR
	.align		4
.L_308:
        /*0008*/ 	.byte	0x01, 0x35
	.zero		2


	//----- nvinfo : EIATTR_PARAM_CBANK
	.align		4
        /*000c*/ 	.byte	0x04, 0x0a
        /*000e*/ 	.short	(.L_310 - .L_309)
	.align		4
.L_309:
        /*0010*/ 	.word	index@(.nv.constant0._ZN7cutlass13device_kernelIN5flash19enable_sm80_to_sm89INS1_16FlashAttnFwdSm80INS1_25CollectiveMainloopFwdSm80ILi4ELi1ELb0EN4cute5tupleIJNS5_1CILi128EEENS7_ILi64EEES8_EEELi128ENS_10bfloat16_tEfNS_4arch4Sm80ELb1ELb0ELb0ELb0ELb0ELb0ELb1ELb1EEENS1_21CollectiveEpilogueFwdINS6_IJS8_S8_S9_EEENS6_IJNS7_ILi1EEESH_SH_EEESB_SD_Li128ELb0ELb1ELb1ELb0EEENS1_30DynamicPersistentTileSchedulerILi128ELi128ELb1ELb1ELb0EEEEEEEEEvNT_6ParamsE)
        /*0014*/ 	.short	0x0160
        /*0016*/ 	.short	0x0428


	//----- nvinfo : EIATTR_CBANK_PARAM_SIZE
	.align		4
.L_310:
        /*0018*/ 	.byte	0x03, 0x19
        /*001a*/ 	.short	0x0428


	//----- nvinfo : EIATTR_KPARAM_INFO
	.align		4
        /*001c*/ 	.byte	0x04, 0x17
        /*001e*/ 	.short	(.L_312 - .L_311)
.L_311:
        /*0020*/ 	.word	0x00000000
        /*0024*/ 	.short	0x0000
        /*0026*/ 	.short	0x0000
        /*0028*/ 	.byte	0x00, 0xf0, 0xa1, 0x10


	//----- nvinfo : EIATTR_MAXREG_COUNT
	.align		4
.L_312:
        /*002c*/ 	.byte	0x03, 0x1b
        /*002e*/ 	.short	0x00ff


	//----- nvinfo : EIATTR_NUM_BARRIERS
	.align		4
        /*0030*/ 	.byte	0x02, 0x4c
        /*0032*/ 	.byte	0x06
	.zero		1


	//----- nvinfo : EIATTR_ANNOTATIONS
	.align		4
        /*0034*/ 	.byte	0x04, 0x55
        /*0036*/ 	.short	(.L_314 - .L_313)


	//   ....[0]....
.L_313:
        /* <DEDUP_REMOVED lines=77> */


	//----- nvinfo : EIATTR_MERCURY_ISA_VERSION
	.align		4
.L_314:
        /*04f8*/ 	.byte	0x03, 0x5f
        /*04fa*/ 	.short	0x0000


	//----- nvinfo : EIATTR_INT_WARP_WIDE_INSTR_OFFSETS
	.align		4
        /*04fc*/ 	.byte	0x04, 0x31
        /*04fe*/ 	.short	(.L_316 - .L_315)


	//   ....[0]....
.L_315:
        /*0500*/ 	.word	0x000100d0


	//   ....[1]....
        /*0504*/ 	.word	0x00010150


	//----- nvinfo : EIATTR_COOP_GROUP_MASK_REGIDS
	.align		4
.L_316:
        /*0508*/ 	.byte	0x04, 0x29
        /*050a*/ 	.short	(.L_318 - .L_317)


	//   ....[0]....
.L_317:
        /*050c*/ 	.word	0xffffffff


	//   ....[1]....
        /*0510*/ 	.word	0xffffffff


	//   ....[2]....
        /*0514*/ 	.word	0xffffffff


	//   ....[3]....
        /*0518*/ 	.word	0xffffffff


	//   ....[4]....
        /*051c*/ 	.word	0xffffffff


	//   ....[5]....
        /*0520*/ 	.word	0xffffffff


	//   ....[6]....
        /*0524*/ 	.word	0xffffffff


	//   ....[7]....
        /*0528*/ 	.word	0xffffffff


	//   ....[8]....
        /*052c*/ 	.word	0xffffffff


	//   ....[9]....
        /*0530*/ 	.word	0xffffffff


	//   ....[10]....
        /*0534*/ 	.word	0xffffffff


	//   ....[11]....
        /*0538*/ 	.word	0xffffffff


	//   ....[12]....
        /*053c*/ 	.word	0xffffffff


	//   ....[13]....
        /*0540*/ 	.word	0xffffffff


	//   ....[14]....
        /*0544*/ 	.word	0xffffffff


	//   ....[15]....
        /*0548*/ 	.word	0xffffffff


	//   ....[16]....
        /*054c*/ 	.word	0xffffffff


	//   ....[17]....
        /*0550*/ 	.word	0xffffffff


	//   ....[18]....
        /*0554*/ 	.word	0xffffffff


	//   ....[19]....
        /*0558*/ 	.word	0xffffffff


	//   ....[20]....
        /*055c*/ 	.word	0xffffffff


	//   ....[21]....
        /*0560*/ 	.word	0xffffffff


	//   ....[22]....
        /*0564*/ 	.word	0xffffffff


	//   ....[23]....
        /*0568*/ 	.word	0xffffffff


	//   ....[24]....
        /*056c*/ 	.word	0xffffffff


	//   ....[25]....
        /*0570*/ 	.word	0xffffffff


	//   ....[26]....
        /*0574*/ 	.word	0xffffffff


	//   ....[27]....
        /*0578*/ 	.word	0xffffffff


	//   ....[28]....
        /*057c*/ 	.word	0xffffffff


	//   ....[29]....
        /*0580*/ 	.word	0xffffffff


	//   ....[30]....
        /*0584*/ 	.word	0xffffffff


	//   ....[31]....
        /*0588*/ 	.word	0xffffffff


	//   ....[32]....
        /*058c*/ 	.word	0xffffffff


	//   ....[33]....
        /*0590*/ 	.word	0xffffffff


	//   ....[34]....
        /*0594*/ 	.word	0xffffffff


	//   ....[35]....
        /*0598*/ 	.word	0xffffffff


	//   ....[36]....
        /*059c*/ 	.word	0xffffffff


	//   ....[37]....
        /*05a0*/ 	.word	0xffffffff


	//   ....[38]....
        /*05a4*/ 	.word	0xffffffff


	//   ....[39]....
        /*05a8*/ 	.word	0xffffffff


	//   ....[40]....
        /*05ac*/ 	.word	0xffffffff


	//   ....[41]....
        /*05b0*/ 	.word	0xffffffff


	//   ....[42]....
        /*05b4*/ 	.word	0xffffffff


	//   ....[43]....
        /*05b8*/ 	.word	0xffffffff


	//   ....[44]....
        /*05bc*/ 	.word	0xffffffff


	//   ....[45]....
        /*05c0*/ 	.word	0xffffffff


	//   ....[46]....
        /*05c4*/ 	.word	0xffffffff


	//   ....[47]....
        /*05c8*/ 	.word	0xffffffff


	//   ....[48]....
        /*05cc*/ 	.word	0xffffffff


	//   ....[49]....
        /*05d0*/ 	.word	0xffffffff


	//   ....[50]....
        /*05d4*/ 	.word	0xffffffff


	//   ....[51]....
        /*05d8*/ 	.word	0xffffffff


	//   ....[52]....
        /*05dc*/ 	.word	0xffffffff


	//   ....[53]....
        /*05e0*/ 	.word	0xffffffff


	//   ....[54]....
        /*05e4*/ 	.word	0xffffffff


	//   ....[55]....
        /*05e8*/ 	.word	0xffffffff


	//   ....[56]....
        /*05ec*/ 	.word	0xffffffff


	//   ....[57]....
        /*05f0*/ 	.word	0xffffffff


	//   ....[58]....
        /*05f4*/ 	.word	0xffffffff


	//   ....[59]....
        /*05f8*/ 	.word	0xffffffff


	//   ....[60]....
        /*05fc*/ 	.word	0xffffffff


	//   ....[61]....
        /*0600*/ 	.word	0xffffffff


	//   ....[62]....
        /*0604*/ 	.word	0xffffffff


	//   ....[63]....
        /*0608*/ 	.word	0xffffffff


	//   ....[64]....
        /*060c*/ 	.word	0xffffffff


	//   ....[65]....
        /*0610*/ 	.word	0xffffffff


	//   ....[66]....
        /*0614*/ 	.word	0xffffffff


	//   ....[67]....
        /*0618*/ 	.word	0xffffffff


	//   ....[68]....
        /*061c*/ 	.word	0xffffffff


	//   ....[69]....
        /*0620*/ 	.word	0xffffffff


	//   ....[70]....
        /*0624*/ 	.word	0xffffffff


	//   ....[71]....
        /*0628*/ 	.word	0xffffffff


	//   ....[72]....
        /*062c*/ 	.word	0xffffffff


	//   ....[73]....
        /*0630*/ 	.word	0xffffffff


	//   ....[74]....
        /*0634*/ 	.word	0xffffffff


	//   ....[75]....
        /*0638*/ 	.word	0xffffffff


	//   ....[76]....
        /*063c*/ 	.word	0xffffffff


	//   ....[77]....
        /*0640*/ 	.word	0xffffffff


	//   ....[78]....
        /*0644*/ 	.word	0xffffffff


	//   ....[79]....
        /*0648*/ 	.word	0xffffffff


	//   ....[80]....
        /*064c*/ 	.word	0xffffffff


	//   ....[81]....
        /*0650*/ 	.word	0xffffffff


	//   ....[82]....
        /*0654*/ 	.word	0xffffffff


	//   ....[83]....
        /*0658*/ 	.word	0xffffffff


	//   ....[84]....
        /*065c*/ 	.word	0xffffffff


	//   ....[85]....
        /*0660*/ 	.word	0xffffffff


	//   ....[86]....
        /*0664*/ 	.word	0xffffffff


	//   ....[87]....
        /*0668*/ 	.word	0xffffffff


	//   ....[88]....
        /*066c*/ 	.word	0xffffffff


	//   ....[89]....
        /*0670*/ 	.word	0xffffffff


	//   ....[90]....
        /*0674*/ 	.word	0xffffffff


	//   ....[91]....
        /*0678*/ 	.word	0xffffffff


	//   ....[92]....
        /*067c*/ 	.word	0xffffffff


	//   ....[93]....
        /*0680*/ 	.word	0xffffffff


	//   ....[94]....
        /*0684*/ 	.word	0xffffffff


	//   ....[95]....
        /*0688*/ 	.word	0xffffffff


	//   ....[96]....
        /*068c*/ 	.word	0xffffffff


	//   ....[97]....
        /*0690*/ 	.word	0xffffffff


	//   ....[98]....
        /*0694*/ 	.word	0xffffffff


	//   ....[99]....
        /*0698*/ 	.word	0xffffffff


	//   ....[100]....
        /*069c*/ 	.word	0xffffffff


	//----- nvinfo : EIATTR_COOP_GROUP_INSTR_OFFSETS
	.align		4
.L_318:
        /*06a0*/ 	.byte	0x04, 0x28
        /*06a2*/ 	.short	(.L_320 - .L_319)


	//   ....[0]....
.L_319:
        /*06a4*/ 	.word	0x00000050


	//   ....[1]....
        /*06a8*/ 	.word	0x00000060


	//   ....[2]....
        /*06ac*/ 	.word	0x00001810


	//   ....[3]....
        /*06b0*/ 	.word	0x00001830


	//   ....[4]....
        /*06b4*/ 	.word	0x00001970


	//   ....[5]....
        /*06b8*/ 	.word	0x00001980


	//   ....[6]....
        /*06bc*/ 	.word	0x00001ab0


	//   ....[7]....
        /*06c0*/ 	.word	0x00001ad0


	//   ....[8]....
        /*06c4*/ 	.word	0x00001c00


	//   ....[9]....
        /*06c8*/ 	.word	0x00001c10


	//   ....[10]....
        /*06cc*/ 	.word	0x00001d40


	//   ....[11]....
        /*06d0*/ 	.word	0x00001d60


	//   ....[12]....
        /*06d4*/ 	.word	0x00001e90


	//   ....[13]....
        /*06d8*/ 	.word	0x00001ea0


	//   ....[14]....
        /*06dc*/ 	.word	0x00001fd0


	//   ....[15]....
        /*06e0*/ 	.word	0x00001ff0


	//   ....[16]....
        /*06e4*/ 	.word	0x00002120


	//   ....[17]....
        /*06e8*/ 	.word	0x00002130


	//   ....[18]....
        /*06ec*/ 	.word	0x00003760


	//   ....[19]....
        /*06f0*/ 	.word	0x00003770


	//   ....[20]....
        /*06f4*/ 	.word	0x00003780


	//   ....[21]....
        /*06f8*/ 	.word	0x00003790


	//   ....[22]....
        /*06fc*/ 	.word	0x00003c40


	//   ....[23]....
        /*0700*/ 	.word	0x00003dd0


	//   ....[24]....
        /*0704*/ 	.word	0x00004050


	//   ....[25]....
        /*0708*/ 	.word	0x000042c0


	//   ....[26]....
        /*070c*/ 	.word	0x00004500


	//   ....[27]....
        /*0710*/ 	.word	0x00004690


	//   ....[28]....
        /*0714*/ 	.word	0x000046c0


	//   ....[29]....
        /*0718*/ 	.word	0x00004770


	//   ....[30]....
        /*071c*/ 	.word	0x00006d40


	//   ....[31]....
        /*0720*/ 	.word	0x00006d50


	//   ....[32]....
        /*0724*/ 	.word	0x00006d70


	//   ....[33]....
        /*0728*/ 	.word	0x00006d90


	//   ....[34]....
        /*072c*/ 	.word	0x000081b0


	//   ....[35]....
        /*0730*/ 	.word	0x00008220


	//   ....[36]....
        /*0734*/ 	.word	0x00008290


	//   ....[37]....
        /*0738*/ 	.word	0x000082b0


	//   ....[38]....
        /*073c*/ 	.word	0x000082e0


	//   ....[39]....
        /*0740*/ 	.word	0x00008300


	//   ....[40]....
        /*0744*/ 	.word	0x00008340


	//   ....[41]....
        /*0748*/ 	.word	0x00008380


	//   ....[42]....
        /*074c*/ 	.word	0x0000c4e0


	//   ....[43]....
        /*0750*/ 	.word	0x0000c4f0


	//   ....[44]....
        /*0754*/ 	.word	0x0000c500


	//   ....[45]....
        /*0758*/ 	.word	0x0000c530


	//   ....[46]....
        /*075c*/ 	.word	0x0000c570


	//   ....[47]....
        /*0760*/ 	.word	0x0000c5c0


	//   ....[48]....
        /*0764*/ 	.word	0x0000c690


	//   ....[49]....
        /*0768*/ 	.word	0x0000ca70


	//   ....[50]....
        /*076c*/ 	.word	0x0000f4d0


	//   ....[51]....
        /*0770*/ 	.word	0x0000f540


	//   ....[52]....
        /*0774*/ 	.word	0x0000f550


	//   ....[53]....
        /*0778*/ 	.word	0x0000f560


	//   ....[54]....
        /*077c*/ 	.word	0x0000f590


	//   ....[55]....
        /*0780*/ 	.word	0x0000f5b0


	//   ....[56]....
        /*0784*/ 	.word	0x0000f5c0


	//   ....[57]....
        /*0788*/ 	.word	0x0000f5d0


	//   ....[58]....
        /*078c*/ 	.word	0x00010290


	//   ....[59]....
        /*0790*/ 	.word	0x000106f0


	//   ....[60]....
        /*0794*/ 	.word	0x00010700


	//   ....[61]....
        /*0798*/ 	.word	0x00010720


	//   ....[62]....
        /*079c*/ 	.word	0x00010730


	//   ....[63]....
        /*07a0*/ 	.word	0x00010770


	//   ....[64]....
        /*07a4*/ 	.word	0x00010790


	//   ....[65]....
        /*07a8*/ 	.word	0x000107b0


	//   ....[66]....
        /*07ac*/ 	.word	0x000107d0


	//   ....[67]....
        /*07b0*/ 	.word	0x00010930


	//   ....[68]....
        /*07b4*/ 	.word	0x00010960


	//   ....[69]....
        /*07b8*/ 	.word	0x00010f60


	//   ....[70]....
        /*07bc*/ 	.word	0x00010f80


	//   ....[71]....
        /*07c0*/ 	.word	0x000113b0


	//   ....[72]....
        /*07c4*/ 	.word	0x000113d0


	//   ....[73]....
        /*07c8*/ 	.word	0x00011800


	//   ....[74]....
        /*07cc*/ 	.word	0x00011810


	//   ....[75]....
        /*07d0*/ 	.word	0x00011fa0


	//   ....[76]....
        /*07d4*/ 	.word	0x000120b0


	//   ....[77]....
        /*07d8*/ 	.word	0x00012120


	//   ....[78]....
        /*07dc*/ 	.word	0x00012190


	//   ....[79]....
        /*07e0*/ 	.word	0x000121f0


	//   ....[80]....
        /*07e4*/ 	.word	0x00012260


	//   ....[81]....
        /*07e8*/ 	.word	0x000122d0


	//   ....[82]....
        /*07ec*/ 	.word	0x00012340


	//   ....[83]....
        /*07f0*/ 	.word	0x000123a0


	//   ....[84]....
        /*07f4*/ 	.word	0x00012410


	//   ....[85]....
        /*07f8*/ 	.word	0x00012480


	//   ....[86]....
        /*07fc*/ 	.word	0x000124f0


	//   ....[87]....
        /*0800*/ 	.word	0x00012550


	//   ....[88]....
        /*0804*/ 	.word	0x000125c0


	//   ....[89]....
        /*0808*/ 	.word	0x00012630


	//   ....[90]....
        /*080c*/ 	.word	0x000126a0


	//   ....[91]....
        /*0810*/ 	.word	0x00012700


	//   ....[92]....
        /*0814*/ 	.word	0x00012760


	//   ....[93]....
        /*0818*/ 	.word	0x000127c0


	//   ....[94]....
        /*081c*/ 	.word	0x00012810


	//   ....[95]....
        /*0820*/ 	.word	0x00012870


	//   ....[96]....
        /*0824*/ 	.word	0x000128c0


	//   ....[97]....
        /*0828*/ 	.word	0x00012920


	//   ....[98]....
        /*082c*/ 	.word	0x00012970


	//   ....[99]....
        /*0830*/ 	.word	0x000129d0


	//   ....[100]....
        /*0834*/ 	.word	0x00012a30


	//----- nvinfo : EIATTR_EXIT_INSTR_OFFSETS
	.align		4
.L_320:
        /*0838*/ 	.byte	0x04, 0x1c
        /*083a*/ 	.short	(.L_322 - .L_321)


	//   ....[0]....
.L_321:
        /*083c*/ 	.word	0x000000b0


	//   ....[1]....
        /*0840*/ 	.word	0x00012060


	//----- nvinfo : EIATTR_MAX_THREADS
	.align		4
.L_322:
        /*0844*/ 	.byte	0x04, 0x05
        /*0846*/ 	.short	(.L_324 - .L_323)
.L_323:
        /*0848*/ 	.word	0x00000080
        /*084c*/ 	.word	0x00000001
        /*0850*/ 	.word	0x00000001


	//----- nvinfo : EIATTR_CRS_STACK_SIZE
	.align		4
.L_324:
        /*0854*/ 	.byte	0x04, 0x1e
        /*0856*/ 	.short	(.L_326 - .L_325)
.L_325:
        /*0858*/ 	.word	0x00000000
.L_326:


//--------------------- .nv.info._ZN7cutlass13device_kernelIN5flash19enable_sm80_to_sm89INS1_16FlashAttnFwdSm80INS1_25CollectiveMainloopFwdSm80ILi8ELi1ELb1EN4cute5tupleIJNS5_1CILi128EEENS7_ILi112EEES8_EEELi128ENS_10bfloat16_tEfNS_4arch4Sm80ELb1ELb0ELb0ELb1ELb0ELb0ELb1ELb1EEENS1_21CollectiveEpilogueFwdINS6_IJS8_S8_S9_EEENS6_IJNS7_ILi1EEESH_SH_EEESB_SD_Li256ELb1ELb1ELb1ELb0EEENS1_36VarlenDynamicPersistentTileSchedulerILi128ELi112ELi256ELi256ELb1ELb1ELb0ELb1ELb1ELb1EEEEEEEEEvNT_6ParamsE --------------------------
	.section	.nv.info._ZN7cutlass13device_kernelIN5flash19enable_sm80_to_sm89INS1_16FlashAttnFwdSm80INS1_25CollectiveMainloopFwdSm80ILi8ELi1ELb1EN4cute5tupleIJNS5_1CILi128EEENS7_ILi112EEES8_EEELi128ENS_10bfloat16_tEfNS_4arch4Sm80ELb1ELb0ELb0ELb1ELb0ELb0ELb1ELb1EEENS1_21CollectiveEpilogueFwdINS6_IJS8_S8_S9_EEENS6_IJNS7_ILi1EEESH_SH_EEESB_SD_Li256ELb1ELb1ELb1ELb0EEENS1_36VarlenDynamicPersistentTileSchedulerILi128ELi112ELi256ELi256ELb1ELb1ELb0ELb1ELb1ELb1EEEEEEEEEvNT_6ParamsE,"",@"SHT_CUDA_INFO"
	.sectionflags	@""
	.align	4


	//----- nvinfo : EIATTR_CUDA_API_VERSION
	.align		4
        /*0000*/ 	.byte	0x04, 0x37
        /*0002*/ 	.short	(.L_328 - .L_327)
.L_327:
        /*0004*/ 	.word	0x00000082


	//----- nvinfo : EIATTR_SW2861232_WAR
	.align		4
.L_328:
        /*0008*/ 	.byte	0x01, 0x35
	.zero		2


	//----- nvinfo : EIATTR_PARAM_CBANK
	.align		4
        /*000c*/ 	.byte	0x04, 0x0a
        /*000e*/ 	.short	(.L_330 - .L_329)
	.align		4
.L_329:
        /*0010*/ 	.word	index@(.nv.constant0._ZN7cutlass13device_kernelIN5flash19enable_sm80_to_sm89INS1_16FlashAttnFwdSm80INS1_25CollectiveMainloopFwdSm80ILi8ELi1ELb1EN4cute5tupleIJNS5_1CILi128EEENS7_ILi112EEES8_EEELi128ENS_10bfloat16_tEfNS_4arch4Sm80ELb1ELb0ELb0ELb1ELb0ELb0ELb1ELb1EEENS1_21CollectiveEpilogueFwdINS6_IJS8_S8_S9_EEENS6_IJNS7_ILi1EEESH_SH_EEESB_SD_Li256ELb1ELb1ELb1ELb0EEENS1_36VarlenDynamicPersistentTileSchedulerILi128ELi112ELi256ELi256ELb1ELb1ELb0ELb1ELb1ELb1EEEEEEEEEvNT_6ParamsE)
        /*0014*/ 	.short	0x0160
        /*0016*/ 	.short	0x0438


	//----- nvinfo : EIATTR_CBANK_PARAM_SIZE
	.align		4
.L_330:
        /*0018*/ 	.byte	0x03, 0x19
        /*001a*/ 	.short	0x0438


	//----- nvinfo : EIATTR_KPARAM_INFO
	.align		4
        /*001c*/ 	.byte	0x04, 0x17
        /*001e*/ 	.short	(.L_332 - .L_331)
.L_331:
        /*0020*/ 	.word	0x00000000
        /*0024*/ 	.short	0x0000
        /*0026*/ 	.short	0x0000
        /*0028*/ 	.byte	0x00, 0xf0, 0xe1, 0x10


	//----- nvinfo : EIATTR_MAXREG_COUNT
	.align		4
.L_332:
        /*002c*/ 	.byte	0x03, 0x1b
        /*002e*/ 	.short	0x00ff


	//----- nvinfo : EIATTR_NUM_BARRIERS
	.align		4
        /*0030*/ 	.byte	0x02, 0x4c
        /*0032*/ 	.byte	0x06
	.zero		1


	//----- nvinfo : EIATTR_ANNOTATIONS
	.align		4
        /*0034*/ 	.byte	0x04, 0x55
        /*0036*/ 	.short	(.L_334 - .L_333)


	//   ....[0]....
.L_333:
        /* <DEDUP_REMOVED lines=84> */


	//----- nvinfo : EIATTR_MERCURY_ISA_VERSION
	.align		4
.L_334:
        /*0560*/ 	.byte	0x03, 0x5f
        /*0562*/ 	.short	0x0000


	//----- nvinfo : EIATTR_INT_WARP_WIDE_INSTR_OFFSETS
	.align		4
        /*0564*/ 	.byte	0x04, 0x31
        /*0566*/ 	.short	(.L_336 - .L_335)


	//   ....[0]....
.L_335:
        /*0568*/ 	.word	0x0000dbb0


	//   ....[1]....
        /*056c*/ 	.word	0x0000dc30


	//----- nvinfo : EIATTR_COOP_GROUP_MASK_REGIDS
	.align		4
.L_336:
        /*0570*/ 	.byte	0x04, 0x29
        /*0572*/ 	.short	(.L_338 - .L_337)


	//   ....[0]....
.L_337:
        /*0574*/ 	.word	0xffffffff


	//   ....[1]....
        /*0578*/ 	.word	0xffffffff


	//   ....[2]....
        /*057c*/ 	.word	0xffffffff


	//   ....[3]....
        /*0580*/ 	.word	0xffffffff


	//   ....[4]....
        /*0584*/ 	.word	0xffffffff


	//   ....[5]....
        /*0588*/ 	.word	0xffffffff


	//   ....[6]....
        /*058c*/ 	.word	0xffffffff


	//   ....[7]....
        /*0590*/ 	.word	0xffffffff


	//   ....[8]....
        /*0594*/ 	.word	0xffffffff


	//   ....[9]....
        /*0598*/ 	.word	0xffffffff


	//   ....[10]....
        /*059c*/ 	.word	0xffffffff


	//   ....[11]....
        /*05a0*/ 	.word	0xffffffff


	//   ....[12]....
        /*05a4*/ 	.word	0xffffffff


	//   ....[13]....
        /*05a8*/ 	.word	0xffffffff


	//   ....[14]....
        /*05ac*/ 	.word	0xffffffff


	//   ....[15]....
        /*05b0*/ 	.word	0xffffffff


	//   ....[16]....
        /*05b4*/ 	.word	0xffffffff


	//   ....[17]....
        /*05b8*/ 	.word	0xffffffff


	//   ....[18]....
        /*05bc*/ 	.word	0xffffffff


	//   ....[19]....
        /*05c0*/ 	.word	0xffffffff


	//   ....[20]....
        /*05c4*/ 	.word	0xffffffff


	//   ....[21]....
        /*05c8*/ 	.word	0xffffffff


	//   ....[22]....
        /*05cc*/ 	.word	0xffffffff


	//   ....[23]....
        /*05d0*/ 	.word	0xffffffff


	//   ....[24]....
        /*05d4*/ 	.word	0xffffffff


	//   ....[25]....
        /*05d8*/ 	.word	0xffffffff


	//   ....[26]....
        /*05dc*/ 	.word	0xffffffff


	//   ....[27]....
        /*05e0*/ 	.word	0xffffffff


	//   ....[28]....
        /*05e4*/ 	.word	0xffffffff


	//   ....[29]....
        /*05e8*/ 	.word	0xffffffff


	//   ....[30]....
        /*05ec*/ 	.word	0xffffffff


	//   ....[31]....
        /*05f0*/ 	.word	0xffffffff


	//   ....[32]....
        /*05f4*/ 	.word	0xffffffff


	//   ....[33]....
        /*05f8*/ 	.word	0xffffffff


	//   ....[34]....
        /*05fc*/ 	.word	0xffffffff


	//   ....[35]....
        /*0600*/ 	.word	0xffffffff


	//   ....[36]....
        /*0604*/ 	.word	0xffffffff


	//   ....[37]....
        /*0608*/ 	.word	0xffffffff


	//   ....[38]....
        /*060c*/ 	.word	0xffffffff


	//   ....[39]....
        /*0610*/ 	.word	0xffffffff


	//   ....[40]....
        /*0614*/ 	.word	0xffffffff


	//   ....[41]....
        /*0618*/ 	.word	0xffffffff


	//   ....[42]....
        /*061c*/ 	.word	0xffffffff


	//   ....[43]....
        /*0620*/ 	.word	0xffffffff


	//   ....[44]....
        /*0624*/ 	.word	0xffffffff


	//   ....[45]....
        /*0628*/ 	.word	0xffffffff


	//   ....[46]....
        /*062c*/ 	.word	0xffffffff


	//   ....[47]....
        /*0630*/ 	.word	0xffffffff


	//   ....[48]....
        /*0634*/ 	.word	0xffffffff


	//   ....[49]....
        /*0638*/ 	.word	0xffffffff


	//   ....[50]....
        /*063c*/ 	.word	0xffffffff


	//   ....[51]....
        /*0640*/ 	.word	0xffffffff


	//   ....[52]....
        /*0644*/ 	.word	0xffffffff


	//   ....[53]....
        /*0648*/ 	.word	0xffffffff


	//   ....[54]....
        /*064c*/ 	.word	0xffffffff


	//   ....[55]....
        /*0650*/ 	.word	0xffffffff


	//   ....[56]....
        /*0654*/ 	.word	0xffffffff


	//   ....[57]....
        /*0658*/ 	.word	0xffffffff


	//   ....[58]....
        /*065c*/ 	.word	0xffffffff


	//   ....[59]....
        /*0660*/ 	.word	0xffffffff


	//   ....[60]....
        /*0664*/ 	.word	0xffffffff


	//   ....[61]....
        /*0668*/ 	.word	0xffffffff


	//   ....[62]....
        /*066c*/ 	.word	0xffffffff


	//   ....[63]....
        /*0670*/ 	.word	0xffffffff


	//   ....[64]....
        /*0674*/ 	.word	0xffffffff


	//   ....[65]....
        /*0678*/ 	.word	0xffffffff


	//   ....[66]....
        /*067c*/ 	.word	0xffffffff


	//   ....[67]....
        /*0680*/ 	.word	0xffffffff


	//   ....[68]....
        /*0684*/ 	.word	0xffffffff


	//   ....[69]....
        /*0688*/ 	.word	0xffffffff


	//   ....[70]....
        /*068c*/ 	.word	0xffffffff


	//   ....[71]....
        /*0690*/ 	.word	0xffffffff


	//   ....[72]....
        /*0694*/ 	.word	0xffffffff


	//   ....[73]....
        /*0698*/ 	.word	0xffffffff


	//   ....[74]....
        /*069c*/ 	.word	0xffffffff


	//   ....[75]....
        /*06a0*/ 	.word	0xffffffff


	//   ....[76]....
        /*06a4*/ 	.word	0xffffffff


	//   ....[77]....
        /*06a8*/ 	.word	0xffffffff


	//   ....[78]....
        /*06ac*/ 	.word	0xffffffff


	//   ....[79]....
        /*06b0*/ 	.word	0xffffffff


	//   ....[80]....
        /*06b4*/ 	.word	0xffffffff


	//   ....[81]....
        /*06b8*/ 	.word	0xffffffff


	//   ....[82]....
        /*06bc*/ 	.word	0xffffffff


	//   ....[83]....
        /*06c0*/ 	.word	0xffffffff


	//   ....[84]....
        /*06c4*/ 	.word	0xffffffff


	//   ....[85]....
        /*06c8*/ 	.word	0xffffffff


	//   ....[86]....
        /*06cc*/ 	.word	0xffffffff


	//   ....[87]....
        /*06d0*/ 	.word	0xffffffff


	//   ....[88]....
        /*06d4*/ 	.word	0xffffffff


	//   ....[89]....
        /*06d8*/ 	.word	0xffffffff


	//   ....[90]....
        /*06dc*/ 	.word	0xffffffff


	//   ....[91]....
        /*06e0*/ 	.word	0xffffffff


	//   ....[92]....
        /*06e4*/ 	.word	0xffffffff


	//   ....[93]....
        /*06e8*/ 	.word	0xffffffff


	//   ....[94]....
        /*06ec*/ 	.word	0xffffffff


	//   ....[95]....
        /*06f0*/ 	.word	0xffffffff


	//   ....[96]....
        /*06f4*/ 	.word	0xffffffff


	//   ....[97]....
        /*06f8*/ 	.word	0xffffffff


	//   ....[98]....
        /*06fc*/ 	.word	0xffffffff


	//   ....[99]....
        /*0700*/ 	.word	0xffffffff


	//   ....[100]....
        /*0704*/ 	.word	0xffffffff


	//   ....[101]....
        /*0708*/ 	.word	0xffffffff


	//   ....[102]....
        /*070c*/ 	.word	0xffffffff


	//   ....[103]....
        /*0710*/ 	.word	0xffffffff


	//   ....[104]....
        /*0714*/ 	.word	0xffffffff


	//   ....[105]....
        /*0718*/ 	.word	0xffffffff


	//   ....[106]....
        /*071c*/ 	.word	0xffffffff


	//   ....[107]....
        /*0720*/ 	.word	0xffffffff


	//   ....[108]....
        /*0724*/ 	.word	0xffffffff


	//   ....[109]....
        /*0728*/ 	.word	0xffffffff


	//   ....[110]....
        /*072c*/ 	.word	0xffffffff


	//   ....[111]....
        /*0730*/ 	.word	0xffffffff


	//   ....[112]....
        /*0734*/ 	.word	0xffffffff


	//   ....[113]....
        /*0738*/ 	.word	0xffffffff


	//   ....[114]....
        /*073c*/ 	.word	0xffffffff


	//   ....[115]....
        /*0740*/ 	.word	0xffffffff


	//   ....[116]....
        /*0744*/ 	.word	0xffffffff


	//   ....[117]....
        /*0748*/ 	.word	0xffffffff


	//   ....[118]....
        /*074c*/ 	.word	0xffffffff


	//   ....[119]....
        /*0750*/ 	.word	0xffffffff


	//   ....[120]....
        /*0754*/ 	.word	0xffffffff


	//   ....[121]....
        /*0758*/ 	.word	0xffffffff


	//   ....[122]....
        /*075c*/ 	.word	0xffffffff


	//   ....[123]....
        /*0760*/ 	.word	0xffffffff


	//   ....[124]....
        /*0764*/ 	.word	0xffffffff


	//   ....[125]....
        /*0768*/ 	.word	0xffffffff


	//   ....[126]....
        /*076c*/ 	.word	0xffffffff


	//   ....[127]....
        /*0770*/ 	.word	0xffffffff


	//   ....[128]....
        /*0774*/ 	.word	0xffffffff


	//   ....[129]....
        /*0778*/ 	.word	0xffffffff


	//   ....[130]....
        /*077c*/ 	.word	0xffffffff


	//   ....[131]....
        /*0780*/ 	.word	0xffffffff


	//   ....[132]....
        /*0784*/ 	.word	0xffffffff


	//   ....[133]....
        /*0788*/ 	.word	0xffffffff


	//   ....[134]....
        /*078c*/ 	.word	0xffffffff


	//   ....[135]....
        /*0790*/ 	.word	0xffffffff


	//   ....[136]....
        /*0794*/ 	.word	0xffffffff


	//   ....[137]....
        /*0798*/ 	.word	0xffffffff


	//   ....[138]....
        /*079c*/ 	.word	0xffffffff


	//----- nvinfo : EIATTR_COOP_GROUP_INSTR_OFFSETS
	.align		4
.L_338:
        /*07a0*/ 	.byte	0x04, 0x28
        /*07a2*/ 	.short	(.L_340 - .L_339)


	//   ....[0]....
.L_339:
        /*07a4*/ 	.word	0x00000050


	//   ....[1]....
        /*07a8*/ 	.word	0x00000200


	//   ....[2]....
        /*07ac*/ 	.word	0x00000230


	//   ....[3]....
        /*07b0*/ 	.word	0x00000260


	//   ....[4]....
        /*07b4*/ 	.word	0x00000290


	//   ....[5]....
        /*07b8*/ 	.word	0x000002c0


	//   ....[6]....
        /*07bc*/ 	.word	0x000002f0


	//   ....[7]....
        /*07c0*/ 	.word	0x00000450


	//   ....[8]....
        /*07c4*/ 	.word	0x00000490


	//   ....[9]....
        /*07c8*/ 	.word	0x000004c0


	//   ....[10]....
        /*07cc*/ 	.word	0x000004f0


	//   ....[11]....
        /*07d0*/ 	.word	0x00000520


	//   ....[12]....
        /*07d4*/ 	.word	0x00000550


	//   ....[13]....
        /*07d8*/ 	.word	0x000005e0


	//   ....[14]....
        /*07dc*/ 	.word	0x00000630


	//   ....[15]....
        /*07e0*/ 	.word	0x00000650


	//   ....[16]....
        /*07e4*/ 	.word	0x000006b0


	//   ....[17]....
        /*07e8*/ 	.word	0x00002600


	//   ....[18]....
        /*07ec*/ 	.word	0x00002640


	//   ....[19]....
        /*07f0*/ 	.word	0x00002660


	//   ....[20]....
        /*07f4*/ 	.word	0x000026f0


	//   ....[21]....
        /*07f8*/ 	.word	0x00002860


	//   ....[22]....
        /*07fc*/ 	.word	0x00002880


	//   ....[23]....
        /*0800*/ 	.word	0x000028a0


	//   ....[24]....
        /*0804*/ 	.word	0x000028c0


	//   ....[25]....
        /*0808*/ 	.word	0x00004200


	//   ....[26]....
        /*080c*/ 	.word	0x00004210


	//   ....[27]....
        /*0810*/ 	.word	0x00004c90


	//   ....[28]....
        /*0814*/ 	.word	0x00004d50


	//   ....[29]....
        /*0818*/ 	.word	0x00004d60


	//   ....[30]....
        /*081c*/ 	.word	0x00004d90


	//   ....[31]....
        /*0820*/ 	.word	0x00007a00


	//   ....[32]....
        /*0824*/ 	.word	0x00007a30


	//   ....[33]....
        /*0828*/ 	.word	0x00008450


	//   ....[34]....
        /*082c*/ 	.word	0x00008550


	//   ....[35]....
        /*0830*/ 	.word	0x00008570


	//   ....[36]....
        /*0834*/ 	.word	0x000085d0


	//   ....[37]....
        /*0838*/ 	.word	0x0000b940


	//   ....[38]....
        /*083c*/ 	.word	0x0000b960


	//   ....[39]....
        /*0840*/ 	.word	0x0000b980


	//   ....[40]....
        /*0844*/ 	.word	0x0000b9a0


	//   ....[41]....
        /*0848*/ 	.word	0x0000d560


	//   ....[42]....
        /*084c*/ 	.word	0x0000d5b0


	//   ....[43]....
        /*0850*/ 	.word	0x0000d5d0


	//   ....[44]....
        /*0854*/ 	.word	0x0000d5f0


	//   ....[45]....
        /*0858*/ 	.word	0x0000e6b0


	//   ....[46]....
        /*085c*/ 	.word	0x0000e6c0


	//   ....[47]....
        /*0860*/ 	.word	0x0000e6e0


	//   ....[48]....
        /*0864*/ 	.word	0x0000e700


	//   ....[49]....
        /*0868*/ 	.word	0x0000eac0


	//   ....[50]....
        /*086c*/ 	.word	0x0000eae0


	//   ....[51]....
        /*0870*/ 	.word	0x0000ebe0


	//   ....[52]....
        /*0874*/ 	.word	0x0000ebf0


	//   ....[53]....
        /*0878*/ 	.word	0x0000ed00


	//   ....[54]....
        /*087c*/ 	.word	0x0000ed20


	//   ....[55]....
        /*0880*/ 	.word	0x0000ee30


	//   ....[56]....
        /*0884*/ 	.word	0x0000ee40


	//   ....[57]....
        /*0888*/ 	.word	0x0000f150


	//   ....[58]....
        /*088c*/ 	.word	0x0000f170


	//   ....[59]....
        /*0890*/ 	.word	0x0000f7c0


	//   ....[60]....
        /*0894*/ 	.word	0x0000f7d0


	//   ....[61]....
        /*0898*/ 	.word	0x00010420


	//   ....[62]....
        /*089c*/ 	.word	0x00010440


	//   ....[63]....
        /*08a0*/ 	.word	0x00010550


	//   ....[64]....
        /*08a4*/ 	.word	0x00010560


	//   ....[65]....
        /*08a8*/ 	.word	0x00010670


	//   ....[66]....
        /*08ac*/ 	.word	0x00010690


	//   ....[67]....
        /*08b0*/ 	.word	0x000107a0


	//   ....[68]....
        /*08b4*/ 	.word	0x000107b0


	//   ....[69]....
        /*08b8*/ 	.word	0x00010980


	//   ....[70]....
        /*08bc*/ 	.word	0x000109a0


	//   ....[71]....
        /*08c0*/ 	.word	0x00010ad0


	//   ....[72]....
        /*08c4*/ 	.word	0x00010b10


	//   ....[73]....
        /*08c8*/ 	.word	0x00010b40


	//   ....[74]....
        /*08cc*/ 	.word	0x00010b70


	//   ....[75]....
        /*08d0*/ 	.word	0x00010ba0


	//   ....[76]....
        /*08d4*/ 	.word	0x00010bd0


	//   ....[77]....
        /*08d8*/ 	.word	0x00010d30


	//   ....[78]....
        /*08dc*/ 	.word	0x00010d70


	//   ....[79]....
        /*08e0*/ 	.word	0x00010da0


	//   ....[80]....
        /*08e4*/ 	.word	0x00010dd0


	//   ....[81]....
        /*08e8*/ 	.word	0x00010e00


	//   ....[82]....
        /*08ec*/ 	.word	0x00010e30


	//   ....[83]....
        /*08f0*/ 	.word	0x00010ec0


	//   ....[84]....
        /*08f4*/ 	.word	0x00010f20


	//   ....[85]....
        /*08f8*/ 	.word	0x00010f30


	//   ....[86]....
        /*08fc*/ 	.word	0x00010f90


	//   ....[87]....
        /*0900*/ 	.word	0x00011a00


	//   ....[88]....
        /*0904*/ 	.word	0x00011a60


	//   ....[89]....
        /*0908*/ 	.word	0x00011ab0


	//   ....[90]....
        /*090c*/ 	.word	0x00011b00


	//   ....[91]....
        /*0910*/ 	.word	0x00011b50


	//   ....[92]....
        /*0914*/ 	.word	0x00011bc0


	//   ....[93]....
        /*0918*/ 	.word	0x00011c00


	//   ....[94]....
        /*091c*/ 	.word	0x00011c70


	//   ....[95]....
        /*0920*/ 	.word	0x00011ce0


	//   ....[96]....
        /*0924*/ 	.word	0x00011d40


	//   ....[97]....
        /*0928*/ 	.word	0x00011da0


	//   ....[98]....
        /*092c*/ 	.word	0x00011e00


	//   ....[99]....
        /*0930*/ 	.word	0x00011e50


	//   ....[100]....
        /*0934*/ 	.word	0x00011eb0


	//   ....[101]....
        /*0938*/ 	.word	0x00011f20


	//   ....[102]....
        /*093c*/ 	.word	0x00011f90


	//   ....[103]....
        /*0940*/ 	.word	0x00011ff0


	//   ....[104]....
        /*0944*/ 	.word	0x00012050


	//   ....[105]....
        /*0948*/ 	.word	0x000120b0


	//   ....[106]....
        /*094c*/ 	.word	0x00012120


	//   ....[107]....
        /*0950*/ 	.word	0x00012180


	//   ....[108]....
        /*0954*/ 	.word	0x000121e0


	//   ....[109]....
        /*0958*/ 	.word	0x00012240


	//   ....[110]....
        /*095c*/ 	.word	0x000122b0


	//   ....[111]....
        /*0960*/ 	.word	0x00012310


	//   ....[112]....
        /*0964*/ 	.word	0x00012370


	//   ....[113]....
        /*0968*/ 	.word	0x000123d0


	//   ....[114]....
        /*096c*/ 	.word	0x00012440


	//   ....[115]....
        /*0970*/ 	.word	0x000124a0


	//   ....[116]....
        /*0974*/ 	.word	0x00012500


	//   ....[117]....
        /*0978*/ 	.word	0x00012560


	//   ....[118]....
        /*097c*/ 	.word	0x000125d0


	//   ....[119]....
        /*0980*/ 	.word	0x00012630


	//   ....[120]....
        /*0984*/ 	.word	0x00012690


	//   ....[121]....
        /*0988*/ 	.word	0x000126f0


	//   ....[122]....
        /*098c*/ 	.word	0x00012760


	//   ....[123]....
        /*0990*/ 	.word	0x000127b0


	//   ....[124]....
        /*0994*/ 	.word	0x000127f0


	//   ....[125]....
        /*0998*/ 	.word	0x00012840


	//   ....[126]....
        /*099c*/ 	.word	0x00012890


	//   ....[127]....
        /*09a0*/ 	.word	0x000128e0


	//   ....[128]....
        /*09a4*/ 	.word	0x00012950


	//   ....[129]....
        /*09a8*/ 	.word	0x00012990


	//   ....[130]....
        /*09ac*/ 	.word	0x000129e0


	//   ....[131]....
        /*09b0*/ 	.word	0x00012a30


	//   ....[132]....
        /*09b4*/ 	.word	0x00012a80


	//   ....[133]....
        /*09b8*/ 	.word	0x00012ad0


	//   ....[134]....
        /*09bc*/ 	.word	0x00012b40


	//   ....[135]....
        /*09c0*/ 	.word	0x00012b80


	//   ....[136]....
        /*09c4*/ 	.word	0x00012bf0


	//   ....[137]....
        /*09c8*/ 	.word	0x00012c50


	//   ....[138]....
        /*09cc*/ 	.word	0x00012cb0


	//----- nvinfo : EIATTR_EXIT_INSTR_OFFSETS
	.align		4
.L_340:
        /*09d0*/ 	.byte	0x04, 0x1c
        /*09d2*/ 	.short	(.L_342 - .L_341)


	//   ....[0]....
.L_341:
        /*09d4*/ 	.word	0x000010d0


	//   ....[1]....
        /*09d8*/ 	.word	0x000119c0


	//----- nvinfo : EIATTR_MAX_THREADS
	.align		4
.L_342:
        /*09dc*/ 	.byte	0x04, 0x05
        /*09de*/ 	.short	(.L_344 - .L_343)
.L_343:
        /*09e0*/ 	.word	0x00000100
        /*09e4*/ 	.word	0x00000001
        /*09e8*/ 	.word	0x00000001


	//----- nvinfo : EIATTR_CRS_STACK_SIZE
	.align		4
.L_344:
        /*09ec*/ 	.byte	0x04, 0x1e
        /*09ee*/ 	.short	(.L_346 - .L_345)
.L_345:
        /*09f0*/ 	.word	0x00000000
.L_346:


//--------------------- .nv.info._ZN7cutlass13device_kernelIN5flash19enable_sm80_to_sm89INS1_16FlashAttnFwdSm80INS1_25CollectiveMainloopFwdSm80ILi8ELi1ELb1EN4cute5tupleIJNS5_1CILi128EEENS7_ILi112EEES8_EEELi128ENS_10bfloat16_tEfNS_4arch4Sm80ELb1ELb0ELb0ELb1ELb0ELb1ELb1ELb1EEENS1_21CollectiveEpilogueFwdINS6_IJS8_S8_S9_EEENS6_IJNS7_ILi1EEESH_SH_EEESB_SD_Li256ELb1ELb1ELb1ELb0EEENS1_36VarlenDynamicPersistentTileSchedulerILi128ELi112ELi256ELi256ELb1ELb1ELb0ELb1ELb1ELb1EEEEEEEEEvNT_6ParamsE --------------------------
	.section	.nv.info._ZN7cutlass13device_kernelIN5flash19enable_sm80_to_sm89INS1_16FlashAttnFwdSm80INS1_25CollectiveMainloopFwdSm80ILi8ELi1ELb1EN4cute5tupleIJNS5_1CILi128EEENS7_ILi112EEES8_EEELi128ENS_10bfloat16_tEfNS_4arch4Sm80ELb1ELb0ELb0ELb1ELb0ELb1ELb1ELb1EEENS1_21CollectiveEpilogueFwdINS6_IJS8_S8_S9_EEENS6_IJNS7_ILi1EEESH_SH_EEESB_SD_Li256ELb1ELb1ELb1ELb0EEENS1_36VarlenDynamicPersistentTileSchedulerILi128ELi112ELi256ELi256ELb1ELb1ELb0ELb1ELb1ELb1EEEEEEEEEvNT_6ParamsE,"",@"SHT_CUDA_INFO"
	.sectionflags	@""
	.align	4


	//----- nvinfo : EIATTR_CUDA_API_VERSION
	.align		4
        /*0000*/ 	.byte	0x04, 0x37
        /*0002*/ 	.short	(.L_348 - .L_347)
.L_347:
        /*0004*/ 	.word	0x00000082


	//----- nvinfo : EIATTR_SW2861232_WAR
	.align		4
.L_348:
        /*0008*/ 	.byte	0x01, 0x35
	.zero		2


	//----- nvinfo : EIATTR_PARAM_CBANK
	.align		4
        /*000c*/ 	.byte	0x04, 0x0a
        /*000e*/ 	.short	(.L_350 - .L_349)
	.align		4
.L_349:
        /*0010*/ 	.word	index@(.nv.constant0._ZN7cutlass13device_kernelIN5flash19enable_sm80_to_sm89INS1_16FlashAttnFwdSm80INS1_25CollectiveMainloopFwdSm80ILi8ELi1ELb1EN4cute5tupleIJNS5_1CILi128EEENS7_ILi112EEES8_EEELi128ENS_10bfloat16_tEfNS_4arch4Sm80ELb1ELb0ELb0ELb1ELb0ELb1ELb1ELb1EEENS1_21CollectiveEpilogueFwdINS6_IJS8_S8_S9_EEENS6_IJNS7_ILi1EEESH_SH_EEESB_SD_Li256ELb1ELb1ELb1ELb0EEENS1_36VarlenDynamicPersistentTileSchedulerILi128ELi112ELi256ELi256ELb1ELb1ELb0ELb1ELb1ELb1EEEEEEEEEvNT_6ParamsE)
        /*0014*/ 	.short	0x0160
        /*0016*/ 	.short	0x0438


	//----- nvinfo : EIATTR_CBANK_PARAM_SIZE
	.align		4
.L_350:
        /*0018*/ 	.byte	0x03, 0x19
        /*001a*/ 	.short	0x0438


	//----- nvinfo : EIATTR_KPARAM_INFO
	.align		4
        /*001c*/ 	.byte	0x04, 0x17
        /*001e*/ 	.short	(.L_352 - .L_351)
.L_351:
        /*0020*/ 	.word	0x00000000
        /*0024*/ 	.short	0x0000
        /*0026*/ 	.short	0x0000
        /*0028*/ 	.byte	0x00, 0xf0, 0xe1, 0x10


	//----- nvinfo : EIATTR_MAXREG_COUNT
	.align		4
.L_352:
        /*002c*/ 	.byte	0x03, 0x1b
        /*002e*/ 	.short	0x00ff


	//----- nvinfo : EIATTR_NUM_BARRIERS
	.align		4
        /*0030*/ 	.byte	0x02, 0x4c
        /*0032*/ 	.byte	0x06
	.zero		1


	//----- nvinfo : EIATTR_ANNOTATIONS
	.align		4
        /*0034*/ 	.byte	0x04, 0x55
        /*0036*/ 	.short	(.L_354 - .L_353)


	//   ....[0]....
.L_353:
        /* <DEDUP_REMOVED lines=71> */


	//----- nvinfo : EIATTR_MERCURY_ISA_VERSION
	.align		4
.L_354:
        /*0490*/ 	.byte	0x03, 0x5f
        /*0492*/ 	.short	0x0000


	//----- nvinfo : EIATTR_INT_WARP_WIDE_INSTR_OFFSETS
	.align		4
        /*0494*/ 	.byte	0x04, 0x31
        /*0496*/ 	.short	(.L_356 - .L_355)


	//   ....[0]....
.L_355:
        /*0498*/ 	.word	0x0001a320


	//   ....[1]....
        /*049c*/ 	.word	0x0001a3a0


	//----- nvinfo : EIATTR_COOP_GROUP_MASK_REGIDS
	.align		4
.L_356:
        /*04a0*/ 	.byte	0x04, 0x29
        /*04a2*/ 	.short	(.L_358 - .L_357)


	//   ....[0]....
.L_357:
        /*04a4*/ 	.word	0xffffffff


	//   ....[1]....
        /*04a8*/ 	.word	0xffffffff


	//   ....[2]....
        /*04ac*/ 	.word	0xffffffff


	//   ....[3]....
        /*04b0*/ 	.word	0xffffffff


	//   ....[4]....
        /*04b4*/ 	.word	0xffffffff


	//   ....[5]....
        /*04b8*/ 	.word	0xffffffff


	//   ....[6]....
        /*04bc*/ 	.word	0xffffffff


	//   ....[7]....
        /*04c0*/ 	.word	0xffffffff


	//   ....[8]....
        /*04c4*/ 	.word	0xffffffff


	//   ....[9]....
        /*04c8*/ 	.word	0xffffffff


	//   ....[10]....
        /*04cc*/ 	.word	0xffffffff


	//   ....[11]....
        /*04d0*/ 	.word	0xffffffff


	//   ....[12]....
        /*04d4*/ 	.word	0xffffffff


	//   ....[13]....
        /*04d8*/ 	.word	0xffffffff


	//   ....[14]....
        /*04dc*/ 	.word	0xffffffff


	//   ....[15]....
        /*04e0*/ 	.word	0xffffffff


	//   ....[16]....
        /*04e4*/ 	.word	0xffffffff


	//   ....[17]....
        /*04e8*/ 	.word	0xffffffff


	//   ....[18]....
        /*04ec*/ 	.word	0xffffffff


	//   ....[19]....
        /*04f0*/ 	.word	0xffffffff


	//   ....[20]....
        /*04f4*/ 	.word	0xffffffff


	//   ....[21]....
        /*04f8*/ 	.word	0xffffffff


	//   ....[22]....
        /*04fc*/ 	.word	0xffffffff


	//   ....[23]....
        /*0500*/ 	.word	0xffffffff


	//   ....[24]....
        /*0504*/ 	.word	0xffffffff


	//   ....[25]....
        /*0508*/ 	.word	0xffffffff


	//   ....[26]....
        /*050c*/ 	.word	0xffffffff


	//   ....[27]....
        /*0510*/ 	.word	0xffffffff


	//   ....[28]....
        /*0514*/ 	.word	0xffffffff


	//   ....[29]....
        /*0518*/ 	.word	0xffffffff


	//   ....[30]....
        /*051c*/ 	.word	0xffffffff


	//   ....[31]....
        /*0520*/ 	.word	0xffffffff


	//   ....[32]....
        /*0524*/ 	.word	0xffffffff


	//   ....[33]....
        /*0528*/ 	.word	0xffffffff


	//   ....[34]....
        /*052c*/ 	.word	0xffffffff


	//   ....[35]....
        /*0530*/ 	.word	0xffffffff


	//   ....[36]....
        /*0534*/ 	.word	0xffffffff


	//   ....[37]....
        /*0538*/ 	.word	0xffffffff


	//   ....[38]....
        /*053c*/ 	.word	0xffffffff


	//   ....[39]....
        /*0540*/ 	.word	0xffffffff


	//   ....[40]....
        /*0544*/ 	.word	0xffffffff


	//   ....[41]....
        /*0548*/ 	.word	0xffffffff


	//   ....[42]....
        /*054c*/ 	.word	0xffffffff


	//   ....[43]....
        /*0550*/ 	.word	0xffffffff


	//   ....[44]....
        /*0554*/ 	.word	0xffffffff


	//   ....[45]....
        /*0558*/ 	.word	0xffffffff


	//   ....[46]....
        /*055c*/ 	.word	0xffffffff


	//   ....[47]....
        /*0560*/ 	.word	0xffffffff


	//   ....[48]....
        /*0564*/ 	.word	0xffffffff


	//   ....[49]....
        /*0568*/ 	.word	0xffffffff


	//   ....[50]....
        /*056c*/ 	.word	0xffffffff


	//   ....[51]....
        /*0570*/ 	.word	0xffffffff


	//   ....[52]....
        /*0574*/ 	.word	0xffffffff


	//   ....[53]....
        /*0578*/ 	.word	0xffffffff


	//   ....[54]....
        /*057c*/ 	.word	0xffffffff


	//   ....[55]....
        /*0580*/ 	.word	0xffffffff


	//   ....[56]....
        /*0584*/ 	.word	0xffffffff


	//   ....[57]....
        /*0588*/ 	.word	0xffffffff


	//   ....[58]....
        /*058c*/ 	.word	0xffffffff


	//   ....[59]....
        /*0590*/ 	.word	0xffffffff


	//   ....[60]....
        /*0594*/ 	.word	0xffffffff


	//   ....[61]....
        /*0598*/ 	.word	0xffffffff


	//   ....[62]....
        /*059c*/ 	.word	0xffffffff


	//   ....[63]....
        /*05a0*/ 	.word	0xffffffff


	//   ....[64]....
        /*05a4*/ 	.word	0xffffffff


	//   ....[65]....
        /*05a8*/ 	.word	0xffffffff


	//   ....[66]....
        /*05ac*/ 	.word	0xffffffff


	//   ....[67]....
        /*05b0*/ 	.word	0xffffffff


	//   ....[68]....
        /*05b4*/ 	.word	0xffffffff


	//   ....[69]....
        /*05b8*/ 	.word	0xffffffff


	//   ....[70]....
        /*05bc*/ 	.word	0xffffffff


	//   ....[71]....
        /*05c0*/ 	.word	0xffffffff


	//   ....[72]....
        /*05c4*/ 	.word	0xffffffff


	//   ....[73]....
        /*05c8*/ 	.word	0xffffffff


	//   ....[74]....
        /*05cc*/ 	.word	0xffffffff


	//   ....[75]....
        /*05d0*/ 	.word	0xffffffff


	//   ....[76]....
        /*05d4*/ 	.word	0xffffffff


	//   ....[77]....
        /*05d8*/ 	.word	0xffffffff


	//   ....[78]....
        /*05dc*/ 	.word	0xffffffff


	//   ....[79]....
        /*05e0*/ 	.word	0xffffffff


	//   ....[80]....
        /*05e4*/ 	.word	0xffffffff


	//   ....[81]....
        /*05e8*/ 	.word	0xffffffff


	//   ....[82]....
        /*05ec*/ 	.word	0xffffffff


	//   ....[83]....
        /*05f0*/ 	.word	0xffffffff


	//   ....[84]....
        /*05f4*/ 	.word	0xffffffff


	//   ....[85]....
        /*05f8*/ 	.word	0xffffffff


	//   ....[86]....
        /*05fc*/ 	.word	0xffffffff


	//   ....[87]....
        /*0600*/ 	.word	0xffffffff


	//   ....[88]....
        /*0604*/ 	.word	0xffffffff


	//   ....[89]....
        /*0608*/ 	.word	0xffffffff


	//   ....[90]....
        /*060c*/ 	.word	0xffffffff


	//   ....[91]....
        /*0610*/ 	.word	0xffffffff


	//   ....[92]....
        /*0614*/ 	.word	0xffffffff


	//   ....[93]....
        /*0618*/ 	.word	0xffffffff


	//   ....[94]....
        /*061c*/ 	.word	0xffffffff


	//   ....[95]....
        /*0620*/ 	.word	0xffffffff


	//   ....[96]....
        /*0624*/ 	.word	0xffffffff


	//   ....[97]....
        /*0628*/ 	.word	0xffffffff


	//   ....[98]....
        /*062c*/ 	.word	0xffffffff


	//   ....[99]....
        /*0630*/ 	.word	0xffffffff


	//   ....[100]....
        /*0634*/ 	.word	0xffffffff


	//   ....[101]....
        /*0638*/ 	.word	0xffffffff


	//   ....[102]....
        /*063c*/ 	.word	0xffffffff


	//   ....[103]....
        /*0640*/ 	.word	0xffffffff


	//   ....[104]....
        /*0644*/ 	.word	0xffffffff


	//   ....[105]....
        /*0648*/ 	.word	0xffffffff


	//   ....[106]....
        /*064c*/ 	.word	0xffffffff


	//   ....[107]....
        /*0650*/ 	.word	0xffffffff


	//   ....[108]....
        /*0654*/ 	.word	0xffffffff


	//   ....[109]....
        /*0658*/ 	.word	0xffffffff


	//   ....[110]....
        /*065c*/ 	.word	0xffffffff


	//   ....[111]....
        /*0660*/ 	.word	0xffffffff


	//   ....[112]....
        /*0664*/ 	.word	0xffffffff


	//   ....[113]....
        /*0668*/ 	.word	0xffffffff


	//   ....[114]....
        /*066c*/ 	.word	0xffffffff


	//   ....[115]....
        /*0670*/ 	.word	0xffffffff


	//   ....[116]....
        /*0674*/ 	.word	0xffffffff


	//   ....[117]....
        /*0678*/ 	.word	0xffffffff


	//   ....[118]....
        /*067c*/ 	.word	0xffffffff


	//   ....[119]....
        /*0680*/ 	.word	0xffffffff


	//   ....[120]....
        /*0684*/ 	.word	0xffffffff


	//   ....[121]....
        /*0688*/ 	.word	0xffffffff


	//   ....[122]....
        /*068c*/ 	.word	0xffffffff


	//   ....[123]....
        /*0690*/ 	.word	0xffffffff


	//   ....[124]....
        /*0694*/ 	.word	0xffffffff


	//   ....[125]....
        /*0698*/ 	.word	0xffffffff


	//   ....[126]....
        /*069c*/ 	.word	0xffffffff


	//   ....[127]....
        /*06a0*/ 	.word	0xffffffff


	//   ....[128]....
        /*06a4*/ 	.word	0xffffffff


	//   ....[129]....
        /*06a8*/ 	.word	0xffffffff


	//   ....[130]....
        /*06ac*/ 	.word	0xffffffff


	//   ....[131]....
        /*06b0*/ 	.word	0xffffffff


	//   ....[132]....
        /*06b4*/ 	.word	0xffffffff


	//   ....[133]....
        /*06b8*/ 	.word	0xffffffff


	//   ....[134]....
        /*06bc*/ 	.word	0xffffffff


	//   ....[135]....
        /*06c0*/ 	.word	0xffffffff


	//   ....[136]....
        /*06c4*/ 	.word	0xffffffff


	//   ....[137]....
        /*06c8*/ 	.word	0xffffffff


	//   ....[138]....
        /*06cc*/ 	.word	0xffffffff


	//   ....[139]....
        /*06d0*/ 	.word	0xffffffff


	//   ....[140]....
        /*06d4*/ 	.word	0xffffffff


	//   ....[141]....
        /*06d8*/ 	.word	0xffffffff


	//   ....[142]....
        /*06dc*/ 	.word	0xffffffff


	//   ....[143]....
        /*06e0*/ 	.word	0xffffffff


	//   ....[144]....
        /*06e4*/ 	.word	0xffffffff


	//   ....[145]....
        /*06e8*/ 	.word	0xffffffff


	//   ....[146]....
        /*06ec*/ 	.word	0xffffffff


	//   ....[147]....
        /*06f0*/ 	.word	0xffffffff


	//   ....[148]....
        /*06f4*/ 	.word	0xffffffff


	//   ....[149]....
        /*06f8*/ 	.word	0xffffffff


	//   ....[150]....
        /*06fc*/ 	.word	0xffffffff


	//   ....[151]....
        /*0700*/ 	.word	0xffffffff


	//   ....[152]....
        /*0704*/ 	.word	0xffffffff


	//   ....[153]....
        /*0708*/ 	.word	0xffffffff


	//   ....[154]....
        /*070c*/ 	.word	0xffffffff


	//   ....[155]....
        /*0710*/ 	.word	0xffffffff


	//   ....[156]....
        /*0714*/ 	.word	0xffffffff


	//   ....[157]....
        /*0718*/ 	.word	0xffffffff


	//   ....[158]....
        /*071c*/ 	.word	0xffffffff


	//   ....[159]....
        /*0720*/ 	.word	0xffffffff


	//   ....[160]....
        /*0724*/ 	.word	0xffffffff


	//   ....[161]....
        /*0728*/ 	.word	0xffffffff


	//   ....[162]....
        /*072c*/ 	.word	0xffffffff


	//   ....[163]....
        /*0730*/ 	.word	0xffffffff


	//   ....[164]....
        /*0734*/ 	.word	0xffffffff


	//   ....[165]....
        /*0738*/ 	.word	0xffffffff


	//   ....[166]....
        /*073c*/ 	.word	0xffffffff


	//   ....[167]....
        /*0740*/ 	.word	0xffffffff


	//   ....[168]....
        /*0744*/ 	.word	0xffffffff


	//   ....[169]....
        /*0748*/ 	.word	0xffffffff


	//   ....[170]....
        /*074c*/ 	.word	0xffffffff


	//----- nvinfo : EIATTR_COOP_GROUP_INSTR_OFFSETS
	.align		4
.L_358:
        /*0750*/ 	.byte	0x04, 0x28
        /*0752*/ 	.short	(.L_360 - .L_359)


	//   ....[0]....
.L_359:
        /*0754*/ 	.word	0x00000050


	//   ....[1]....
        /*0758*/ 	.word	0x00000200


	//   ....[2]....
        /*075c*/ 	.word	0x00000230


	//   ....[3]....
        /*0760*/ 	.word	0x00000260


	//   ....[4]....
        /*0764*/ 	.word	0x00000290


	//   ....[5]....
        /*0768*/ 	.word	0x000002c0


	//   ....[6]....
        /*076c*/ 	.word	0x000002f0


	//   ....[7]....
        /*0770*/ 	.word	0x00000450


	//   ....[8]....
        /*0774*/ 	.word	0x00000490


	//   ....[9]....
        /*0778*/ 	.word	0x000004c0


	//   ....[10]....
        /*077c*/ 	.word	0x000004f0


	//   ....[11]....
        /*0780*/ 	.word	0x00000520


	//   ....[12]....
        /*0784*/ 	.word	0x00000550


	//   ....[13]....
        /*0788*/ 	.word	0x000005e0


	//   ....[14]....
        /*078c*/ 	.word	0x00000630


	//   ....[15]....
        /*0790*/ 	.word	0x00000650


	//   ....[16]....
        /*0794*/ 	.word	0x000006b0


	//   ....[17]....
        /*0798*/ 	.word	0x0000a190


	//   ....[18]....
        /*079c*/ 	.word	0x0000a1b0


	//   ....[19]....
        /*07a0*/ 	.word	0x0000a210


	//   ....[20]....
        /*07a4*/ 	.word	0x0000a230


	//   ....[21]....
        /*07a8*/ 	.word	0x0000a2a0


	//   ....[22]....
        /*07ac*/ 	.word	0x0000a2c0


	//   ....[23]....
        /*07b0*/ 	.word	0x0000a310


	//   ....[24]....
        /*07b4*/ 	.word	0x0000a330


	//   ....[25]....
        /*07b8*/ 	.word	0x0000a7b0


	//   ....[26]....
        /*07bc*/ 	.word	0x0000a800


	//   ....[27]....
        /*07c0*/ 	.word	0x0000a820


	//   ....[28]....
        /*07c4*/ 	.word	0x0000a830


	//   ....[29]....
        /*07c8*/ 	.word	0x0000aa00


	//   ....[30]....
        /*07cc*/ 	.word	0x0000aa90


	//   ....[31]....
        /*07d0*/ 	.word	0x0000aad0


	//   ....[32]....
        /*07d4*/ 	.word	0x0000ab00


	//   ....[33]....
        /*07d8*/ 	.word	0x0000acd0


	//   ....[34]....
        /*07dc*/ 	.word	0x0000ad60


	//   ....[35]....
        /*07e0*/ 	.word	0x0000ada0


	//   ....[36]....
        /*07e4*/ 	.word	0x0000ade0


	//   ....[37]....
        /*07e8*/ 	.word	0x0000afc0


	//   ....[38]....
        /*07ec*/ 	.word	0x0000b050


	//   ....[39]....
        /*07f0*/ 	.word	0x0000b090


	//   ....[40]....
        /*07f4*/ 	.word	0x0000b0a0


	//   ....[41]....
        /*07f8*/ 	.word	0x0000ceb0


	//   ....[42]....
        /*07fc*/ 	.word	0x0000cf00


	//   ....[43]....
        /*0800*/ 	.word	0x0000cf30


	//   ....[44]....
        /*0804*/ 	.word	0x0000cf70


	//   ....[45]....
        /*0808*/ 	.word	0x0000d000


	//   ....[46]....
        /*080c*/ 	.word	0x0000d020


	//   ....[47]....
        /*0810*/ 	.word	0x0000d040


	//   ....[48]....
        /*0814*/ 	.word	0x0000d060


	//   ....[49]....
        /*0818*/ 	.word	0x0000d240


	//   ....[50]....
        /*081c*/ 	.word	0x0000d280


	//   ....[51]....
        /*0820*/ 	.word	0x0000d2b0


	//   ....[52]....
        /*0824*/ 	.word	0x0000d2c0


	//   ....[53]....
        /*0828*/ 	.word	0x0000d3a0


	//   ....[54]....
        /*082c*/ 	.word	0x0000d3e0


	//   ....[55]....
        /*0830*/ 	.word	0x0000d3f0


	//   ....[56]....
        /*0834*/ 	.word	0x0000d410


	//   ....[57]....
        /*0838*/ 	.word	0x000109f0


	//   ....[58]....
        /*083c*/ 	.word	0x00010a00


	//   ....[59]....
        /*0840*/ 	.word	0x00011460


	//   ....[60]....
        /*0844*/ 	.word	0x00011530


	//   ....[61]....
        /*0848*/ 	.word	0x00011540


	//   ....[62]....
        /*084c*/ 	.word	0x00011570


	//   ....[63]....
        /*0850*/ 	.word	0x00014160


	//   ....[64]....
        /*0854*/ 	.word	0x00014190


	//   ....[65]....
        /*0858*/ 	.word	0x00014bb0


	//   ....[66]....
        /*085c*/ 	.word	0x00014ca0


	//   ....[67]....
        /*0860*/ 	.word	0x00014cd0


	//   ....[68]....
        /*0864*/ 	.word	0x00014d40


	//   ....[69]....
        /*0868*/ 	.word	0x000180a0


	//   ....[70]....
        /*086c*/ 	.word	0x000180c0


	//   ....[71]....
        /*0870*/ 	.word	0x000180e0


	//   ....[72]....
        /*0874*/ 	.word	0x00018100


	//   ....[73]....
        /*0878*/ 	.word	0x00019cd0


	//   ....[74]....
        /*087c*/ 	.word	0x00019d20


	//   ....[75]....
        /*0880*/ 	.word	0x00019d40


	//   ....[76]....
        /*0884*/ 	.word	0x00019d60


	//   ....[77]....
        /*0888*/ 	.word	0x0001afd0


	//   ....[78]....
        /*088c*/ 	.word	0x0001afe0


	//   ....[79]....
        /*0890*/ 	.word	0x0001b000


	//   ....[80]....
        /*0894*/ 	.word	0x0001b020


	//   ....[81]....
        /*0898*/ 	.word	0x0001b390


	//   ....[82]....
        /*089c*/ 	.word	0x0001b3b0


	//   ....[83]....
        /*08a0*/ 	.word	0x0001b490


	//   ....[84]....
        /*08a4*/ 	.word	0x0001b4a0


	//   ....[85]....
        /*08a8*/ 	.word	0x0001b590


	//   ....[86]....
        /*08ac*/ 	.word	0x0001b5b0


	//   ....[87]....
        /*08b0*/ 	.word	0x0001b6a0


	//   ....[88]....
        /*08b4*/ 	.word	0x0001b6b0


	//   ....[89]....
        /*08b8*/ 	.word	0x0001b9a0


	//   ....[90]....
        /*08bc*/ 	.word	0x0001b9c0


	//   ....[91]....
        /*08c0*/ 	.word	0x0001c010


	//   ....[92]....
        /*08c4*/ 	.word	0x0001c020


	//   ....[93]....
        /*08c8*/ 	.word	0x0001cc40


	//   ....[94]....
        /*08cc*/ 	.word	0x0001cc60


	//   ....[95]....
        /*08d0*/ 	.word	0x0001cd50


	//   ....[96]....
        /*08d4*/ 	.word	0x0001cd60


	//   ....[97]....
        /*08d8*/ 	.word	0x0001ce50


	//   ....[98]....
        /*08dc*/ 	.word	0x0001ce70


	//   ....[99]....
        /*08e0*/ 	.word	0x0001cf60


	//   ....[100]....
        /*08e4*/ 	.word	0x0001cf70


	//   ....[101]....
        /*08e8*/ 	.word	0x0001d120


	//   ....[102]....
        /*08ec*/ 	.word	0x0001d140


	//   ....[103]....
        /*08f0*/ 	.word	0x0001d270


	//   ....[104]....
        /*08f4*/ 	.word	0x0001d2b0


	//   ....[105]....
        /*08f8*/ 	.word	0x0001d2e0


	//   ....[106]....
        /*08fc*/ 	.word	0x0001d310


	//   ....[107]....
        /*0900*/ 	.word	0x0001d340


	//   ....[108]....
        /*0904*/ 	.word	0x0001d370


	//   ....[109]....
        /*0908*/ 	.word	0x0001d4d0


	//   ....[110]....
        /*090c*/ 	.word	0x0001d510


	//   ....[111]....
        /*0910*/ 	.word	0x0001d540


	//   ....[112]....
        /*0914*/ 	.word	0x0001d570


	//   ....[113]....
        /*0918*/ 	.word	0x0001d5a0


	//   ....[114]....
        /*091c*/ 	.word	0x0001d5d0


	//   ....[115]....
        /*0920*/ 	.word	0x0001d660


	//   ....[116]....
        /*0924*/ 	.word	0x0001d6c0


	//   ....[117]....
        /*0928*/ 	.word	0x0001d6d0


	//   ....[118]....
        /*092c*/ 	.word	0x0001d730


	//   ....[119]....
        /*0930*/ 	.word	0x0001e1a0


	//   ....[120]....
        /*0934*/ 	.word	0x0001e200


	//   ....[121]....
        /*0938*/ 	.word	0x0001e250


	//   ....[122]....
        /*093c*/ 	.word	0x0001e2a0


	//   ....[123]....
        /*0940*/ 	.word	0x0001e2f0


	//   ....[124]....
        /*0944*/ 	.word	0x0001e360


	//   ....[125]....
        /*0948*/ 	.word	0x0001e3a0


	//   ....[126]....
        /*094c*/ 	.word	0x0001e410


	//   ....[127]....
        /*0950*/ 	.word	0x0001e480


	//   ....[128]....
        /*0954*/ 	.word	0x0001e4e0


	//   ....[129]....
        /*0958*/ 	.word	0x0001e540


	//   ....[130]....
        /*095c*/ 	.word	0x0001e5a0


	//   ....[131]....
        /*0960*/ 	.word	0x0001e5f0


	//   ....[132]....
        /*0964*/ 	.word	0x0001e650


	//   ....[133]....
        /*0968*/ 	.word	0x0001e6c0


	//   ....[134]....
        /*096c*/ 	.word	0x0001e730


	//   ....[135]....
        /*0970*/ 	.word	0x0001e790


	//   ....[136]....
        /*0974*/ 	.word	0x0001e7f0


	//   ....[137]....
        /*0978*/ 	.word	0x0001e850


	//   ....[138]....
        /*097c*/ 	.word	0x0001e8c0


	//   ....[139]....
        /*0980*/ 	.word	0x0001e920


	//   ....[140]....
        /*0984*/ 	.word	0x0001e980


	//   ....[141]....
        /*0988*/ 	.word	0x0001e9e0


	//   ....[142]....
        /*098c*/ 	.word	0x0001ea50


	//   ....[143]....
        /*0990*/ 	.word	0x0001eab0


	//   ....[144]....
        /*0994*/ 	.word	0x0001eb10


	//   ....[145]....
        /*0998*/ 	.word	0x0001eb70


	//   ....[146]....
        /*099c*/ 	.word	0x0001ebe0


	//   ....[147]....
        /*09a0*/ 	.word	0x0001ec40


	//   ....[148]....
        /*09a4*/ 	.word	0x0001eca0


	//   ....[149]....
        /*09a8*/ 	.word	0x0001ed00


	//   ....[150]....
        /*09ac*/ 	.word	0x0001ed70


	//   ....[151]....
        /*09b0*/ 	.word	0x0001edd0


	//   ....[152]....
        /*09b4*/ 	.word	0x0001ee30


	//   ....[153]....
        /*09b8*/ 	.word	0x0001ee90


	//   ....[154]....
        /*09bc*/ 	.word	0x0001ef00


	//   ....[155]....
        /*09c0*/ 	.word	0x0001ef50


	//   ....[156]....
        /*09c4*/ 	.word	0x0001ef90


	//   ....[157]....
        /*09c8*/ 	.word	0x0001efe0


	//   ....[158]....
        /*09cc*/ 	.word	0x0001f030


	//   ....[159]....
        /*09d0*/ 	.word	0x0001f080


	//   ....[160]....
        /*09d4*/ 	.word	0x0001f0f0


	//   ....[161]....
        /*09d8*/ 	.word	0x0001f130


	//   ....[162]....
        /*09dc*/ 	.word	0x0001f180


	//   ....[163]....
        /*09e0*/ 	.word	0x0001f1d0


	//   ....[164]....
        /*09e4*/ 	.word	0x0001f220


	//   ....[165]....
        /*09e8*/ 	.word	0x0001f270


	//   ....[166]....
        /*09ec*/ 	.word	0x0001f2e0


	//   ....[167]....
        /*09f0*/ 	.word	0x0001f320


	//   ....[168]....
        /*09f4*/ 	.word	0x0001f390


	//   ....[169]....
        /*09f8*/ 	.word	0x0001f3f0


	//   ....[170]....
        /*09fc*/ 	.word	0x0001f450


	//----- nvinfo : EIATTR_EXIT_INSTR_OFFSETS
	.align		4
.L_360:
        /*0a00*/ 	.byte	0x04, 0x1c
        /*0a02*/ 	.short	(.L_362 - .L_361)


	//   ....[0]....
.L_361:
        /*0a04*/ 	.word	0x000010d0


	//   ....[1]....
        /*0a08*/ 	.word	0x0001e160


	//----- nvinfo : EIATTR_MAX_THREADS
	.align		4
.L_362:
        /*0a0c*/ 	.byte	0x04, 0x05
        /*0a0e*/ 	.short	(.L_364 - .L_363)
.L_363:
        /*0a10*/ 	.word	0x00000100
        /*0a14*/ 	.word	0x00000001
        /*0a18*/ 	.word	0x00000001


	//----- nvinfo : EIATTR_CRS_STACK_SIZE
	.align		4
.L_364:
        /*0a1c*/ 	.byte	0x04, 0x1e
        /*0a1e*/ 	.short	(.L_366 - .L_365)
.L_365:
        /*0a20*/ 	.word	0x00000000
.L_366:


//--------------------- .nv.callgraph             --------------------------
	.section	.nv.callgraph,"",@"SHT_CUDA_CALLGRAPH"
	.align	4
	.sectionentsize	8
	.align		4
        /*0000*/ 	.word	0x00000000
	.align		4
        /*0004*/ 	.word	0xffffffff
	.align		4
        /*0008*/ 	.word	0x00000000
	.align		4
        /*000c*/ 	.word	0xfffffffe
	.align		4
        /*0010*/ 	.word	0x00000000
	.align		4
        /*0014*/ 	.word	0xfffffffd
	.align		4
        /*0018*/ 	.word	0x00000000
	.align		4
        /*001c*/ 	.word	0xfffffffc


//--------------------- .nv.rel.action            --------------------------
	.section	.nv.rel.action,"",@"SHT_CUDA_RELOCINFO"
	.align	8
	.sectionentsize	8
        /*0000*/ 	.byte	0x73, 0x00, 0x00, 0x00, 0x00, 0x00, 0x00, 0x00, 0x00, 0x00, 0x00, 0x11, 0x25, 0x00, 0x05, 0x36


//--------------------- .nv.constant4             --------------------------
	.section	.nv.constant4,"a",@progbits
	.align	8
	.align		8
.nv.constant4:
        /*0000*/ 	.dword	_ZN72_INTERNAL_0c2d3feb_36_flash_fwd_hdim128_bf16_split_sm80_cu_f3e6f9ee_29304cuda3std3__45__cpo5beginE
	.align		8
        /*0008*/ 	.dword	_ZN72_INTERNAL_0c2d3feb_36_flash_fwd_hdim128_bf16_split_sm80_cu_f3e6f9ee_29304cuda3std3__45__cpo3endE
	.align		8
        /*0010*/ 	.dword	_ZN72_INTERNAL_0c2d3feb_36_flash_fwd_hdim128_bf16_split_sm80_cu_f3e6f9ee_29304cuda3std3__45__cpo6cbeginE
	.align		8
        /*0018*/ 	.dword	_ZN72_INTERNAL_0c2d3feb_36_flash_fwd_hdim128_bf16_split_sm80_cu_f3e6f9ee_29304cuda3std3__45__cpo4cendE
	.align		8
        /*0020*/ 	.dword	_ZN72_INTERNAL_0c2d3feb_36_flash_fwd_hdim128_bf16_split_sm80_cu_f3e6f9ee_29304cuda3std3__474_GLOBAL__N__0c2d3feb_36_flash_fwd_hdim128_bf16_split_sm80_cu_f3e6f9ee_29306ignoreE
	.align		8
        /*0028*/ 	.dword	_ZN72_INTERNAL_0c2d3feb_36_flash_fwd_hdim128_bf16_split_sm80_cu_f3e6f9ee_29304cuda3std3__419piecewise_constructE
	.align		8
        /*0030*/ 	.dword	_ZN72_INTERNAL_0c2d3feb_36_flash_fwd_hdim128_bf16_split_sm80_cu_f3e6f9ee_29304cuda3std3__48in_placeE
	.align		8
        /*0038*/ 	.dword	_ZN72_INTERNAL_0c2d3feb_36_flash_fwd_hdim128_bf16_split_sm80_cu_f3e6f9ee_29304cuda3std6ranges3__45__cpo4swapE
	.align		8
        /*0040*/ 	.dword	_ZN72_INTERNAL_0c2d3feb_36_flash_fwd_hdim128_bf16_split_sm80_cu_f3e6f9ee_29304cuda3std6ranges3__45__cpo9iter_moveE
	.align		8
        /*0048*/ 	.dword	_ZN72_INTERNAL_0c2d3feb_36_flash_fwd_hdim128_bf16_split_sm80_cu_f3e6f9ee_29304cute7productE
	.align		8
        /*0050*/ 	.dword	_ZN72_INTERNAL_0c2d3feb_36_flash_fwd_hdim128_bf16_split_sm80_cu_f3e6f9ee_29304cute1_E


//--------------------- .nv.constant0._ZN7cutlass13device_kernelIN5flash19enable_sm80_to_sm89INS1_16FlashAttnFwdSm80INS1_25CollectiveMainloopFwdSm80ILi8ELi1ELb1EN4cute5tupleIJNS5_1CILi128EEES8_S8_EEELi128ENS_10bfloat16_tEfNS_4arch4Sm80ELb0ELb0ELb0ELb0ELb0ELb0ELb1ELb1EEENS1_21CollectiveEpilogueFwdIS9_NS6_IJNS7_ILi1EEESF_SF_EEESA_SC_Li256ELb0ELb1ELb1ELb0EEENS1_19SingleTileSchedulerILb0ELb1ELb1ELi128EEEEEEEEEvNT_6ParamsE --------------------------
	.section	.nv.constant0._ZN7cutlass13device_kernelIN5flash19enable_sm80_to_sm89INS1_16FlashAttnFwdSm80INS1_25CollectiveMainloopFwdSm80ILi8ELi1ELb1EN4cute5tupleIJNS5_1CILi128EEES8_S8_EEELi128ENS_10bfloat16_tEfNS_4arch4Sm80ELb0ELb0ELb0ELb0ELb0ELb0ELb1ELb1EEENS1_21CollectiveEpilogueFwdIS9_NS6_IJNS7_ILi1EEESF_SF_EEESA_SC_Li256ELb0ELb1ELb1ELb0EEENS1_19SingleTileSchedulerILb0ELb1ELb1ELi128EEEEEEEEEvNT_6ParamsE,"a",@progbits
	.sectionflags	@""
	.align	4
.nv.constant0._ZN7cutlass13device_kernelIN5flash19enable_sm80_to_sm89INS1_16FlashAttnFwdSm80INS1_25CollectiveMainloopFwdSm80ILi8ELi1ELb1EN4cute5tupleIJNS5_1CILi128EEES8_S8_EEELi128ENS_10bfloat16_tEfNS_4arch4Sm80ELb0ELb0ELb0ELb0ELb0ELb0ELb1ELb1EEENS1_21CollectiveEpilogueFwdIS9_NS6_IJNS7_ILi1EEESF_SF_EEESA_SC_Li256ELb0ELb1ELb1ELb0EEENS1_19SingleTileSchedulerILb0ELb1ELb1ELi128EEEEEEEEEvNT_6ParamsE:
	.zero		1400


//--------------------- .nv.constant0._ZN7cutlass13device_kernelIN5flash19enable_sm80_to_sm89INS1_16FlashAttnFwdSm80INS1_25CollectiveMainloopFwdSm80ILi8ELi1ELb1EN4cute5tupleIJNS5_1CILi128EEENS7_ILi96EEES8_EEELi128ENS_10bfloat16_tEfNS_4arch4Sm80ELb0ELb1ELb0ELb0ELb0ELb0ELb1ELb1EEENS1_21CollectiveEpilogueFwdINS6_IJS8_S8_S9_EEENS6_IJNS7_ILi1EEESH_SH_EEESB_SD_Li256ELb0ELb1ELb1ELb0EEENS1_19SingleTileSchedulerILb0ELb1ELb1ELi128EEEEEEEEEvNT_6ParamsE --------------------------
	.section	.nv.constant0._ZN7cutlass13device_kernelIN5flash19enable_sm80_to_sm89INS1_16FlashAttnFwdSm80INS1_25CollectiveMainloopFwdSm80ILi8ELi1ELb1EN4cute5tupleIJNS5_1CILi128EEENS7_ILi96EEES8_EEELi128ENS_10bfloat16_tEfNS_4arch4Sm80ELb0ELb1ELb0ELb0ELb0ELb0ELb1ELb1EEENS1_21CollectiveEpilogueFwdINS6_IJS8_S8_S9_EEENS6_IJNS7_ILi1EEESH_SH_EEESB_SD_Li256ELb0ELb1ELb1ELb0EEENS1_19SingleTileSchedulerILb0ELb1ELb1ELi128EEEEEEEEEvNT_6ParamsE,"a",@progbits
	.sectionflags	@""
	.align	4
.nv.constant0._ZN7cutlass13device_kernelIN5flash19enable_sm80_to_sm89INS1_16FlashAttnFwdSm80INS1_25CollectiveMainloopFwdSm80ILi8ELi1ELb1EN4cute5tupleIJNS5_1CILi128EEENS7_ILi96EEES8_EEELi128ENS_10bfloat16_tEfNS_4arch4Sm80ELb0ELb1ELb0ELb0ELb0ELb0ELb1ELb1EEENS1_21CollectiveEpilogueFwdINS6_IJS8_S8_S9_EEENS6_IJNS7_ILi1EEESH_SH_EEESB_SD_Li256ELb0ELb1ELb1ELb0EEENS1_19SingleTileSchedulerILb0ELb1ELb1ELi128EEEEEEEEEvNT_6ParamsE:
	.zero		1400


//--------------------- .nv.constant0._ZN7cutlass13device_kernelIN5flash19enable_sm80_to_sm89INS1_16FlashAttnFwdSm80INS1_25CollectiveMainloopFwdSm80ILi8ELi1ELb1EN4cute5tupleIJNS5_1CILi128EEES8_S8_EEELi128ENS_10bfloat16_tEfNS_4arch4Sm80ELb1ELb0ELb0ELb0ELb0ELb0ELb1ELb1EEENS1_21CollectiveEpilogueFwdIS9_NS6_IJNS7_ILi1EEESF_SF_EEESA_SC_Li256ELb0ELb1ELb1ELb0EEENS1_30DynamicPersistentTileSchedulerILi256ELi256ELb1ELb1ELb0EEEEEEEEEvNT_6ParamsE --------------------------
	.section	.nv.constant0._ZN7cutlass13device_kernelIN5flash19enable_sm80_to_sm89INS1_16FlashAttnFwdSm80INS1_25CollectiveMainloopFwdSm80ILi8ELi1ELb1EN4cute5tupleIJNS5_1CILi128EEES8_S8_EEELi128ENS_10bfloat16_tEfNS_4arch4Sm80ELb1ELb0ELb0ELb0ELb0ELb0ELb1ELb1EEENS1_21CollectiveEpilogueFwdIS9_NS6_IJNS7_ILi1EEESF_SF_EEESA_SC_Li256ELb0ELb1ELb1ELb0EEENS1_30DynamicPersistentTileSchedulerILi256ELi256ELb1ELb1ELb0EEEEEEEEEvNT_6ParamsE,"a",@progbits
	.sectionflags	@""
	.align	4
.nv.constant0._ZN7cutlass13device_kernelIN5flash19enable_sm80_to_sm89INS1_16FlashAttnFwdSm80INS1_25CollectiveMainloopFwdSm80ILi8ELi1ELb1EN4cute5tupleIJNS5_1CILi128EEES8_S8_EEELi128ENS_10bfloat16_tEfNS_4arch4Sm80ELb1ELb0ELb0ELb0ELb0ELb0ELb1ELb1EEENS1_21CollectiveEpilogueFwdIS9_NS6_IJNS7_ILi1EEESF_SF_EEESA_SC_Li256ELb0ELb1ELb1ELb0EEENS1_30DynamicPersistentTileSchedulerILi256ELi256ELb1ELb1ELb0EEEEEEEEEvNT_6ParamsE:
	.zero		1416


//--------------------- .nv.constant0._ZN7cutlass13device_kernelIN5flash19enable_sm80_to_sm89INS1_16FlashAttnFwdSm80INS1_25CollectiveMainloopFwdSm80ILi4ELi1ELb0EN4cute5tupleIJNS5_1CILi128EEENS7_ILi64EEES8_EEELi128ENS_10bfloat16_tEfNS_4arch4Sm80ELb0ELb0ELb0ELb0ELb0ELb0ELb1ELb1EEENS1_21CollectiveEpilogueFwdINS6_IJS8_S8_S9_EEENS6_IJNS7_ILi1EEESH_SH_EEESB_SD_Li128ELb0ELb1ELb1ELb0EEENS1_19SingleTileSchedulerILb0ELb1ELb1ELi128EEEEEEEEEvNT_6ParamsE --------------------------
	.section	.nv.constant0._ZN7cutlass13device_kernelIN5flash19enable_sm80_to_sm89INS1_16FlashAttnFwdSm80INS1_25CollectiveMainloopFwdSm80ILi4ELi1ELb0EN4cute5tupleIJNS5_1CILi128EEENS7_ILi64EEES8_EEELi128ENS_10bfloat16_tEfNS_4arch4Sm80ELb0ELb0ELb0ELb0ELb0ELb0ELb1ELb1EEENS1_21CollectiveEpilogueFwdINS6_IJS8_S8_S9_EEENS6_IJNS7_ILi1EEESH_SH_EEESB_SD_Li128ELb0ELb1ELb1ELb0EEENS1_19SingleTileSchedulerILb0ELb1ELb1ELi128EEEEEEEEEvNT_6ParamsE,"a",@progbits
	.sectionflags	@""
	.align	4
.nv.constant0._ZN7cutlass13device_kernelIN5flash19enable_sm80_to_sm89INS1_16FlashAttnFwdSm80INS1_25CollectiveMainloopFwdSm80ILi4ELi1ELb0EN4cute5tupleIJNS5_1CILi128EEENS7_ILi64EEES8_EEELi128ENS_10bfloat16_tEfNS_4arch4Sm80ELb0ELb0ELb0ELb0ELb0ELb0ELb1ELb1EEENS1_21CollectiveEpilogueFwdINS6_IJS8_S8_S9_EEENS6_IJNS7_ILi1EEESH_SH_EEESB_SD_Li128ELb0ELb1ELb1ELb0EEENS1_19SingleTileSchedulerILb0ELb1ELb1ELi128EEEEEEEEEvNT_6ParamsE:
	.zero		1400


//--------------------- .nv.constant0._ZN7cutlass13device_kernelIN5flash19enable_sm80_to_sm89INS1_16FlashAttnFwdSm80INS1_25CollectiveMainloopFwdSm80ILi8ELi1ELb1EN4cute5tupleIJNS5_1CILi128EEENS7_ILi112EEES8_EEELi128ENS_10bfloat16_tEfNS_4arch4Sm80ELb0ELb0ELb0ELb1ELb0ELb0ELb1ELb1EEENS1_21CollectiveEpilogueFwdINS6_IJS8_S8_S9_EEENS6_IJNS7_ILi1EEESH_SH_EEESB_SD_Li256ELb1ELb1ELb1ELb0EEENS1_36VarlenDynamicPersistentTileSchedulerILi128ELi112ELi256ELi256ELb1ELb1ELb0ELb0ELb1ELb1EEEEEEEEEvNT_6ParamsE --------------------------
	.section	.nv.constant0._ZN7cutlass13device_kernelIN5flash19enable_sm80_to_sm89INS1_16FlashAttnFwdSm80INS1_25CollectiveMainloopFwdSm80ILi8ELi1ELb1EN4cute5tupleIJNS5_1CILi128EEENS7_ILi112EEES8_EEELi128ENS_10bfloat16_tEfNS_4arch4Sm80ELb0ELb0ELb0ELb1ELb0ELb0ELb1ELb1EEENS1_21CollectiveEpilogueFwdINS6_IJS8_S8_S9_EEENS6_IJNS7_ILi1EEESH_SH_EEESB_SD_Li256ELb1ELb1ELb1ELb0EEENS1_36VarlenDynamicPersistentTileSchedulerILi128ELi112ELi256ELi256ELb1ELb1ELb0ELb0ELb1ELb1EEEEEEEEEvNT_6ParamsE,"a",@progbits
	.sectionflags	@""
	.align	4
.nv.constant0._ZN7cutlass13device_kernelIN5flash19enable_sm80_to_sm89INS1_16FlashAttnFwdSm80INS1_25CollectiveMainloopFwdSm80ILi8ELi1ELb1EN4cute5tupleIJNS5_1CILi128EEENS7_ILi112EEES8_EEELi128ENS_10bfloat16_tEfNS_4arch4Sm80ELb0ELb0ELb0ELb1ELb0ELb0ELb1ELb1EEENS1_21CollectiveEpilogueFwdINS6_IJS8_S8_S9_EEENS6_IJNS7_ILi1EEESH_SH_EEESB_SD_Li256ELb1ELb1ELb1ELb0EEENS1_36VarlenDynamicPersistentTileSchedulerILi128ELi112ELi256ELi256ELb1ELb1ELb0ELb0ELb1ELb1EEEEEEEEEvNT_6ParamsE:
	.zero		1432


//--------------------- .nv.constant0._ZN7cutlass13device_kernelIN5flash19enable_sm80_to_sm89INS1_16FlashAttnFwdSm80INS1_25CollectiveMainloopFwdSm80ILi8ELi1ELb1EN4cute5tupleIJNS5_1CILi128EEENS7_ILi112EEES8_EEELi128ENS_10bfloat16_tEfNS_4arch4Sm80ELb0ELb0ELb0ELb1ELb0ELb1ELb1ELb1EEENS1_21CollectiveEpilogueFwdINS6_IJS8_S8_S9_EEENS6_IJNS7_ILi1EEESH_SH_EEESB_SD_Li256ELb1ELb1ELb1ELb0EEENS1_36VarlenDynamicPersistentTileSchedulerILi128ELi112ELi256ELi256ELb1ELb1ELb0ELb0ELb1ELb1EEEEEEEEEvNT_6ParamsE --------------------------
	.section	.nv.constant0._ZN7cutlass13device_kernelIN5flash19enable_sm80_to_sm89INS1_16FlashAttnFwdSm80INS1_25CollectiveMainloopFwdSm80ILi8ELi1ELb1EN4cute5tupleIJNS5_1CILi128EEENS7_ILi112EEES8_EEELi128ENS_10bfloat16_tEfNS_4arch4Sm80ELb0ELb0ELb0ELb1ELb0ELb1ELb1ELb1EEENS1_21CollectiveEpilogueFwdINS6_IJS8_S8_S9_EEENS6_IJNS7_ILi1EEESH_SH_EEESB_SD_Li256ELb1ELb1ELb1ELb0EEENS1_36VarlenDynamicPersistentTileSchedulerILi128ELi112ELi256ELi256ELb1ELb1ELb0ELb0ELb1ELb1EEEEEEEEEvNT_6ParamsE,"a",@progbits
	.sectionflags	@""
	.align	4
.nv.constant0._ZN7cutlass13device_kernelIN5flash19enable_sm80_to_sm89INS1_16FlashAttnFwdSm80INS1_25CollectiveMainloopFwdSm80ILi8ELi1ELb1EN4cute5tupleIJNS5_1CILi128EEENS7_ILi112EEES8_EEELi128ENS_10bfloat16_tEfNS_4arch4Sm80ELb0ELb0ELb0ELb1ELb0ELb1ELb1ELb1EEENS1_21CollectiveEpilogueFwdINS6_IJS8_S8_S9_EEENS6_IJNS7_ILi1EEESH_SH_EEESB_SD_Li256ELb1ELb1ELb1ELb0EEENS1_36VarlenDynamicPersistentTileSchedulerILi128ELi112ELi256ELi256ELb1ELb1ELb0ELb0ELb1ELb1EEEEEEEEEvNT_6ParamsE:
	.zero		1432


//--------------------- .nv.constant0._ZN7cutlass13device_kernelIN5flash19enable_sm80_to_sm89INS1_16FlashAttnFwdSm80INS1_25CollectiveMainloopFwdSm80ILi4ELi1ELb0EN4cute5tupleIJNS5_1CILi128EEENS7_ILi48EEES8_EEELi128ENS_10bfloat16_tEfNS_4arch4Sm80ELb0ELb1ELb0ELb0ELb0ELb0ELb1ELb1EEENS1_21CollectiveEpilogueFwdINS6_IJS8_S8_S9_EEENS6_IJNS7_ILi1EEESH_SH_EEESB_SD_Li128ELb0ELb1ELb1ELb0EEENS1_19SingleTileSchedulerILb0ELb1ELb1ELi128EEEEEEEEEvNT_6ParamsE --------------------------
	.section	.nv.constant0._ZN7cutlass13device_kernelIN5flash19enable_sm80_to_sm89INS1_16FlashAttnFwdSm80INS1_25CollectiveMainloopFwdSm80ILi4ELi1ELb0EN4cute5tupleIJNS5_1CILi128EEENS7_ILi48EEES8_EEELi128ENS_10bfloat16_tEfNS_4arch4Sm80ELb0ELb1ELb0ELb0ELb0ELb0ELb1ELb1EEENS1_21CollectiveEpilogueFwdINS6_IJS8_S8_S9_EEENS6_IJNS7_ILi1EEESH_SH_EEESB_SD_Li128ELb0ELb1ELb1ELb0EEENS1_19SingleTileSchedulerILb0ELb1ELb1ELi128EEEEEEEEEvNT_6ParamsE,"a",@progbits
	.sectionflags	@""
	.align	4
.nv.constant0._ZN7cutlass13device_kernelIN5flash19enable_sm80_to_sm89INS1_16FlashAttnFwdSm80INS1_25CollectiveMainloopFwdSm80ILi4ELi1ELb0EN4cute5tupleIJNS5_1CILi128EEENS7_ILi48EEES8_EEELi128ENS_10bfloat16_tEfNS_4arch4Sm80ELb0ELb1ELb0ELb0ELb0ELb0ELb1ELb1EEENS1_21CollectiveEpilogueFwdINS6_IJS8_S8_S9_EEENS6_IJNS7_ILi1EEESH_SH_EEESB_SD_Li128ELb0ELb1ELb1ELb0EEENS1_19SingleTileSchedulerILb0ELb1ELb1ELi128EEEEEEEEEvNT_6ParamsE:
	.zero		1400


//--------------------- .nv.constant0._ZN7cutlass13device_kernelIN5flash19enable_sm80_to_sm89INS1_16FlashAttnFwdSm80INS1_25CollectiveMainloopFwdSm80ILi8ELi1ELb1EN4cute5tupleIJNS5_1CILi128EEENS7_ILi96EEES8_EEELi128ENS_10bfloat16_tEfNS_4arch4Sm80ELb0ELb1ELb0ELb1ELb0ELb0ELb1ELb1EEENS1_21CollectiveEpilogueFwdINS6_IJS8_S8_S9_EEENS6_IJNS7_ILi1EEESH_SH_EEESB_SD_Li256ELb1ELb1ELb1ELb0EEENS1_36VarlenDynamicPersistentTileSchedulerILi128ELi96ELi256ELi256ELb1ELb1ELb0ELb1ELb0ELb1EEEEEEEEEvNT_6ParamsE --------------------------
	.section	.nv.constant0._ZN7cutlass13device_kernelIN5flash19enable_sm80_to_sm89INS1_16FlashAttnFwdSm80INS1_25CollectiveMainloopFwdSm80ILi8ELi1ELb1EN4cute5tupleIJNS5_1CILi128EEENS7_ILi96EEES8_EEELi128ENS_10bfloat16_tEfNS_4arch4Sm80ELb0ELb1ELb0ELb1ELb0ELb0ELb1ELb1EEENS1_21CollectiveEpilogueFwdINS6_IJS8_S8_S9_EEENS6_IJNS7_ILi1EEESH_SH_EEESB_SD_Li256ELb1ELb1ELb1ELb0EEENS1_36VarlenDynamicPersistentTileSchedulerILi128ELi96ELi256ELi256ELb1ELb1ELb0ELb1ELb0ELb1EEEEEEEEEvNT_6ParamsE,"a",@progbits
	.sectionflags	@""
	.align	4
.nv.constant0._ZN7cutlass13device_kernelIN5flash19enable_sm80_to_sm89INS1_16FlashAttnFwdSm80INS1_25CollectiveMainloopFwdSm80ILi8ELi1ELb1EN4cute5tupleIJNS5_1CILi128EEENS7_ILi96EEES8_EEELi128ENS_10bfloat16_tEfNS_4arch4Sm80ELb0ELb1ELb0ELb1ELb0ELb0ELb1ELb1EEENS1_21CollectiveEpilogueFwdINS6_IJS8_S8_S9_EEENS6_IJNS7_ILi1EEESH_SH_EEESB_SD_Li256ELb1ELb1ELb1ELb0EEENS1_36VarlenDynamicPersistentTileSchedulerILi128ELi96ELi256ELi256ELb1ELb1ELb0ELb1ELb0ELb1EEEEEEEEEvNT_6ParamsE:
	.zero		1432


//--------------------- .nv.constant0._ZN7cutlass13device_kernelIN5flash19enable_sm80_to_sm89INS1_16FlashAttnFwdSm80INS1_25CollectiveMainloopFwdSm80ILi8ELi1ELb1EN4cute5tupleIJNS5_1CILi128EEENS7_ILi96EEES8_EEELi128ENS_10bfloat16_tEfNS_4arch4Sm80ELb0ELb1ELb0ELb1ELb0ELb1ELb1ELb1EEENS1_21CollectiveEpilogueFwdINS6_IJS8_S8_S9_EEENS6_IJNS7_ILi1EEESH_SH_EEESB_SD_Li256ELb1ELb1ELb1ELb0EEENS1_36VarlenDynamicPersistentTileSchedulerILi128ELi96ELi256ELi256ELb1ELb1ELb0ELb1ELb0ELb1EEEEEEEEEvNT_6ParamsE --------------------------
	.section	.nv.constant0._ZN7cutlass13device_kernelIN5flash19enable_sm80_to_sm89INS1_16FlashAttnFwdSm80INS1_25CollectiveMainloopFwdSm80ILi8ELi1ELb1EN4cute5tupleIJNS5_1CILi128EEENS7_ILi96EEES8_EEELi128ENS_10bfloat16_tEfNS_4arch4Sm80ELb0ELb1ELb0ELb1ELb0ELb1ELb1ELb1EEENS1_21CollectiveEpilogueFwdINS6_IJS8_S8_S9_EEENS6_IJNS7_ILi1EEESH_SH_EEESB_SD_Li256ELb1ELb1ELb1ELb0EEENS1_36VarlenDynamicPersistentTileSchedulerILi128ELi96ELi256ELi256ELb1ELb1ELb0ELb1ELb0ELb1EEEEEEEEEvNT_6ParamsE,"a",@progbits
	.sectionflags	@""
	.align	4
.nv.constant0._ZN7cutlass13device_kernelIN5flash19enable_sm80_to_sm89INS1_16FlashAttnFwdSm80INS1_25CollectiveMainloopFwdSm80ILi8ELi1ELb1EN4cute5tupleIJNS5_1CILi128EEENS7_ILi96EEES8_EEELi128ENS_10bfloat16_tEfNS_4arch4Sm80ELb0ELb1ELb0ELb1ELb0ELb1ELb1ELb1EEENS1_21CollectiveEpilogueFwdINS6_IJS8_S8_S9_EEENS6_IJNS7_ILi1EEESH_SH_EEESB_SD_Li256ELb1ELb1ELb1ELb0EEENS1_36VarlenDynamicPersistentTileSchedulerILi128ELi96ELi256ELi256ELb1ELb1ELb0ELb1ELb0ELb1EEEEEEEEEvNT_6ParamsE:
	.zero		1432


//--------------------- .nv.constant0._ZN7cutlass13device_kernelIN5flash19enable_sm80_to_sm89INS1_16FlashAttnFwdSm80INS1_25CollectiveMainloopFwdSm80ILi4ELi1ELb0EN4cute5tupleIJNS5_1CILi128EEENS7_ILi64EEES8_EEELi128ENS_10bfloat16_tEfNS_4arch4Sm80ELb1ELb0ELb0ELb0ELb0ELb0ELb1ELb1EEENS1_21CollectiveEpilogueFwdINS6_IJS8_S8_S9_EEENS6_IJNS7_ILi1EEESH_SH_EEESB_SD_Li128ELb0ELb1ELb1ELb0EEENS1_30DynamicPersistentTileSchedulerILi128ELi128ELb1ELb1ELb0EEEEEEEEEvNT_6ParamsE --------------------------
	.section	.nv.constant0._ZN7cutlass13device_kernelIN5flash19enable_sm80_to_sm89INS1_16FlashAttnFwdSm80INS1_25CollectiveMainloopFwdSm80ILi4ELi1ELb0EN4cute5tupleIJNS5_1CILi128EEENS7_ILi64EEES8_EEELi128ENS_10bfloat16_tEfNS_4arch4Sm80ELb1ELb0ELb0ELb0ELb0ELb0ELb1ELb1EEENS1_21CollectiveEpilogueFwdINS6_IJS8_S8_S9_EEENS6_IJNS7_ILi1EEESH_SH_EEESB_SD_Li128ELb0ELb1ELb1ELb0EEENS1_30DynamicPersistentTileSchedulerILi128ELi128ELb1ELb1ELb0EEEEEEEEEvNT_6ParamsE,"a",@progbits
	.sectionflags	@""
	.align	4
.nv.constant0._ZN7cutlass13device_kernelIN5flash19enable_sm80_to_sm89INS1_16FlashAttnFwdSm80INS1_25CollectiveMainloopFwdSm80ILi4ELi1ELb0EN4cute5tupleIJNS5_1CILi128EEENS7_ILi64EEES8_EEELi128ENS_10bfloat16_tEfNS_4arch4Sm80ELb1ELb0ELb0ELb0ELb0ELb0ELb1ELb1EEENS1_21CollectiveEpilogueFwdINS6_IJS8_S8_S9_EEENS6_IJNS7_ILi1EEESH_SH_EEESB_SD_Li128ELb0ELb1ELb1ELb0EEENS1_30DynamicPersistentTileSchedulerILi128ELi128ELb1ELb1ELb0EEEEEEEEEvNT_6ParamsE:
	.zero		1416


//--------------------- .nv.constant0._ZN7cutlass13device_kernelIN5flash19enable_sm80_to_sm89INS1_16FlashAttnFwdSm80INS1_25CollectiveMainloopFwdSm80ILi8ELi1ELb1EN4cute5tupleIJNS5_1CILi128EEENS7_ILi112EEES8_EEELi128ENS_10bfloat16_tEfNS_4arch4Sm80ELb1ELb0ELb0ELb1ELb0ELb0ELb1ELb1EEENS1_21CollectiveEpilogueFwdINS6_IJS8_S8_S9_EEENS6_IJNS7_ILi1EEESH_SH_EEESB_SD_Li256ELb1ELb1ELb1ELb0EEENS1_36VarlenDynamicPersistentTileSchedulerILi128ELi112ELi256ELi256ELb1ELb1ELb0ELb1ELb1ELb1EEEEEEEEEvNT_6ParamsE --------------------------
	.section	.nv.constant0._ZN7cutlass13device_kernelIN5flash19enable_sm80_to_sm89INS1_16FlashAttnFwdSm80INS1_25CollectiveMainloopFwdSm80ILi8ELi1ELb1EN4cute5tupleIJNS5_1CILi128EEENS7_ILi112EEES8_EEELi128ENS_10bfloat16_tEfNS_4arch4Sm80ELb1ELb0ELb0ELb1ELb0ELb0ELb1ELb1EEENS1_21CollectiveEpilogueFwdINS6_IJS8_S8_S9_EEENS6_IJNS7_ILi1EEESH_SH_EEESB_SD_Li256ELb1ELb1ELb1ELb0EEENS1_36VarlenDynamicPersistentTileSchedulerILi128ELi112ELi256ELi256ELb1ELb1ELb0ELb1ELb1ELb1EEEEEEEEEvNT_6ParamsE,"a",@progbits
	.sectionflags	@""
	.align	4
.nv.constant0._ZN7cutlass13device_kernelIN5flash19enable_sm80_to_sm89INS1_16FlashAttnFwdSm80INS1_25CollectiveMainloopFwdSm80ILi8ELi1ELb1EN4cute5tupleIJNS5_1CILi128EEENS7_ILi112EEES8_EEELi128ENS_10bfloat16_tEfNS_4arch4Sm80ELb1ELb0ELb0ELb1ELb0ELb0ELb1ELb1EEENS1_21CollectiveEpilogueFwdINS6_IJS8_S8_S9_EEENS6_IJNS7_ILi1EEESH_SH_EEESB_SD_Li256ELb1ELb1ELb1ELb0EEENS1_36VarlenDynamicPersistentTileSchedulerILi128ELi112ELi256ELi256ELb1ELb1ELb0ELb1ELb1ELb1EEEEEEEEEvNT_6ParamsE:
	.zero		1432


//--------------------- .nv.constant0._ZN7cutlass13device_kernelIN5flash19enable_sm80_to_sm89INS1_16FlashAttnFwdSm80INS1_25CollectiveMainloopFwdSm80ILi8ELi1ELb1EN4cute5tupleIJNS5_1CILi128EEENS7_ILi112EEES8_EEELi128ENS_10bfloat16_tEfNS_4arch4Sm80ELb1ELb0ELb0ELb1ELb0ELb1ELb1ELb1EEENS1_21CollectiveEpilogueFwdINS6_IJS8_S8_S9_EEENS6_IJNS7_ILi1EEESH_SH_EEESB_SD_Li256ELb1ELb1ELb1ELb0EEENS1_36VarlenDynamicPersistentTileSchedulerILi128ELi112ELi256ELi256ELb1ELb1ELb0ELb1ELb1ELb1EEEEEEEEEvNT_6ParamsE --------------------------
	.section	.nv.constant0._ZN7cutlass13device_kernelIN5flash19enable_sm80_to_sm89INS1_16FlashAttnFwdSm80INS1_25CollectiveMainloopFwdSm80ILi8ELi1ELb1EN4cute5tupleIJNS5_1CILi128EEENS7_ILi112EEES8_EEELi128ENS_10bfloat16_tEfNS_4arch4Sm80ELb1ELb0ELb0ELb1ELb0ELb1ELb1ELb1EEENS1_21CollectiveEpilogueFwdINS6_IJS8_S8_S9_EEENS6_IJNS7_ILi1EEESH_SH_EEESB_SD_Li256ELb1ELb1ELb1ELb0EEENS1_36VarlenDynamicPersistentTileSchedulerILi128ELi112ELi256ELi256ELb1ELb1ELb0ELb1ELb1ELb1EEEEEEEEEvNT_6ParamsE,"a",@progbits
	.sectionflags	@""
	.align	4
.nv.constant0._ZN7cutlass13device_kernelIN5flash19enable_sm80_to_sm89INS1_16FlashAttnFwdSm80INS1_25CollectiveMainloopFwdSm80ILi8ELi1ELb1EN4cute5tupleIJNS5_1CILi128EEENS7_ILi112EEES8_EEELi128ENS_10bfloat16_tEfNS_4arch4Sm80ELb1ELb0ELb0ELb1ELb0ELb1ELb1ELb1EEENS1_21CollectiveEpilogueFwdINS6_IJS8_S8_S9_EEENS6_IJNS7_ILi1EEESH_SH_EEESB_SD_Li256ELb1ELb1ELb1ELb0EEENS1_36VarlenDynamicPersistentTileSchedulerILi128ELi112ELi256ELi256ELb1ELb1ELb0ELb1ELb1ELb1EEEEEEEEEvNT_6ParamsE:
	.zero		1432


//--------------------- .text._ZN7cutlass13device_kernelIN5flash19enable_sm80_to_sm89INS1_16FlashAttnFwdSm80INS1_25CollectiveMainloopFwdSm80ILi8ELi1ELb1EN4cute5tupleIJNS5_1CILi128EEES8_S8_EEELi128ENS_10bfloat16_tEfNS_4arch4Sm80ELb0ELb0ELb0ELb0ELb0ELb0ELb1ELb1EEENS1_21CollectiveEpilogueFwdIS9_NS6_IJNS7_ILi1EEESF_SF_EEESA_SC_Li256ELb0ELb1ELb1ELb0EEENS1_19SingleTileSchedulerILb0ELb1ELb1ELi128EEEEEEEEEvNT_6ParamsE --------------------------
	.section	.text._ZN7cutlass13device_kernelIN5flash19enable_sm80_to_sm89INS1_16FlashAttnFwdSm80INS1_25CollectiveMainloopFwdSm80ILi8ELi1ELb1EN4cute5tupleIJNS5_1CILi128EEES8_S8_EEELi128ENS_10bfloat16_tEfNS_4arch4Sm80ELb0ELb0ELb0ELb0ELb0ELb0ELb1ELb1EEENS1_21CollectiveEpilogueFwdIS9_NS6_IJNS7_ILi1EEESF_SF_EEESA_SC_Li256ELb0ELb1ELb1ELb0EEENS1_19SingleTileSchedulerILb0ELb1ELb1ELi128EEEEEEEEEvNT_6ParamsE,"ax",@progbits
	.sectioninfo	@"SHI_REGISTERS=255"
	.align	128
.text._ZN7cutlass13device_kernelIN5flash19enable_sm80_to_sm89INS1_16FlashAttnFwdSm80INS1_25CollectiveMainloopFwdSm80ILi8ELi1ELb1EN4cute5tupleIJNS5_1CILi128EEES8_S8_EEELi128ENS_10bfloat16_tEfNS_4arch4Sm80ELb0ELb0ELb0ELb0ELb0ELb0ELb1ELb1EEENS1_21CollectiveEpilogueFwdIS9_NS6_IJNS7_ILi1EEESF_SF_EEESA_SC_Li256ELb0ELb1ELb1ELb0EEENS1_19SingleTileSchedulerILb0ELb1ELb1ELi128EEEEEEEEEvNT_6ParamsE:
        .type           _ZN7cutlass13device_kernelIN5flash19enable_sm80_to_sm89INS1_16FlashAttnFwdSm80INS1_25CollectiveMainloopFwdSm80ILi8ELi1ELb1EN4cute5tupleIJNS5_1CILi128EEES8_S8_EEELi128ENS_10bfloat16_tEfNS_4arch4Sm80ELb0ELb0ELb0ELb0ELb0ELb0ELb1ELb1EEENS1_21CollectiveEpilogueFwdIS9_NS6_IJNS7_ILi1EEESF_SF_EEESA_SC_Li256ELb0ELb1ELb1ELb0EEENS1_19SingleTileSchedulerILb0ELb1ELb1ELi128EEEEEEEEEvNT_6ParamsE,@function
        .size           _ZN7cutlass13device_kernelIN5flash19enable_sm80_to_sm89INS1_16FlashAttnFwdSm80INS1_25CollectiveMainloopFwdSm80ILi8ELi1ELb1EN4cute5tupleIJNS5_1CILi128EEES8_S8_EEELi128ENS_10bfloat16_tEfNS_4arch4Sm80ELb0ELb0ELb0ELb0ELb0ELb0ELb1ELb1EEENS1_21CollectiveEpilogueFwdIS9_NS6_IJNS7_ILi1EEESF_SF_EEESA_SC_Li256ELb0ELb1ELb1ELb0EEENS1_19SingleTileSchedulerILb0ELb1ELb1ELi128EEEEEEEEEvNT_6ParamsE,(.L_x_1336 - _ZN7cutlass13device_kernelIN5flash19enable_sm80_to_sm89INS1_16FlashAttnFwdSm80INS1_25CollectiveMainloopFwdSm80ILi8ELi1ELb1EN4cute5tupleIJNS5_1CILi128EEES8_S8_EEELi128ENS_10bfloat16_tEfNS_4arch4Sm80ELb0ELb0ELb0ELb0ELb0ELb0ELb1ELb1EEENS1_21CollectiveEpilogueFwdIS9_NS6_IJNS7_ILi1EEESF_SF_EEESA_SC_Li256ELb0ELb1ELb1ELb0EEENS1_19SingleTileSchedulerILb0ELb1ELb1ELi128EEEEEEEEEvNT_6ParamsE)
        .other          _ZN7cutlass13device_kernelIN5flash19enable_sm80_to_sm89INS1_16FlashAttnFwdSm80INS1_25CollectiveMainloopFwdSm80ILi8ELi1ELb1EN4cute5tupleIJNS5_1CILi128EEES8_S8_EEELi128ENS_10bfloat16_tEfNS_4arch4Sm80ELb0ELb0ELb0ELb0ELb0ELb0ELb1ELb1EEENS1_21CollectiveEpilogueFwdIS9_NS6_IJNS7_ILi1EEESF_SF_EEESA_SC_Li256ELb0ELb1ELb1ELb0EEENS1_19SingleTileSchedulerILb0ELb1ELb1ELi128EEEEEEEEEvNT_6ParamsE,@"STO_CUDA_ENTRY STV_DEFAULT"
_ZN7cutlass13device_kernelIN5flash19enable_sm80_to_sm89INS1_16FlashAttnFwdSm80INS1_25CollectiveMainloopFwdSm80ILi8ELi1ELb1EN4cute5tupleIJNS5_1CILi128EEES8_S8_EEELi128ENS_10bfloat16_tEfNS_4arch4Sm80ELb0ELb0ELb0ELb0ELb0ELb0ELb1ELb1EEENS1_21CollectiveEpilogueFwdIS9_NS6_IJNS7_ILi1EEESF_SF_EEESA_SC_Li256ELb0ELb1ELb1ELb0EEENS1_19SingleTileSchedulerILb0ELb1ELb1ELi128EEEEEEEEEvNT_6ParamsE:
[----:B------:R-:W-:Y:S02]  /*0000*/  MOV R1, c[0x0][0x28] ;  /* 0x00000a0000017a02 */ /* 0x000fe40000000f00 */
[----:B------:R-:W1:Y:S01]  /*0010*/  S2R R124, SR_TID.X ;  /* 0x00000000007c7919 */ /* 0x000e620000002100 */
[----:B------:R-:W2:Y:S03]  /*0020*/  S2UR UR6, SR_CTAID.Y ;  /* 0x00000000000679c3 */ /* 0x000ea60000002600 */
[----:B------:R-:W3:Y:S01]  /*0030*/  S2R R0, SR_CTAID.Z ;  /* 0x0000000000007919 */ /* 0x000ee20000002700 */
[----:B-1----:R-:W-:-:S06]  /*0040*/  SHF.R.U32.HI R2, RZ, 0x5, R124 ;  /* 0x00000005ff027819 */ /* 0x002fcc000001167c */
[----:B------:R-:W1:Y:S02]  /*0050*/  SHFL.IDX PT, R2, R2, RZ, 0x1f ;  /* 0x00001fff02027589 */ /* 0x000e6400000e0000 */
[----:B-1----:R-:W-:-:S13]  /*0060*/  ISETP.NE.AND P0, PT, R2, RZ, PT ;  /* 0x000000ff0200720c */ /* 0x002fda0003f05270 */
[----:B--2---:R-:W-:Y:S05]  /*0070*/  @!P0 BRA `(.L_x_0) ;  /* 0x0000009000008947 */ /* 0x004fea0003800000 */
[----:B---3--:R-:W-:Y:S01]  /*0080*/  MOV R2, c[0x0][0x550] ;  /* 0x0001540000027a02 */ /* 0x008fe20000000f00 */
[----:B------:R-:W-:-:S03]  /*0090*/  UMOV UR10, UR6 ;  /* 0x00000006000a7c82 */ /* 0x000fc60008000000 */
[----:B------:R-:W-:-:S13]  /*00a0*/  ISETP.NE.AND P0, PT, R2, 0x1, PT ;  /* 0x000000010200780c */ /* 0x000fda0003f05270 */
[----:B------:R-:W-:Y:S05]  /*00b0*/  @!P0 BRA `(.L_x_1) ;  /* 0x000000b000008947 */ /* 0x000fea0003800000 */
[----:B------:R-:W-:Y:S02]  /*00c0*/  ULDC UR4, c[0x0][0x554] ;  /* 0x0001550000047ab9 */ /* 0x000fe40000000800 */
[----:B------:R-:W-:Y:S02]  /*00d0*/  UIMAD.WIDE.U32 UR4, UR6, UR4, URZ ;  /* 0x00000004060472a5 */ /* 0x000fe4000f8e003f */
[----:B------:R-:W-:Y:S02]  /*00e0*/  ULDC UR10, c[0x0][0x558] ;  /* 0x00015600000a7ab9 */ /* 0x000fe40000000800 */
[----:B------:R-:W-:Y:S01]  /*00f0*/  USHF.R.U32.HI UR10, URZ, UR10, UR5 ;  /* 0x0000000a3f0a7299 */ /* 0x000fe20008011605 */
[----:B------:R-:W-:Y:S05]  /*0100*/  BRA `(.L_x_1) ;  /* 0x0000006000007947 */ /* 0x000fea0003800000 */
.L_x_0:
[----:B---3--:R-:W-:Y:S02]  /*0110*/  ULDC.64 UR4, c[0x0][0x550] ;  /* 0x0001540000047ab9 */ /* 0x008fe40000000a00 */
[----:B------:R-:W-:Y:S02]  /*0120*/  UISETP.NE.AND UP0, UPT, UR4, 0x1, UPT ;  /* 0x000000010400788c */ /* 0x000fe4000bf05270 */
[----:B------:R-:W-:-:S02]  /*0130*/  UIMAD.WIDE.U32 UR8, UR6, UR5, URZ ;  /* 0x00000005060872a5 */ /* 0x000fc4000f8e003f */
[----:B------:R-:W-:Y:S02]  /*0140*/  ULDC UR4, c[0x0][0x558] ;  /* 0x0001560000047ab9 */ /* 0x000fe40000000800 */
[----:B------:R-:W-:-:S05]  /*0150*/  UMOV UR10, UR6 ;  /* 0x00000006000a7c82 */ /* 0x000fca0008000000 */
[----:B------:R-:W-:-:S03]  /*0160*/  @UP0 USHF.R.U32.HI UR10, URZ, UR4, UR9 ;  /* 0x000000043f0a0299 */ /* 0x000fc60008011609 */
.L_x_1:
[----:B------:R-:W-:Y:S01]  /*0170*/  ISETP.GE.AND P0, PT, R0, RZ, PT ;  /* 0x000000ff0000720c */ /* 0x000fe20003f06270 */
[----:B------:R-:W-:Y:S02]  /*0180*/  UIADD3 UR5, -UR10, URZ, URZ ;  /* 0x0000003f0a057290 */ /* 0x000fe4000fffe13f */
[----:B------:R-:W-:Y:S02]  /*0190*/  ULDC UR4, c[0x0][0x550] ;  /* 0x0001540000047ab9 */ /* 0x000fe40000000800 */
[----:B------:R-:W-:-:S08]  /*01a0*/  UIMAD UR6, UR5, UR4, UR6 ;  /* 0x00000004050672a4 */ /* 0x000fd0000f8e0206 */
[----:B------:R-:W-:Y:S05]  /*01b0*/  @!P0 EXIT ;  /* 0x000000000000894d */ /* 0x000fea0003800000 */
[----:B------:R-:W-:Y:S02]  /*01c0*/  ULDC UR4, c[0x0][0x1d0] ;  /* 0x0000740000047ab9 */ /* 0x000fe40000000800 */
[----:B------:R-:W-:Y:S02]  /*01d0*/  UISETP.GE.AND UP0, UPT, UR4, 0x1, UPT ;  /* 0x000000010400788c */ /* 0x000fe4000bf06270 */
[----:B------:R-:W-:Y:S02]  /*01e0*/  UIADD3 UR7, UR4, 0x7f, URZ ;  /* 0x0000007f04077890 */ /* 0x000fe4000fffe03f */
[----:B------:R-:W-:Y:S02]  /*01f0*/  UMOV UR13, URZ ;  /* 0x0000003f000d7c82 */ /* 0x000fe40008000000 */
[----:B------:R-:W-:Y:S01]  /*0200*/  PLOP3.LUT P0, PT, PT, PT, UP0, 0x80, 0x0 ;  /* 0x000000000000781c */ /* 0x000fe20003f0f008 */
[----:B------:R-:W-:-:S04]  /*0210*/  USHF.R.S32.HI UR5, URZ, 0x1f, UR7 ;  /* 0x0000001f3f057899 */ /* 0x000fc80008011407 */
[----:B------:R-:W-:-:S04]  /*0220*/  ULEA.HI UR5, UR5, UR7, URZ, 0x7 ;  /* 0x0000000705057291 */ /* 0x000fc8000f8f383f */
[----:B------:R-:W-:-:S04]  /*0230*/  USHF.R.S32.HI UR17, URZ, 0x7, UR5 ;  /* 0x000000073f117899 */ /* 0x000fc80008011405 */
[----:B------:R-:W-:Y:S05]  /*0240*/  @!P0 BRA `(.L_x_2) ;  /* 0x0000024000008947 */ /* 0x000fea0003800000 */
[----:B------:R-:W-:Y:S02]  /*0250*/  USHF.R.U32.HI UR4, URZ, 0x10, UR6 ;  /* 0x000000103f047899 */ /* 0x000fe40008011606 */
[----:B------:R-:W-:Y:S02]  /*0260*/  ULDC UR5, c[0x0][0x338] ;  /* 0x0000ce0000057ab9 */ /* 0x000fe40000000800 */
[----:B------:R-:W-:Y:S02]  /*0270*/  UISETP.NE.AND UP0, UPT, UR4, URZ, UPT ;  /* 0x0000003f0400728c */ /* 0x000fe4000bf05270 */
[----:B------:R-:W-:Y:S02]  /*0280*/  UMOV UR12, URZ ;  /* 0x0000003f000c7c82 */ /* 0x000fe40008000000 */
[----:B------:R-:W-:-:S04]  /*0290*/  USEL UR5, UR4, UR5, UP0 ;  /* 0x0000000504057287 */ /* 0x000fc80008000000 */
[----:B------:R-:W-:Y:S02]  /*02a0*/  UIADD3 UR11, UR17, -0x1, UR5 ;  /* 0xffffffff110b7890 */ /* 0x000fe4000fffe005 */
[----:B------:R-:W-:-:S05]  /*02b0*/  IMAD.U32 R2, RZ, RZ, UR5 ;  /* 0x00000005ff027e24 */ /* 0x000fca000f8e00ff */
[-C--:B------:R-:W-:Y:S02]  /*02c0*/  IABS R3, R2.reuse ;  /* 0x0000000200037213 */ /* 0x080fe40000000000 */
[----:B------:R-:W-:-:S03]  /*02d0*/  IABS R2, R2 ;  /* 0x0000000200027213 */ /* 0x000fc60000000000 */
[----:B------:R-:W-:Y:S02]  /*02e0*/  IMAD.MOV.U32 R5, RZ, RZ, R3 ;  /* 0x000000ffff057224 */ /* 0x000fe400078e0003 */
[----:B------:R-:W-:Y:S01]  /*02f0*/  IMAD.U32 R3, RZ, RZ, UR11 ;  /* 0x0000000bff037e24 */ /* 0x000fe2000f8e00ff */
[----:B------:R-:W-:Y:S01]  /*0300*/  ULOP3.LUT UR11, UR11, UR5, URZ, 0x3c, !UPT ;  /* 0x000000050b0b7292 */ /* 0x000fe2000f8e3c3f */
[----:B------:R-:W1:Y:S01]  /*0310*/  R2UR UR9, R5 ;  /* 0x00000000050973c2 */ /* 0x000e6200000e0000 */
[----:B------:R-:W-:Y:S02]  /*0320*/  IMAD.MOV R2, RZ, RZ, -R2 ;  /* 0x000000ffff027224 */ /* 0x000fe400078e0a02 */
[----:B------:R-:W-:-:S05]  /*0330*/  IABS R3, R3 ;  /* 0x0000000300037213 */ /* 0x000fca0000000000 */
[----:B------:R-:W2:Y:S08]  /*0340*/  R2UR UR8, R3 ;  /* 0x00000000030873c2 */ /* 0x000eb000000e0000 */
[----:B------:R-:W3:Y:S01]  /*0350*/  R2UR UR7, R2 ;  /* 0x00000000020773c2 */ /* 0x000ee200000e0000 */
[----:B-1----:R-:W1:Y:S08]  /*0360*/  I2F.RP R6, UR9 ;  /* 0x0000000900067d06 */ /* 0x002e700008209400 */
[----:B-1----:R-:W1:Y:S02]  /*0370*/  MUFU.RCP R4, R6 ;  /* 0x0000000600047308 */ /* 0x002e640000001000 */
[----:B-1----:R-:W-:-:S06]  /*0380*/  IADD3 R4, R4, 0xffffffe, RZ ;  /* 0x0ffffffe04047810 */ /* 0x002fcc0007ffe0ff */
[----:B------:R-:W1:Y:S02]  /*0390*/  F2I.FTZ.U32.TRUNC.NTZ R4, R4 ;  /* 0x0000000400047305 */ /* 0x000e64000021f000 */
[----:B-1----:R-:W1:Y:S02]  /*03a0*/  R2UR UR13, R4 ;  /* 0x00000000040d73c2 */ /* 0x002e6400000e0000 */
[----:B-1----:R-:W-:-:S04]  /*03b0*/  UIADD3 UR4, URZ, -UR13, URZ ;  /* 0x8000000d3f047290 */ /* 0x002fc8000fffe03f */
[----:B------:R-:W-:-:S04]  /*03c0*/  UIMAD UR4, UR4, UR9, URZ ;  /* 0x00000009040472a4 */ /* 0x000fc8000f8e023f */
[----:B------:R-:W-:-:S04]  /*03d0*/  UIMAD.WIDE.U32 UR12, UR13, UR4, UR12 ;  /* 0x000000040d0c72a5 */ /* 0x000fc8000f8e000c */
[----:B--2---:R-:W-:-:S04]  /*03e0*/  UIMAD.WIDE.U32 UR12, UR13, UR8, URZ ;  /* 0x000000080d0c72a5 */ /* 0x004fc8000f8e003f */
[----:B---3--:R-:W-:-:S04]  /*03f0*/  UIMAD UR7, UR13, UR7, UR8 ;  /* 0x000000070d0772a4 */ /* 0x008fc8000f8e0208 */
[----:B------:R-:W-:-:S11]  /*0400*/  UISETP.GT.U32.AND UP0, UPT, UR9, UR7, UPT ;  /* 0x000000070900728c */ /* 0x000fd6000bf04070 */
[----:B------:R-:W-:Y:S02]  /*0410*/  @!UP0 UIADD3 UR7, UR7, -UR9, URZ ;  /* 0x8000000907078290 */ /* 0x000fe4000fffe03f */
[----:B------:R-:W-:Y:S02]  /*0420*/  @!UP0 UIADD3 UR13, UR13, 0x1, URZ ;  /* 0x000000010d0d8890 */ /* 0x000fe4000fffe03f */
[----:B------:R-:W-:Y:S02]  /*0430*/  UISETP.GE.U32.AND UP1, UPT, UR7, UR9, UPT ;  /* 0x000000090700728c */ /* 0x000fe4000bf26070 */
[----:B------:R-:W-:-:S09]  /*0440*/  UISETP.GE.AND UP0, UPT, UR11, URZ, UPT ;  /* 0x0000003f0b00728c */ /* 0x000fd2000bf06270 */
[----:B------:R-:W-:Y:S02]  /*0450*/  @UP1 UIADD3 UR13, UR13, 0x1, URZ ;  /* 0x000000010d0d1890 */ /* 0x000fe4000fffe03f */
[----:B------:R-:W-:Y:S02]  /*0460*/  UISETP.NE.AND UP1, UPT, UR5, URZ, UPT ;  /* 0x0000003f0500728c */ /* 0x000fe4000bf25270 */
[----:B------:R-:W-:-:S09]  /*0470*/  @!UP0 UIADD3 UR13, -UR13, URZ, URZ ;  /* 0x0000003f0d0d8290 */ /* 0x000fd2000fffe13f */
[----:B------:R-:W-:Y:S02]  /*0480*/  @!UP1 ULOP3.LUT UR13, URZ, UR5, URZ, 0x33, !UPT ;  /* 0x000000053f0d9292 */ /* 0x000fe4000f8e333f */
.L_x_2:
[----:B------:R-:W-:Y:S01]  /*0490*/  ULOP3.LUT UR8, UR6, 0xffff, URZ, 0xc0, !UPT ;  /* 0x0000ffff06087892 */ /* 0x000fe2000f8ec03f */
[----:B------:R-:W-:Y:S01]  /*04a0*/  PLOP3.LUT P2, PT, PT, PT, PT, 0x80, 0x0 ;  /* 0x000000000000781c */ /* 0x000fe20003f4f070 */
[----:B------:R-:W-:Y:S01]  /*04b0*/  ULDC.64 UR14, c[0x0][0x118] ;  /* 0x00004600000e7ab9 */ /* 0x000fe20000000a00 */
[----:B------:R-:W-:Y:S01]  /*04c0*/  IMAD.MOV.U32 R7, RZ, RZ, RZ ;  /* 0x000000ffff077224 */ /* 0x000fe200078e00ff */
[----:B------:R-:W-:Y:S01]  /*04d0*/  UIMAD UR8, UR8, UR13, URZ ;  /* 0x0000000d080872a4 */ /* 0x000fe2000f8e023f */
[----:B------:R-:W-:Y:S01]  /*04e0*/  IMAD.MOV.U32 R2, RZ, RZ, RZ ;  /* 0x000000ffff027224 */ /* 0x000fe200078e00ff */
[----:B------:R-:W-:Y:S01]  /*04f0*/  CS2R R114, SRZ ;  /* 0x0000000000727805 */ /* 0x000fe2000001ff00 */
[----:B------:R-:W-:Y:S01]  /*0500*/  CS2R R112, SRZ ;  /* 0x0000000000707805 */ /* 0x000fe2000001ff00 */
[----:B------:R-:W-:Y:S01]  /*0510*/  UIADD3 UR13, UR8, UR13, URZ ;  /* 0x0000000d080d7290 */ /* 0x000fe2000fffe03f */
[----:B------:R-:W-:Y:S01]  /*0520*/  CS2R R118, SRZ ;  /* 0x0000000000767805 */ /* 0x000fe2000001ff00 */
[----:B------:R-:W-:Y:S01]  /*0530*/  CS2R R116, SRZ ;  /* 0x0000000000747805 */ /* 0x000fe2000001ff00 */
[----:B------:R-:W-:Y:S01]  /*0540*/  CS2R R110, SRZ ;  /* 0x00000000006e7805 */ /* 0x000fe2000001ff00 */
[----:B------:R-:W-:Y:S01]  /*0550*/  UISETP.LT.AND UP0, UPT, UR17, UR13, UPT ;  /* 0x0000000d1100728c */ /* 0x000fe2000bf01270 */
[----:B------:R-:W-:Y:S01]  /*0560*/  CS2R R108, SRZ ;  /* 0x00000000006c7805 */ /* 0x000fe2000001ff00 */
[----:B------:R-:W-:Y:S01]  /*0570*/  CS2R R122, SRZ ;  /* 0x00000000007a7805 */ /* 0x000fe2000001ff00 */
[----:B------:R-:W-:Y:S01]  /*0580*/  CS2R R120, SRZ ;  /* 0x0000000000787805 */ /* 0x000fe2000001ff00 */
[----:B------:R-:W-:Y:S01]  /*0590*/  USEL UR17, UR17, UR13, UP0 ;  /* 0x0000000d11117287 */ /* 0x000fe20008000000 */
[----:B------:R-:W-:Y:S01]  /*05a0*/  CS2R R106, SRZ ;  /* 0x00000000006a7805 */ /* 0x000fe2000001ff00 */
[----:B------:R-:W-:Y:S01]  /*05b0*/  CS2R R104, SRZ ;  /* 0x0000000000687805 */ /* 0x000fe2000001ff00 */
[----:B------:R-:W-:Y:S01]  /*05c0*/  CS2R R102, SRZ ;  /* 0x0000000000667805 */ /* 0x000fe2000001ff00 */
[----:B------:R-:W-:Y:S01]  /*05d0*/  UISETP.GT.AND UP0, UPT, UR17, UR8, UPT ;  /* 0x000000081100728c */ /* 0x000fe2000bf04270 */
[----:B------:R-:W-:Y:S01]  /*05e0*/  CS2R R100, SRZ ;  /* 0x0000000000647805 */ /* 0x000fe2000001ff00 */
[----:B------:R-:W-:Y:S01]  /*05f0*/  CS2R R98, SRZ ;  /* 0x0000000000627805 */ /* 0x000fe2000001ff00 */
[----:B------:R-:W-:Y:S01]  /*0600*/  CS2R R96, SRZ ;  /* 0x0000000000607805 */ /* 0x000fe2000001ff00 */
[----:B------:R-:W-:Y:S01]  /*0610*/  CS2R R94, SRZ ;  /* 0x00000000005e7805 */ /* 0x000fe2000001ff00 */
[----:B------:R-:W-:Y:S01]  /*0620*/  CS2R R92, SRZ ;  /* 0x00000000005c7805 */ /* 0x000fe2000001ff00 */
[----:B------:R-:W-:Y:S01]  /*0630*/  PLOP3.LUT P0, PT, PT, PT, UP0, 0x80, 0x0 ;  /* 0x000000000000781c */ /* 0x000fe20003f0f008 */
[----:B------:R-:W-:Y:S01]  /*0640*/  CS2R R90, SRZ ;  /* 0x00000000005a7805 */ /* 0x000fe2000001ff00 */
        /* <DEDUP_REMOVED lines=15> */
[----:B------:R-:W-:Y:S05]  /*0740*/  @!P0 BRA `(.L_x_3) ;  /* 0x0000839000008947 */ /* 0x000fea0003800000 */
[----:B------:R-:W-:Y:S02]  /*0750*/  ISETP.NE.U32.AND P1, PT, RZ, c[0x0][0x340], PT ;  /* 0x0000d000ff007a0c */ /* 0x000fe40003f25070 */
[----:B------:R-:W-:Y:S01]  /*0760*/  SHF.R.S32.HI R125, RZ, 0x1f, R124 ;  /* 0x0000001fff7d7819 */ /* 0x000fe2000001147c */
[----:B------:R-:W-:Y:S01]  /*0770*/  USHF.R.S32.HI UR20, URZ, 0x1f, UR10 ;  /* 0x0000001f3f147899 */ /* 0x000fe2000801140a */
[----:B------:R-:W-:Y:S01]  /*0780*/  ISETP.NE.AND.EX P1, PT, RZ, c[0x0][0x344], PT, P1 ;  /* 0x0000d100ff007a0c */ /* 0x000fe20003f25310 */
[----:B------:R-:W-:-:S12]  /*0790*/  ULDC.64 UR4, c[0x0][0x1b8] ;  /* 0x00006e0000047ab9 */ /* 0x000fd80000000a00 */
[----:B------:R-:W-:-:S04]  /*07a0*/  @P1 IMAD.MOV.U32 R3, RZ, RZ, 0x4 ;  /* 0x00000004ff031424 */ /* 0x000fc800078e00ff */
[----:B------:R-:W-:-:S06]  /*07b0*/  @P1 IMAD.WIDE R234, R0, R3, c[0x0][0x340] ;  /* 0x0000d00000ea1625 */ /* 0x000fcc00078e0203 */
[----:B------:R-:W2:Y:S01]  /*07c0*/  @P1 LDG.E R234, [R234.64] ;  /* 0x0000000eeaea1981 */ /* 0x000ea2000c1e1900 */
[----:B------:R-:W-:Y:S01]  /*07d0*/  LEA.HI R40, R125, R124, RZ, 0x3 ;  /* 0x0000007c7d287211 */ /* 0x000fe200078f18ff */
[----:B------:R-:W-:Y:S01]  /*07e0*/  IMAD.MOV.U32 R9, RZ, RZ, c[0x0][0x2c4] ;  /* 0x0000b100ff097624 */ /* 0x000fe200078e00ff */
[----:B------:R-:W-:Y:S01]  /*07f0*/  UIMAD.WIDE.U32 UR6, UR10, UR4, URZ ;  /* 0x000000040a0672a5 */ /* 0x000fe2000f8e003f */
[----:B------:R-:W1:Y:S01]  /*0800*/  S2R R3, SR_CTAID.X ;  /* 0x0000000000037919 */ /* 0x000e620000002500 */
[----:B------:R-:W-:Y:S01]  /*0810*/  LOP3.LUT R41, R40, 0xfffffff8, RZ, 0xc0, !PT ;  /* 0xfffffff828297812 */ /* 0x000fe200078ec0ff */
[----:B------:R-:W-:Y:S01]  /*0820*/  UIMAD UR4, UR20, UR4, URZ ;  /* 0x00000004140472a4 */ /* 0x000fe2000f8e023f */
[----:B------:R-:W-:Y:S01]  /*0830*/  ISETP.NE.AND P0, PT, R9, 0x1, PT ;  /* 0x000000010900780c */ /* 0x000fe20003f05270 */
[----:B------:R-:W-:Y:S01]  /*0840*/  UIADD3 UR16, UR17, -0x1, URZ ;  /* 0xffffffff11107890 */ /* 0x000fe2000fffe03f */
[----:B------:R-:W-:Y:S01]  /*0850*/  SHF.R.S32.HI R40, RZ, 0x3, R40 ;  /* 0x00000003ff287819 */ /* 0x000fe20000011428 */
[----:B------:R-:W-:Y:S01]  /*0860*/  IMAD.IADD R41, R124, 0x1, -R41 ;  /* 0x000000017c297824 */ /* 0x000fe200078e0a29 */
[----:B------:R-:W-:Y:S01]  /*0870*/  UIMAD UR4, UR10, UR5, UR4 ;  /* 0x000000050a0472a4 */ /* 0x000fe2000f8e0204 */
[----:B------:R-:W-:Y:S01]  /*0880*/  SHF.R.S32.HI R7, RZ, 0x1f, R0 ;  /* 0x0000001fff077819 */ /* 0x000fe20000011400 */
[----:B------:R-:W-:Y:S01]  /*0890*/  IMAD.U32 R13, RZ, RZ, UR7 ;  /* 0x00000007ff0d7e24 */ /* 0x000fe2000f8e00ff */
[--C-:B------:R-:W-:Y:S01]  /*08a0*/  SHF.R.S32.HI R44, RZ, 0x1f, R40.reuse ;  /* 0x0000001fff2c7819 */ /* 0x100fe20000011428 */
[----:B------:R-:W-:Y:S01]  /*08b0*/  IMAD R2, R41, 0x20, R40 ;  /* 0x0000002029027824 */ /* 0x000fe200078e0228 */
[----:B------:R-:W-:Y:S01]  /*08c0*/  UIADD3 UR4, UR7, UR4, URZ ;  /* 0x0000000407047290 */ /* 0x000fe2000fffe03f */
[----:B------:R-:W-:Y:S01]  /*08d0*/  IMAD.U32 R12, RZ, RZ, UR6 ;  /* 0x00000006ff0c7e24 */ /* 0x000fe2000f8e00ff */
[----:B------:R-:W-:Y:S01]  /*08e0*/  UMOV UR18, 0x7 ;  /* 0x0000000700127882 */ /* 0x000fe20000000000 */
[----:B------:R-:W-:Y:S01]  /*08f0*/  IMAD R5, R7, c[0x0][0x1c0], RZ ;  /* 0x0000700007057a24 */ /* 0x000fe200078e02ff */
[----:B------:R-:W-:Y:S01]  /*0900*/  ULDC.64 UR6, c[0x0][0x1e0] ;  /* 0x0000780000067ab9 */ /* 0x000fe20000000a00 */
[----:B------:R-:W-:Y:S01]  /*0910*/  IMAD R9, R9, c[0x0][0x168], RZ ;  /* 0x00005a0009097a24 */ /* 0x000fe200078e02ff */
[----:B------:R-:W-:Y:S01]  /*0920*/  USHF.L.U64.HI UR18, UR6, UR18, UR7 ;  /* 0x0000001206127299 */ /* 0x000fe20008010207 */
[----:B------:R-:W-:Y:S01]  /*0930*/  IMAD.U32 R13, RZ, RZ, UR4 ;  /* 0x00000004ff0d7e24 */ /* 0x000fe2000f8e00ff */
[----:B------:R-:W-:Y:S01]  /*0940*/  ULDC.64 UR4, c[0x0][0x1e8] ;  /* 0x00007a0000047ab9 */ /* 0x000fe20000000a00 */
[C---:B------:R-:W-:Y:S01]  /*0950*/  IMAD R14, R0.reuse, c[0x0][0x1c4], R5 ;  /* 0x00007100000e7a24 */ /* 0x040fe200078e0205 */
[----:B------:R-:W-:Y:S01]  /*0960*/  UIMAD UR4, UR20, UR4, URZ ;  /* 0x00000004140472a4 */ /* 0x000fe2000f8e023f */
[----:B------:R-:W-:Y:S01]  /*0970*/  IMAD.WIDE.U32 R12, R0, c[0x0][0x1c0], R12 ;  /* 0x00007000000c7a25 */ /* 0x000fe200078e000c */
[----:B------:R-:W-:-:S02]  /*0980*/  USHF.L.U32 UR19, UR6, 0x7, URZ ;  /* 0x0000000706137899 */ /* 0x000fc4000800063f */
[----:B------:R-:W-:Y:S01]  /*0990*/  UIMAD UR4, UR10, UR5, UR4 ;  /* 0x000000050a0472a4 */ /* 0x000fe2000f8e0204 */
[----:B-1----:R-:W-:Y:S01]  /*09a0*/  IMAD R11, R3, 0x80, R2 ;  /* 0x00000080030b7824 */ /* 0x002fe200078e0202 */
[----:B------:R-:W-:Y:S01]  /*09b0*/  USHF.R.S32.HI UR11, URZ, 0x1f, UR16 ;  /* 0x0000001f3f0b7899 */ /* 0x000fe20008011410 */
[----:B------:R-:W-:Y:S01]  /*09c0*/  IMAD.IADD R15, R13, 0x1, R14 ;  /* 0x000000010d0f7824 */ /* 0x000fe200078e020e */
[----:B------:R-:W-:Y:S01]  /*09d0*/  UIMAD.WIDE.U32 UR12, UR6, 0x40, URZ ;  /* 0x00000040060c78a5 */ /* 0x000fe2000f8e003f */
[----:B------:R-:W-:Y:S01]  /*09e0*/  @P0 IMAD.HI.U32 R4, R11, c[0x0][0x2c8], RZ ;  /* 0x0000b2000b040a27 */ /* 0x000fe200078e00ff */
[----:B------:R-:W-:-:S03]  /*09f0*/  USHF.L.U32 UR9, UR7, 0x6, URZ ;  /* 0x0000000607097899 */ /* 0x000fc6000800063f */
[----:B------:R-:W-:Y:S01]  /*0a00*/  IMAD.MOV.U32 R2, RZ, RZ, R11 ;  /* 0x000000ffff027224 */ /* 0x000fe200078e000b */
[----:B------:R-:W-:Y:S01]  /*0a10*/  @P0 SHF.R.U32.HI R2, RZ, c[0x0][0x2cc], R4 ;  /* 0x0000b300ff020a19 */ /* 0x000fe20000011604 */
[----:B------:R-:W-:Y:S01]  /*0a20*/  IMAD.MOV.U32 R14, RZ, RZ, R12 ;  /* 0x000000ffff0e7224 */ /* 0x000fe200078e000c */
[----:B------:R-:W-:Y:S01]  /*0a30*/  UIADD3 UR9, UR13, UR9, URZ ;  /* 0x000000090d097290 */ /* 0x000fe2000fffe03f */
[----:B------:R-:W-:Y:S01]  /*0a40*/  IMAD R6, R3, 0x80, R40 ;  /* 0x0000008003067824 */ /* 0x000fe200078e0228 */
[--C-:B------:R-:W-:Y:S01]  /*0a50*/  SHF.R.S32.HI R5, RZ, 0x1f, R2.reuse ;  /* 0x0000001fff057819 */ /* 0x100fe20000011402 */
[----:B------:R-:W-:Y:S01]  /*0a60*/  IMAD.MOV R12, RZ, RZ, -R2 ;  /* 0x000000ffff0c7224 */ /* 0x000fe200078e0a02 */
[----:B------:R-:W-:Y:S01]  /*0a70*/  IADD3 R3, -R40, c[0x0][0x1d0], RZ ;  /* 0x0000740028037a10 */ /* 0x000fe20007ffe1ff */
[----:B------:R-:W-:Y:S01]  /*0a80*/  IMAD.WIDE.U32 R14, R2, c[0x0][0x1b0], R14 ;  /* 0x00006c00020e7a25 */ /* 0x000fe200078e000e */
[C---:B------:R-:W-:Y:S01]  /*0a90*/  IADD3 R4, R6.reuse, 0x20, RZ ;  /* 0x0000002006047810 */ /* 0x040fe20007ffe0ff */
[----:B------:R-:W-:Y:S01]  /*0aa0*/  BAR.SYNC.DEFER_BLOCKING 0x0 ;  /* 0x0000000000007b1d */ /* 0x000fe20000010000 */
[-C--:B------:R-:W-:Y:S01]  /*0ab0*/  ISETP.GE.AND P5, PT, R6, R9.reuse, PT ;  /* 0x000000090600720c */ /* 0x080fe20003fa6270 */
[----:B------:R-:W-:Y:S01]  /*0ac0*/  IMAD R5, R5, c[0x0][0x1b0], RZ ;  /* 0x00006c0005057a24 */ /* 0x000fe200078e02ff */
[-C--:B------:R-:W-:Y:S01]  /*0ad0*/  ISETP.GE.AND P3, PT, R4, R9.reuse, PT ;  /* 0x000000090400720c */ /* 0x080fe20003f66270 */
[----:B------:R-:W-:Y:S01]  /*0ae0*/  IMAD R12, R12, c[0x0][0x2c4], R11 ;  /* 0x0000b1000c0c7a24 */ /* 0x000fe200078e020b */
[----:B------:R-:W-:Y:S01]  /*0af0*/  IADD3 R4, R6, 0x40, RZ ;  /* 0x0000004006047810 */ /* 0x000fe20007ffe0ff */
[----:B------:R-:W-:Y:S01]  /*0b00*/  IMAD R5, R2, c[0x0][0x1b4], R5 ;  /* 0x00006d0002057a24 */ /* 0x000fe200078e0205 */
[----:B------:R-:W-:Y:S01]  /*0b10*/  IADD3 R6, R6, 0x60, RZ ;  /* 0x0000006006067810 */ /* 0x000fe20007ffe0ff */
[----:B------:R-:W-:Y:S01]  /*0b20*/  IMAD.SHL.U32 R11, R40, 0x40, RZ ;  /* 0x00000040280b7824 */ /* 0x000fe200078e00ff */
[----:B------:R-:W-:Y:S01]  /*0b30*/  ISETP.GE.AND P4, PT, R4, R9, PT ;  /* 0x000000090400720c */ /* 0x000fe20003f86270 */
[----:B------:R-:W-:Y:S01]  /*0b40*/  IMAD.IADD R15, R15, 0x1, R5 ;  /* 0x000000010f0f7824 */ /* 0x000fe200078e0205 */
[----:B------:R-:W-:Y:S01]  /*0b50*/  SHF.R.S32.HI R5, RZ, 0x1f, R12 ;  /* 0x0000001fff057819 */ /* 0x000fe2000001140c */
[----:B------:R-:W-:Y:S01]  /*0b60*/  IMAD.SHL.U32 R42, R41, 0x8, RZ ;  /* 0x00000008292a7824 */ /* 0x000fe200078e00ff */
[----:B------:R-:W-:Y:S01]  /*0b70*/  LOP3.LUT R11, R11, 0x1c0, RZ, 0xc0, !PT ;  /* 0x000001c00b0b7812 */ /* 0x000fe200078ec0ff */
[----:B------:R-:W-:-:S02]  /*0b80*/  IMAD.U32 R2, RZ, RZ, UR16 ;  /* 0x00000010ff027e24 */ /* 0x000fc4000f8e00ff */
[----:B------:R-:W-:Y:S01]  /*0b90*/  IMAD R5, R5, c[0x0][0x1a8], RZ ;  /* 0x00006a0005057a24 */ /* 0x000fe200078e02ff */
[----:B------:R-:W-:Y:S01]  /*0ba0*/  SHF.R.U32.HI R8, RZ, 0x3, R11 ;  /* 0x00000003ff087819 */ /* 0x000fe2000001160b */
[----:B------:R-:W-:Y:S01]  /*0bb0*/  IMAD R2, R2, -0x80, R3 ;  /* 0xffffff8002027824 */ /* 0x000fe200078e0203 */
[--C-:B------:R-:W-:Y:S01]  /*0bc0*/  LOP3.LUT R11, R11, 0x38, R42.reuse, 0xf8, !PT ;  /* 0x000000380b0b7812 */ /* 0x100fe200078ef82a */
[C---:B------:R-:W-:Y:S01]  /*0bd0*/  IMAD R5, R12.reuse, c[0x0][0x1ac], R5 ;  /* 0x00006b000c057a24 */ /* 0x040fe200078e0205 */
[----:B------:R-:W-:Y:S01]  /*0be0*/  SHF.R.S32.HI R43, RZ, 0x1f, R42 ;  /* 0x0000001fff2b7819 */ /* 0x000fe2000001142a */
[----:B------:R-:W-:Y:S01]  /*0bf0*/  IMAD.WIDE.U32 R12, R12, c[0x0][0x1a8], R14 ;  /* 0x00006a000c0c7a25 */ /* 0x000fe200078e000e */
[----:B------:R-:W-:Y:S02]  /*0c00*/  LOP3.LUT R8, R11, R8, RZ, 0x3c, !PT ;  /* 0x000000080b087212 */ /* 0x000fe400078e3cff */
[----:B------:R-:W-:Y:S01]  /*0c10*/  ISETP.GE.AND P6, PT, R42, c[0x0][0x198], PT ;  /* 0x000066002a007a0c */ /* 0x000fe20003fc6270 */
[----:B------:R-:W-:-:S02]  /*0c20*/  IMAD R3, R44, c[0x0][0x1e0], RZ ;  /* 0x000078002c037a24 */ /* 0x000fc400078e02ff */
[----:B------:R-:W-:Y:S01]  /*0c30*/  IMAD.IADD R4, R13, 0x1, R5 ;  /* 0x000000010d047824 */ /* 0x000fe200078e0205 */
[----:B------:R-:W-:Y:S01]  /*0c40*/  LEA R5, P0, R12, c[0x0][0x160], 0x1 ;  /* 0x000058000c057a11 */ /* 0x000fe200078008ff */
[----:B------:R-:W-:-:S03]  /*0c50*/  IMAD.WIDE.U32 R10, R40, c[0x0][0x1e0], R42 ;  /* 0x00007800280a7a25 */ /* 0x000fc600078e002a */
[----:B------:R-:W-:Y:S01]  /*0c60*/  LEA.HI.X R4, R12, c[0x0][0x164], R4, 0x1, P0 ;  /* 0x000059000c047a11 */ /* 0x000fe200000f0c04 */
[----:B------:R-:W-:Y:S01]  /*0c70*/  IMAD R3, R40, c[0x0][0x1e4], R3 ;  /* 0x0000790028037a24 */ /* 0x000fe200078e0203 */
[----:B------:R-:W1:Y:S01]  /*0c80*/  SHFL.IDX PT, R14, R5, RZ, 0x181f ;  /* 0x00181fff050e7589 */ /* 0x000e6200000e0000 */
[----:B------:R-:W-:Y:S01]  /*0c90*/  IMAD.MOV.U32 R12, RZ, RZ, R10 ;  /* 0x000000ffff0c7224 */ /* 0x000fe200078e000a */
[----:B------:R-:W-:Y:S01]  /*0ca0*/  ISETP.GE.AND P0, PT, R6, R9, PT ;  /* 0x000000090600720c */ /* 0x000fe20003f06270 */
[----:B------:R-:W-:Y:S01]  /*0cb0*/  IMAD.U32 R228, RZ, RZ, UR10 ;  /* 0x0000000affe47e24 */ /* 0x000fe2000f8e00ff */
[----:B------:R-:W3:Y:S01]  /*0cc0*/  SHFL.IDX PT, R15, R4, RZ, 0x181f ;  /* 0x00181fff040f7589 */ /* 0x000ee200000e0000 */
[----:B------:R-:W-:Y:S01]  /*0cd0*/  IMAD.IADD R13, R11, 0x1, R3 ;  /* 0x000000010b0d7824 */ /* 0x000fe200078e0203 */
[----:B------:R-:W-:Y:S02]  /*0ce0*/  IADD3 R3, R42, 0x40, RZ ;  /* 0x000000402a037810 */ /* 0x000fe40007ffe0ff */
[----:B------:R-:W-:Y:S01]  /*0cf0*/  LEA.HI R11, R125, R124, RZ, 0x6 ;  /* 0x0000007c7d0b7211 */ /* 0x000fe200078f30ff */
[----:B------:R-:W-:Y:S01]  /*0d00*/  IMAD.WIDE.U32 R228, R228, c[0x0][0x1e8], R12 ;  /* 0x00007a00e4e47a25 */ /* 0x000fe200078e000c */
[----:B------:R-:W-:Y:S01]  /*0d10*/  @!P5 SHF.R.S32.HI R6, RZ, 0x1f, R3 ;  /* 0x0000001fff06d819 */ /* 0x000fe20000011403 */
[----:B------:R-:W4:Y:S02]  /*0d20*/  SHFL.IDX PT, R12, R5, 0x1, 0x181f ;  /* 0x00381f00050c7f89 */ /* 0x000f2400000e0000 */
[----:B------:R-:W-:Y:S01]  /*0d30*/  IMAD.SHL.U32 R11, R11, 0x8, RZ ;  /* 0x000000080b0b7824 */ /* 0x000fe200078e00ff */
[----:B------:R-:W-:Y:S01]  /*0d40*/  @!P5 LEA.HI R6, R6, R3, RZ, 0x3 ;  /* 0x000000030606d211 */ /* 0x000fe200078f18ff */
[----:B------:R-:W5:Y:S01]  /*0d50*/  SHFL.IDX PT, R13, R4, 0x1, 0x181f ;  /* 0x00381f00040d7f89 */ /* 0x000f6200000e0000 */
[----:B------:R-:W-:Y:S01]  /*0d60*/  IADD3 R229, R229, UR4, RZ ;  /* 0x00000004e5e57c10 */ /* 0x000fe2000fffe0ff */
[----:B------:R-:W-:Y:S01]  /*0d70*/  UIMAD UR4, UR18, UR16, URZ ;  /* 0x00000010120472a4 */ /* 0x000fe2000f8e023f */
[----:B------:R-:W-:Y:S01]  /*0d80*/  LOP3.LUT R8, R8, 0xfffffe00, R11, 0xf8, !PT ;  /* 0xfffffe0008087812 */ /* 0x000fe200078ef80b */
[----:B------:R-:W5:Y:S02]  /*0d90*/  SHFL.IDX PT, R18, R5, 0x2, 0x181f ;  /* 0x00581f0005127f89 */ /* 0x000f6400000e0000 */
[----:B------:R-:W-:-:S02]  /*0da0*/  UIMAD UR4, UR11, UR19, UR4 ;  /* 0x000000130b0472a4 */ /* 0x000fc4000f8e0204 */
[----:B------:R-:W5:Y:S01]  /*0db0*/  SHFL.IDX PT, R19, R4, 0x2, 0x181f ;  /* 0x00581f0004137f89 */ /* 0x000f6200000e0000 */
[----:B-1----:R-:W-:Y:S01]  /*0dc0*/  @!P5 LEA R16, P2, R42, R14, 0x1 ;  /* 0x0000000e2a10d211 */ /* 0x002fe200078408ff */
[----:B------:R-:W-:Y:S02]  /*0dd0*/  IMAD.SHL.U32 R227, R8, 0x2, RZ ;  /* 0x0000000208e37824 */ /* 0x000fe400078e00ff */
[----:B------:R1:W2:Y:S01]  /*0de0*/  SHFL.IDX PT, R10, R5, 0x3, 0x181f ;  /* 0x00781f00050a7f89 */ /* 0x0002a200000e0000 */
[----:B---3--:R-:W-:-:S03]  /*0df0*/  @!P5 LEA.HI.X R17, R42, R15, R43, 0x1, P2 ;  /* 0x0000000f2a11d211 */ /* 0x008fc600010f0c2b */
[----:B------:R3:W2:Y:S01]  /*0e00*/  SHFL.IDX PT, R11, R4, 0x3, 0x181f ;  /* 0x00781f00040b7f89 */ /* 0x0006a200000e0000 */
[----:B----4-:R-:W-:-:S03]  /*0e10*/  @!P3 LEA R8, P2, R42, R12, 0x1 ;  /* 0x0000000c2a08b211 */ /* 0x010fc600078408ff */
[----:B------:R4:W-:Y:S01]  /*0e20*/  @!P5 LDGSTS.E.BYPASS.LTC128B.128 [R227+0x100], [R16.64], !P6 ;  /* 0x0010000010e3dfae */ /* 0x0009e2000f101d4e */
[C---:B-----5:R-:W-:Y:S01]  /*0e30*/  @!P3 LEA.HI.X R9, R42.reuse, R13, R43, 0x1, P2 ;  /* 0x0000000d2a09b211 */ /* 0x060fe200010f0c2b */
[----:B-1----:R-:W-:Y:S02]  /*0e40*/  IMAD.U32 R5, RZ, RZ, UR6 ;  /* 0x00000006ff057e24 */ /* 0x002fe4000f8e00ff */
[----:B---3--:R-:W-:Y:S01]  /*0e50*/  IMAD.U32 R4, RZ, RZ, UR7 ;  /* 0x00000007ff047e24 */ /* 0x008fe2000f8e00ff */
[----:B----4-:R-:W-:-:S04]  /*0e60*/  @!P4 LEA R16, P2, R42, R18, 0x1 ;  /* 0x000000122a10c211 */ /* 0x010fc800078408ff */
[----:B------:R-:W-:Y:S02]  /*0e70*/  @!P4 LEA.HI.X R17, R42, R19, R43, 0x1, P2 ;  /* 0x000000132a11c211 */ /* 0x000fe400010f0c2b */
[----:B--2---:R-:W-:Y:S01]  /*0e80*/  @P1 SHF.R.S32.HI R235, RZ, 0x1f, R234 ;  /* 0x0000001fffeb1819 */ /* 0x004fe200000114ea */
[----:B------:R-:W-:Y:S01]  /*0e90*/  @!P1 IMAD.MOV.U32 R234, RZ, RZ, R0 ;  /* 0x000000ffffea9224 */ /* 0x000fe200078e0000 */
[----:B------:R-:W-:Y:S01]  /*0ea0*/  @!P3 SHF.R.S32.HI R0, RZ, 0x1f, R3 ;  /* 0x0000001fff00b819 */ /* 0x000fe20000011403 */
[----:B------:R-:W-:Y:S01]  /*0eb0*/  @!P1 IMAD.MOV.U32 R235, RZ, RZ, R7 ;  /* 0x000000ffffeb9224 */ /* 0x000fe200078e0007 */
[----:B------:R-:W-:Y:S01]  /*0ec0*/  ISETP.GE.AND P1, PT, R3, c[0x0][0x198], PT ;  /* 0x0000660003007a0c */ /* 0x000fe20003f26270 */
[----:B------:R-:W-:Y:S01]  /*0ed0*/  IMAD.WIDE.U32 R228, R234, c[0x0][0x1f0], R228 ;  /* 0x00007c00eae47a25 */ /* 0x000fe200078e00e4 */
[----:B------:R-:W-:Y:S02]  /*0ee0*/  @!P5 LOP3.LUT R7, R6, 0xfffffff8, RZ, 0xc0, !PT ;  /* 0xfffffff80607d812 */ /* 0x000fe400078ec0ff */
[----:B------:R-:W-:Y:S01]  /*0ef0*/  @!P3 LEA.HI R0, R0, R3, RZ, 0x3 ;  /* 0x000000030000b211 */ /* 0x000fe200078f18ff */
[----:B------:R-:W-:-:S02]  /*0f00*/  IMAD R231, R235, c[0x0][0x1f0], RZ ;  /* 0x00007c00ebe77a24 */ /* 0x000fc400078e02ff */
[----:B------:R-:W-:Y:S01]  /*0f10*/  @!P5 IMAD.WIDE R20, R7, 0x2, R14 ;  /* 0x000000020714d825 */ /* 0x000fe200078e020e */
[----:B------:R-:W-:Y:S02]  /*0f20*/  @!P3 LOP3.LUT R7, R0, 0xfffffff8, RZ, 0xc0, !PT ;  /* 0xfffffff80007b812 */ /* 0x000fe400078ec0ff */
[----:B------:R-:W-:Y:S01]  /*0f30*/  @!P4 SHF.R.S32.HI R0, RZ, 0x1f, R3 ;  /* 0x0000001fff00c819 */ /* 0x000fe20000011403 */
[----:B------:R-:W-:Y:S02]  /*0f40*/  IMAD R231, R234, c[0x0][0x1f4], R231 ;  /* 0x00007d00eae77a24 */ /* 0x000fe400078e02e7 */
[----:B------:R1:W-:Y:S01]  /*0f50*/  @!P5 LDGSTS.E.BYPASS.LTC128B.128 [R227+0x4100], [R20.64], !P1 ;  /* 0x0410000014e3dfae */ /* 0x0003e2000c901d4e */
[----:B------:R-:W-:Y:S01]  /*0f60*/  ISETP.GE.AND P5, PT, R2, 0x21, PT ;  /* 0x000000210200780c */ /* 0x000fe20003fa6270 */
[----:B------:R-:W-:Y:S01]  /*0f70*/  IMAD.IADD R231, R229, 0x1, R231 ;  /* 0x00000001e5e77824 */ /* 0x000fe200078e02e7 */
[----:B------:R-:W-:Y:S01]  /*0f80*/  @!P4 LEA.HI R0, R0, R3, RZ, 0x3 ;  /* 0x000000030000c211 */ /* 0x000fe200078f18ff */
[----:B------:R2:W-:Y:S01]  /*0f90*/  @!P3 LDGSTS.E.BYPASS.LTC128B.128 [R227+0x1100], [R8.64], !P6 ;  /* 0x0110000008e3bfae */ /* 0x0005e2000f101d4e */
[----:B------:R-:W-:-:S02]  /*0fa0*/  IMAD.MOV.U32 R230, RZ, RZ, R228 ;  /* 0x000000ffffe67224 */ /* 0x000fc400078e00e4 */
[----:B------:R-:W-:Y:S01]  /*0fb0*/  @!P3 IMAD.WIDE R6, R7, 0x2, R12 ;  /* 0x000000020706b825 */ /* 0x000fe200078e020c */
[----:B------:R-:W-:-:S04]  /*0fc0*/  @!P4 LOP3.LUT R0, R0, 0xfffffff8, RZ, 0xc0, !PT ;  /* 0xfffffff80000c812 */ /* 0x000fc800078ec0ff */
[----:B------:R3:W-:Y:S01]  /*0fd0*/  @!P3 LDGSTS.E.BYPASS.LTC128B.128 [R227+0x5100], [R6.64], !P1 ;  /* 0x0510000006e3bfae */ /* 0x0007e2000c901d4e */
[----:B------:R-:W-:Y:S01]  /*0fe0*/  @!P0 LEA R14, P3, R42, R10, 0x1 ;  /* 0x0000000a2a0e8211 */ /* 0x000fe200078608ff */
[----:B------:R-:W-:Y:S02]  /*0ff0*/  @!P4 IMAD.WIDE R18, R0, 0x2, R18 ;  /* 0x000000020012c825 */ /* 0x000fe400078e0212 */
[----:B------:R4:W-:Y:S01]  /*1000*/  @!P4 LDGSTS.E.BYPASS.LTC128B.128 [R227+0x2100], [R16.64], !P6 ;  /* 0x0210000010e3cfae */ /* 0x0009e2000f101d4e */
[C-C-:B------:R-:W-:Y:S02]  /*1010*/  @!P0 LEA.HI.X R15, R42.reuse, R11, R43.reuse, 0x1, P3 ;  /* 0x0000000b2a0f8211 */ /* 0x140fe400018f0c2b */
[----:B------:R-:W-:Y:S01]  /*1020*/  ISETP.GE.AND P3, PT, R42, c[0x0][0x1d4], PT ;  /* 0x000075002a007a0c */ /* 0x000fe20003f66270 */
[----:B------:R5:W-:Y:S01]  /*1030*/  @!P4 LDGSTS.E.BYPASS.LTC128B.128 [R227+0x6100], [R18.64], !P1 ;  /* 0x0610000012e3cfae */ /* 0x000be2000c901d4e */
[----:B------:R-:W-:Y:S01]  /*1040*/  ISETP.GE.AND P4, PT, R2, 0x41, PT ;  /* 0x000000410200780c */ /* 0x000fe20003f86270 */
[----:B------:R-:W-:-:S02]  /*1050*/  IMAD.WIDE.U32 R42, R40, c[0x0][0x208], R42 ;  /* 0x00008200282a7a25 */ /* 0x000fc400078e002a */
[----:B------:R1:W-:Y:S01]  /*1060*/  @!P0 LDGSTS.E.BYPASS.LTC128B.128 [R227+0x3100], [R14.64], !P6 ;  /* 0x031000000ee38fae */ /* 0x0003e2000f101d4e */
[----:B------:R-:W-:Y:S01]  /*1070*/  ISETP.GE.AND P6, PT, R2, 0x1, PT ;  /* 0x000000010200780c */ /* 0x000fe20003fc6270 */
[----:B--2---:R-:W-:-:S04]  /*1080*/  IMAD.U32 R9, RZ, RZ, UR16 ;  /* 0x00000010ff097e24 */ /* 0x004fc8000f8e00ff */
[----:B------:R-:W-:-:S04]  /*1090*/  IMAD.WIDE.U32 R8, R9, UR19, R230 ;  /* 0x0000001309087c25 */ /* 0x000fc8000f8e00e6 */
[----:B---3--:R-:W-:Y:S01]  /*10a0*/  IMAD.U32 R7, RZ, RZ, UR6 ;  /* 0x00000006ff077e24 */ /* 0x008fe2000f8e00ff */
[----:B------:R-:W-:Y:S02]  /*10b0*/  @P5 LEA R5, P2, R5, R8, 0x5 ;  /* 0x0000000805055211 */ /* 0x000fe400078428ff */
[----:B------:R-:W-:Y:S01]  /*10c0*/  IADD3 R9, R9, UR4, RZ ;  /* 0x0000000409097c10 */ /* 0x000fe2000fffe0ff */
[----:B------:R-:W-:Y:S01]  /*10d0*/  ULDC.64 UR4, c[0x0][0x210] ;  /* 0x0000840000047ab9 */ /* 0x000fe20000000a00 */
[----:B------:R-:W-:Y:S01]  /*10e0*/  LEA.HI R6, R125, R124, RZ, 0x4 ;  /* 0x0000007c7d067211 */ /* 0x000fe200078f20ff */
[----:B------:R-:W-:Y:S01]  /*10f0*/  UIMAD UR4, UR20, UR4, URZ ;  /* 0x00000004140472a4 */ /* 0x000fe2000f8e023f */
[----:B------:R-:W-:Y:S02]  /*1100*/  @P5 LEA.HI.X R4, R7, R9, R4, 0x5, P2 ;  /* 0x0000000907045211 */ /* 0x000fe400010f2c04 */
[----:B------:R-:W-:Y:S02]  /*1110*/  @P5 LEA R12, P2, R5, c[0x0][0x1c8], 0x1 ;  /* 0x00007200050c5a11 */ /* 0x000fe400078408ff */
[----:B------:R-:W-:-:S02]  /*1120*/  SHF.R.S32.HI R7, RZ, 0x4, R6 ;  /* 0x00000004ff077819 */ /* 0x000fc40000011406 */
[----:B------:R-:W-:Y:S02]  /*1130*/  @P5 LEA.HI.X R13, R5, c[0x0][0x1cc], R4, 0x1, P2 ;  /* 0x00007300050d5a11 */ /* 0x000fe400010f0c04 */
[----:B------:R-:W-:Y:S02]  /*1140*/  @!P0 SHF.R.S32.HI R4, RZ, 0x1f, R3 ;  /* 0x0000001fff048819 */ /* 0x000fe40000011403 */
[----:B------:R-:W-:Y:S02]  /*1150*/  LOP3.LUT R5, R6, 0xfffffff0, RZ, 0xc0, !PT ;  /* 0xfffffff006057812 */ /* 0x000fe400078ec0ff */
[----:B------:R-:W-:Y:S02]  /*1160*/  @!P0 LEA.HI R4, R4, R3, RZ, 0x3 ;  /* 0x0000000304048211 */ /* 0x000fe400078f18ff */
[----:B------:R-:W-:Y:S01]  /*1170*/  ISETP.GE.AND P2, PT, R2, 0x61, PT ;  /* 0x000000610200780c */ /* 0x000fe20003f46270 */
[----:B------:R-:W-:Y:S01]  /*1180*/  IMAD.IADD R5, R124, 0x1, -R5 ;  /* 0x000000017c057824 */ /* 0x000fe200078e0a05 */
[----:B------:R-:W-:-:S02]  /*1190*/  @!P0 LOP3.LUT R4, R4, 0xfffffff8, RZ, 0xc0, !PT ;  /* 0xfffffff804048812 */ /* 0x000fc400078ec0ff */
[----:B------:R-:W-:Y:S02]  /*11a0*/  LEA.HI R6, R6, R7, RZ, 0x1 ;  /* 0x0000000706067211 */ /* 0x000fe400078f08ff */
[----:B------:R-:W-:Y:S01]  /*11b0*/  SHF.R.S32.HI R0, RZ, 0x1f, R5 ;  /* 0x0000001fff007819 */ /* 0x000fe20000011405 */
[----:B----4-:R-:W-:Y:S01]  /*11c0*/  @!P0 IMAD.WIDE R16, R4, 0x2, R10 ;  /* 0x0000000204108825 */ /* 0x010fe200078e020a */
[----:B------:R-:W-:Y:S02]  /*11d0*/  LOP3.LUT R6, R6, 0xfffffffe, RZ, 0xc0, !PT ;  /* 0xfffffffe06067812 */ /* 0x000fe400078ec0ff */
[----:B------:R-:W-:Y:S02]  /*11e0*/  LEA.HI R0, R0, R5, RZ, 0x3 ;  /* 0x0000000500007211 */ /* 0x000fe400078f18ff */
[----:B------:R2:W-:Y:S01]  /*11f0*/  @!P0 LDGSTS.E.BYPASS.LTC128B.128 [R227+0x7100], [R16.64], !P1 ;  /* 0x0710000010e38fae */ /* 0x0005e2000c901d4e */
[----:B-1----:R-:W-:Y:S01]  /*1200*/  @P6 LEA R14, P0, R8, c[0x0][0x1c8], 0x1 ;  /* 0x00007200080e6a11 */ /* 0x002fe200078008ff */
[----:B------:R-:W-:Y:S01]  /*1210*/  VOTEU.ANY UP0, P2 ;  /* 0x00000000003f7886 */ /* 0x000fe20001000100 */
[----:B------:R-:W-:Y:S01]  /*1220*/  LOP3.LUT R2, R0, 0xfffffff8, RZ, 0xc0, !PT ;  /* 0xfffffff800027812 */ /* 0x000fe200078ec0ff */
[----:B------:R-:W0:Y:S01]  /*1230*/  LDGDEPBAR ;  /* 0x00000000000079af */ /* 0x000e220000000000 */
[C-C-:B------:R-:W-:Y:S01]  /*1240*/  @P6 LEA.HI.X R15, R8.reuse, c[0x0][0x1cc], R9.reuse, 0x1, P0 ;  /* 0x00007300080f6a11 */ /* 0x140fe200000f0c09 */
[----:B------:R-:W-:Y:S01]  /*1250*/  IMAD.IADD R6, R7, 0x1, -R6 ;  /* 0x0000000107067824 */ /* 0x000fe200078e0a06 */
[----:B------:R-:W-:Y:S01]  /*1260*/  @P4 IADD3 R4, P0, R8, UR12, RZ ;  /* 0x0000000c08044c10 */ /* 0x000fe2000ff1e0ff */
[----:B------:R-:W-:Y:S01]  /*1270*/  IMAD.IADD R2, R5, 0x1, -R2 ;  /* 0x0000000105027824 */ /* 0x000fe200078e0a02 */
[----:B------:R-:W-:Y:S01]  /*1280*/  @UP0 UIMAD UR7, UR7, 0x60, URZ ;  /* 0x00000060070708a4 */ /* 0x000fe2000f8e023f */
[----:B------:R-:W-:Y:S01]  /*1290*/  IMAD.U32 R5, RZ, RZ, UR6 ;  /* 0x00000006ff057e24 */ /* 0x000fe2000f8e00ff */
[----:B------:R-:W-:Y:S01]  /*12a0*/  @P4 IADD3.X R11, R9, UR9, RZ, P0, !PT ;  /* 0x00000009090b4c10 */ /* 0x000fe200087fe4ff */
[----:B------:R1:W-:Y:S01]  /*12b0*/  @P6 LDGSTS.E.BYPASS.LTC128B.128 [R227+0x8100], [R14.64], !P3 ;  /* 0x081000000ee36fae */ /* 0x0003e2000d901d4e */
[----:B------:R-:W-:Y:S01]  /*12c0*/  ISETP.GE.AND P0, PT, R3, c[0x0][0x1d4], PT ;  /* 0x0000750003007a0c */ /* 0x000fe20003f06270 */
[----:B------:R-:W-:Y:S01]  /*12d0*/  @P2 IMAD.WIDE.U32 R8, R5, 0x60, R8 ;  /* 0x0000006005082825 */ /* 0x000fe200078e0008 */
[----:B------:R-:W-:-:S03]  /*12e0*/  LEA.HI R125, R125, R124, RZ, 0x5 ;  /* 0x0000007c7d7d7211 */ /* 0x000fc600078f28ff */
[----:B------:R-:W-:Y:S02]  /*12f0*/  IMAD.SHL.U32 R10, R2, 0x40, RZ ;  /* 0x00000040020a7824 */ /* 0x000fe400078e00ff */
[----:B------:R-:W-:Y:S02]  /*1300*/  IMAD.SHL.U32 R7, R6, 0x8, RZ ;  /* 0x0000000806077824 */ /* 0x000fe400078e00ff */
[----:B------:R-:W-:Y:S01]  /*1310*/  IMAD.SHL.U32 R0, R0, 0x40, RZ ;  /* 0x0000004000007824 */ /* 0x000fe200078e00ff */
[----:B------:R-:W-:Y:S01]  /*1320*/  LOP3.LUT R10, R10, 0x1c0, RZ, 0xc0, !PT ;  /* 0x000001c00a0a7812 */ /* 0x000fe200078ec0ff */
[----:B------:R-:W-:Y:S02]  /*1330*/  IMAD.SHL.U32 R5, R125, 0x20, RZ ;  /* 0x000000207d057824 */ /* 0x000fe400078e00ff */
[----:B------:R1:W-:Y:S01]  /*1340*/  @P6 LDGSTS.E.BYPASS.LTC128B.128 [R227+0xc100], [R14.64+0x80], !P0 ;  /* 0x0c1000800ee36fae */ /* 0x0003e2000c101d4e */
[----:B--2---:R-:W-:Y:S02]  /*1350*/  @P4 LEA R16, P1, R4, c[0x0][0x1c8], 0x1 ;  /* 0x0000720004104a11 */ /* 0x004fe400078208ff */
[----:B------:R-:W-:Y:S01]  /*1360*/  LOP3.LUT R3, R10, 0x8, R7, 0xf8, !PT ;  /* 0x000000080a037812 */ /* 0x000fe200078ef807 */
[----:B------:R1:W-:Y:S01]  /*1370*/  @P5 LDGSTS.E.BYPASS.LTC128B.128 [R227+0x9100], [R12.64], !P3 ;  /* 0x091000000ce35fae */ /* 0x0003e2000d901d4e */
[----:B------:R-:W-:Y:S01]  /*1380*/  @P4 LEA.HI.X R17, R4, c[0x0][0x1cc], R11, 0x1, P1 ;  /* 0x0000730004114a11 */ /* 0x000fe200008f0c0b */
[----:B------:R-:W-:Y:S01]  /*1390*/  IMAD.MOV.U32 R7, RZ, RZ, 0x10 ;  /* 0x00000010ff077424 */ /* 0x000fe200078e00ff */
[----:B------:R-:W-:Y:S01]  /*13a0*/  @P2 IADD3 R4, R9, UR7, RZ ;  /* 0x0000000709042c10 */ /* 0x000fe2000fffe0ff */
[----:B------:R1:W-:Y:S01]  /*13b0*/  @P5 LDGSTS.E.BYPASS.LTC128B.128 [R227+0xd100], [R12.64+0x80], !P0 ;  /* 0x0d1000800ce35fae */ /* 0x0003e2000c101d4e */
[----:B-----5:R-:W-:Y:S01]  /*13c0*/  @P2 LEA R18, P1, R8, c[0x0][0x1c8], 0x1 ;  /* 0x0000720008122a11 */ /* 0x020fe200078208ff */
[----:B------:R-:W-:Y:S01]  /*13d0*/  IMAD.SHL.U32 R9, R40, 0x8, RZ ;  /* 0x0000000828097824 */ /* 0x000fe200078e00ff */
[----:B------:R-:W-:Y:S01]  /*13e0*/  SHF.R.U32.HI R10, RZ, 0x3, R10 ;  /* 0x00000003ff0a7819 */ /* 0x000fe2000001160a */
[----:B------:R2:W-:Y:S01]  /*13f0*/  @P4 LDGSTS.E.BYPASS.LTC128B.128 [R227+0xa100], [R16.64], !P3 ;  /* 0x0a10000010e34fae */ /* 0x0005e2000d901d4e */
[----:B------:R-:W-:Y:S01]  /*1400*/  @P2 LEA.HI.X R19, R8, c[0x0][0x1cc], R4, 0x1, P1 ;  /* 0x0000730008132a11 */ /* 0x000fe200008f0c04 */
[----:B------:R-:W-:Y:S01]  /*1410*/  IMAD.SHL.U32 R4, R41, 0x40, RZ ;  /* 0x0000004029047824 */ /* 0x000fe200078e00ff */
[----:B------:R-:W-:Y:S01]  /*1420*/  LOP3.LUT R3, R3, R10, RZ, 0x3c, !PT ;  /* 0x0000000a03037212 */ /* 0x000fe200078e3cff */
[----:B------:R2:W-:Y:S01]  /*1430*/  @P4 LDGSTS.E.BYPASS.LTC128B.128 [R227+0xe100], [R16.64+0x80], !P0 ;  /* 0x0e10008010e34fae */ /* 0x0005e2000c101d4e */
[----:B------:R-:W-:-:S02]  /*1440*/  UIMAD UR7, UR10, UR5, UR4 ;  /* 0x000000050a0772a4 */ /* 0x000fc4000f8e0204 */
[----:B------:R-:W-:Y:S01]  /*1450*/  LOP3.LUT R0, R3, 0xfffffe00, R0, 0xf8, !PT ;  /* 0xfffffe0003007812 */ /* 0x000fe200078ef800 */
[----:B------:R2:W-:Y:S01]  /*1460*/  @P2 LDGSTS.E.BYPASS.LTC128B.128 [R227+0xb100], [R18.64], !P3 ;  /* 0x0b10000012e32fae */ /* 0x0005e2000d901d4e */
[----:B------:R-:W-:Y:S01]  /*1470*/  LOP3.LUT R3, R5, 0x7ffffc00, RZ, 0xc0, !PT ;  /* 0x7ffffc0005037812 */ /* 0x000fe200078ec0ff */
[----:B------:R-:W-:Y:S01]  /*1480*/  IMAD.MOV.U32 R5, RZ, RZ, 0x20 ;  /* 0x00000020ff057424 */ /* 0x000fe200078e00ff */
[----:B------:R-:W-:Y:S01]  /*1490*/  LOP3.LUT R4, R4, 0x1c0, RZ, 0xc0, !PT ;  /* 0x000001c004047812 */ /* 0x000fe200078ec0ff */
[----:B------:R2:W-:Y:S01]  /*14a0*/  @P2 LDGSTS.E.BYPASS.LTC128B.128 [R227+0xf100], [R18.64+0x80], !P0 ;  /* 0x0f10008012e32fae */ /* 0x0005e2000c101d4e */
[----:B------:R-:W-:Y:S01]  /*14b0*/  R2P PR, R2, 0x6 ;  /* 0x0000000602007804 */ /* 0x000fe20000000000 */
[----:B------:R-:W-:Y:S01]  /*14c0*/  IMAD.IADD R3, R0, 0x1, R3 ;  /* 0x0000000100037824 */ /* 0x000fe200078e0203 */
[----:B------:R-:W-:Y:S01]  /*14d0*/  LOP3.LUT R9, R4, 0x8, R9, 0xf8, !PT ;  /* 0x0000000804097812 */ /* 0x000fe200078ef809 */
[----:B------:R-:W0:Y:S01]  /*14e0*/  LDGDEPBAR ;  /* 0x00000000000079af */ /* 0x000e220000000000 */
[----:B------:R-:W-:Y:S01]  /*14f0*/  SHF.R.U32.HI R4, RZ, 0x3, R4 ;  /* 0x00000003ff047819 */ /* 0x000fe20000011604 */
[----:B------:R-:W-:Y:S01]  /*1500*/  ULDC.64 UR4, c[0x0][0x208] ;  /* 0x0000820000047ab9 */ /* 0x000fe20000000a00 */
[----:B------:R-:W-:Y:S01]  /*1510*/  SEL R7, R7, 0xfffffff0, !P1 ;  /* 0xfffffff007077807 */ /* 0x000fe20004800000 */
[----:B------:R-:W-:Y:S01]  /*1520*/  UIMAD UR11, UR11, UR4, URZ ;  /* 0x000000040b0b72a4 */ /* 0x000fe2000f8e023f */
[----:B------:R-:W-:Y:S01]  /*1530*/  LEA R2, R3, 0x100, 0x1 ;  /* 0x0000010003027811 */ /* 0x000fe200078e08ff */
[----:B------:R-:W-:Y:S01]  /*1540*/  UIMAD.WIDE.U32 UR22, UR16, UR4, URZ ;  /* 0x00000004101672a5 */ /* 0x000fe2000f8e003f */
[----:B------:R-:W-:Y:S01]  /*1550*/  LOP3.LUT R9, R9, R4, RZ, 0x3c, !PT ;  /* 0x0000000409097212 */ /* 0x000fe200078e3cff */
[----:B------:R-:W-:Y:S01]  /*1560*/  UIMAD UR11, UR16, UR5, UR11 ;  /* 0x00000005100b72a4 */ /* 0x000fe2000f8e020b */
[----:B------:R-:W-:Y:S01]  /*1570*/  SEL R5, R5, 0xffffffe0, !P2 ;  /* 0xffffffe005057807 */ /* 0x000fe20005000000 */
[--C-:B------:R-:W-:Y:S01]  /*1580*/  IMAD R4, R7, 0x2, R2.reuse ;  /* 0x0000000207047824 */ /* 0x100fe200078e0202 */
[----:B------:R-:W-:Y:S01]  /*1590*/  LOP3.LUT P1, RZ, R41, 0x2, RZ, 0xc0, !PT ;  /* 0x0000000229ff7812 */ /* 0x000fe2000782c0ff */
[----:B------:R-:W-:Y:S01]  /*15a0*/  IMAD R226, R6, 0x200, R9 ;  /* 0x0000020006e27824 */ /* 0x000fe200078e0209 */
[----:B------:R-:W-:Y:S01]  /*15b0*/  UIADD3 UR20, UR23, UR11, URZ ;  /* 0x0000000b17147290 */ /* 0x000fe2000fffe03f */
[----:B------:R-:W-:Y:S01]  /*15c0*/  IMAD.SHL.U32 R6, R3, 0x2, RZ ;  /* 0x0000000203067824 */ /* 0x000fe200078e00ff */
[----:B------:R-:W-:Y:S01]  /*15d0*/  LOP3.LUT P2, RZ, R41, 0x4, RZ, 0xc0, !PT ;  /* 0x0000000429ff7812 */ /* 0x000fe2000784c0ff */
[C---:B------:R-:W-:Y:S01]  /*15e0*/  IMAD R3, R5.reuse, 0x2, R2 ;  /* 0x0000000205037824 */ /* 0x040fe200078e0202 */
[----:B------:R-:W-:Y:S01]  /*15f0*/  UMOV UR11, 0xffffff80 ;  /* 0xffffff80000b7882 */ /* 0x000fe20000000000 */
[----:B------:R-:W-:-:S02]  /*1600*/  IMAD R2, R5, 0x2, R4 ;  /* 0x0000000205027824 */ /* 0x000fc400078e0204 */
[----:B------:R-:W-:Y:S01]  /*1610*/  IMAD.SHL.U32 R226, R226, 0x2, RZ ;  /* 0x00000002e2e27824 */ /* 0x000fe200078e00ff */
[----:B------:R-:W-:-:S04]  /*1620*/  DEPBAR.LE SB0, 0x1 ;  /* 0x000080400000791a */ /* 0x000fc80000000000 */
[----:B------:R-:W-:Y:S01]  /*1630*/  BAR.SYNC.DEFER_BLOCKING 0x0 ;  /* 0x0000000000007b1d */ /* 0x000fe20000010000 */
[----:B------:R-:W-:-:S05]  /*1640*/  IADD3 R225, R226, 0x8120, RZ ;  /* 0x00008120e2e17810 */ /* 0x000fca0007ffe0ff */
[----:B------:R-:W-:Y:S04]  /*1650*/  LDSM.16.M88.4 R140, [R6+0x100] ;  /* 0x00010000068c783b */ /* 0x000fe80000000200 */
[----:B------:R-:W-:Y:S04]  /*1660*/  LDSM.16.M88.4 R184, [R6+0x4100] ;  /* 0x0041000006b8783b */ /* 0x000fe80000000200 */
[----:B------:R-:W-:Y:S04]  /*1670*/  LDSM.16.M88.4 R168, [R4] ;  /* 0x0000000004a8783b */ /* 0x000fe80000000200 */
[----:B------:R3:W-:Y:S04]  /*1680*/  LDSM.16.M88.4 R188, [R4+0x4000] ;  /* 0x0040000004bc783b */ /* 0x0007e80000000200 */
[----:B------:R-:W-:Y:S04]  /*1690*/  LDSM.16.M88.4 R176, [R3] ;  /* 0x0000000003b0783b */ /* 0x000fe80000000200 */
[----:B------:R4:W-:Y:S04]  /*16a0*/  LDSM.16.M88.4 R196, [R3+0x4000] ;  /* 0x0040000003c4783b */ /* 0x0009e80000000200 */
[----:B------:R-:W-:Y:S04]  /*16b0*/  LDSM.16.M88.4 R180, [R2] ;  /* 0x0000000002b4783b */ /* 0x000fe80000000200 */
[----:B------:R5:W-:Y:S04]  /*16c0*/  LDSM.16.M88.4 R200, [R2+0x4000] ;  /* 0x0040000002c8783b */ /* 0x000be80000000200 */
[----:B------:R-:W-:Y:S01]  /*16d0*/  BAR.SYNC.DEFER_BLOCKING 0x0 ;  /* 0x0000000000007b1d */ /* 0x000fe20000010000 */
[----:B---3--:R-:W-:-:S04]  /*16e0*/  IADD3 R4, R226, 0x8100, RZ ;  /* 0x00008100e2047810 */ /* 0x008fc80007ffe0ff */
[----:B------:R-:W-:Y:S01]  /*16f0*/  @P1 IADD3 R225, R4, -0x20, RZ ;  /* 0xffffffe004e11810 */ /* 0x000fe20007ffe0ff */
[----:B----4-:R-:W-:-:S03]  /*1700*/  IMAD R3, R44, c[0x0][0x208], RZ ;  /* 0x000082002c037a24 */ /* 0x010fc600078e02ff */
[C---:B------:R-:W-:Y:S02]  /*1710*/  IADD3 R219, R225.reuse, 0x800, RZ ;  /* 0x00000800e1db7810 */ /* 0x040fe40007ffe0ff */
[C---:B------:R-:W-:Y:S02]  /*1720*/  IADD3 R218, R225.reuse, 0x1000, RZ ;  /* 0x00001000e1da7810 */ /* 0x040fe40007ffe0ff */
[C---:B------:R-:W-:Y:S02]  /*1730*/  IADD3 R217, R225.reuse, 0x1800, RZ ;  /* 0x00001800e1d97810 */ /* 0x040fe40007ffe0ff */
[C---:B------:R-:W-:Y:S01]  /*1740*/  IADD3 R216, R225.reuse, 0x2000, RZ ;  /* 0x00002000e1d87810 */ /* 0x040fe20007ffe0ff */
[----:B-----5:R-:W-:Y:S01]  /*1750*/  IMAD R2, R40, c[0x0][0x20c], R3 ;  /* 0x0000830028027a24 */ /* 0x020fe200078e0203 */
[C---:B------:R-:W-:Y:S02]  /*1760*/  IADD3 R215, R225.reuse, 0x2800, RZ ;  /* 0x00002800e1d77810 */ /* 0x040fe40007ffe0ff */
[----:B------:R-:W-:Y:S01]  /*1770*/  IADD3 R214, R225, 0x3000, RZ ;  /* 0x00003000e1d67810 */ /* 0x000fe20007ffe0ff */
[----:B------:R-:W-:Y:S01]  /*1780*/  IMAD.IADD R43, R43, 0x1, R2 ;  /* 0x000000012b2b7824 */ /* 0x000fe200078e0202 */
[----:B------:R-:W-:-:S04]  /*1790*/  DEPBAR.LE SB0, 0x0 ;  /* 0x000080000000791a */ /* 0x000fc80000000000 */
[----:B------:R-:W-:Y:S01]  /*17a0*/  BAR.SYNC.DEFER_BLOCKING 0x0 ;  /* 0x0000000000007b1d */ /* 0x000fe20000010000 */
[----:B------:R-:W-:Y:S01]  /*17b0*/  IMAD.U32 R2, RZ, RZ, UR10 ;  /* 0x0000000aff027e24 */ /* 0x000fe2000f8e00ff */
[C---:B------:R-:W-:Y:S02]  /*17c0*/  IADD3 R213, R225.reuse, 0x3800, RZ ;  /* 0x00003800e1d57810 */ /* 0x040fe40007ffe0ff */
[C---:B------:R-:W-:Y:S01]  /*17d0*/  IADD3 R211, R225.reuse, 0x4000, RZ ;  /* 0x00004000e1d37810 */ /* 0x040fe20007ffe0ff */
[----:B------:R-:W-:Y:S01]  /*17e0*/  IMAD.WIDE.U32 R2, R2, c[0x0][0x210], R42 ;  /* 0x0000840002027a25 */ /* 0x000fe200078e002a */
[C---:B------:R-:W-:Y:S02]  /*17f0*/  IADD3 R210, R225.reuse, 0x4800, RZ ;  /* 0x00004800e1d27810 */ /* 0x040fe40007ffe0ff */
[----:B------:R-:W-:Y:S02]  /*1800*/  IADD3 R209, R225, 0x5000, RZ ;  /* 0x00005000e1d17810 */ /* 0x000fe40007ffe0ff */
[----:B------:R-:W-:Y:S01]  /*1810*/  IADD3 R3, R3, UR7, RZ ;  /* 0x0000000703037c10 */ /* 0x000fe2000fffe0ff */
[----:B------:R-:W-:Y:S01]  /*1820*/  ULDC UR7, c[0x0][0x1d0] ;  /* 0x0000740000077ab9 */ /* 0x000fe20000000800 */
[C---:B------:R-:W-:Y:S01]  /*1830*/  IADD3 R208, R225.reuse, 0x5800, RZ ;  /* 0x00005800e1d07810 */ /* 0x040fe20007ffe0ff */
[----:B------:R-:W-:Y:S01]  /*1840*/  UIMAD UR7, UR16, UR11, UR7 ;  /* 0x0000000b100772a4 */ /* 0x000fe2000f8e0207 */
[C---:B------:R-:W-:Y:S01]  /*1850*/  IADD3 R207, R225.reuse, 0x6000, RZ ;  /* 0x00006000e1cf7810 */ /* 0x040fe20007ffe0ff */
[----:B------:R-:W-:Y:S01]  /*1860*/  USHF.L.U32 UR11, UR4, 0x6, URZ ;  /* 0x00000006040b7899 */ /* 0x000fe2000800063f */
[----:B------:R-:W-:-:S02]  /*1870*/  IADD3 R206, R225, 0x6800, RZ ;  /* 0x00006800e1ce7810 */ /* 0x000fc40007ffe0ff */
[C---:B------:R-:W-:Y:S02]  /*1880*/  IADD3 R205, R225.reuse, 0x7000, RZ ;  /* 0x00007000e1cd7810 */ /* 0x040fe40007ffe0ff */
[----:B------:R-:W-:Y:S01]  /*1890*/  IADD3 R40, -R40, UR7, RZ ;  /* 0x0000000728287c10 */ /* 0x000fe2000fffe1ff */
[----:B------:R-:W-:Y:S01]  /*18a0*/  IMAD.U32 R45, RZ, RZ, UR11 ;  /* 0x0000000bff2d7e24 */ /* 0x000fe2000f8e00ff */
[----:B------:R-:W-:Y:S01]  /*18b0*/  IADD3 R204, R225, 0x7800, RZ ;  /* 0x00007800e1cc7810 */ /* 0x000fe20007ffe0ff */
[----:B------:R-:W3:Y:S01]  /*18c0*/  LDSM.16.M88.4 R24, [R226+0x8100] ;  /* 0x00810000e218783b */ /* 0x000ee20000000200 */
[C---:B------:R-:W-:Y:S02]  /*18d0*/  ISETP.LT.OR P5, PT, R40.reuse, 0x1, P3 ;  /* 0x000000012800780c */ /* 0x040fe40001fa1670 */
[C---:B------:R-:W-:Y:S01]  /*18e0*/  ISETP.LT.OR P6, PT, R40.reuse, 0x1, P0 ;  /* 0x000000012800780c */ /* 0x040fe200007c1670 */
[----:B--2---:R-:W2:Y:S01]  /*18f0*/  LDSM.16.M88.4 R16, [R226+0x8900] ;  /* 0x00890000e210783b */ /* 0x004ea20000000200 */
[----:B------:R-:W-:-:S03]  /*1900*/  ISETP.LT.OR P4, PT, R40, 0x21, P3 ;  /* 0x000000212800780c */ /* 0x000fc60001f81670 */
[----:B-1----:R-:W1:Y:S04]  /*1910*/  LDSM.16.M88.4 R12, [R225] ;  /* 0x00000000e10c783b */ /* 0x002e680000000200 */
[----:B------:R-:W4:Y:S04]  /*1920*/  LDSM.16.M88.4 R8, [R226+0x9100] ;  /* 0x00910000e208783b */ /* 0x000f280000000200 */
[----:B------:R-:W5:Y:S04]  /*1930*/  LDSM.16.M88.4 R36, [R225+0x800] ;  /* 0x00080000e124783b */ /* 0x000f680000000200 */
[----:B------:R-:W1:Y:S04]  /*1940*/  LDSM.16.M88.4 R96, [R226+0x9900] ;  /* 0x00990000e260783b */ /* 0x000e680000000200 */
[----:B------:R-:W1:Y:S04]  /*1950*/  LDSM.16.M88.4 R32, [R225+0x1000] ;  /* 0x00100000e120783b */ /* 0x000e680000000200 */
[----:B------:R-:W1:Y:S04]  /*1960*/  LDSM.16.M88.4 R88, [R226+0xa100] ;  /* 0x00a10000e258783b */ /* 0x000e680000000200 */
[----:B------:R-:W-:Y:S04]  /*1970*/  LDSM.16.M88.4 R64, [R226+0xb900] ;  /* 0x00b90000e240783b */ /* 0x000fe80000000200 */
[----:B------:R-:W-:Y:S01]  /*1980*/  LDSM.16.M88.4 R72, [R226+0xb100] ;  /* 0x00b10000e248783b */ /* 0x000fe20000000200 */
[C---:B---3--:R-:W-:Y:S03]  /*1990*/  HMMA.16816.F32.BF16 R28, R140.reuse, R24, RZ ;  /* 0x000000188c1c723c */ /* 0x048fe600000418ff */
[----:B------:R-:W-:Y:S04]  /*19a0*/  LDSM.16.M88.4 R80, [R226+0xa900] ;  /* 0x00a90000e250783b */ /* 0x000fe80000000200 */
[----:B------:R-:W-:Y:S01]  /*19b0*/  LDSM.16.M88.4 R48, [R225+0x2800] ;  /* 0x00280000e130783b */ /* 0x000fe20000000200 */
[C---:B------:R-:W-:Y:S08]  /*19c0*/  HMMA.16816.F32.BF16 R24, R140.reuse, R26, RZ ;  /* 0x0000001a8c18723c */ /* 0x040ff000000418ff */
[C---:B--2---:R-:W-:Y:S08]  /*19d0*/  HMMA.16816.F32.BF16 R20, R140.reuse, R16, RZ ;  /* 0x000000108c14723c */ /* 0x044ff000000418ff */
[----:B------:R-:W-:Y:S08]  /*19e0*/  HMMA.16816.F32.BF16 R16, R140, R18, RZ ;  /* 0x000000128c10723c */ /* 0x000ff000000418ff */
[C---:B-1----:R-:W-:Y:S08]  /*19f0*/  HMMA.16816.F32.BF16 R28, R168.reuse, R12, R28 ;  /* 0x0000000ca81c723c */ /* 0x042ff0000004181c */
[----:B------:R-:W-:Y:S08]  /*1a00*/  HMMA.16816.F32.BF16 R24, R168, R14, R24 ;  /* 0x0000000ea818723c */ /* 0x000ff00000041818 */
[C---:B----4-:R-:W-:Y:S08]  /*1a10*/  HMMA.16816.F32.BF16 R12, R140.reuse, R8, RZ ;  /* 0x000000088c0c723c */ /* 0x050ff000000418ff */
[----:B------:R-:W-:Y:S08]  /*1a20*/  HMMA.16816.F32.BF16 R8, R140, R10, RZ ;  /* 0x0000000a8c08723c */ /* 0x000ff000000418ff */
[C---:B-----5:R-:W-:Y:S08]  /*1a30*/  HMMA.16816.F32.BF16 R20, R168.reuse, R36, R20 ;  /* 0x00000024a814723c */ /* 0x060ff00000041814 */
[----:B------:R-:W-:Y:S01]  /*1a40*/  HMMA.16816.F32.BF16 R16, R168, R38, R16 ;  /* 0x00000026a810723c */ /* 0x000fe20000041810 */
[----:B------:R-:W1:Y:S07]  /*1a50*/  LDSM.16.M88.4 R36, [R225+0x1800] ;  /* 0x00180000e124783b */ /* 0x000e6e0000000200 */
[----:B------:R-:W-:Y:S08]  /*1a60*/  HMMA.16816.F32.BF16 R100, R140, R96, RZ ;  /* 0x000000608c64723c */ /* 0x000ff000000418ff */
[----:B------:R-:W-:Y:S08]  /*1a70*/  HMMA.16816.F32.BF16 R12, R168, R32, R12 ;  /* 0x00000020a80c723c */ /* 0x000ff0000004180c */
[----:B------:R-:W-:Y:S08]  /*1a80*/  HMMA.16816.F32.BF16 R96, R140, R98, RZ ;  /* 0x000000628c60723c */ /* 0x000ff000000418ff */
[----:B------:R-:W-:Y:S01]  /*1a90*/  HMMA.16816.F32.BF16 R8, R168, R34, R8 ;  /* 0x00000022a808723c */ /* 0x000fe20000041808 */
[----:B------:R-:W2:Y:S07]  /*1aa0*/  LDSM.16.M88.4 R32, [R225+0x2000] ;  /* 0x00200000e120783b */ /* 0x000eae0000000200 */
[C---:B------:R-:W-:Y:S08]  /*1ab0*/  HMMA.16816.F32.BF16 R92, R140.reuse, R88, RZ ;  /* 0x000000588c5c723c */ /* 0x040ff000000418ff */
[----:B------:R-:W-:Y:S08]  /*1ac0*/  HMMA.16816.F32.BF16 R88, R140, R90, RZ ;  /* 0x0000005a8c58723c */ /* 0x000ff000000418ff */
[C---:B-1----:R-:W-:Y:S07]  /*1ad0*/  HMMA.16816.F32.BF16 R100, R168.reuse, R36, R100 ;  /* 0x00000024a864723c */ /* 0x042fee0000041864 */
[----:B------:R-:W-:Y:S01]  /*1ae0*/  IMAD R37, R235, c[0x0][0x218], RZ ;  /* 0x00008600eb257a24 */ /* 0x000fe200078e02ff */
[----:B------:R-:W-:Y:S03]  /*1af0*/  HMMA.16816.F32.BF16 R96, R168, R38, R96 ;  /* 0x00000026a860723c */ /* 0x000fe60000041860 */
[----:B------:R-:W-:-:S02]  /*1b00*/  IMAD R37, R234, c[0x0][0x21c], R37 ;  /* 0x00008700ea257a24 */ /* 0x000fc400078e0225 */
[----:B------:R-:W-:-:S03]  /*1b10*/  IMAD.WIDE.U32 R234, R234, c[0x0][0x218], R2 ;  /* 0x00008600eaea7a25 */ /* 0x000fc600078e0002 */
[----:B------:R-:W-:Y:S01]  /*1b20*/  HMMA.16816.F32.BF16 R68, R140, R64, RZ ;  /* 0x000000408c44723c */ /* 0x000fe200000418ff */
[----:B------:R-:W-:Y:S01]  /*1b30*/  IMAD.U32 R38, RZ, RZ, UR22 ;  /* 0x00000016ff267e24 */ /* 0x000fe2000f8e00ff */
[----:B------:R-:W-:Y:S01]  /*1b40*/  UIADD3 UR22, UP0, UR11, 0x80, URZ ;  /* 0x000000800b167890 */ /* 0x000fe2000ff1e03f */
[----:B------:R-:W-:Y:S02]  /*1b50*/  IMAD.U32 R3, RZ, RZ, UR20 ;  /* 0x00000014ff037e24 */ /* 0x000fe4000f8e00ff */
[----:B------:R-:W-:Y:S01]  /*1b60*/  IMAD.IADD R232, R235, 0x1, R37 ;  /* 0x00000001ebe87824 */ /* 0x000fe200078e0225 */
[C---:B------:R-:W-:Y:S01]  /*1b70*/  LEA R2, P1, R38.reuse, R234, 0x7 ;  /* 0x000000ea26027211 */ /* 0x040fe200078238ff */
[----:B------:R-:W-:Y:S01]  /*1b80*/  IMAD.U32 R39, RZ, RZ, UR23 ;  /* 0x00000017ff277e24 */ /* 0x000fe2000f8e00ff */
[----:B------:R-:W-:Y:S01]  /*1b90*/  UMOV UR23, 0x6 ;  /* 0x0000000600177882 */ /* 0x000fe20000000000 */
[C---:B--2---:R-:W-:Y:S01]  /*1ba0*/  HMMA.16816.F32.BF16 R92, R168.reuse, R32, R92 ;  /* 0x00000020a85c723c */ /* 0x044fe2000004185c */
[----:B------:R-:W-:Y:S01]  /*1bb0*/  LEA.HI.X R3, R38, R232, R3, 0x7, P1 ;  /* 0x000000e826037211 */ /* 0x000fe200008f3c03 */
[----:B------:R-:W-:Y:S01]  /*1bc0*/  USHF.L.U64.HI UR20, UR4, UR23, UR5 ;  /* 0x0000001704147299 */ /* 0x000fe20008010205 */
[C---:B------:R-:W-:Y:S01]  /*1bd0*/  LEA R46, P1, R2.reuse, c[0x0][0x1f8], 0x1 ;  /* 0x00007e00022e7a11 */ /* 0x040fe200078208ff */
[----:B------:R-:W-:Y:S02]  /*1be0*/  LDSM.16.M88.4 R36, [R225+0x3000] ;  /* 0x00300000e124783b */ /* 0x000fe40000000200 */
[----:B------:R-:W-:Y:S01]  /*1bf0*/  UIADD3.X UR21, URZ, UR20, URZ, UP0, !UPT ;  /* 0x000000143f157290 */ /* 0x000fe200087fe43f */
[----:B------:R-:W-:Y:S01]  /*1c00*/  LEA.HI.X R47, R2, c[0x0][0x1fc], R3, 0x1, P1 ;  /* 0x00007f00022f7a11 */ /* 0x000fe200008f0c03 */
[----:B------:R-:W-:Y:S01]  /*1c10*/  HMMA.16816.F32.BF16 R88, R168, R34, R88 ;  /* 0x00000022a858723c */ /* 0x000fe20000041858 */
[----:B------:R-:W-:Y:S01]  /*1c20*/  IADD3 R2, P1, R46, UR11, RZ ;  /* 0x0000000b2e027c10 */ /* 0x000fe2000ff3e0ff */
[----:B------:R-:W1:Y:S01]  /*1c30*/  LDSM.16.M88.4 R32, [R225+0x3800] ;  /* 0x00380000e120783b */ /* 0x000e620000000200 */
[----:B------:R-:W-:-:S02]  /*1c40*/  UISETP.GT.AND UP0, UPT, UR16, UR8, UPT ;  /* 0x000000081000728c */ /* 0x000fc4000bf04270 */
[----:B------:R-:W-:Y:S01]  /*1c50*/  IADD3.X R3, R47, UR20, RZ, P1, !PT ;  /* 0x000000142f037c10 */ /* 0x000fe20008ffe4ff */
[----:B------:R-:W-:Y:S01]  /*1c60*/  @!PT LDS RZ, [RZ] ;  /* 0x00000000fffff984 */ /* 0x000fe20000000800 */
[----:B------:R-:W-:Y:S01]  /*1c70*/  @!PT LDS RZ, [RZ] ;  /* 0x00000000fffff984 */ /* 0x000fe20000000800 */
[----:B------:R-:W-:Y:S01]  /*1c80*/  @!PT LDS RZ, [RZ] ;  /* 0x00000000fffff984 */ /* 0x000fe20000000800 */
[----:B------:R2:W-:Y:S01]  /*1c90*/  LDGSTS.E.BYPASS.LTC128B.128 [R227+0x100], [R46.64], !P5 ;  /* 0x001000002ee37fae */ /* 0x0005e2000e901d4e */
[----:B------:R-:W-:Y:S01]  /*1ca0*/  IADD3 R44, P5, P1, R45, 0x80, R46 ;  /* 0x000000802d2c7810 */ /* 0x000fe200079be02e */
[C---:B------:R-:W-:Y:S02]  /*1cb0*/  HMMA.16816.F32.BF16 R76, R140.reuse, R72, RZ ;  /* 0x000000488c4c723c */ /* 0x040fe400000418ff */
[----:B------:R2:W-:Y:S01]  /*1cc0*/  LDGSTS.E.BYPASS.LTC128B.128 [R227+0x4100], [R46.64+0x80], !P6 ;  /* 0x041000802ee37fae */ /* 0x0005e2000f101d4e */
[----:B------:R-:W-:Y:S02]  /*1cd0*/  ISETP.LT.OR P6, PT, R40, 0x21, P0 ;  /* 0x000000212800780c */ /* 0x000fe400007c1670 */
[----:B------:R-:W-:Y:S01]  /*1ce0*/  IADD3.X R45, RZ, UR20, R47, P5, P1 ;  /* 0x00000014ff2d7c10 */ /* 0x000fe2000afe242f */
[----:B------:R3:W-:Y:S01]  /*1cf0*/  LDGSTS.E.BYPASS.LTC128B.128 [R227+0x1100], [R2.64], !P4 ;  /* 0x0110000002e37fae */ /* 0x0007e2000e101d4e */
[----:B------:R-:W-:Y:S01]  /*1d00*/  IADD3 R42, P4, R2, UR11, RZ ;  /* 0x0000000b022a7c10 */ /* 0x000fe2000ff9e0ff */
[----:B------:R-:W-:Y:S01]  /*1d10*/  HMMA.16816.F32.BF16 R64, R140, R66, RZ ;  /* 0x000000428c40723c */ /* 0x000fe200000418ff */
[----:B------:R-:W-:-:S02]  /*1d20*/  ISETP.LT.OR P1, PT, R40, 0x41, P3 ;  /* 0x000000412800780c */ /* 0x000fc40001f21670 */
[C---:B------:R-:W-:Y:S02]  /*1d30*/  IADD3.X R43, R3.reuse, UR20, RZ, P4, !PT ;  /* 0x00000014032b7c10 */ /* 0x040fe4000a7fe4ff */
[----:B------:R-:W-:Y:S02]  /*1d40*/  IADD3 R52, P5, R2, UR22, RZ ;  /* 0x0000001602347c10 */ /* 0x000fe4000ffbe0ff */
[----:B------:R-:W-:Y:S01]  /*1d50*/  IADD3 R54, P4, R42, UR11, RZ ;  /* 0x0000000b2a367c10 */ /* 0x000fe2000ff9e0ff */
[----:B------:R2:W-:Y:S01]  /*1d60*/  LDGSTS.E.BYPASS.LTC128B.128 [R227+0x5100], [R44.64], !P6 ;  /* 0x051000002ce37fae */ /* 0x0005e2000f101d4e */
[C---:B------:R-:W-:Y:S01]  /*1d70*/  HMMA.16816.F32.BF16 R72, R140.reuse, R74, RZ ;  /* 0x0000004a8c48723c */ /* 0x040fe200000418ff */
[----:B------:R-:W-:Y:S02]  /*1d80*/  IADD3.X R53, R3, UR21, RZ, P5, !PT ;  /* 0x0000001503357c10 */ /* 0x000fe4000affe4ff */
[C---:B------:R-:W-:Y:S02]  /*1d90*/  ISETP.LT.OR P6, PT, R40.reuse, 0x41, P0 ;  /* 0x000000412800780c */ /* 0x040fe400007c1670 */
[----:B------:R-:W-:Y:S01]  /*1da0*/  IADD3.X R55, R43, UR20, RZ, P4, !PT ;  /* 0x000000142b377c10 */ /* 0x000fe2000a7fe4ff */
[----:B------:R4:W-:Y:S01]  /*1db0*/  LDGSTS.E.BYPASS.LTC128B.128 [R227+0x2100], [R42.64], !P1 ;  /* 0x021000002ae37fae */ /* 0x0009e2000c901d4e */
[C---:B------:R-:W-:Y:S01]  /*1dc0*/  ISETP.LT.OR P5, PT, R40.reuse, 0x61, P3 ;  /* 0x000000612800780c */ /* 0x040fe20001fa1670 */
[----:B------:R-:W-:Y:S01]  /*1dd0*/  HMMA.16816.F32.BF16 R84, R140, R80, RZ ;  /* 0x000000508c54723c */ /* 0x000fe200000418ff */
[----:B------:R-:W-:-:S02]  /*1de0*/  ISETP.LT.OR P4, PT, R40, 0x61, P0 ;  /* 0x000000612800780c */ /* 0x000fc40000781670 */
[----:B------:R-:W-:-:S04]  /*1df0*/  IADD3 R56, P1, R42, UR22, RZ ;  /* 0x000000162a387c10 */ /* 0x000fc8000ff3e0ff */
[----:B------:R-:W-:Y:S01]  /*1e00*/  IADD3.X R57, R43, UR21, RZ, P1, !PT ;  /* 0x000000152b397c10 */ /* 0x000fe20008ffe4ff */
[----:B---3--:R-:W-:Y:S01]  /*1e10*/  IMAD.MOV.U32 R2, RZ, RZ, 0x40 ;  /* 0x00000040ff027424 */ /* 0x008fe200078e00ff */
[----:B------:R3:W-:Y:S01]  /*1e20*/  LDGSTS.E.BYPASS.LTC128B.128 [R227+0x6100], [R52.64], !P6 ;  /* 0x0610000034e37fae */ /* 0x0007e2000f101d4e */
[----:B------:R-:W-:Y:S01]  /*1e30*/  HMMA.16816.F32.BF16 R80, R140, R82, RZ ;  /* 0x000000528c50723c */ /* 0x000fe200000418ff */
[----:B------:R-:W-:Y:S02]  /*1e40*/  PLOP3.LUT P1, PT, PT, PT, UP0, 0x80, 0x0 ;  /* 0x000000000000781c */ /* 0x000fe40003f2f008 */
[----:B------:R-:W-:Y:S01]  /*1e50*/  SEL R2, R2, 0xffffffc0, !P2 ;  /* 0xffffffc002027807 */ /* 0x000fe20005000000 */
[----:B------:R3:W-:Y:S04]  /*1e60*/  LDGSTS.E.BYPASS.LTC128B.128 [R227+0x3100], [R54.64], !P5 ;  /* 0x0310000036e37fae */ /* 0x0007e8000e901d4e */
[----:B------:R-:W-:Y:S01]  /*1e70*/  IMAD.IADD R223, R226, 0x1, R2 ;  /* 0x00000001e2df7824 */ /* 0x000fe200078e0202 */
[----:B------:R5:W-:Y:S01]  /*1e80*/  LDGSTS.E.BYPASS.LTC128B.128 [R227+0x7100], [R56.64], !P4 ;  /* 0x0710000038e37fae */ /* 0x000be2000e101d4e */
[----:B-1----:R-:W-:Y:S01]  /*1e90*/  HMMA.16816.F32.BF16 R68, R168, R32, R68 ;  /* 0x00000020a844723c */ /* 0x002fe20000041844 */
[----:B------:R-:W-:-:S02]  /*1ea0*/  IMAD.IADD R212, R2, 0x1, R225 ;  /* 0x0000000102d47824 */ /* 0x000fc400078e02e1 */
[----:B--2---:R-:W1:Y:S04]  /*1eb0*/  LDSM.16.M88.4 R44, [R223+0x8100] ;  /* 0x00810000df2c783b */ /* 0x004e680000000200 */
[----:B----4-:R-:W-:Y:S01]  /*1ec0*/  LDSM.16.M88.4 R40, [R223+0x8900] ;  /* 0x00890000df28783b */ /* 0x010fe20000000200 */
[C---:B------:R-:W-:Y:S03]  /*1ed0*/  HMMA.16816.F32.BF16 R64, R168.reuse, R34, R64 ;  /* 0x00000022a840723c */ /* 0x040fe60000041840 */
[----:B------:R-:W2:Y:S04]  /*1ee0*/  LDSM.16.M88.4 R32, [R223+0xa100] ;  /* 0x00a10000df20783b */ /* 0x000ea80000000200 */
[----:B------:R-:W-:Y:S01]  /*1ef0*/  LDSM.16.M88.4 R108, [R226+0xf900] ;  /* 0x00f90000e26c783b */ /* 0x000fe20000000200 */
[C---:B------:R-:W-:Y:S03]  /*1f00*/  HMMA.16816.F32.BF16 R76, R168.reuse, R36, R76 ;  /* 0x00000024a84c723c */ /* 0x040fe6000004184c */
[----:B------:R-:W-:Y:S04]  /*1f10*/  LDSM.16.M88.4 R112, [R226+0xf100] ;  /* 0x00f10000e270783b */ /* 0x000fe80000000200 */
[----:B------:R-:W-:Y:S01]  /*1f20*/  LDSM.16.M88.4 R104, [R225+0x4000] ;  /* 0x00400000e168783b */ /* 0x000fe20000000200 */
[C---:B------:R-:W-:Y:S03]  /*1f30*/  HMMA.16816.F32.BF16 R72, R168.reuse, R38, R72 ;  /* 0x00000026a848723c */ /* 0x040fe60000041848 */
[----:B------:R-:W4:Y:S04]  /*1f40*/  LDSM.16.M88.4 R36, [R223+0x9900] ;  /* 0x00990000df24783b */ /* 0x000f280000000200 */
[----:B------:R-:W-:Y:S01]  /*1f50*/  LDSM.16.M88.4 R60, [R225+0x5800] ;  /* 0x00580000e13c783b */ /* 0x000fe20000000200 */
[C---:B------:R-:W-:Y:S03]  /*1f60*/  HMMA.16816.F32.BF16 R84, R168.reuse, R48, R84 ;  /* 0x00000030a854723c */ /* 0x040fe60000041854 */
[----:B-----5:R-:W-:Y:S04]  /*1f70*/  LDSM.16.M88.4 R56, [R225+0x6000] ;  /* 0x00600000e138783b */ /* 0x020fe80000000200 */
[----:B---3--:R-:W-:Y:S01]  /*1f80*/  LDSM.16.M88.4 R52, [R225+0x6800] ;  /* 0x00680000e134783b */ /* 0x008fe20000000200 */
[----:B------:R-:W-:Y:S03]  /*1f90*/  HMMA.16816.F32.BF16 R80, R168, R50, R80 ;  /* 0x00000032a850723c */ /* 0x000fe60000041850 */
[----:B------:R-:W3:Y:S04]  /*1fa0*/  LDSM.16.M88.4 R48, [R223+0x9100] ;  /* 0x00910000df30783b */ /* 0x000ee80000000200 */
[----:B------:R-:W-:Y:S01]  /*1fb0*/  LDSM.16.M88.4 R120, [R223+0xd900] ;  /* 0x00d90000df78783b */ /* 0x000fe20000000200 */
[C---:B-1----:R-:W-:Y:S03]  /*1fc0*/  HMMA.16816.F32.BF16 R28, R176.reuse, R44, R28 ;  /* 0x0000002cb01c723c */ /* 0x042fe6000004181c */
[----:B------:R-:W-:Y:S04]  /*1fd0*/  LDSM.16.M88.4 R116, [R223+0xe100] ;  /* 0x00e10000df74783b */ /* 0x000fe80000000200 */
[----:B------:R-:W0:Y:S01]  /*1fe0*/  LDGDEPBAR ;  /* 0x00000000000079af */ /* 0x000e220000000000 */
[C---:B------:R-:W-:Y:S03]  /*1ff0*/  HMMA.16816.F32.BF16 R24, R176.reuse, R46, R24 ;  /* 0x0000002eb018723c */ /* 0x040fe60000041818 */
[----:B------:R-:W1:Y:S05]  /*2000*/  LDSM.16.M88.4 R44, [R223+0xa900] ;  /* 0x00a90000df2c783b */ /* 0x000e6a0000000200 */
[C---:B--2---:R-:W-:Y:S08]  /*2010*/  HMMA.16816.F32.BF16 R92, R176.reuse, R32, R92 ;  /* 0x00000020b05c723c */ /* 0x044ff0000004185c */
[C---:B------:R-:W-:Y:S01]  /*2020*/  HMMA.16816.F32.BF16 R88, R176.reuse, R34, R88 ;  /* 0x00000022b058723c */ /* 0x040fe20000041858 */
[----:B------:R-:W2:Y:S07]  /*2030*/  LDSM.16.M88.4 R32, [R212+0x800] ;  /* 0x00080000d420783b */ /* 0x000eae0000000200 */
[C---:B------:R-:W-:Y:S08]  /*2040*/  HMMA.16816.F32.BF16 R20, R176.reuse, R40, R20 ;  /* 0x00000028b014723c */ /* 0x040ff00000041814 */
[C---:B------:R-:W-:Y:S01]  /*2050*/  HMMA.16816.F32.BF16 R16, R176.reuse, R42, R16 ;  /* 0x0000002ab010723c */ /* 0x040fe20000041810 */
[----:B------:R-:W5:Y:S07]  /*2060*/  LDSM.16.M88.4 R40, [R223+0xb100] ;  /* 0x00b10000df28783b */ /* 0x000f6e0000000200 */
[C---:B----4-:R-:W-:Y:S08]  /*2070*/  HMMA.16816.F32.BF16 R100, R176.reuse, R36, R100 ;  /* 0x00000024b064723c */ /* 0x050ff00000041864 */
[C---:B------:R-:W-:Y:S01]  /*2080*/  HMMA.16816.F32.BF16 R96, R176.reuse, R38, R96 ;  /* 0x00000026b060723c */ /* 0x040fe20000041860 */
[----:B------:R-:W4:Y:S07]  /*2090*/  LDSM.16.M88.4 R36, [R212] ;  /* 0x00000000d424783b */ /* 0x000f2e0000000200 */
[C---:B---3--:R-:W-:Y:S08]  /*20a0*/  HMMA.16816.F32.BF16 R12, R176.reuse, R48, R12 ;  /* 0x00000030b00c723c */ /* 0x048ff0000004180c */
[C---:B------:R-:W-:Y:S01]  /*20b0*/  HMMA.16816.F32.BF16 R8, R176.reuse, R50, R8 ;  /* 0x00000032b008723c */ /* 0x040fe20000041808 */
[----:B------:R-:W3:Y:S07]  /*20c0*/  LDSM.16.M88.4 R48, [R223+0xb900] ;  /* 0x00b90000df30783b */ /* 0x000eee0000000200 */
[C---:B-1----:R-:W-:Y:S08]  /*20d0*/  HMMA.16816.F32.BF16 R84, R176.reuse, R44, R84 ;  /* 0x0000002cb054723c */ /* 0x042ff00000041854 */
[----:B------:R-:W-:Y:S01]  /*20e0*/  HMMA.16816.F32.BF16 R80, R176, R46, R80 ;  /* 0x0000002eb050723c */ /* 0x000fe20000041850 */
[----:B------:R-:W1:Y:S07]  /*20f0*/  LDSM.16.M88.4 R44, [R212+0x1000] ;  /* 0x00100000d42c783b */ /* 0x000e6e0000000200 */
[C---:B--2---:R-:W-:Y:S08]  /*2100*/  HMMA.16816.F32.BF16 R20, R180.reuse, R32, R20 ;  /* 0x00000020b414723c */ /* 0x044ff00000041814 */
[----:B------:R-:W-:Y:S01]  /*2110*/  HMMA.16816.F32.BF16 R16, R180, R34, R16 ;  /* 0x00000022b410723c */ /* 0x000fe20000041810 */
[----:B------:R-:W2:Y:S07]  /*2120*/  LDSM.16.M88.4 R32, [R212+0x3000] ;  /* 0x00300000d420783b */ /* 0x000eae0000000200 */
[C---:B-----5:R-:W-:Y:S08]  /*2130*/  HMMA.16816.F32.BF16 R76, R176.reuse, R40, R76 ;  /* 0x00000028b04c723c */ /* 0x060ff0000004184c */
[----:B------:R-:W-:Y:S01]  /*2140*/  HMMA.16816.F32.BF16 R72, R176, R42, R72 ;  /* 0x0000002ab048723c */ /* 0x000fe20000041848 */
[----:B------:R-:W5:Y:S07]  /*2150*/  LDSM.16.M88.4 R40, [R212+0x1800] ;  /* 0x00180000d428783b */ /* 0x000f6e0000000200 */
[C---:B----4-:R-:W-:Y:S08]  /*2160*/  HMMA.16816.F32.BF16 R28, R180.reuse, R36, R28 ;  /* 0x00000024b41c723c */ /* 0x050ff0000004181c */
[----:B------:R-:W-:Y:S01]  /*2170*/  HMMA.16816.F32.BF16 R24, R180, R38, R24 ;  /* 0x00000026b418723c */ /* 0x000fe20000041818 */
[----:B------:R-:W4:Y:S07]  /*2180*/  LDSM.16.M88.4 R36, [R212+0x2800] ;  /* 0x00280000d424783b */ /* 0x000f2e0000000200 */
[C---:B---3--:R-:W-:Y:S08]  /*2190*/  HMMA.16816.F32.BF16 R68, R176.reuse, R48, R68 ;  /* 0x00000030b044723c */ /* 0x048ff00000041844 */
[----:B------:R-:W-:Y:S01]  /*21a0*/  HMMA.16816.F32.BF16 R64, R176, R50, R64 ;  /* 0x00000032b040723c */ /* 0x000fe20000041840 */
[----:B------:R-:W3:Y:S07]  /*21b0*/  LDSM.16.M88.4 R48, [R212+0x2000] ;  /* 0x00200000d430783b */ /* 0x000eee0000000200 */
[C---:B-1----:R-:W-:Y:S08]  /*21c0*/  HMMA.16816.F32.BF16 R12, R180.reuse, R44, R12 ;  /* 0x0000002cb40c723c */ /* 0x042ff0000004180c */
[C---:B------:R-:W-:Y:S01]  /*21d0*/  HMMA.16816.F32.BF16 R8, R180.reuse, R46, R8 ;  /* 0x0000002eb408723c */ /* 0x040fe20000041808 */
[----:B------:R-:W1:Y:S07]  /*21e0*/  LDSM.16.M88.4 R44, [R212+0x3800] ;  /* 0x00380000d42c783b */ /* 0x000e6e0000000200 */
[C---:B--2---:R-:W-:Y:S08]  /*21f0*/  HMMA.16816.F32.BF16 R76, R180.reuse, R32, R76 ;  /* 0x00000020b44c723c */ /* 0x044ff0000004184c */
[C---:B------:R-:W-:Y:S01]  /*2200*/  HMMA.16816.F32.BF16 R72, R180.reuse, R34, R72 ;  /* 0x00000022b448723c */ /* 0x040fe20000041848 */
[----:B------:R-:W2:Y:S07]  /*2210*/  LDSM.16.M88.4 R32, [R226+0xd900] ;  /* 0x00d90000e220783b */ /* 0x000eae0000000200 */
[C---:B-----5:R-:W-:Y:S08]  /*2220*/  HMMA.16816.F32.BF16 R100, R180.reuse, R40, R100 ;  /* 0x00000028b464723c */ /* 0x060ff00000041864 */
[C---:B------:R-:W-:Y:S01]  /*2230*/  HMMA.16816.F32.BF16 R96, R180.reuse, R42, R96 ;  /* 0x0000002ab460723c */ /* 0x040fe20000041860 */
[----:B------:R-:W5:Y:S07]  /*2240*/  LDSM.16.M88.4 R40, [R226+0xc100] ;  /* 0x00c10000e228783b */ /* 0x000f6e0000000200 */
[C---:B----4-:R-:W-:Y:S08]  /*2250*/  HMMA.16816.F32.BF16 R84, R180.reuse, R36, R84 ;  /* 0x00000024b454723c */ /* 0x050ff00000041854 */
[C---:B------:R-:W-:Y:S01]  /*2260*/  HMMA.16816.F32.BF16 R80, R180.reuse, R38, R80 ;  /* 0x00000026b450723c */ /* 0x040fe20000041850 */
[----:B------:R-:W4:Y:S07]  /*2270*/  LDSM.16.M88.4 R36, [R226+0xd100] ;  /* 0x00d10000e224783b */ /* 0x000f2e0000000200 */
[C---:B---3--:R-:W-:Y:S08]  /*2280*/  HMMA.16816.F32.BF16 R92, R180.reuse, R48, R92 ;  /* 0x00000030b45c723c */ /* 0x048ff0000004185c */
[C---:B------:R-:W-:Y:S01]  /*2290*/  HMMA.16816.F32.BF16 R88, R180.reuse, R50, R88 ;  /* 0x00000032b458723c */ /* 0x040fe20000041858 */
[----:B------:R-:W3:Y:S07]  /*22a0*/  LDSM.16.M88.4 R48, [R226+0xc900] ;  /* 0x00c90000e230783b */ /* 0x000eee0000000200 */
[C---:B-1----:R-:W-:Y:S08]  /*22b0*/  HMMA.16816.F32.BF16 R68, R180.reuse, R44, R68 ;  /* 0x0000002cb444723c */ /* 0x042ff00000041844 */
[----:B------:R-:W-:Y:S01]  /*22c0*/  HMMA.16816.F32.BF16 R64, R180, R46, R64 ;  /* 0x0000002eb440723c */ /* 0x000fe20000041840 */
        /* <DEDUP_REMOVED lines=12> */
[----:B------:R-:W-:Y:S07]  /*2390*/  LDSM.16.M88.4 R48, [R225+0x7000] ;  /* 0x00700000e130783b */ /* 0x000fee0000000200 */
        /* <DEDUP_REMOVED lines=8> */
[----:B------:R-:W3:Y:S07]  /*2420*/  LDSM.16.M88.4 R40, [R223+0xc100] ;  /* 0x00c10000df28783b */ /* 0x000eee0000000200 */
[C---:B----4-:R-:W-:Y:S08]  /*2430*/  HMMA.16816.F32.BF16 R20, R188.reuse, R36, R20 ;  /* 0x00000024bc14723c */ /* 0x050ff00000041814 */
[----:B------:R-:W-:Y:S01]  /*2440*/  HMMA.16816.F32.BF16 R16, R188, R38, R16 ;  /* 0x00000026bc10723c */ /* 0x000fe20000041810 */
[----:B------:R-:W4:Y:S07]  /*2450*/  LDSM.16.M88.4 R36, [R223+0xc900] ;  /* 0x00c90000df24783b */ /* 0x000f2e0000000200 */
[C---:B------:R-:W-:Y:S08]  /*2460*/  HMMA.16816.F32.BF16 R68, R184.reuse, R108, R68 ;  /* 0x0000006cb844723c */ /* 0x040ff00000041844 */
[C---:B------:R-:W-:Y:S08]  /*2470*/  HMMA.16816.F32.BF16 R76, R184.reuse, R112, R76 ;  /* 0x00000070b84c723c */ /* 0x040ff0000004184c */
[C---:B------:R-:W-:Y:S01]  /*2480*/  HMMA.16816.F32.BF16 R72, R184.reuse, R114, R72 ;  /* 0x00000072b848723c */ /* 0x040fe20000041848 */
[----:B------:R-:W-:Y:S07]  /*2490*/  LDSM.16.M88.4 R112, [R223+0xe900] ;  /* 0x00e90000df70783b */ /* 0x000fee0000000200 */
[----:B------:R-:W-:Y:S01]  /*24a0*/  HMMA.16816.F32.BF16 R64, R184, R110, R64 ;  /* 0x0000006eb840723c */ /* 0x000fe20000041840 */
[----:B------:R-:W-:Y:S07]  /*24b0*/  LDSM.16.M88.4 R108, [R223+0xf100] ;  /* 0x00f10000df6c783b */ /* 0x000fee0000000200 */
[C---:B------:R-:W-:Y:S08]  /*24c0*/  HMMA.16816.F32.BF16 R28, R188.reuse, R104, R28 ;  /* 0x00000068bc1c723c */ /* 0x040ff0000004181c */
[C---:B------:R-:W-:Y:S01]  /*24d0*/  HMMA.16816.F32.BF16 R24, R188.reuse, R106, R24 ;  /* 0x0000006abc18723c */ /* 0x040fe20000041818 */
[----:B------:R-:W5:Y:S07]  /*24e0*/  LDSM.16.M88.4 R104, [R223+0xf900] ;  /* 0x00f90000df68783b */ /* 0x000f6e0000000200 */
[C---:B-1----:R-:W-:Y:S08]  /*24f0*/  HMMA.16816.F32.BF16 R68, R188.reuse, R44, R68 ;  /* 0x0000002cbc44723c */ /* 0x042ff00000041844 */
[C---:B------:R-:W-:Y:S08]  /*2500*/  HMMA.16816.F32.BF16 R100, R188.reuse, R60, R100 ;  /* 0x0000003cbc64723c */ /* 0x040ff00000041864 */
[C---:B------:R-:W-:Y:S01]  /*2510*/  HMMA.16816.F32.BF16 R96, R188.reuse, R62, R96 ;  /* 0x0000003ebc60723c */ /* 0x040fe20000041860 */
[----:B------:R-:W-:Y:S07]  /*2520*/  LDSM.16.M88.4 R60, [R212+0x4000] ;  /* 0x00400000d43c783b */ /* 0x000fee0000000200 */
        /* <DEDUP_REMOVED lines=9> */
[----:B------:R-:W-:Y:S01]  /*25c0*/  HMMA.16816.F32.BF16 R64, R188, R46, R64 ;  /* 0x0000002ebc40723c */ /* 0x000fe20000041840 */
[----:B------:R-:W-:Y:S07]  /*25d0*/  LDSM.16.M88.4 R44, [R212+0x6000] ;  /* 0x00600000d42c783b */ /* 0x000fee0000000200 */
[C---:B--2---:R-:W-:Y:S08]  /*25e0*/  HMMA.16816.F32.BF16 R12, R196.reuse, R32, R12 ;  /* 0x00000020c40c723c */ /* 0x044ff0000004180c */
[C---:B------:R-:W-:Y:S01]  /*25f0*/  HMMA.16816.F32.BF16 R8, R196.reuse, R34, R8 ;  /* 0x00000022c408723c */ /* 0x040fe20000041808 */
[----:B------:R-:W1:Y:S07]  /*2600*/  LDSM.16.M88.4 R32, [R212+0x7800] ;  /* 0x00780000d420783b */ /* 0x000e6e0000000200 */
[C---:B---3--:R-:W-:Y:S08]  /*2610*/  HMMA.16816.F32.BF16 R28, R196.reuse, R40, R28 ;  /* 0x00000028c41c723c */ /* 0x048ff0000004181c */
[C---:B------:R-:W-:Y:S01]  /*2620*/  HMMA.16816.F32.BF16 R24, R196.reuse, R42, R24 ;  /* 0x0000002ac418723c */ /* 0x040fe20000041818 */
[----:B------:R-:W2:Y:S07]  /*2630*/  LDSM.16.M88.4 R40, [R212+0x6800] ;  /* 0x00680000d428783b */ /* 0x000eae0000000200 */
[C---:B----4-:R-:W-:Y:S08]  /*2640*/  HMMA.16816.F32.BF16 R20, R196.reuse, R36, R20 ;  /* 0x00000024c414723c */ /* 0x050ff00000041814 */
[----:B------:R-:W-:Y:S01]  /*2650*/  HMMA.16816.F32.BF16 R16, R196, R38, R16 ;  /* 0x00000026c410723c */ /* 0x000fe20000041810 */
[----:B------:R-:W3:Y:S01]  /*2660*/  LDSM.16.M88.4 R36, [R212+0x7000] ;  /* 0x00700000d424783b */ /* 0x000ee20000000200 */
[----:B------:R-:W-:-:S06]  /*2670*/  DEPBAR.LE SB0, 0x0 ;  /* 0x000080000000791a */ /* 0x000fcc0000000000 */
[C---:B-----5:R-:W-:Y:S08]  /*2680*/  HMMA.16816.F32.BF16 R68, R196.reuse, R104, R68 ;  /* 0x00000068c444723c */ /* 0x060ff00000041844 */
[C---:B------:R-:W-:Y:S08]  /*2690*/  HMMA.16816.F32.BF16 R100, R196.reuse, R120, R100 ;  /* 0x00000078c464723c */ /* 0x040ff00000041864 */
[C---:B------:R-:W-:Y:S08]  /*26a0*/  HMMA.16816.F32.BF16 R96, R196.reuse, R122, R96 ;  /* 0x0000007ac460723c */ /* 0x040ff00000041860 */
[C---:B------:R-:W-:Y:S08]  /*26b0*/  HMMA.16816.F32.BF16 R92, R196.reuse, R116, R92 ;  /* 0x00000074c45c723c */ /* 0x040ff0000004185c */
[C---:B------:R-:W-:Y:S08]  /*26c0*/  HMMA.16816.F32.BF16 R88, R196.reuse, R118, R88 ;  /* 0x00000076c458723c */ /* 0x040ff00000041858 */
[C---:B------:R-:W-:Y:S08]  /*26d0*/  HMMA.16816.F32.BF16 R84, R196.reuse, R112, R84 ;  /* 0x00000070c454723c */ /* 0x040ff00000041854 */
[C---:B------:R-:W-:Y:S08]  /*26e0*/  HMMA.16816.F32.BF16 R80, R196.reuse, R114, R80 ;  /* 0x00000072c450723c */ /* 0x040ff00000041850 */
[C---:B------:R-:W-:Y:S08]  /*26f0*/  HMMA.16816.F32.BF16 R76, R196.reuse, R108, R76 ;  /* 0x0000006cc44c723c */ /* 0x040ff0000004184c */
[C---:B------:R-:W-:Y:S08]  /*2700*/  HMMA.16816.F32.BF16 R72, R196.reuse, R110, R72 ;  /* 0x0000006ec448723c */ /* 0x040ff00000041848 */
[----:B------:R-:W-:Y:S08]  /*2710*/  HMMA.16816.F32.BF16 R64, R196, R106, R64 ;  /* 0x0000006ac440723c */ /* 0x000ff00000041840 */
[C---:B-1----:R-:W-:Y:S08]  /*2720*/  HMMA.16816.F32.BF16 R68, R200.reuse, R32, R68 ;  /* 0x00000020c844723c */ /* 0x042ff00000041844 */
        /* <DEDUP_REMOVED lines=10> */
[C---:B--2---:R-:W-:Y:S08]  /*27d0*/  HMMA.16816.F32.BF16 R84, R200.reuse, R40, R84 ;  /* 0x00000028c854723c */ /* 0x044ff00000041854 */
[C---:B------:R-:W-:Y:S08]  /*27e0*/  HMMA.16816.F32.BF16 R80, R200.reuse, R42, R80 ;  /* 0x0000002ac850723c */ /* 0x040ff00000041850 */
[C---:B---3--:R-:W-:Y:S08]  /*27f0*/  HMMA.16816.F32.BF16 R76, R200.reuse, R36, R76 ;  /* 0x00000024c84c723c */ /* 0x048ff0000004184c */
[C---:B------:R-:W-:Y:S08]  /*2800*/  HMMA.16816.F32.BF16 R72, R200.reuse, R38, R72 ;  /* 0x00000026c848723c */ /* 0x040ff00000041848 */
[----:B------:R-:W-:Y:S01]  /*2810*/  HMMA.16816.F32.BF16 R32, R200, R34, R64 ;  /* 0x00000022c820723c */ /* 0x000fe20000041840 */
[----:B------:R-:W-:Y:S06]  /*2820*/  BAR.SYNC.DEFER_BLOCKING 0x0 ;  /* 0x0000000000007b1d */ /* 0x000fec0000010000 */
[----:B------:R-:W-:Y:S05]  /*2830*/  @!P1 BRA `(.L_x_4) ;  /* 0x0000026000009947 */ /* 0x000fea0003800000 */
[----:B------:R-:W-:Y:S02]  /*2840*/  UIADD3 UR5, UR17, -0x2, URZ ;  /* 0xfffffffe11057890 */ /* 0x000fe4000fffe03f */
[----:B------:R-:W-:-:S02]  /*2850*/  USHF.L.U32 UR16, UR6, 0x6, URZ ;  /* 0x0000000606107899 */ /* 0x000fc4000800063f */
[----:B------:R-:W-:Y:S02]  /*2860*/  USHF.R.S32.HI UR4, URZ, 0x1f, UR5 ;  /* 0x0000001f3f047899 */ /* 0x000fe40008011405 */
[----:B------:R-:W-:Y:S01]  /*2870*/  UIMAD UR18, UR18, UR5, URZ ;  /* 0x00000005121272a4 */ /* 0x000fe2000f8e023f */
[----:B------:R-:W-:Y:S02]  /*2880*/  IMAD.U32 R3, RZ, RZ, UR5 ;  /* 0x00000005ff037e24 */ /* 0x000fe4000f8e00ff */
[----:B------:R-:W-:Y:S01]  /*2890*/  IMAD.U32 R42, RZ, RZ, UR16 ;  /* 0x00000010ff2a7e24 */ /* 0x000fe2000f8e00ff */
[----:B------:R-:W-:Y:S01]  /*28a0*/  UIMAD UR4, UR4, UR19, UR18 ;  /* 0x00000013040472a4 */ /* 0x000fe2000f8e0212 */
[----:B------:R-:W-:Y:S01]  /*28b0*/  IMAD.WIDE.U32 R36, R3, UR19, R230 ;  /* 0x0000001303247c25 */ /* 0x000fe2000f8e00e6 */
[----:B------:R-:W-:Y:S02]  /*28c0*/  ULDC UR5, c[0x0][0x1e4] ;  /* 0x0000790000057ab9 */ /* 0x000fe40000000800 */
[----:B------:R-:W-:-:S02]  /*28d0*/  USHF.L.U64.HI UR5, UR6, UR23, UR5 ;  /* 0x0000001706057299 */ /* 0x000fc40008010205 */
[----:B------:R-:W-:Y:S01]  /*28e0*/  IADD3 R2, R37, UR4, RZ ;  /* 0x0000000425027c10 */ /* 0x000fe2000fffe0ff */
[----:B------:R-:W-:Y:S01]  /*28f0*/  UIADD3 UR6, UP0, UR12, 0x80, URZ ;  /* 0x000000800c067890 */ /* 0x000fe2000ff1e03f */
[----:B------:R-:W-:-:S03]  /*2900*/  LEA R46, P1, R36, c[0x0][0x1c8], 0x1 ;  /* 0x00007200242e7a11 */ /* 0x000fc600078208ff */
[----:B------:R-:W-:Y:S01]  /*2910*/  UIADD3.X UR4, URZ, UR9, URZ, UP0, !UPT ;  /* 0x000000093f047290 */ /* 0x000fe200087fe43f */
[----:B------:R-:W-:Y:S02]  /*2920*/  LEA.HI.X R47, R36, c[0x0][0x1cc], R2, 0x1, P1 ;  /* 0x00007300242f7a11 */ /* 0x000fe400008f0c02 */
[----:B------:R-:W-:Y:S02]  /*2930*/  IADD3 R42, P2, P1, R42, 0x80, R46 ;  /* 0x000000802a2a7810 */ /* 0x000fe4000795e02e */
[----:B------:R-:W-:Y:S01]  /*2940*/  IADD3 R44, P4, R46, UR16, RZ ;  /* 0x000000102e2c7c10 */ /* 0x000fe2000ff9e0ff */
[----:B------:R-:W-:Y:S01]  /*2950*/  @!PT LDS RZ, [RZ] ;  /* 0x00000000fffff984 */ /* 0x000fe20000000800 */
[----:B------:R-:W-:Y:S01]  /*2960*/  @!PT LDS RZ, [RZ] ;  /* 0x00000000fffff984 */ /* 0x000fe20000000800 */
[----:B------:R-:W-:Y:S01]  /*2970*/  @!PT LDS RZ, [RZ] ;  /* 0x00000000fffff984 */ /* 0x000fe20000000800 */
[----:B------:R1:W-:Y:S01]  /*2980*/  LDGSTS.E.BYPASS.LTC128B.128 [R227+0x8100], [R46.64], !P3 ;  /* 0x081000002ee37fae */ /* 0x0003e2000d901d4e */
[----:B------:R-:W-:Y:S02]  /*2990*/  IADD3.X R43, RZ, UR5, R47, P2, P1 ;  /* 0x00000005ff2b7c10 */ /* 0x000fe400097e242f */
[----:B------:R-:W-:Y:S01]  /*29a0*/  IADD3.X R45, R47, UR5, RZ, P4, !PT ;  /* 0x000000052f2d7c10 */ /* 0x000fe2000a7fe4ff */
[----:B------:R1:W-:Y:S01]  /*29b0*/  LDGSTS.E.BYPASS.LTC128B.128 [R227+0xc100], [R46.64+0x80], !P0 ;  /* 0x0c1000802ee37fae */ /* 0x0003e2000c101d4e */
[----:B------:R-:W-:-:S02]  /*29c0*/  IADD3 R40, P1, R44, UR16, RZ ;  /* 0x000000102c287c10 */ /* 0x000fc4000ff3e0ff */
[----:B------:R-:W-:Y:S01]  /*29d0*/  IADD3 R38, P4, R44, UR6, RZ ;  /* 0x000000062c267c10 */ /* 0x000fe2000ff9e0ff */
[----:B------:R1:W-:Y:S01]  /*29e0*/  LDGSTS.E.BYPASS.LTC128B.128 [R227+0x9100], [R44.64], !P3 ;  /* 0x091000002ce37fae */ /* 0x0003e2000d901d4e */
[C---:B------:R-:W-:Y:S02]  /*29f0*/  IADD3.X R41, R45.reuse, UR5, RZ, P1, !PT ;  /* 0x000000052d297c10 */ /* 0x040fe40008ffe4ff */
[C---:B------:R-:W-:Y:S01]  /*2a00*/  IADD3 R36, P2, R40.reuse, UR16, RZ ;  /* 0x0000001028247c10 */ /* 0x040fe2000ff5e0ff */
[----:B------:R1:W-:Y:S01]  /*2a10*/  LDGSTS.E.BYPASS.LTC128B.128 [R227+0xd100], [R42.64], !P0 ;  /* 0x0d1000002ae37fae */ /* 0x0003e2000c101d4e */
[----:B------:R-:W-:Y:S02]  /*2a20*/  IADD3 R2, P1, R40, UR6, RZ ;  /* 0x0000000628027c10 */ /* 0x000fe4000ff3e0ff */
[----:B------:R-:W-:Y:S01]  /*2a30*/  IADD3.X R39, R45, UR4, RZ, P4, !PT ;  /* 0x000000042d277c10 */ /* 0x000fe2000a7fe4ff */
[----:B------:R1:W-:Y:S01]  /*2a40*/  LDGSTS.E.BYPASS.LTC128B.128 [R227+0xa100], [R40.64], !P3 ;  /* 0x0a10000028e37fae */ /* 0x0003e2000d901d4e */
[----:B------:R-:W-:-:S02]  /*2a50*/  IADD3.X R37, R41, UR5, RZ, P2, !PT ;  /* 0x0000000529257c10 */ /* 0x000fc400097fe4ff */
[----:B------:R-:W-:Y:S01]  /*2a60*/  IADD3.X R3, R41, UR4, RZ, P1, !PT ;  /* 0x0000000429037c10 */ /* 0x000fe20008ffe4ff */
[----:B------:R1:W-:Y:S04]  /*2a70*/  LDGSTS.E.BYPASS.LTC128B.128 [R227+0xe100], [R38.64], !P0 ;  /* 0x0e10000026e37fae */ /* 0x0003e8000c101d4e */
[----:B------:R1:W-:Y:S04]  /*2a80*/  LDGSTS.E.BYPASS.LTC128B.128 [R227+0xb100], [R36.64], !P3 ;  /* 0x0b10000024e37fae */ /* 0x0003e8000d901d4e */
[----:B------:R1:W-:Y:S02]  /*2a90*/  LDGSTS.E.BYPASS.LTC128B.128 [R227+0xf100], [R2.64], !P0 ;  /* 0x0f10000002e37fae */ /* 0x0003e4000c101d4e */
.L_x_4:
[----:B-1----:R-:W-:Y:S01]  /*2aa0*/  LOP3.LUT R3, R125, 0xffffffe0, RZ, 0xc0, !PT ;  /* 0xffffffe07d037812 */ /* 0x002fe200078ec0ff */
[----:B------:R-:W-:Y:S01]  /*2ab0*/  IMAD.MOV.U32 R6, RZ, RZ, -0x2 ;  /* 0xfffffffeff067424 */ /* 0x000fe200078e00ff */
[----:B------:R-:W-:Y:S01]  /*2ac0*/  UIADD3 UR23, UR17, -0x2, URZ ;  /* 0xfffffffe11177890 */ /* 0x000fe2000fffe03f */
[----:B------:R-:W-:Y:S01]  /*2ad0*/  IMAD.SHL.U32 R224, R0, 0x2, RZ ;  /* 0x0000000200e07824 */ /* 0x000fe200078e00ff */
[----:B------:R-:W0:Y:S01]  /*2ae0*/  LDGDEPBAR ;  /* 0x00000000000079af */ /* 0x000e220000000000 */
[----:B------:R-:W-:Y:S01]  /*2af0*/  IMAD.IADD R3, R124, 0x1, -R3 ;  /* 0x000000017c037824 */ /* 0x000fe200078e0a03 */
[----:B------:R-:W-:Y:S01]  /*2b00*/  UISETP.GE.AND UP0, UPT, UR23, UR8, UPT ;  /* 0x000000081700728c */ /* 0x000fe2000bf06270 */
[--C-:B------:R-:W-:Y:S01]  /*2b10*/  IMAD R222, R7, 0x2, R224.reuse ;  /* 0x0000000207de7824 */ /* 0x100fe200078e02e0 */
[----:B------:R-:W-:Y:S01]  /*2b20*/  LDSM.16.MT88.4 R124, [R224+0x100] ;  /* 0x00010000e07c783b */ /* 0x000fe20000004200 */
[C---:B------:R-:W-:Y:S01]  /*2b30*/  IMAD R221, R5.reuse, 0x2, R224 ;  /* 0x0000000205dd7824 */ /* 0x040fe200078e02e0 */
[----:B------:R-:W-:Y:S01]  /*2b40*/  SHF.R.S32.HI R2, RZ, 0x1f, R3 ;  /* 0x0000001fff027819 */ /* 0x000fe20000011403 */
[----:B------:R-:W-:Y:S01]  /*2b50*/  IMAD R220, R5, 0x2, R222 ;  /* 0x0000000205dc7824 */ /* 0x000fe200078e02de */
[----:B------:R-:W-:Y:S02]  /*2b60*/  LDSM.16.MT88.4 R104, [R222+0x4100] ;  /* 0x00410000de68783b */ /* 0x000fe40000004200 */
[----:B------:R-:W-:-:S02]  /*2b70*/  LEA.HI R2, R2, R3, RZ, 0x2 ;  /* 0x0000000302027211 */ /* 0x000fc400078f10ff */
[----:B------:R-:W-:Y:S02]  /*2b80*/  LDSM.16.MT88.4 R108, [R221+0x4100] ;  /* 0x00410000dd6c783b */ /* 0x000fe40000004200 */
[----:B------:R-:W-:-:S05]  /*2b90*/  LOP3.LUT R2, R2, 0x7ffffffc, RZ, 0xc0, !PT ;  /* 0x7ffffffc02027812 */ /* 0x000fca00078ec0ff */
[----:B------:R-:W-:-:S04]  /*2ba0*/  IMAD.IADD R3, R3, 0x1, -R2 ;  /* 0x0000000103037824 */ /* 0x000fc800078e0a02 */
[----:B------:R-:W-:-:S05]  /*2bb0*/  IMAD R6, R3, R6, UR7 ;  /* 0x0000000703067e24 */ /* 0x000fca000f8e0206 */
[C---:B------:R-:W-:Y:S02]  /*2bc0*/  ISETP.GT.AND P1, PT, R6.reuse, 0x1, PT ;  /* 0x000000010600780c */ /* 0x040fe40003f24270 */
[C---:B------:R-:W-:Y:S02]  /*2bd0*/  ISETP.GT.AND P4, PT, R6.reuse, RZ, PT ;  /* 0x000000ff0600720c */ /* 0x040fe40003f84270 */
[----:B------:R-:W-:Y:S02]  /*2be0*/  FSEL R53, R31, -INF , P1 ;  /* 0xff8000001f357808 */ /* 0x000fe40000800000 */
[----:B------:R-:W-:Y:S02]  /*2bf0*/  FSEL R4, R29, -INF , P1 ;  /* 0xff8000001d047808 */ /* 0x000fe40000800000 */
[C---:B------:R-:W-:Y:S02]  /*2c00*/  ISETP.GT.AND P1, PT, R6.reuse, 0x9, PT ;  /* 0x000000090600780c */ /* 0x040fe40003f24270 */
[----:B------:R-:W-:-:S02]  /*2c10*/  ISETP.GT.AND P2, PT, R6, 0x8, PT ;  /* 0x000000080600780c */ /* 0x000fc40003f44270 */
[----:B------:R-:W-:Y:S02]  /*2c20*/  FSEL R49, R27, -INF , P1 ;  /* 0xff8000001b317808 */ /* 0x000fe40000800000 */
[----:B------:R-:W-:Y:S02]  /*2c30*/  FSEL R59, R25, -INF , P1 ;  /* 0xff800000193b7808 */ /* 0x000fe40000800000 */
[----:B------:R-:W-:Y:S02]  /*2c40*/  ISETP.GT.AND P1, PT, R6, 0x11, PT ;  /* 0x000000110600780c */ /* 0x000fe40003f24270 */
[----:B------:R-:W-:Y:S02]  /*2c50*/  FSEL R3, R28, -INF , P4 ;  /* 0xff8000001c037808 */ /* 0x000fe40002000000 */
[----:B------:R-:W-:Y:S02]  /*2c60*/  FSEL R23, R23, -INF , P1 ;  /* 0xff80000017177808 */ /* 0x000fe40000800000 */
[----:B------:R-:W-:-:S02]  /*2c70*/  FSEL R21, R21, -INF , P1 ;  /* 0xff80000015157808 */ /* 0x000fc40000800000 */
[----:B------:R-:W-:Y:S02]  /*2c80*/  ISETP.GT.AND P1, PT, R6, 0x19, PT ;  /* 0x000000190600780c */ /* 0x000fe40003f24270 */
[----:B------:R-:W-:Y:S02]  /*2c90*/  FSEL R55, R24, -INF , P2 ;  /* 0xff80000018377808 */ /* 0x000fe40001000000 */
[----:B------:R-:W-:Y:S02]  /*2ca0*/  FMNMX.FTZ R2, R3, R4, !PT ;  /* 0x0000000403027209 */ /* 0x000fe40007810000 */
[----:B------:R-:W-:Y:S02]  /*2cb0*/  FSEL R43, R19, -INF , P1 ;  /* 0xff800000132b7808 */ /* 0x000fe40000800000 */
[----:B------:R-:W-:Y:S02]  /*2cc0*/  FSEL R17, R17, -INF , P1 ;  /* 0xff80000011117808 */ /* 0x000fe40000800000 */
[----:B------:R-:W-:-:S02]  /*2cd0*/  FSEL R30, R30, -INF , P4 ;  /* 0xff8000001e1e7808 */ /* 0x000fc40002000000 */
[C---:B------:R-:W-:Y:S02]  /*2ce0*/  ISETP.GT.AND P1, PT, R6.reuse, 0x28, PT ;  /* 0x000000280600780c */ /* 0x040fe40003f24270 */
[----:B------:R-:W-:Y:S02]  /*2cf0*/  ISETP.GT.AND P4, PT, R6, 0x10, PT ;  /* 0x000000100600780c */ /* 0x000fe40003f84270 */
[----:B------:R-:W-:Y:S02]  /*2d00*/  FMNMX.FTZ R2, R55, R2, !PT ;  /* 0x0000000237027209 */ /* 0x000fe40007810000 */
[----:B------:R-:W-:Y:S02]  /*2d10*/  FSEL R31, R8, -INF , P1 ;  /* 0xff800000081f7808 */ /* 0x000fe40000800000 */
[----:B------:R-:W-:Y:S02]  /*2d20*/  FSEL R47, R20, -INF , P4 ;  /* 0xff800000142f7808 */ /* 0x000fe40002000000 */
[----:B------:R-:W-:-:S02]  /*2d30*/  FMNMX.FTZ R8, R59, R2, !PT ;  /* 0x000000023b087209 */ /* 0x000fc40007810000 */
[----:B------:R-:W-:Y:S02]  /*2d40*/  FSEL R51, R26, -INF , P2 ;  /* 0xff8000001a337808 */ /* 0x000fe40001000000 */
[----:B------:R-:W-:Y:S02]  /*2d50*/  ISETP.GT.AND P2, PT, R6, 0x18, PT ;  /* 0x000000180600780c */ /* 0x000fe40003f44270 */
[----:B------:R-:W-:Y:S02]  /*2d60*/  FMNMX.FTZ R8, R47, R8, !PT ;  /* 0x000000082f087209 */ /* 0x000fe40007810000 */
[----:B------:R-:W-:Y:S02]  /*2d70*/  FSEL R27, R16, -INF , P2 ;  /* 0xff800000101b7808 */ /* 0x000fe40001000000 */
[----:B------:R-:W-:Y:S02]  /*2d80*/  FMNMX.FTZ R8, R21, R8, !PT ;  /* 0x0000000815087209 */ /* 0x000fe40007810000 */
[----:B------:R-:W-:-:S02]  /*2d90*/  FSEL R25, R22, -INF , P4 ;  /* 0xff80000016197808 */ /* 0x000fc40002000000 */
[----:B------:R-:W-:Y:S02]  /*2da0*/  ISETP.GT.AND P4, PT, R6, 0x20, PT ;  /* 0x000000200600780c */ /* 0x000fe40003f84270 */
[----:B------:R-:W-:Y:S02]  /*2db0*/  FMNMX.FTZ R8, R27, R8, !PT ;  /* 0x000000081b087209 */ /* 0x000fe40007810000 */
[----:B------:R-:W-:Y:S02]  /*2dc0*/  FSEL R37, R10, -INF , P1 ;  /* 0xff8000000a257808 */ /* 0x000fe40000800000 */
[----:B------:R-:W-:Y:S02]  /*2dd0*/  FSEL R45, R18, -INF , P2 ;  /* 0xff800000122d7808 */ /* 0x000fe40001000000 */
[----:B------:R-:W-:Y:S02]  /*2de0*/  FMNMX.FTZ R10, R30, R53, !PT ;  /* 0x000000351e0a7209 */ /* 0x000fe40007810000 */
[----:B------:R-:W-:-:S02]  /*2df0*/  ISETP.GT.AND P2, PT, R6, 0x21, PT ;  /* 0x000000210600780c */ /* 0x000fc40003f44270 */
[----:B------:R-:W-:Y:S02]  /*2e00*/  FSEL R39, R12, -INF , P4 ;  /* 0xff8000000c277808 */ /* 0x000fe40002000000 */
[----:B------:R-:W-:Y:S02]  /*2e10*/  FMNMX.FTZ R8, R17, R8, !PT ;  /* 0x0000000811087209 */ /* 0x000fe40007810000 */
[----:B------:R-:W-:Y:S02]  /*2e20*/  FMNMX.FTZ R12, R51, R10, !PT ;  /* 0x0000000a330c7209 */ /* 0x000fe40007810000 */
[----:B------:R-:W-:Y:S02]  /*2e30*/  FSEL R29, R13, -INF , P2 ;  /* 0xff8000000d1d7808 */ /* 0x000fe40001000000 */
[----:B------:R-:W-:Y:S02]  /*2e40*/  FMNMX.FTZ R10, R39, R8, !PT ;  /* 0x00000008270a7209 */ /* 0x000fe40007810000 */
[----:B------:R-:W-:-:S02]  /*2e50*/  FSEL R36, R15, -INF , P2 ;  /* 0xff8000000f247808 */ /* 0x000fc40001000000 */
[----:B------:R-:W-:Y:S02]  /*2e60*/  ISETP.GT.AND P2, PT, R6, 0x29, PT ;  /* 0x000000290600780c */ /* 0x000fe40003f44270 */
[----:B------:R-:W-:Y:S02]  /*2e70*/  FMNMX.FTZ R8, R49, R12, !PT ;  /* 0x0000000c31087209 */ /* 0x000fe40007810000 */
[----:B------:R-:W-:Y:S02]  /*2e80*/  FMNMX.FTZ R10, R29, R10, !PT ;  /* 0x0000000a1d0a7209 */ /* 0x000fe40007810000 */
[----:B------:R-:W-:Y:S02]  /*2e90*/  FSEL R41, R14, -INF , P4 ;  /* 0xff8000000e297808 */ /* 0x000fe40002000000 */
[----:B------:R-:W-:Y:S01]  /*2ea0*/  FSEL R2, R9, -INF , P2 ;  /* 0xff80000009027808 */ /* 0x000fe20001000000 */
[----:B------:R-:W-:Y:S01]  /*2eb0*/  LDSM.16.MT88.4 R12, [R220+0x900] ;  /* 0x00090000dc0c783b */ /* 0x000fe20000004200 */
[----:B------:R-:W-:-:S02]  /*2ec0*/  FMNMX.FTZ R8, R25, R8, !PT ;  /* 0x0000000819087209 */ /* 0x000fc40007810000 */
[C---:B------:R-:W-:Y:S02]  /*2ed0*/  ISETP.GT.AND P4, PT, R6.reuse, 0x30, PT ;  /* 0x000000300600780c */ /* 0x040fe40003f84270 */
[----:B------:R-:W-:Y:S02]  /*2ee0*/  FMNMX.FTZ R9, R31, R10, !PT ;  /* 0x0000000a1f097209 */ /* 0x000fe40007810000 */
[----:B------:R-:W-:Y:S02]  /*2ef0*/  FSEL R64, R11, -INF , P2 ;  /* 0xff8000000b407808 */ /* 0x000fe40001000000 */
[----:B------:R-:W-:Y:S02]  /*2f00*/  FMNMX.FTZ R8, R23, R8, !PT ;  /* 0x0000000817087209 */ /* 0x000fe40007810000 */
[----:B------:R-:W-:Y:S02]  /*2f10*/  ISETP.GT.AND P2, PT, R6, 0x31, PT ;  /* 0x000000310600780c */ /* 0x000fe40003f44270 */
[----:B------:R-:W-:-:S02]  /*2f20*/  FSEL R60, R100, -INF , P4 ;  /* 0xff800000643c7808 */ /* 0x000fc40002000000 */
[----:B------:R-:W-:Y:S02]  /*2f30*/  FMNMX.FTZ R9, R2, R9, !PT ;  /* 0x0000000902097209 */ /* 0x000fe40007810000 */
[----:B------:R-:W-:Y:S02]  /*2f40*/  FMNMX.FTZ R10, R45, R8, !PT ;  /* 0x000000082d0a7209 */ /* 0x000fe40007810000 */
[----:B------:R-:W-:Y:S02]  /*2f50*/  ISETP.GT.AND P1, PT, R6, 0x38, PT ;  /* 0x000000380600780c */ /* 0x000fe40003f24270 */
[----:B------:R-:W-:Y:S02]  /*2f60*/  FSEL R145, R101, -INF , P2 ;  /* 0xff80000065917808 */ /* 0x000fe40001000000 */
[----:B------:R-:W-:Y:S02]  /*2f70*/  FMNMX.FTZ R8, R60, R9, !PT ;  /* 0x000000093c087209 */ /* 0x000fe40007810000 */
[----:B------:R-:W-:-:S02]  /*2f80*/  FSEL R144, R103, -INF , P2 ;  /* 0xff80000067907808 */ /* 0x000fc40001000000 */
[----:B------:R-:W-:Y:S02]  /*2f90*/  ISETP.GT.AND P2, PT, R6, 0x39, PT ;  /* 0x000000390600780c */ /* 0x000fe40003f44270 */
[----:B------:R-:W-:Y:S02]  /*2fa0*/  FMNMX.FTZ R10, R43, R10, !PT ;  /* 0x0000000a2b0a7209 */ /* 0x000fe40007810000 */
[----:B------:R-:W-:Y:S02]  /*2fb0*/  FSEL R147, R96, -INF , P1 ;  /* 0xff80000060937808 */ /* 0x000fe40000800000 */
[----:B------:R-:W-:Y:S02]  /*2fc0*/  FMNMX.FTZ R8, R145, R8, !PT ;  /* 0x0000000891087209 */ /* 0x000fe40007810000 */
[----:B------:R-:W-:Y:S02]  /*2fd0*/  FSEL R155, R99, -INF , P2 ;  /* 0xff800000639b7808 */ /* 0x000fe40001000000 */
[----:B------:R-:W-:-:S02]  /*2fe0*/  FSEL R62, R97, -INF , P2 ;  /* 0xff800000613e7808 */ /* 0x000fc40001000000 */
[----:B------:R-:W-:Y:S02]  /*2ff0*/  FMNMX.FTZ R9, R41, R10, !PT ;  /* 0x0000000a29097209 */ /* 0x000fe40007810000 */
[----:B------:R-:W-:Y:S02]  /*3000*/  ISETP.GT.AND P2, PT, R6, 0x40, PT ;  /* 0x000000400600780c */ /* 0x000fe40003f44270 */
[----:B------:R-:W-:Y:S02]  /*3010*/  FMNMX.FTZ R11, R147, R8, !PT ;  /* 0x00000008930b7209 */ /* 0x000fe40007810000 */
[----:B------:R-:W-:Y:S02]  /*3020*/  FSEL R66, R98, -INF , P1 ;  /* 0xff80000062427808 */ /* 0x000fe40000800000 */
[----:B------:R-:W-:Y:S01]  /*3030*/  FMNMX.FTZ R8, R36, R9, !PT ;  /* 0x0000000924087209 */ /* 0x000fe20007810000 */
[----:B------:R-:W-:Y:S01]  /*3040*/  LDSM.16.MT88.4 R96, [R224+0x4100] ;  /* 0x00410000e060783b */ /* 0x000fe20000004200 */
[----:B------:R-:W-:-:S02]  /*3050*/  ISETP.GT.AND P1, PT, R6, 0x41, PT ;  /* 0x000000410600780c */ /* 0x000fc40003f24270 */
[----:B------:R-:W-:Y:S02]  /*3060*/  FSEL R134, R92, -INF , P2 ;  /* 0xff8000005c867808 */ /* 0x000fe40001000000 */
[----:B------:R-:W-:Y:S02]  /*3070*/  FMNMX.FTZ R11, R62, R11, !PT ;  /* 0x0000000b3e0b7209 */ /* 0x000fe40007810000 */
[----:B------:R-:W-:Y:S02]  /*3080*/  FSEL R138, R94, -INF , P2 ;  /* 0xff8000005e8a7808 */ /* 0x000fe40001000000 */
[----:B------:R-:W-:Y:S02]  /*3090*/  FMNMX.FTZ R9, R37, R8, !PT ;  /* 0x0000000825097209 */ /* 0x000fe40007810000 */
[----:B------:R-:W-:Y:S02]  /*30a0*/  FSEL R173, R93, -INF , P1 ;  /* 0xff8000005dad7808 */ /* 0x000fe40000800000 */
[----:B------:R-:W-:-:S02]  /*30b0*/  ISETP.GT.AND P2, PT, R6, 0x48, PT ;  /* 0x000000480600780c */ /* 0x000fc40003f44270 */
[----:B------:R-:W-:Y:S02]  /*30c0*/  FMNMX.FTZ R8, R134, R11, !PT ;  /* 0x0000000b86087209 */ /* 0x000fe40007810000 */
[----:B------:R-:W-:Y:S02]  /*30d0*/  FSEL R195, R95, -INF , P1 ;  /* 0xff8000005fc37808 */ /* 0x000fe40000800000 */
[----:B------:R-:W-:Y:S02]  /*30e0*/  ISETP.GT.AND P1, PT, R6, 0x49, PT ;  /* 0x000000490600780c */ /* 0x000fe40003f24270 */
[----:B------:R-:W-:Y:S02]  /*30f0*/  FSEL R175, R88, -INF , P2 ;  /* 0xff80000058af7808 */ /* 0x000fe40001000000 */
[----:B------:R-:W-:Y:S02]  /*3100*/  FMNMX.FTZ R8, R173, R8, !PT ;  /* 0x00000008ad087209 */ /* 0x000fe40007810000 */
[----:B------:R-:W-:-:S02]  /*3110*/  FSEL R153, R102, -INF , P4 ;  /* 0xff80000066997808 */ /* 0x000fc40002000000 */
[----:B------:R-:W-:Y:S02]  /*3120*/  FMNMX.FTZ R10, R64, R9, !PT ;  /* 0x00000009400a7209 */ /* 0x000fe40007810000 */
[----:B------:R-:W-:Y:S02]  /*3130*/  FSEL R237, R90, -INF , P2 ;  /* 0xff8000005aed7808 */ /* 0x000fe40001000000 */
[----:B------:R-:W-:Y:S02]  /*3140*/  FSEL R136, R89, -INF , P1 ;  /* 0xff80000059887808 */ /* 0x000fe40000800000 */
[----:B------:R-:W-:Y:S02]  /*3150*/  ISETP.GT.AND P2, PT, R6, 0x50, PT ;  /* 0x000000500600780c */ /* 0x000fe40003f44270 */
[----:B------:R-:W-:Y:S02]  /*3160*/  FMNMX.FTZ R11, R175, R8, !PT ;  /* 0x00000008af0b7209 */ /* 0x000fe40007810000 */
[----:B------:R-:W-:-:S02]  /*3170*/  FMNMX.FTZ R9, R153, R10, !PT ;  /* 0x0000000a99097209 */ /* 0x000fc40007810000 */
[----:B------:R-:W-:Y:S02]  /*3180*/  FSEL R251, R91, -INF , P1 ;  /* 0xff8000005bfb7808 */ /* 0x000fe40000800000 */
[----:B------:R-:W-:Y:S01]  /*3190*/  ISETP.GT.AND P1, PT, R6, 0x51, PT ;  /* 0x000000510600780c */ /* 0x000fe20003f24270 */
[----:B------:R-:W-:Y:S01]  /*31a0*/  LDSM.16.MT88.4 R88, [R220+0x100] ;  /* 0x00010000dc58783b */ /* 0x000fe20000004200 */
[----:B------:R-:W-:Y:S02]  /*31b0*/  FSEL R249, R84, -INF , P2 ;  /* 0xff80000054f97808 */ /* 0x000fe40001000000 */
[----:B------:R-:W-:Y:S02]  /*31c0*/  FMNMX.FTZ R8, R136, R11, !PT ;  /* 0x0000000b88087209 */ /* 0x000fe40007810000 */
[----:B------:R-:W-:Y:S02]  /*31d0*/  FMNMX.FTZ R9, R144, R9, !PT ;  /* 0x0000000990097209 */ /* 0x000fe40007810000 */
[----:B------:R-:W-:-:S02]  /*31e0*/  FSEL R241, R86, -INF , P2 ;  /* 0xff80000056f17808 */ /* 0x000fc40001000000 */
[----:B------:R-:W-:Y:S02]  /*31f0*/  FSEL R247, R85, -INF , P1 ;  /* 0xff80000055f77808 */ /* 0x000fe40000800000 */
[----:B------:R-:W-:Y:S02]  /*3200*/  ISETP.GT.AND P2, PT, R6, 0x58, PT ;  /* 0x000000580600780c */ /* 0x000fe40003f44270 */
[----:B------:R-:W-:Y:S02]  /*3210*/  FMNMX.FTZ R8, R249, R8, !PT ;  /* 0x00000008f9087209 */ /* 0x000fe40007810000 */
[----:B------:R-:W-:Y:S02]  /*3220*/  FMNMX.FTZ R10, R66, R9, !PT ;  /* 0x00000009420a7209 */ /* 0x000fe40007810000 */
[----:B------:R-:W-:Y:S02]  /*3230*/  FSEL R239, R87, -INF , P1 ;  /* 0xff80000057ef7808 */ /* 0x000fe40000800000 */
[----:B------:R-:W-:-:S02]  /*3240*/  ISETP.GT.AND P1, PT, R6, 0x59, PT ;  /* 0x000000590600780c */ /* 0x000fc40003f24270 */
[----:B------:R-:W-:Y:S02]  /*3250*/  FSEL R245, R80, -INF , P2 ;  /* 0xff80000050f57808 */ /* 0x000fe40001000000 */
[----:B------:R-:W-:Y:S02]  /*3260*/  FMNMX.FTZ R8, R247, R8, !PT ;  /* 0x00000008f7087209 */ /* 0x000fe40007810000 */
[----:B------:R-:W-:Y:S02]  /*3270*/  FMNMX.FTZ R9, R155, R10, !PT ;  /* 0x0000000a9b097209 */ /* 0x000fe40007810000 */
[----:B------:R-:W-:Y:S02]  /*3280*/  FSEL R233, R82, -INF , P2 ;  /* 0xff80000052e97808 */ /* 0x000fe40001000000 */
[----:B------:R-:W-:Y:S02]  /*3290*/  FSEL R243, R81, -INF , P1 ;  /* 0xff80000051f37808 */ /* 0x000fe40000800000 */
[----:B------:R-:W-:-:S02]  /*32a0*/  ISETP.GT.AND P2, PT, R6, 0x60, PT ;  /* 0x000000600600780c */ /* 0x000fc40003f44270 */
[----:B------:R-:W-:Y:S02]  /*32b0*/  FMNMX.FTZ R8, R245, R8, !PT ;  /* 0x00000008f5087209 */ /* 0x000fe40007810000 */
[----:B------:R-:W-:Y:S02]  /*32c0*/  FMNMX.FTZ R10, R138, R9, !PT ;  /* 0x000000098a0a7209 */ /* 0x000fe40007810000 */
[----:B------:R-:W-:Y:S02]  /*32d0*/  FSEL R193, R83, -INF , P1 ;  /* 0xff80000053c17808 */ /* 0x000fe40000800000 */
[----:B------:R-:W-:Y:S01]  /*32e0*/  ISETP.GT.AND P1, PT, R6, 0x61, PT ;  /* 0x000000610600780c */ /* 0x000fe20003f24270 */
[----:B------:R-:W-:Y:S01]  /*32f0*/  LDSM.16.MT88.4 R80, [R221+0x100] ;  /* 0x00010000dd50783b */ /* 0x000fe20000004200 */
[----:B------:R-:W-:Y:S02]  /*3300*/  FSEL R167, R76, -INF , P2 ;  /* 0xff8000004ca77808 */ /* 0x000fe40001000000 */
[----:B------:R-:W-:-:S02]  /*3310*/  FMNMX.FTZ R8, R243, R8, !PT ;  /* 0x00000008f3087209 */ /* 0x000fc40007810000 */
[----:B------:R-:W-:Y:S02]  /*3320*/  FMNMX.FTZ R10, R195, R10, !PT ;  /* 0x0000000ac30a7209 */ /* 0x000fe40007810000 */
[----:B------:R-:W-:Y:S02]  /*3330*/  FSEL R157, R79, -INF , P1 ;  /* 0xff8000004f9d7808 */ /* 0x000fe40000800000 */
[----:B------:R-:W-:Y:S02]  /*3340*/  FSEL R165, R77, -INF , P1 ;  /* 0xff8000004da57808 */ /* 0x000fe40000800000 */
[----:B------:R-:W-:Y:S02]  /*3350*/  ISETP.GT.AND P1, PT, R6, 0x68, PT ;  /* 0x000000680600780c */ /* 0x000fe40003f24270 */
[----:B------:R-:W-:Y:S02]  /*3360*/  FMNMX.FTZ R8, R167, R8, !PT ;  /* 0x00000008a7087209 */ /* 0x000fe40007810000 */
[----:B------:R-:W-:-:S02]  /*3370*/  FMNMX.FTZ R10, R237, R10, !PT ;  /* 0x0000000aed0a7209 */ /* 0x000fc40007810000 */
[----:B------:R-:W-:Y:S02]  /*3380*/  ISETP.GT.AND P6, PT, R6, 0x69, PT ;  /* 0x000000690600780c */ /* 0x000fe40003fc4270 */
[----:B------:R-:W-:Y:S02]  /*3390*/  FSEL R163, R72, -INF , P1 ;  /* 0xff80000048a37808 */ /* 0x000fe40000800000 */
[----:B------:R-:W-:Y:S02]  /*33a0*/  FMNMX.FTZ R8, R165, R8, !PT ;  /* 0x00000008a5087209 */ /* 0x000fe40007810000 */
        /* <DEDUP_REMOVED lines=8> */
[----:B------:R-:W-:-:S02]  /*3430*/  FMNMX.FTZ R10, R239, R10, !PT ;  /* 0x0000000aef0a7209 */ /* 0x000fc40007810000 */
[----:B------:R-:W-:Y:S02]  /*3440*/  FSEL R159, R78, -INF , P2 ;  /* 0xff8000004e9f7808 */ /* 0x000fe40001000000 */
[----:B------:R-:W-:Y:S02]  /*3450*/  ISETP.GT.AND P2, PT, R6, 0x78, PT ;  /* 0x000000780600780c */ /* 0x000fe40003f44270 */
[----:B------:R-:W-:Y:S02]  /*3460*/  FSEL R137, R69, -INF , P4 ;  /* 0xff80000045897808 */ /* 0x000fe40002000000 */
[----:B------:R-:W-:Y:S02]  /*3470*/  FMNMX.FTZ R8, R139, R8, !PT ;  /* 0x000000088b087209 */ /* 0x000fe40007810000 */
[----:B------:R-:W-:Y:S02]  /*3480*/  FMNMX.FTZ R10, R233, R10, !PT ;  /* 0x0000000ae90a7209 */ /* 0x000fe40007810000 */
[----:B------:R-:W-:-:S02]  /*3490*/  FSEL R151, R74, -INF , P1 ;  /* 0xff8000004a977808 */ /* 0x000fc40000800000 */
[----:B------:R-:W-:Y:S02]  /*34a0*/  ISETP.GT.AND P1, PT, R6, 0x79, PT ;  /* 0x000000790600780c */ /* 0x000fe40003f24270 */
[----:B------:R-:W-:Y:S02]  /*34b0*/  FSEL R135, R32, -INF , P2 ;  /* 0xff80000020877808 */ /* 0x000fe40001000000 */
[----:B------:R-:W-:Y:S02]  /*34c0*/  FMNMX.FTZ R8, R137, R8, !PT ;  /* 0x0000000889087209 */ /* 0x000fe40007810000 */
[----:B------:R-:W-:Y:S02]  /*34d0*/  FMNMX.FTZ R10, R193, R10, !PT ;  /* 0x0000000ac10a7209 */ /* 0x000fe40007810000 */
[----:B------:R-:W-:Y:S02]  /*34e0*/  FSEL R133, R33, -INF , P1 ;  /* 0xff80000021857808 */ /* 0x000fe40000800000 */
[----:B------:R-:W-:-:S02]  /*34f0*/  FMNMX.FTZ R6, R135, R8, !PT ;  /* 0x0000000887067209 */ /* 0x000fc40007810000 */
[----:B------:R-:W-:Y:S02]  /*3500*/  FMNMX.FTZ R10, R159, R10, !PT ;  /* 0x0000000a9f0a7209 */ /* 0x000fe40007810000 */
[----:B------:R-:W-:Y:S02]  /*3510*/  FMNMX.FTZ R6, R133, R6, !PT ;  /* 0x0000000685067209 */ /* 0x000fe40007810000 */
[----:B------:R-:W-:Y:S02]  /*3520*/  FMNMX.FTZ R8, R157, R10, !PT ;  /* 0x0000000a9d087209 */ /* 0x000fe40007810000 */
[----:B------:R-:W-:Y:S01]  /*3530*/  FSEL R149, R75, -INF , P6 ;  /* 0xff8000004b957808 */ /* 0x000fe20003000000 */
[----:B------:R-:W1:Y:S01]  /*3540*/  SHFL.BFLY PT, R9, R6, 0x2, 0x1f ;  /* 0x0c401f0006097f89 */ /* 0x000e6200000e0000 */
[----:B------:R-:W-:Y:S02]  /*3550*/  FMNMX.FTZ R8, R151, R8, !PT ;  /* 0x0000000897087209 */ /* 0x000fe40007810000 */
[----:B------:R-:W-:Y:S01]  /*3560*/  FSEL R67, R70, -INF , P5 ;  /* 0xff80000046437808 */ /* 0x000fe20002800000 */
[----:B------:R-:W-:Y:S01]  /*3570*/  LDSM.16.MT88.4 R72, [R222+0x100] ;  /* 0x00010000de48783b */ /* 0x000fe20000004200 */
[----:B------:R-:W-:-:S02]  /*3580*/  FMNMX.FTZ R8, R149, R8, !PT ;  /* 0x0000000895087209 */ /* 0x000fc40007810000 */
[----:B------:R-:W-:Y:S02]  /*3590*/  FSEL R65, R71, -INF , P4 ;  /* 0xff80000047417808 */ /* 0x000fe40002000000 */
[----:B------:R-:W-:Y:S02]  /*35a0*/  FMNMX.FTZ R8, R67, R8, !PT ;  /* 0x0000000843087209 */ /* 0x000fe40007810000 */
[----:B------:R-:W-:Y:S02]  /*35b0*/  FSEL R63, R34, -INF , P2 ;  /* 0xff800000223f7808 */ /* 0x000fe40001000000 */
[----:B------:R-:W-:Y:S02]  /*35c0*/  FMNMX.FTZ R8, R65, R8, !PT ;  /* 0x0000000841087209 */ /* 0x000fe40007810000 */
[----:B------:R-:W-:Y:S02]  /*35d0*/  FSEL R61, R35, -INF , P1 ;  /* 0xff800000233d7808 */ /* 0x000fe40000800000 */
[----:B------:R-:W-:Y:S01]  /*35e0*/  FMNMX.FTZ R8, R63, R8, !PT ;  /* 0x000000083f087209 */ /* 0x000fe20007810000 */
[----:B------:R-:W-:Y:S03]  /*35f0*/  LDSM.16.MT88.4 R32, [R222+0x4900] ;  /* 0x00490000de20783b */ /* 0x000fe60000004200 */
[----:B------:R-:W-:-:S02]  /*3600*/  FMNMX.FTZ R8, R61, R8, !PT ;  /* 0x000000083d087209 */ /* 0x000fc40007810000 */
[----:B-1----:R-:W-:-:S03]  /*3610*/  FMNMX.FTZ R11, R6, R9, !PT ;  /* 0x00000009060b7209 */ /* 0x002fc60007810000 */
[----:B------:R-:W1:Y:S04]  /*3620*/  SHFL.BFLY PT, R9, R8, 0x2, 0x1f ;  /* 0x0c401f0008097f89 */ /* 0x000e6800000e0000 */
[----:B------:R-:W2:Y:S01]  /*3630*/  SHFL.BFLY PT, R132, R11, 0x1, 0x1f ;  /* 0x0c201f000b847f89 */ /* 0x000ea200000e0000 */
[----:B-1----:R-:W-:Y:S02]  /*3640*/  FMNMX.FTZ R9, R8, R9, !PT ;  /* 0x0000000908097209 */ /* 0x002fe40007810000 */
[----:B--2---:R-:W-:-:S03]  /*3650*/  FMNMX.FTZ R132, R11, R132, !PT ;  /* 0x000000840b847209 */ /* 0x004fc60007810000 */
[----:B------:R-:W1:Y:S01]  /*3660*/  SHFL.BFLY PT, R6, R9, 0x1, 0x1f ;  /* 0x0c201f0009067f89 */ /* 0x000e6200000e0000 */
[C---:B------:R-:W-:Y:S01]  /*3670*/  FSETP.NEU.FTZ.AND P1, PT, R132.reuse, -INF , PT ;  /* 0xff8000008400780b */ /* 0x040fe20003f3d000 */
[----:B------:R-:W-:-:S05]  /*3680*/  FMUL.FTZ R58, R132, c[0x0][0x2d0] ;  /* 0x0000b400843a7a20 */ /* 0x000fca0000410000 */
[----:B------:R-:W-:-:S05]  /*3690*/  FSEL R58, R58, RZ, P1 ;  /* 0x000000ff3a3a7208 */ /* 0x000fca0000800000 */
[--C-:B------:R-:W-:Y:S02]  /*36a0*/  FFMA.FTZ R57, R3, c[0x0][0x2d0], -R58.reuse ;  /* 0x0000b40003397a23 */ /* 0x100fe4000001083a */
[--C-:B------:R-:W-:Y:S02]  /*36b0*/  FFMA.FTZ R48, R59, c[0x0][0x2d0], -R58.reuse ;  /* 0x0000b4003b307a23 */ /* 0x100fe4000001083a */
[--C-:B------:R-:W-:Y:S02]  /*36c0*/  FFMA.FTZ R50, R4, c[0x0][0x2d0], -R58.reuse ;  /* 0x0000b40004327a23 */ /* 0x100fe4000001083a */
[--C-:B------:R-:W-:Y:S01]  /*36d0*/  FFMA.FTZ R55, R55, c[0x0][0x2d0], -R58.reuse ;  /* 0x0000b40037377a23 */ /* 0x100fe2000001083a */
[----:B------:R-:W-:Y:S01]  /*36e0*/  MUFU.EX2 R57, R57 ;  /* 0x0000003900397308 */ /* 0x000fe20000000800 */
[--C-:B------:R-:W-:Y:S01]  /*36f0*/  FFMA.FTZ R46, R21, c[0x0][0x2d0], -R58.reuse ;  /* 0x0000b400152e7a23 */ /* 0x100fe2000001083a */
[----:B-1----:R-:W-:Y:S01]  /*3700*/  FMNMX.FTZ R3, R9, R6, !PT ;  /* 0x0000000609037209 */ /* 0x002fe20007810000 */
[--C-:B------:R-:W-:Y:S01]  /*3710*/  FFMA.FTZ R42, R17, c[0x0][0x2d0], -R58.reuse ;  /* 0x0000b400112a7a23 */ /* 0x100fe2000001083a */
[----:B------:R-:W1:Y:S01]  /*3720*/  LDSM.16.MT88.4 R4, [R220+0x4100] ;  /* 0x00410000dc04783b */ /* 0x000e620000004200 */
[--C-:B------:R-:W-:Y:S01]  /*3730*/  FFMA.FTZ R38, R29, c[0x0][0x2d0], -R58.reuse ;  /* 0x0000b4001d267a23 */ /* 0x100fe2000001083a */
[C---:B------:R-:W-:Y:S01]  /*3740*/  FSETP.NEU.FTZ.AND P1, PT, R3.reuse, -INF , PT ;  /* 0xff8000000300780b */ /* 0x040fe20003f3d000 */
[----:B------:R-:W-:Y:S01]  /*3750*/  FMUL.FTZ R56, R3, c[0x0][0x2d0] ;  /* 0x0000b40003387a20 */ /* 0x000fe20000410000 */
[----:B------:R-:W2:Y:S01]  /*3760*/  MUFU.EX2 R50, R50 ;  /* 0x0000003200327308 */ /* 0x000ea20000000800 */
[----:B------:R-:W3:Y:S01]  /*3770*/  LDSM.16.MT88.4 R8, [R224+0x4900] ;  /* 0x00490000e008783b */ /* 0x000ee20000004200 */
[----:B------:R-:W-:-:S02]  /*3780*/  FFMA.FTZ R2, R2, c[0x0][0x2d0], -R58 ;  /* 0x0000b40002027a23 */ /* 0x000fc4000001083a */
[----:B------:R-:W-:Y:S01]  /*3790*/  FSEL R56, R56, RZ, P1 ;  /* 0x000000ff38387208 */ /* 0x000fe20000800000 */
[----:B------:R-:W-:Y:S01]  /*37a0*/  LDSM.16.MT88.4 R16, [R221+0x900] ;  /* 0x00090000dd10783b */ /* 0x000fe20000004200 */
[----:B------:R-:W-:Y:S01]  /*37b0*/  FFMA.FTZ R60, R60, c[0x0][0x2d0], -R58 ;  /* 0x0000b4003c3c7a23 */ /* 0x000fe2000001083a */
[----:B------:R-:W-:Y:S01]  /*37c0*/  PLOP3.LUT P1, PT, PT, PT, UP0, 0x80, 0x0 ;  /* 0x000000000000781c */ /* 0x000fe20003f2f008 */
[----:B------:R-:W-:Y:S01]  /*37d0*/  MUFU.EX2 R55, R55 ;  /* 0x0000003700377308 */ /* 0x000fe20000000800 */
[--C-:B------:R-:W-:Y:S02]  /*37e0*/  FFMA.FTZ R59, R30, c[0x0][0x2d0], -R56.reuse ;  /* 0x0000b4001e3b7a23 */ /* 0x100fe40000010838 */
[--C-:B------:R-:W-:Y:S02]  /*37f0*/  FFMA.FTZ R54, R53, c[0x0][0x2d0], -R56.reuse ;  /* 0x0000b40035367a23 */ /* 0x100fe40000010838 */
[--C-:B------:R-:W-:Y:S02]  /*3800*/  FFMA.FTZ R52, R51, c[0x0][0x2d0], -R56.reuse ;  /* 0x0000b40033347a23 */ /* 0x100fe40000010838 */
[----:B------:R-:W-:Y:S01]  /*3810*/  FFMA.FTZ R49, R49, c[0x0][0x2d0], -R56 ;  /* 0x0000b40031317a23 */ /* 0x000fe20000010838 */
[----:B------:R-:W4:Y:S01]  /*3820*/  MUFU.EX2 R48, R48 ;  /* 0x0000003000307308 */ /* 0x000f220000000800 */
[----:B--2---:R-:W-:Y:S01]  /*3830*/  F2FP.BF16.PACK_AB R112, R50, R57 ;  /* 0x000000393270723e */ /* 0x004fe200000010ff */
[----:B------:R-:W-:-:S02]  /*3840*/  FFMA.FTZ R53, R47, c[0x0][0x2d0], -R58 ;  /* 0x0000b4002f357a23 */ /* 0x000fc4000001083a */
[----:B------:R-:W-:Y:S02]  /*3850*/  FFMA.FTZ R47, R27, c[0x0][0x2d0], -R58 ;  /* 0x0000b4001b2f7a23 */ /* 0x000fe4000001083a */
[--C-:B------:R-:W-:Y:S02]  /*3860*/  FFMA.FTZ R51, R25, c[0x0][0x2d0], -R56.reuse ;  /* 0x0000b40019337a23 */ /* 0x100fe40000010838 */
[----:B------:R-:W-:Y:S01]  /*3870*/  MUFU.EX2 R59, R59 ;  /* 0x0000003b003b7308 */ /* 0x000fe20000000800 */
[--C-:B------:R-:W-:Y:S01]  /*3880*/  FFMA.FTZ R44, R23, c[0x0][0x2d0], -R56.reuse ;  /* 0x0000b400172c7a23 */ /* 0x100fe20000010838 */
[----:B------:R-:W2:Y:S01]  /*3890*/  LDSM.16.MT88.4 R24, [R224+0x900] ;  /* 0x00090000e018783b */ /* 0x000ea20000004200 */
[--C-:B------:R-:W-:Y:S02]  /*38a0*/  FFMA.FTZ R45, R45, c[0x0][0x2d0], -R56.reuse ;  /* 0x0000b4002d2d7a23 */ /* 0x100fe40000010838 */
[----:B------:R-:W-:Y:S01]  /*38b0*/  FFMA.FTZ R40, R43, c[0x0][0x2d0], -R56 ;  /* 0x0000b4002b287a23 */ /* 0x000fe20000010838 */
[----:B------:R-:W5:Y:S01]  /*38c0*/  LDSM.16.MT88.4 R20, [R222+0x900] ;  /* 0x00090000de14783b */ /* 0x000f620000004200 */
[--C-:B------:R-:W-:Y:S01]  /*38d0*/  FFMA.FTZ R43, R39, c[0x0][0x2d0], -R58.reuse ;  /* 0x0000b400272b7a23 */ /* 0x100fe2000001083a */
[----:B------:R-:W1:Y:S01]  /*38e0*/  MUFU.EX2 R54, R54 ;  /* 0x0000003600367308 */ /* 0x000e620000000800 */
[----:B----4-:R-:W-:Y:S01]  /*38f0*/  F2FP.BF16.PACK_AB R114, R48, R55 ;  /* 0x000000373072723e */ /* 0x010fe200000010ff */
[----:B------:R-:W-:-:S02]  /*3900*/  FFMA.FTZ R39, R31, c[0x0][0x2d0], -R58 ;  /* 0x0000b4001f277a23 */ /* 0x000fc4000001083a */
[----:B------:R-:W4:Y:S01]  /*3910*/  LDSM.16.MT88.4 R28, [R221+0x4900] ;  /* 0x00490000dd1c783b */ /* 0x000f220000004200 */
[--C-:B------:R-:W-:Y:S02]  /*3920*/  FFMA.FTZ R41, R41, c[0x0][0x2d0], -R56.reuse ;  /* 0x0000b40029297a23 */ /* 0x100fe40000010838 */
[--C-:B------:R-:W-:Y:S01]  /*3930*/  FFMA.FTZ R36, R36, c[0x0][0x2d0], -R56.reuse ;  /* 0x0000b40024247a23 */ /* 0x100fe20000010838 */
[----:B------:R-:W-:Y:S01]  /*3940*/  MUFU.EX2 R52, R52 ;  /* 0x0000003400347308 */ /* 0x000fe20000000800 */
[--C-:B------:R-:W-:Y:S02]  /*3950*/  FFMA.FTZ R37, R37, c[0x0][0x2d0], -R56.reuse ;  /* 0x0000b40025257a23 */ /* 0x100fe40000010838 */
[--C-:B------:R-:W-:Y:S02]  /*3960*/  FFMA.FTZ R0, R64, c[0x0][0x2d0], -R56.reuse ;  /* 0x0000b40040007a23 */ /* 0x100fe40000010838 */
[----:B------:R-:W-:Y:S02]  /*3970*/  FFMA.FTZ R64, R153, c[0x0][0x2d0], -R56 ;  /* 0x0000b40099407a23 */ /* 0x000fe40000010838 */
[--C-:B------:R-:W-:Y:S01]  /*3980*/  FFMA.FTZ R145, R145, c[0x0][0x2d0], -R58.reuse ;  /* 0x0000b40091917a23 */ /* 0x100fe2000001083a */
[----:B------:R-:W3:Y:S01]  /*3990*/  MUFU.EX2 R49, R49 ;  /* 0x0000003100317308 */ /* 0x000ee20000000800 */
[----:B-1----:R-:W-:Y:S01]  /*39a0*/  F2FP.BF16.PACK_AB R113, R54, R59 ;  /* 0x0000003b3671723e */ /* 0x002fe200000010ff */
[----:B------:R-:W-:-:S02]  /*39b0*/  FFMA.FTZ R147, R147, c[0x0][0x2d0], -R58 ;  /* 0x0000b40093937a23 */ /* 0x000fc4000001083a */
[----:B------:R-:W-:Y:S02]  /*39c0*/  FFMA.FTZ R62, R62, c[0x0][0x2d0], -R58 ;  /* 0x0000b4003e3e7a23 */ /* 0x000fe4000001083a */
[--C-:B------:R-:W-:Y:S02]  /*39d0*/  FFMA.FTZ R153, R144, c[0x0][0x2d0], -R56.reuse ;  /* 0x0000b40090997a23 */ /* 0x100fe40000010838 */
[----:B------:R-:W-:Y:S01]  /*39e0*/  MUFU.EX2 R53, R53 ;  /* 0x0000003500357308 */ /* 0x000fe20000000800 */
[--C-:B------:R-:W-:Y:S02]  /*39f0*/  FFMA.FTZ R66, R66, c[0x0][0x2d0], -R56.reuse ;  /* 0x0000b40042427a23 */ /* 0x100fe40000010838 */
[--C-:B------:R-:W-:Y:S02]  /*3a00*/  FFMA.FTZ R155, R155, c[0x0][0x2d0], -R56.reuse ;  /* 0x0000b4009b9b7a23 */ /* 0x100fe40000010838 */
[----:B------:R-:W-:Y:S02]  /*3a10*/  FFMA.FTZ R144, R237, c[0x0][0x2d0], -R56 ;  /* 0x0000b400ed907a23 */ /* 0x000fe40000010838 */
[--C-:B------:R-:W-:Y:S01]  /*3a20*/  FFMA.FTZ R134, R134, c[0x0][0x2d0], -R58.reuse ;  /* 0x0000b40086867a23 */ /* 0x100fe2000001083a */
[----:B---3--:R-:W-:Y:S01]  /*3a30*/  F2FP.BF16.PACK_AB R115, R49, R52 ;  /* 0x000000343173723e */ /* 0x008fe200000010ff */
[----:B------:R-:W1:Y:S01]  /*3a40*/  MUFU.EX2 R46, R46 ;  /* 0x0000002e002e7308 */ /* 0x000e620000000800 */
[----:B------:R-:W-:-:S02]  /*3a50*/  FFMA.FTZ R173, R173, c[0x0][0x2d0], -R58 ;  /* 0x0000b400adad7a23 */ /* 0x000fc4000001083a */
[--C-:B------:R-:W-:Y:S02]  /*3a60*/  FFMA.FTZ R175, R175, c[0x0][0x2d0], -R58.reuse ;  /* 0x0000b400afaf7a23 */ /* 0x100fe4000001083a */
[----:B------:R-:W-:Y:S01]  /*3a70*/  FFMA.FTZ R136, R136, c[0x0][0x2d0], -R58 ;  /* 0x0000b40088887a23 */ /* 0x000fe2000001083a */
[C---:B------:R-:W-:Y:S01]  /*3a80*/  HMMA.16816.F32.BF16 R84, R112.reuse, R88, RZ ;  /* 0x000000587054723c */ /* 0x040fe200000418ff */
[--C-:B------:R-:W-:Y:S01]  /*3a90*/  FFMA.FTZ R138, R138, c[0x0][0x2d0], -R56.reuse ;  /* 0x0000b4008a8a7a23 */ /* 0x100fe20000010838 */
[----:B------:R-:W-:Y:S01]  /*3aa0*/  MUFU.EX2 R47, R47 ;  /* 0x0000002f002f7308 */ /* 0x000fe20000000800 */
[--C-:B------:R-:W-:Y:S02]  /*3ab0*/  FFMA.FTZ R195, R195, c[0x0][0x2d0], -R56.reuse ;  /* 0x0000b400c3c37a23 */ /* 0x100fe40000010838 */
[----:B------:R-:W-:Y:S02]  /*3ac0*/  FFMA.FTZ R237, R251, c[0x0][0x2d0], -R56 ;  /* 0x0000b400fbed7a23 */ /* 0x000fe40000010838 */
[--C-:B------:R-:W-:Y:S01]  /*3ad0*/  FFMA.FTZ R249, R249, c[0x0][0x2d0], -R58.reuse ;  /* 0x0000b400f9f97a23 */ /* 0x100fe2000001083a */
[----:B------:R-:W-:Y:S01]  /*3ae0*/  HMMA.16816.F32.BF16 R88, R112, R90, RZ ;  /* 0x0000005a7058723c */ /* 0x000fe200000418ff */
[--C-:B------:R-:W-:Y:S01]  /*3af0*/  FFMA.FTZ R146, R247, c[0x0][0x2d0], -R58.reuse ;  /* 0x0000b400f7927a23 */ /* 0x100fe2000001083a */
[----:B------:R-:W-:Y:S01]  /*3b00*/  MUFU.EX2 R42, R42 ;  /* 0x0000002a002a7308 */ /* 0x000fe20000000800 */
[----:B------:R-:W-:-:S02]  /*3b10*/  FFMA.FTZ R148, R245, c[0x0][0x2d0], -R58 ;  /* 0x0000b400f5947a23 */ /* 0x000fc4000001083a */
[----:B------:R-:W-:Y:S02]  /*3b20*/  FFMA.FTZ R243, R243, c[0x0][0x2d0], -R58 ;  /* 0x0000b400f3f37a23 */ /* 0x000fe4000001083a */
[--C-:B------:R-:W-:Y:S01]  /*3b30*/  FFMA.FTZ R150, R241, c[0x0][0x2d0], -R56.reuse ;  /* 0x0000b400f1967a23 */ /* 0x100fe20000010838 */
        /* <DEDUP_REMOVED lines=8> */
[----:B------:R-:W3:Y:S01]  /*3bc0*/  MUFU.EX2 R44, R44 ;  /* 0x0000002c002c7308 */ /* 0x000ee20000000800 */
        /* <DEDUP_REMOVED lines=8> */
[----:B------:R-:W-:Y:S01]  /*3c50*/  FADD.FTZ R50, R57, R50 ;  /* 0x0000003239327221 */ /* 0x000fe20000010000 */
[----:B------:R-:W-:Y:S01]  /*3c60*/  HMMA.16816.F32.BF16 R68, R112, R72, RZ ;  /* 0x000000487044723c */ /* 0x000fe200000418ff */
[----:B------:R-:W-:Y:S01]  /*3c70*/  FADD.FTZ R59, R59, R54 ;  /* 0x000000363b3b7221 */ /* 0x000fe20000010000 */
[----:B------:R-:W1:Y:S01]  /*3c80*/  MUFU.EX2 R40, R40 ;  /* 0x0000002800287308 */ /* 0x000e620000000800 */
[----:B------:R-:W-:-:S02]  /*3c90*/  FADD.FTZ R55, R55, R50 ;  /* 0x0000003237377221 */ /* 0x000fc40000010000 */
[----:B------:R-:W-:Y:S02]  /*3ca0*/  FADD.FTZ R52, R52, R59 ;  /* 0x0000003b34347221 */ /* 0x000fe40000010000 */
[----:B------:R-:W-:Y:S01]  /*3cb0*/  FFMA.FTZ R241, R133, c[0x0][0x2d0], -R58 ;  /* 0x0000b40085f17a23 */ /* 0x000fe2000001083a */
[----:B------:R-:W-:Y:S01]  /*3cc0*/  HMMA.16816.F32.BF16 R76, R112, R80, RZ ;  /* 0x00000050704c723c */ /* 0x000fe200000418ff */
[----:B------:R-:W-:Y:S01]  /*3cd0*/  FADD.FTZ R48, R48, R55 ;  /* 0x0000003730307221 */ /* 0x000fe20000010000 */
[----:B------:R-:W-:Y:S01]  /*3ce0*/  MUFU.EX2 R43, R43 ;  /* 0x0000002b002b7308 */ /* 0x000fe20000000800 */
[----:B------:R-:W-:-:S05]  /*3cf0*/  FADD.FTZ R52, R49, R52 ;  /* 0x0000003431347221 */ /* 0x000fca0000010000 */
[C---:B------:R-:W-:Y:S02]  /*3d00*/  HMMA.16816.F32.BF16 R100, R112.reuse, R104, RZ ;  /* 0x000000687064723c */ /* 0x040fe400000418ff */
[----:B------:R-:W1:Y:S06]  /*3d10*/  MUFU.EX2 R38, R38 ;  /* 0x0000002600267308 */ /* 0x000e6c0000000800 */
[C---:B------:R-:W-:Y:S02]  /*3d20*/  HMMA.16816.F32.BF16 R120, R112.reuse, R108, RZ ;  /* 0x0000006c7078723c */ /* 0x040fe400000418ff */
[----:B------:R-:W-:Y:S06]  /*3d30*/  MUFU.EX2 R39, R39 ;  /* 0x0000002700277308 */ /* 0x000fec0000000800 */
        /* <DEDUP_REMOVED lines=9> */
[----:B------:R-:W2:Y:S06]  /*3dd0*/  MUFU.EX2 R0, R0 ;  /* 0x0000000000007308 */ /* 0x000eac0000000800 */
[C---:B------:R-:W-:Y:S02]  /*3de0*/  HMMA.16816.F32.BF16 R116, R112.reuse, R4, RZ ;  /* 0x000000047074723c */ /* 0x040fe400000418ff */
[----:B------:R-:W-:Y:S05]  /*3df0*/  MUFU.EX2 R60, R60 ;  /* 0x0000003c003c7308 */ /* 0x000fea0000000800 */
[----:B-1----:R-:W-:Y:S01]  /*3e00*/  F2FP.BF16.PACK_AB R4, R46, R53 ;  /* 0x000000352e04723e */ /* 0x002fe200000010ff */
[----:B------:R-:W-:Y:S01]  /*3e10*/  HMMA.16816.F32.BF16 R112, R112, R6, RZ ;  /* 0x000000067070723c */ /* 0x000fe200000418ff */
[----:B---3--:R-:W-:Y:S01]  /*3e20*/  F2FP.BF16.PACK_AB R5, R44, R51 ;  /* 0x000000332c05723e */ /* 0x008fe200000010ff */
[----:B------:R-:W1:Y:S01]  /*3e30*/  MUFU.EX2 R145, R145 ;  /* 0x0000009100917308 */ /* 0x000e620000000800 */
[----:B------:R-:W-:-:S02]  /*3e40*/  FADD.FTZ R53, R53, R48 ;  /* 0x0000003035357221 */ /* 0x000fc40000010000 */
[----:B------:R-:W-:Y:S02]  /*3e50*/  FADD.FTZ R51, R51, R52 ;  /* 0x0000003433337221 */ /* 0x000fe40000010000 */
[----:B------:R-:W-:Y:S01]  /*3e60*/  F2FP.BF16.PACK_AB R6, R42, R47 ;  /* 0x0000002f2a06723e */ /* 0x000fe200000010ff */
[----:B------:R-:W-:Y:S01]  /*3e70*/  FADD.FTZ R46, R46, R53 ;  /* 0x000000352e2e7221 */ /* 0x000fe20000010000 */
[----:B------:R-:W-:Y:S01]  /*3e80*/  F2FP.BF16.PACK_AB R7, R40, R45 ;  /* 0x0000002d2807723e */ /* 0x000fe200000010ff */
[----:B------:R-:W-:Y:S01]  /*3e90*/  MUFU.EX2 R147, R147 ;  /* 0x0000009300937308 */ /* 0x000fe20000000800 */
[----:B------:R-:W-:Y:S02]  /*3ea0*/  FADD.FTZ R44, R44, R51 ;  /* 0x000000332c2c7221 */ /* 0x000fe40000010000 */
[----:B------:R-:W-:Y:S02]  /*3eb0*/  FADD.FTZ R47, R47, R46 ;  /* 0x0000002e2f2f7221 */ /* 0x000fe40000010000 */
[----:B------:R-:W-:Y:S01]  /*3ec0*/  FADD.FTZ R45, R45, R44 ;  /* 0x0000002c2d2d7221 */ /* 0x000fe20000010000 */
[----:B------:R-:W-:Y:S01]  /*3ed0*/  HMMA.16816.F32.BF16 R84, R4, R12, R84 ;  /* 0x0000000c0454723c */ /* 0x000fe20000041854 */
[----:B------:R-:W-:Y:S01]  /*3ee0*/  FADD.FTZ R42, R42, R47 ;  /* 0x0000002f2a2a7221 */ /* 0x000fe20000010000 */
[----:B------:R-:W3:Y:S01]  /*3ef0*/  MUFU.EX2 R62, R62 ;  /* 0x0000003e003e7308 */ /* 0x000ee20000000800 */
[----:B------:R-:W-:-:S05]  /*3f00*/  FADD.FTZ R40, R40, R45 ;  /* 0x0000002d28287221 */ /* 0x000fca0000010000 */
[C---:B------:R-:W-:Y:S01]  /*3f10*/  HMMA.16816.F32.BF16 R88, R4.reuse, R14, R88 ;  /* 0x0000000e0458723c */ /* 0x040fe20000041858 */
[----:B------:R-:W1:Y:S01]  /*3f20*/  LDSM.16.MT88.4 R12, [R220+0x4900] ;  /* 0x00490000dc0c783b */ /* 0x000e620000004200 */
[----:B------:R-:W-:Y:S06]  /*3f30*/  MUFU.EX2 R64, R64 ;  /* 0x0000004000407308 */ /* 0x000fec0000000800 */
[C---:B------:R-:W-:Y:S02]  /*3f40*/  HMMA.16816.F32.BF16 R92, R4.reuse, R8, R92 ;  /* 0x00000008045c723c */ /* 0x040fe4000004185c */
[----:B------:R-:W1:Y:S06]  /*3f50*/  MUFU.EX2 R153, R153 ;  /* 0x0000009900997308 */ /* 0x000e6c0000000800 */
[C---:B------:R-:W-:Y:S01]  /*3f60*/  HMMA.16816.F32.BF16 R96, R4.reuse, R10, R96 ;  /* 0x0000000a0460723c */ /* 0x040fe20000041860 */
[----:B------:R-:W1:Y:S01]  /*3f70*/  LDSM.16.MT88.4 R8, [R220+0x1100] ;  /* 0x00110000dc08783b */ /* 0x000e620000004200 */
[----:B------:R-:W-:Y:S06]  /*3f80*/  MUFU.EX2 R66, R66 ;  /* 0x0000004200427308 */ /* 0x000fec0000000800 */
[C---:B--2---:R-:W-:Y:S02]  /*3f90*/  HMMA.16816.F32.BF16 R128, R4.reuse, R24, R128 ;  /* 0x000000180480723c */ /* 0x044fe40000041880 */
[----:B------:R-:W2:Y:S06]  /*3fa0*/  MUFU.EX2 R155, R155 ;  /* 0x0000009b009b7308 */ /* 0x000eac0000000800 */
[C---:B------:R-:W-:Y:S01]  /*3fb0*/  HMMA.16816.F32.BF16 R124, R4.reuse, R26, R124 ;  /* 0x0000001a047c723c */ /* 0x040fe2000004187c */
[----:B------:R-:W-:Y:S01]  /*3fc0*/  LDSM.16.MT88.4 R24, [R224+0x1100] ;  /* 0x00110000e018783b */ /* 0x000fe20000004200 */
[----:B------:R-:W-:Y:S06]  /*3fd0*/  MUFU.EX2 R134, R134 ;  /* 0x0000008600867308 */ /* 0x000fec0000000800 */
[C---:B-----5:R-:W-:Y:S02]  /*3fe0*/  HMMA.16816.F32.BF16 R68, R4.reuse, R20, R68 ;  /* 0x000000140444723c */ /* 0x060fe40000041844 */
[----:B------:R-:W5:Y:S06]  /*3ff0*/  MUFU.EX2 R173, R173 ;  /* 0x000000ad00ad7308 */ /* 0x000f6c0000000800 */
[C---:B------:R-:W-:Y:S01]  /*4000*/  HMMA.16816.F32.BF16 R72, R4.reuse, R22, R72 ;  /* 0x000000160448723c */ /* 0x040fe20000041848 */
[----:B------:R-:W-:Y:S01]  /*4010*/  LDSM.16.MT88.4 R20, [R222+0x1100] ;  /* 0x00110000de14783b */ /* 0x000fe20000004200 */
[----:B------:R-:W-:Y:S06]  /*4020*/  MUFU.EX2 R175, R175 ;  /* 0x000000af00af7308 */ /* 0x000fec0000000800 */
[C---:B------:R-:W-:Y:S02]  /*4030*/  HMMA.16816.F32.BF16 R76, R4.reuse, R16, R76 ;  /* 0x00000010044c723c */ /* 0x040fe4000004184c */
[----:B------:R-:W1:Y:S06]  /*4040*/  MUFU.EX2 R136, R136 ;  /* 0x0000008800887308 */ /* 0x000e6c0000000800 */
[C---:B------:R-:W-:Y:S01]  /*4050*/  HMMA.16816.F32.BF16 R80, R4.reuse, R18, R80 ;  /* 0x000000120450723c */ /* 0x040fe20000041850 */
[----:B------:R-:W2:Y:S01]  /*4060*/  LDSM.16.MT88.4 R16, [R221+0x1100] ;  /* 0x00110000dd10783b */ /* 0x000ea20000004200 */
[----:B------:R-:W-:Y:S06]  /*4070*/  MUFU.EX2 R138, R138 ;  /* 0x0000008a008a7308 */ /* 0x000fec0000000800 */
[C---:B------:R-:W-:Y:S02]  /*4080*/  HMMA.16816.F32.BF16 R100, R4.reuse, R32, R100 ;  /* 0x000000200464723c */ /* 0x040fe40000041864 */
[----:B------:R-:W1:Y:S06]  /*4090*/  MUFU.EX2 R195, R195 ;  /* 0x000000c300c37308 */ /* 0x000e6c0000000800 */
[C---:B------:R-:W-:Y:S01]  /*40a0*/  HMMA.16816.F32.BF16 R104, R4.reuse, R34, R104 ;  /* 0x000000220468723c */ /* 0x040fe20000041868 */
[----:B------:R-:W-:Y:S01]  /*40b0*/  LDSM.16.MT88.4 R32, [R222+0x5100] ;  /* 0x00510000de20783b */ /* 0x000fe20000004200 */
[----:B------:R-:W-:Y:S06]  /*40c0*/  MUFU.EX2 R144, R144 ;  /* 0x0000009000907308 */ /* 0x000fec0000000800 */
[C---:B----4-:R-:W-:Y:S02]  /*40d0*/  HMMA.16816.F32.BF16 R120, R4.reuse, R28, R120 ;  /* 0x0000001c0478723c */ /* 0x050fe40000041878 */
[----:B------:R-:W4:Y:S06]  /*40e0*/  MUFU.EX2 R237, R237 ;  /* 0x000000ed00ed7308 */ /* 0x000f2c0000000800 */
[C---:B------:R-:W-:Y:S01]  /*40f0*/  HMMA.16816.F32.BF16 R108, R4.reuse, R30, R108 ;  /* 0x0000001e046c723c */ /* 0x040fe2000004186c */
[----:B------:R-:W-:Y:S01]  /*4100*/  LDSM.16.MT88.4 R28, [R221+0x5100] ;  /* 0x00510000dd1c783b */ /* 0x000fe20000004200 */
[----:B------:R-:W-:Y:S06]  /*4110*/  MUFU.EX2 R249, R249 ;  /* 0x000000f900f97308 */ /* 0x000fec0000000800 */
[C---:B-1----:R-:W-:Y:S02]  /*4120*/  HMMA.16816.F32.BF16 R116, R4.reuse, R12, R116 ;  /* 0x0000000c0474723c */ /* 0x042fe40000041874 */
[----:B------:R-:W1:Y:S06]  /*4130*/  MUFU.EX2 R146, R146 ;  /* 0x0000009200927308 */ /* 0x000e6c0000000800 */
[----:B------:R-:W-:Y:S01]  /*4140*/  HMMA.16816.F32.BF16 R112, R4, R14, R112 ;  /* 0x0000000e0470723c */ /* 0x000fe20000041870 */
[----:B------:R-:W1:Y:S01]  /*4150*/  LDSM.16.MT88.4 R12, [R224+0x5100] ;  /* 0x00510000e00c783b */ /* 0x000e620000004200 */
[----:B------:R-:W-:Y:S05]  /*4160*/  MUFU.EX2 R148, R148 ;  /* 0x0000009400947308 */ /* 0x000fea0000000800 */
[----:B------:R-:W-:Y:S01]  /*4170*/  F2FP.BF16.PACK_AB R4, R38, R43 ;  /* 0x0000002b2604723e */ /* 0x000fe200000010ff */
[----:B------:R-:W-:Y:S01]  /*4180*/  FADD.FTZ R43, R43, R42 ;  /* 0x0000002a2b2b7221 */ /* 0x000fe20000010000 */
[----:B------:R-:W-:Y:S01]  /*4190*/  F2FP.BF16.PACK_AB R6, R2, R39 ;  /* 0x000000270206723e */ /* 0x000fe200000010ff */
[----:B------:R-:W1:Y:S01]  /*41a0*/  MUFU.EX2 R243, R243 ;  /* 0x000000f300f37308 */ /* 0x000e620000000800 */
[----:B------:R-:W-:Y:S01]  /*41b0*/  F2FP.BF16.PACK_AB R5, R36, R41 ;  /* 0x000000292405723e */ /* 0x000fe200000010ff */
[----:B------:R-:W-:Y:S01]  /*41c0*/  FADD.FTZ R41, R41, R40 ;  /* 0x0000002829297221 */ /* 0x000fe20000010000 */
[----:B------:R-:W-:Y:S01]  /*41d0*/  F2FP.BF16.PACK_AB R7, R0, R37 ;  /* 0x000000250007723e */ /* 0x000fe200000010ff */
[----:B------:R-:W-:-:S02]  /*41e0*/  FADD.FTZ R38, R38, R43 ;  /* 0x0000002b26267221 */ /* 0x000fc40000010000 */
[----:B------:R-:W-:Y:S02]  /*41f0*/  FADD.FTZ R36, R36, R41 ;  /* 0x0000002924247221 */ /* 0x000fe40000010000 */
[----:B------:R-:W-:Y:S01]  /*4200*/  MUFU.EX2 R150, R150 ;  /* 0x0000009600967308 */ /* 0x000fe20000000800 */
[----:B------:R-:W-:Y:S01]  /*4210*/  FADD.FTZ R39, R39, R38 ;  /* 0x0000002627277221 */ /* 0x000fe20000010000 */
[C---:B------:R-:W-:Y:S01]  /*4220*/  HMMA.16816.F32.BF16 R84, R4.reuse, R8, R84 ;  /* 0x000000080454723c */ /* 0x040fe20000041854 */
[----:B------:R-:W-:Y:S02]  /*4230*/  FADD.FTZ R37, R37, R36 ;  /* 0x0000002425257221 */ /* 0x000fe40000010000 */
[----:B------:R-:W-:Y:S02]  /*4240*/  FADD.FTZ R39, R2, R39 ;  /* 0x0000002702277221 */ /* 0x000fe40000010000 */
[----:B------:R-:W-:Y:S01]  /*4250*/  FADD.FTZ R37, R0, R37 ;  /* 0x0000002500257221 */ /* 0x000fe20000010000 */
[----:B------:R-:W1:Y:S02]  /*4260*/  MUFU.EX2 R239, R239 ;  /* 0x000000ef00ef7308 */ /* 0x000e640000000800 */
[C---:B------:R-:W-:Y:S01]  /*4270*/  HMMA.16816.F32.BF16 R88, R4.reuse, R10, R88 ;  /* 0x0000000a0458723c */ /* 0x040fe20000041858 */
[----:B------:R-:W3:Y:S05]  /*4280*/  LDSM.16.MT88.4 R8, [R220+0x5100] ;  /* 0x00510000dc08783b */ /* 0x000eea0000004200 */
[----:B------:R-:W-:Y:S02]  /*4290*/  MUFU.EX2 R152, R152 ;  /* 0x0000009800987308 */ /* 0x000fe40000000800 */
[C---:B--2---:R-:W-:Y:S06]  /*42a0*/  HMMA.16816.F32.BF16 R76, R4.reuse, R16, R76 ;  /* 0x00000010044c723c */ /* 0x044fec000004184c */
[----:B------:R-:W2:Y:S02]  /*42b0*/  MUFU.EX2 R193, R193 ;  /* 0x000000c100c17308 */ /* 0x000ea40000000800 */
[C---:B------:R-:W-:Y:S01]  /*42c0*/  HMMA.16816.F32.BF16 R80, R4.reuse, R18, R80 ;  /* 0x000000120450723c */ /* 0x040fe20000041850 */
[----:B------:R-:W2:Y:S05]  /*42d0*/  LDSM.16.MT88.4 R16, [R221+0x1900] ;  /* 0x00190000dd10783b */ /* 0x000eaa0000004200 */
[----:B------:R-:W-:Y:S02]  /*42e0*/  MUFU.EX2 R154, R154 ;  /* 0x0000009a009a7308 */ /* 0x000fe40000000800 */
[C---:B-1----:R-:W-:Y:S06]  /*42f0*/  HMMA.16816.F32.BF16 R92, R4.reuse, R12, R92 ;  /* 0x0000000c045c723c */ /* 0x042fec000004185c */
[----:B------:R-:W1:Y:S02]  /*4300*/  MUFU.EX2 R165, R165 ;  /* 0x000000a500a57308 */ /* 0x000e640000000800 */
[C---:B------:R-:W-:Y:S01]  /*4310*/  HMMA.16816.F32.BF16 R96, R4.reuse, R14, R96 ;  /* 0x0000000e0460723c */ /* 0x040fe20000041860 */
[----:B------:R-:W1:Y:S05]  /*4320*/  LDSM.16.MT88.4 R12, [R220+0x1900] ;  /* 0x00190000dc0c783b */ /* 0x000e6a0000004200 */
[----:B------:R-:W-:Y:S02]  /*4330*/  MUFU.EX2 R156, R156 ;  /* 0x0000009c009c7308 */ /* 0x000fe40000000800 */
[C---:B------:R-:W-:Y:S06]  /*4340*/  HMMA.16816.F32.BF16 R128, R4.reuse, R24, R128 ;  /* 0x000000180480723c */ /* 0x040fec0000041880 */
[----:B------:R-:W1:Y:S02]  /*4350*/  MUFU.EX2 R161, R161 ;  /* 0x000000a100a17308 */ /* 0x000e640000000800 */
[C---:B---3--:R-:W-:Y:S06]  /*4360*/  HMMA.16816.F32.BF16 R116, R4.reuse, R8, R116 ;  /* 0x000000080474723c */ /* 0x048fec0000041874 */
[----:B------:R-:W-:Y:S02]  /*4370*/  MUFU.EX2 R158, R158 ;  /* 0x0000009e009e7308 */ /* 0x000fe40000000800 */
[C---:B------:R-:W-:Y:S01]  /*4380*/  HMMA.16816.F32.BF16 R112, R4.reuse, R10, R112 ;  /* 0x0000000a0470723c */ /* 0x040fe20000041870 */
[----:B------:R-:W3:Y:S05]  /*4390*/  LDSM.16.MT88.4 R8, [R224+0x5900] ;  /* 0x00590000e008783b */ /* 0x000eea0000004200 */
[----:B------:R-:W1:Y:S02]  /*43a0*/  MUFU.EX2 R157, R157 ;  /* 0x0000009d009d7308 */ /* 0x000e640000000800 */
[C---:B------:R-:W-:Y:S01]  /*43b0*/  HMMA.16816.F32.BF16 R124, R4.reuse, R26, R124 ;  /* 0x0000001a047c723c */ /* 0x040fe2000004187c */
[----:B------:R-:W1:Y:S05]  /*43c0*/  LDSM.16.MT88.4 R24, [R224+0x1900] ;  /* 0x00190000e018783b */ /* 0x000e6a0000004200 */
[----:B------:R-:W-:Y:S02]  /*43d0*/  MUFU.EX2 R151, R151 ;  /* 0x0000009700977308 */ /* 0x000fe40000000800 */
[C---:B------:R-:W-:Y:S06]  /*43e0*/  HMMA.16816.F32.BF16 R68, R4.reuse, R20, R68 ;  /* 0x000000140444723c */ /* 0x040fec0000041844 */
[----:B------:R-:W-:Y:S02]  /*43f0*/  MUFU.EX2 R241, R241 ;  /* 0x000000f100f17308 */ /* 0x000fe40000000800 */
[C---:B------:R-:W-:Y:S01]  /*4400*/  HMMA.16816.F32.BF16 R72, R4.reuse, R22, R72 ;  /* 0x000000160448723c */ /* 0x040fe20000041848 */
[----:B------:R-:W1:Y:S07]  /*4410*/  LDSM.16.MT88.4 R20, [R222+0x1900] ;  /* 0x00190000de14783b */ /* 0x000e6e0000004200 */
[C---:B------:R-:W-:Y:S08]  /*4420*/  HMMA.16816.F32.BF16 R100, R4.reuse, R32, R100 ;  /* 0x000000200464723c */ /* 0x040ff00000041864 */
[C---:B------:R-:W-:Y:S01]  /*4430*/  HMMA.16816.F32.BF16 R104, R4.reuse, R34, R104 ;  /* 0x000000220468723c */ /* 0x040fe20000041868 */
[----:B------:R-:W-:Y:S07]  /*4440*/  LDSM.16.MT88.4 R32, [R221+0x6900] ;  /* 0x00690000dd20783b */ /* 0x000fee0000004200 */
[C---:B------:R-:W-:Y:S08]  /*4450*/  HMMA.16816.F32.BF16 R120, R4.reuse, R28, R120 ;  /* 0x0000001c0478723c */ /* 0x040ff00000041878 */
[----:B------:R-:W-:Y:S01]  /*4460*/  HMMA.16816.F32.BF16 R108, R4, R30, R108 ;  /* 0x0000001e046c723c */ /* 0x000fe2000004186c */
[----:B------:R-:W-:Y:S06]  /*4470*/  LDSM.16.MT88.4 R28, [R221+0x5900] ;  /* 0x00590000dd1c783b */ /* 0x000fec0000004200 */
[----:B------:R-:W-:Y:S01]  /*4480*/  F2FP.BF16.PACK_AB R4, R145, R60 ;  /* 0x0000003c9104723e */ /* 0x000fe200000010ff */
[----:B------:R-:W-:Y:S01]  /*4490*/  FADD.FTZ R60, R60, R39 ;  /* 0x000000273c3c7221 */ /* 0x000fe20000010000 */
[----:B------:R-:W-:-:S02]  /*44a0*/  F2FP.BF16.PACK_AB R6, R62, R147 ;  /* 0x000000933e06723e */ /* 0x000fc400000010ff */
[----:B------:R-:W-:Y:S01]  /*44b0*/  F2FP.BF16.PACK_AB R5, R153, R64 ;  /* 0x000000409905723e */ /* 0x000fe200000010ff */
[----:B------:R-:W-:Y:S01]  /*44c0*/  FADD.FTZ R64, R64, R37 ;  /* 0x0000002540407221 */ /* 0x000fe20000010000 */
[----:B------:R-:W-:Y:S01]  /*44d0*/  F2FP.BF16.PACK_AB R7, R155, R66 ;  /* 0x000000429b07723e */ /* 0x000fe200000010ff */
[----:B------:R-:W-:Y:S02]  /*44e0*/  FADD.FTZ R60, R145, R60 ;  /* 0x0000003c913c7221 */ /* 0x000fe40000010000 */
[----:B------:R-:W-:Y:S02]  /*44f0*/  FADD.FTZ R153, R153, R64 ;  /* 0x0000004099997221 */ /* 0x000fe40000010000 */
[----:B------:R-:W-:Y:S02]  /*4500*/  FADD.FTZ R147, R147, R60 ;  /* 0x0000003c93937221 */ /* 0x000fe40000010000 */
[----:B--2---:R-:W-:Y:S01]  /*4510*/  HMMA.16816.F32.BF16 R76, R4, R16, R76 ;  /* 0x00000010044c723c */ /* 0x004fe2000004184c */
[----:B------:R-:W-:-:S02]  /*4520*/  FADD.FTZ R66, R66, R153 ;  /* 0x0000009942427221 */ /* 0x000fc40000010000 */
[----:B------:R-:W-:Y:S02]  /*4530*/  FADD.FTZ R147, R62, R147 ;  /* 0x000000933e937221 */ /* 0x000fe40000010000 */
[----:B------:R-:W-:-:S03]  /*4540*/  FADD.FTZ R155, R155, R66 ;  /* 0x000000429b9b7221 */ /* 0x000fc60000010000 */
[C---:B------:R-:W-:Y:S01]  /*4550*/  HMMA.16816.F32.BF16 R80, R4.reuse, R18, R80 ;  /* 0x000000120450723c */ /* 0x040fe20000041850 */
[----:B------:R-:W2:Y:S07]  /*4560*/  LDSM.16.MT88.4 R16, [R222+0x5900] ;  /* 0x00590000de10783b */ /* 0x000eae0000004200 */
[C---:B-1----:R-:W-:Y:S08]  /*4570*/  HMMA.16816.F32.BF16 R84, R4.reuse, R12, R84 ;  /* 0x0000000c0454723c */ /* 0x042ff00000041854 */
[C---:B------:R-:W-:Y:S01]  /*4580*/  HMMA.16816.F32.BF16 R88, R4.reuse, R14, R88 ;  /* 0x0000000e0458723c */ /* 0x040fe20000041858 */
[----:B------:R-:W1:Y:S07]  /*4590*/  LDSM.16.MT88.4 R12, [R220+0x5900] ;  /* 0x00590000dc0c783b */ /* 0x000e6e0000004200 */
[C---:B---3--:R-:W-:Y:S08]  /*45a0*/  HMMA.16816.F32.BF16 R92, R4.reuse, R8, R92 ;  /* 0x00000008045c723c */ /* 0x048ff0000004185c */
[C---:B------:R-:W-:Y:S01]  /*45b0*/  HMMA.16816.F32.BF16 R96, R4.reuse, R10, R96 ;  /* 0x0000000a0460723c */ /* 0x040fe20000041860 */
[----:B------:R-:W3:Y:S07]  /*45c0*/  LDSM.16.MT88.4 R8, [R221+0x2100] ;  /* 0x00210000dd08783b */ /* 0x000eee0000004200 */
[C---:B------:R-:W-:Y:S08]  /*45d0*/  HMMA.16816.F32.BF16 R128, R4.reuse, R24, R128 ;  /* 0x000000180480723c */ /* 0x040ff00000041880 */
[C---:B------:R-:W-:Y:S01]  /*45e0*/  HMMA.16816.F32.BF16 R124, R4.reuse, R26, R124 ;  /* 0x0000001a047c723c */ /* 0x040fe2000004187c */
[----:B------:R-:W-:Y:S07]  /*45f0*/  LDSM.16.MT88.4 R24, [R224+0x2100] ;  /* 0x00210000e018783b */ /* 0x000fee0000004200 */
[C---:B------:R-:W-:Y:S08]  /*4600*/  HMMA.16816.F32.BF16 R68, R4.reuse, R20, R68 ;  /* 0x000000140444723c */ /* 0x040ff00000041844 */
[C---:B------:R-:W-:Y:S01]  /*4610*/  HMMA.16816.F32.BF16 R72, R4.reuse, R22, R72 ;  /* 0x000000160448723c */ /* 0x040fe20000041848 */
[----:B------:R-:W3:Y:S07]  /*4620*/  LDSM.16.MT88.4 R20, [R222+0x2100] ;  /* 0x00210000de14783b */ /* 0x000eee0000004200 */
[C---:B--2---:R-:W-:Y:S08]  /*4630*/  HMMA.16816.F32.BF16 R100, R4.reuse, R16, R100 ;  /* 0x000000100464723c */ /* 0x044ff00000041864 */
[C---:B------:R-:W-:Y:S01]  /*4640*/  HMMA.16816.F32.BF16 R104, R4.reuse, R18, R104 ;  /* 0x000000120468723c */ /* 0x040fe20000041868 */
[----:B------:R-:W2:Y:S07]  /*4650*/  LDSM.16.MT88.4 R16, [R220+0x2100] ;  /* 0x00210000dc10783b */ /* 0x000eae0000004200 */
[C---:B------:R-:W-:Y:S08]  /*4660*/  HMMA.16816.F32.BF16 R120, R4.reuse, R28, R120 ;  /* 0x0000001c0478723c */ /* 0x040ff00000041878 */
[C---:B------:R-:W-:Y:S01]  /*4670*/  HMMA.16816.F32.BF16 R108, R4.reuse, R30, R108 ;  /* 0x0000001e046c723c */ /* 0x040fe2000004186c */
[----:B------:R-:W-:Y:S07]  /*4680*/  LDSM.16.MT88.4 R28, [R224+0x3100] ;  /* 0x00310000e01c783b */ /* 0x000fee0000004200 */
[C---:B-1----:R-:W-:Y:S08]  /*4690*/  HMMA.16816.F32.BF16 R116, R4.reuse, R12, R116 ;  /* 0x0000000c0474723c */ /* 0x042ff00000041874 */
[----:B------:R-:W-:Y:S01]  /*46a0*/  HMMA.16816.F32.BF16 R112, R4, R14, R112 ;  /* 0x0000000e0470723c */ /* 0x000fe20000041870 */
[----:B------:R-:W1:Y:S06]  /*46b0*/  LDSM.16.MT88.4 R12, [R224+0x6100] ;  /* 0x00610000e00c783b */ /* 0x000e6c0000004200 */
[----:B-----5:R-:W-:Y:S01]  /*46c0*/  F2FP.BF16.PACK_AB R4, R173, R134 ;  /* 0x00000086ad04723e */ /* 0x020fe200000010ff */
[----:B------:R-:W-:Y:S01]  /*46d0*/  FADD.FTZ R134, R134, R147 ;  /* 0x0000009386867221 */ /* 0x000fe20000010000 */
[----:B------:R-:W-:-:S02]  /*46e0*/  F2FP.BF16.PACK_AB R6, R136, R175 ;  /* 0x000000af8806723e */ /* 0x000fc400000010ff */
[----:B------:R-:W-:Y:S01]  /*46f0*/  F2FP.BF16.PACK_AB R5, R195, R138 ;  /* 0x0000008ac305723e */ /* 0x000fe200000010ff */
[----:B------:R-:W-:Y:S01]  /*4700*/  FADD.FTZ R138, R138, R155 ;  /* 0x0000009b8a8a7221 */ /* 0x000fe20000010000 */
[----:B----4-:R-:W-:Y:S01]  /*4710*/  F2FP.BF16.PACK_AB R7, R237, R144 ;  /* 0x00000090ed07723e */ /* 0x010fe200000010ff */
[----:B------:R-:W-:Y:S02]  /*4720*/  FADD.FTZ R134, R173, R134 ;  /* 0x00000086ad867221 */ /* 0x000fe40000010000 */
[----:B------:R-:W-:Y:S02]  /*4730*/  FADD.FTZ R195, R195, R138 ;  /* 0x0000008ac3c37221 */ /* 0x000fe40000010000 */
[----:B------:R-:W-:Y:S02]  /*4740*/  FADD.FTZ R175, R175, R134 ;  /* 0x00000086afaf7221 */ /* 0x000fe40000010000 */
[----:B---3--:R-:W-:Y:S01]  /*4750*/  HMMA.16816.F32.BF16 R76, R4, R8, R76 ;  /* 0x00000008044c723c */ /* 0x008fe2000004184c */
[----:B------:R-:W-:-:S02]  /*4760*/  FADD.FTZ R144, R144, R195 ;  /* 0x000000c390907221 */ /* 0x000fc40000010000 */
[----:B------:R-:W-:Y:S02]  /*4770*/  FADD.FTZ R136, R136, R175 ;  /* 0x000000af88887221 */ /* 0x000fe40000010000 */
[----:B------:R-:W-:-:S03]  /*4780*/  FADD.FTZ R237, R237, R144 ;  /* 0x00000090eded7221 */ /* 0x000fc60000010000 */
[C---:B------:R-:W-:Y:S01]  /*4790*/  HMMA.16816.F32.BF16 R80, R4.reuse, R10, R80 ;  /* 0x0000000a0450723c */ /* 0x040fe20000041850 */
[----:B------:R-:W3:Y:S07]  /*47a0*/  LDSM.16.MT88.4 R8, [R221+0x6100] ;  /* 0x00610000dd08783b */ /* 0x000eee0000004200 */
[C---:B------:R-:W-:Y:S08]  /*47b0*/  HMMA.16816.F32.BF16 R68, R4.reuse, R20, R68 ;  /* 0x000000140444723c */ /* 0x040ff00000041844 */
[C---:B------:R-:W-:Y:S01]  /*47c0*/  HMMA.16816.F32.BF16 R72, R4.reuse, R22, R72 ;  /* 0x000000160448723c */ /* 0x040fe20000041848 */
[----:B------:R-:W4:Y:S07]  /*47d0*/  LDSM.16.MT88.4 R20, [R222+0x6100] ;  /* 0x00610000de14783b */ /* 0x000f2e0000004200 */
[C---:B--2---:R-:W-:Y:S08]  /*47e0*/  HMMA.16816.F32.BF16 R84, R4.reuse, R16, R84 ;  /* 0x000000100454723c */ /* 0x044ff00000041854 */
        /* <DEDUP_REMOVED lines=11> */
[C---:B----4-:R-:W-:Y:S08]  /*48a0*/  HMMA.16816.F32.BF16 R100, R4.reuse, R20, R100 ;  /* 0x000000140464723c */ /* 0x050ff00000041864 */
[C---:B------:R-:W-:Y:S01]  /*48b0*/  HMMA.16816.F32.BF16 R104, R4.reuse, R22, R104 ;  /* 0x000000160468723c */ /* 0x040fe20000041868 */
[----:B------:R-:W4:Y:S07]  /*48c0*/  LDSM.16.MT88.4 R20, [R221+0x2900] ;  /* 0x00290000dd14783b */ /* 0x000f2e0000004200 */
[C---:B--2---:R-:W-:Y:S08]  /*48d0*/  HMMA.16816.F32.BF16 R116, R4.reuse, R16, R116 ;  /* 0x000000100474723c */ /* 0x044ff00000041874 */
[----:B------:R-:W-:Y:S01]  /*48e0*/  HMMA.16816.F32.BF16 R112, R4, R18, R112 ;  /* 0x000000120470723c */ /* 0x000fe20000041870 */
[----:B------:R-:W2:Y:S06]  /*48f0*/  LDSM.16.MT88.4 R16, [R224+0x6900] ;  /* 0x00690000e010783b */ /* 0x000eac0000004200 */
        /* <DEDUP_REMOVED lines=9> */
[----:B-1----:R-:W-:Y:S01]  /*4990*/  HMMA.16816.F32.BF16 R68, R4, R12, R68 ;  /* 0x0000000c0444723c */ /* 0x002fe20000041844 */
[----:B------:R-:W-:-:S02]  /*49a0*/  FADD.FTZ R152, R152, R239 ;  /* 0x000000ef98987221 */ /* 0x000fc40000010000 */
[----:B------:R-:W-:Y:S02]  /*49b0*/  FADD.FTZ R243, R243, R148 ;  /* 0x00000094f3f37221 */ /* 0x000fe40000010000 */
[----:B------:R-:W-:-:S03]  /*49c0*/  FADD.FTZ R193, R193, R152 ;  /* 0x00000098c1c17221 */ /* 0x000fc60000010000 */
[C---:B------:R-:W-:Y:S01]  /*49d0*/  HMMA.16816.F32.BF16 R72, R4.reuse, R14, R72 ;  /* 0x0000000e0448723c */ /* 0x040fe20000041848 */
[----:B------:R-:W1:Y:S07]  /*49e0*/  LDSM.16.MT88.4 R12, [R222+0x6900] ;  /* 0x00690000de0c783b */ /* 0x000e6e0000004200 */
[C---:B---3--:R-:W-:Y:S08]  /*49f0*/  HMMA.16816.F32.BF16 R84, R4.reuse, R8, R84 ;  /* 0x000000080454723c */ /* 0x048ff00000041854 */
[C---:B------:R-:W-:Y:S01]  /*4a00*/  HMMA.16816.F32.BF16 R88, R4.reuse, R10, R88 ;  /* 0x0000000a0458723c */ /* 0x040fe20000041858 */
[----:B------:R-:W3:Y:S07]  /*4a10*/  LDSM.16.MT88.4 R8, [R220+0x6900] ;  /* 0x00690000dc08783b */ /* 0x000eee0000004200 */
[C---:B----4-:R-:W-:Y:S08]  /*4a20*/  HMMA.16816.F32.BF16 R76, R4.reuse, R20, R76 ;  /* 0x00000014044c723c */ /* 0x050ff0000004184c */
[C---:B------:R-:W-:Y:S01]  /*4a30*/  HMMA.16816.F32.BF16 R80, R4.reuse, R22, R80 ;  /* 0x000000160450723c */ /* 0x040fe20000041850 */
[----:B------:R-:W-:Y:S07]  /*4a40*/  LDSM.16.MT88.4 R20, [R220+0x3100] ;  /* 0x00310000dc14783b */ /* 0x000fee0000004200 */
        /* <DEDUP_REMOVED lines=9> */
[C---:B------:R-:W-:Y:S01]  /*4ae0*/  HMMA.16816.F32.BF16 R120, R4.reuse, R32, R120 ;  /* 0x000000200478723c */ /* 0x040fe20000041878 */
[----:B------:R-:W4:Y:S07]  /*4af0*/  MUFU.EX2 R32, R149 ;  /* 0x0000009500207308 */ /* 0x000f2e0000000800 */
[C---:B------:R-:W-:Y:S08]  /*4b00*/  HMMA.16816.F32.BF16 R128, R4.reuse, R24, R128 ;  /* 0x000000180480723c */ /* 0x040ff00000041880 */
[C---:B------:R-:W-:Y:S01]  /*4b10*/  HMMA.16816.F32.BF16 R124, R4.reuse, R26, R124 ;  /* 0x0000001a047c723c */ /* 0x040fe2000004187c */
[----:B------:R-:W5:Y:S07]  /*4b20*/  LDSM.16.MT88.4 R24, [R222+0x3100] ;  /* 0x00310000de18783b */ /* 0x000f6e0000004200 */
[----:B------:R-:W-:Y:S07]  /*4b30*/  HMMA.16816.F32.BF16 R108, R4, R34, R108 ;  /* 0x00000022046c723c */ /* 0x000fee000004186c */
[----:B------:R-:W-:Y:S01]  /*4b40*/  F2FP.BF16.PACK_AB R4, R165, R154 ;  /* 0x0000009aa504723e */ /* 0x000fe200000010ff */
        /* <DEDUP_REMOVED lines=14> */
[C---:B------:R-:W-:Y:S08]  /*4c30*/  HMMA.16816.F32.BF16 R84, R4.reuse, R20, R84 ;  /* 0x000000140454723c */ /* 0x040ff00000041854 */
[C---:B------:R-:W-:Y:S01]  /*4c40*/  HMMA.16816.F32.BF16 R88, R4.reuse, R22, R88 ;  /* 0x000000160458723c */ /* 0x040fe20000041858 */
[----:B------:R-:W4:Y:S07]  /*4c50*/  LDSM.16.MT88.4 R20, [R220+0x7100] ;  /* 0x00710000dc14783b */ /* 0x000f2e0000004200 */
[C---:B-1----:R-:W-:Y:S08]  /*4c60*/  HMMA.16816.F32.BF16 R92, R4.reuse, R12, R92 ;  /* 0x0000000c045c723c */ /* 0x042ff0000004185c */
[C---:B------:R-:W-:Y:S01]  /*4c70*/  HMMA.16816.F32.BF16 R96, R4.reuse, R14, R96 ;  /* 0x0000000e0460723c */ /* 0x040fe20000041860 */
[----:B------:R-:W1:Y:S07]  /*4c80*/  LDSM.16.MT88.4 R12, [R224+0x3900] ;  /* 0x00390000e00c783b */ /* 0x000e6e0000004200 */
[C---:B---3--:R-:W-:Y:S08]  /*4c90*/  HMMA.16816.F32.BF16 R100, R4.reuse, R8, R100 ;  /* 0x000000080464723c */ /* 0x048ff00000041864 */
[C---:B------:R-:W-:Y:S01]  /*4ca0*/  HMMA.16816.F32.BF16 R104, R4.reuse, R10, R104 ;  /* 0x0000000a0468723c */ /* 0x040fe20000041868 */
[----:B------:R-:W3:Y:S07]  /*4cb0*/  LDSM.16.MT88.4 R8, [R222+0x3900] ;  /* 0x00390000de08783b */ /* 0x000eee0000004200 */
[C---:B------:R-:W-:Y:S07]  /*4cc0*/  HMMA.16816.F32.BF16 R128, R4.reuse, R28, R128 ;  /* 0x0000001c0480723c */ /* 0x040fee0000041880 */
[--C-:B------:R-:W-:Y:S01]  /*4cd0*/  FFMA.FTZ R28, R65, c[0x0][0x2d0], -R56.reuse ;  /* 0x0000b400411c7a23 */ /* 0x100fe20000010838 */
[----:B------:R-:W-:Y:S01]  /*4ce0*/  HMMA.16816.F32.BF16 R124, R4, R30, R124 ;  /* 0x0000001e047c723c */ /* 0x000fe2000004187c */
[----:B------:R-:W-:-:S04]  /*4cf0*/  FFMA.FTZ R29, R63, c[0x0][0x2d0], -R56 ;  /* 0x0000b4003f1d7a23 */ /* 0x000fc80000010838 */
[----:B------:R-:W-:Y:S02]  /*4d00*/  MUFU.EX2 R28, R28 ;  /* 0x0000001c001c7308 */ /* 0x000fe40000000800 */
[----:B------:R-:W-:Y:S01]  /*4d10*/  FFMA.FTZ R30, R61, c[0x0][0x2d0], -R56 ;  /* 0x0000b4003d1e7a23 */ /* 0x000fe20000010838 */
[C---:B-----5:R-:W-:Y:S05]  /*4d20*/  HMMA.16816.F32.BF16 R68, R4.reuse, R24, R68 ;  /* 0x000000180444723c */ /* 0x060fea0000041844 */
[----:B------:R-:W-:Y:S02]  /*4d30*/  MUFU.EX2 R29, R29 ;  /* 0x0000001d001d7308 */ /* 0x000fe40000000800 */
[--C-:B------:R-:W-:Y:S01]  /*4d40*/  FFMA.FTZ R24, R139, c[0x0][0x2d0], -R58.reuse ;  /* 0x0000b4008b187a23 */ /* 0x100fe2000001083a */
[----:B------:R-:W-:Y:S01]  /*4d50*/  HMMA.16816.F32.BF16 R72, R4, R26, R72 ;  /* 0x0000001a0448723c */ /* 0x000fe20000041848 */
[----:B------:R-:W-:-:S04]  /*4d60*/  FFMA.FTZ R25, R137, c[0x0][0x2d0], -R58 ;  /* 0x0000b40089197a23 */ /* 0x000fc8000001083a */
[----:B------:R-:W-:Y:S02]  /*4d70*/  MUFU.EX2 R24, R24 ;  /* 0x0000001800187308 */ /* 0x000fe40000000800 */
[----:B------:R-:W-:Y:S01]  /*4d80*/  FFMA.FTZ R26, R135, c[0x0][0x2d0], -R58 ;  /* 0x0000b400871a7a23 */ /* 0x000fe2000001083a */
[----:B--2---:R-:W-:Y:S01]  /*4d90*/  HMMA.16816.F32.BF16 R120, R4, R16, R120 ;  /* 0x000000100478723c */ /* 0x004fe20000041878 */
[----:B------:R-:W-:-:S04]  /*4da0*/  FFMA.FTZ R27, R67, c[0x0][0x2d0], -R56 ;  /* 0x0000b400431b7a23 */ /* 0x000fc80000010838 */
[----:B------:R-:W2:Y:S03]  /*4db0*/  MUFU.EX2 R25, R25 ;  /* 0x0000001900197308 */ /* 0x000ea60000000800 */
[C---:B------:R-:W-:Y:S01]  /*4dc0*/  HMMA.16816.F32.BF16 R108, R4.reuse, R18, R108 ;  /* 0x00000012046c723c */ /* 0x040fe2000004186c */
[----:B------:R-:W5:Y:S04]  /*4dd0*/  LDSM.16.MT88.4 R16, [R221+0x3900] ;  /* 0x00390000dd10783b */ /* 0x000f680000004200 */
[----:B------:R-:W1:Y:S03]  /*4de0*/  MUFU.EX2 R26, R26 ;  /* 0x0000001a001a7308 */ /* 0x000e660000000800 */
[C---:B----4-:R-:W-:Y:S05]  /*4df0*/  HMMA.16816.F32.BF16 R116, R4.reuse, R20, R116 ;  /* 0x000000140474723c */ /* 0x050fea0000041874 */
[----:B------:R-:W4:Y:S03]  /*4e00*/  MUFU.EX2 R27, R27 ;  /* 0x0000001b001b7308 */ /* 0x000f260000000800 */
[----:B------:R-:W-:Y:S05]  /*4e10*/  HMMA.16816.F32.BF16 R112, R4, R22, R112 ;  /* 0x000000160470723c */ /* 0x000fea0000041870 */
[----:B------:R-:W3:Y:S02]  /*4e20*/  MUFU.EX2 R30, R30 ;  /* 0x0000001e001e7308 */ /* 0x000ee40000000800 */
[----:B--2---:R-:W-:Y:S01]  /*4e30*/  F2FP.BF16.PACK_AB R4, R25, R24 ;  /* 0x000000181904723e */ /* 0x004fe200000010ff */
[----:B------:R-:W-:Y:S01]  /*4e40*/  FADD.FTZ R24, R24, R161 ;  /* 0x000000a118187221 */ /* 0x000fe20000010000 */
[----:B-1----:R-:W-:-:S03]  /*4e50*/  F2FP.BF16.PACK_AB R6, R241, R26 ;  /* 0x0000001af106723e */ /* 0x002fc600000010ff */
[----:B------:R-:W-:Y:S01]  /*4e60*/  FADD.FTZ R25, R25, R24 ;  /* 0x0000001819197221 */ /* 0x000fe20000010000 */
[----:B----4-:R-:W-:Y:S01]  /*4e70*/  F2FP.BF16.PACK_AB R5, R28, R27 ;  /* 0x0000001b1c05723e */ /* 0x010fe200000010ff */
[----:B------:R-:W-:Y:S02]  /*4e80*/  FADD.FTZ R27, R27, R32 ;  /* 0x000000201b1b7221 */ /* 0x000fe40000010000 */
[----:B------:R-:W-:Y:S02]  /*4e90*/  FADD.FTZ R26, R26, R25 ;  /* 0x000000191a1a7221 */ /* 0x000fe40000010000 */
[----:B------:R-:W-:Y:S02]  /*4ea0*/  FADD.FTZ R28, R28, R27 ;  /* 0x0000001b1c1c7221 */ /* 0x000fe40000010000 */
[----:B------:R-:W-:Y:S01]  /*4eb0*/  FADD.FTZ R241, R241, R26 ;  /* 0x0000001af1f17221 */ /* 0x000fe20000010000 */
[----:B---3--:R-:W-:Y:S01]  /*4ec0*/  F2FP.BF16.PACK_AB R7, R30, R29 ;  /* 0x0000001d1e07723e */ /* 0x008fe200000010ff */
[----:B------:R-:W-:-:S04]  /*4ed0*/  FADD.FTZ R29, R29, R28 ;  /* 0x0000001c1d1d7221 */ /* 0x000fc80000010000 */
[----:B------:R-:W-:Y:S02]  /*4ee0*/  FADD.FTZ R239, R30, R29 ;  /* 0x0000001d1eef7221 */ /* 0x000fe40000010000 */
[C---:B------:R-:W-:Y:S08]  /*4ef0*/  HMMA.16816.F32.BF16 R128, R4.reuse, R12, R128 ;  /* 0x0000000c0480723c */ /* 0x040ff00000041880 */
[C---:B------:R-:W-:Y:S01]  /*4f00*/  HMMA.16816.F32.BF16 R124, R4.reuse, R14, R124 ;  /* 0x0000000e047c723c */ /* 0x040fe2000004187c */
[----:B------:R-:W1:Y:S07]  /*4f10*/  LDSM.16.MT88.4 R12, [R220+0x3900] ;  /* 0x00390000dc0c783b */ /* 0x000e6e0000004200 */
[C---:B------:R-:W-:Y:S08]  /*4f20*/  HMMA.16816.F32.BF16 R68, R4.reuse, R8, R68 ;  /* 0x000000080444723c */ /* 0x040ff00000041844 */
[C---:B------:R-:W-:Y:S01]  /*4f30*/  HMMA.16816.F32.BF16 R72, R4.reuse, R10, R72 ;  /* 0x0000000a0448723c */ /* 0x040fe20000041848 */
[----:B------:R-:W2:Y:S07]  /*4f40*/  LDSM.16.MT88.4 R8, [R224+0x7900] ;  /* 0x00790000e008783b */ /* 0x000eae0000004200 */
[C---:B-----5:R-:W-:Y:S08]  /*4f50*/  HMMA.16816.F32.BF16 R76, R4.reuse, R16, R76 ;  /* 0x00000010044c723c */ /* 0x060ff0000004184c */
[C---:B------:R-:W-:Y:S01]  /*4f60*/  HMMA.16816.F32.BF16 R80, R4.reuse, R18, R80 ;  /* 0x000000120450723c */ /* 0x040fe20000041850 */
[----:B------:R-:W3:Y:S07]  /*4f70*/  LDSM.16.MT88.4 R16, [R222+0x7900] ;  /* 0x00790000de10783b */ /* 0x000eee0000004200 */
[C---:B-1----:R-:W-:Y:S08]  /*4f80*/  HMMA.16816.F32.BF16 R84, R4.reuse, R12, R84 ;  /* 0x0000000c0454723c */ /* 0x042ff00000041854 */
[C---:B------:R-:W-:Y:S01]  /*4f90*/  HMMA.16816.F32.BF16 R88, R4.reuse, R14, R88 ;  /* 0x0000000e0458723c */ /* 0x040fe20000041858 */
[----:B------:R-:W1:Y:S07]  /*4fa0*/  LDSM.16.MT88.4 R12, [R221+0x7900] ;  /* 0x00790000dd0c783b */ /* 0x000e6e0000004200 */
[C---:B--2---:R-:W-:Y:S08]  /*4fb0*/  HMMA.16816.F32.BF16 R92, R4.reuse, R8, R92 ;  /* 0x00000008045c723c */ /* 0x044ff0000004185c */
[C---:B------:R-:W-:Y:S01]  /*4fc0*/  HMMA.16816.F32.BF16 R96, R4.reuse, R10, R96 ;  /* 0x0000000a0460723c */ /* 0x040fe20000041860 */
[----:B------:R-:W2:Y:S07]  /*4fd0*/  LDSM.16.MT88.4 R8, [R220+0x7900] ;  /* 0x00790000dc08783b */ /* 0x000eae0000004200 */
[C---:B---3--:R-:W-:Y:S08]  /*4fe0*/  HMMA.16816.F32.BF16 R100, R4.reuse, R16, R100 ;  /* 0x000000100464723c */ /* 0x048ff00000041864 */
[C---:B------:R-:W-:Y:S08]  /*4ff0*/  HMMA.16816.F32.BF16 R104, R4.reuse, R18, R104 ;  /* 0x000000120468723c */ /* 0x040ff00000041868 */
[C---:B-1----:R-:W-:Y:S08]  /*5000*/  HMMA.16816.F32.BF16 R120, R4.reuse, R12, R120 ;  /* 0x0000000c0478723c */ /* 0x042ff00000041878 */
[C---:B------:R-:W-:Y:S08]  /*5010*/  HMMA.16816.F32.BF16 R108, R4.reuse, R14, R108 ;  /* 0x0000000e046c723c */ /* 0x040ff0000004186c */
[C---:B--2---:R-:W-:Y:S08]  /*5020*/  HMMA.16816.F32.BF16 R116, R4.reuse, R8, R116 ;  /* 0x000000080474723c */ /* 0x044ff00000041874 */
[----:B------:R-:W-:Y:S01]  /*5030*/  HMMA.16816.F32.BF16 R112, R4, R10, R112 ;  /* 0x0000000a0470723c */ /* 0x000fe20000041870 */
[----:B------:R-:W-:Y:S08]  /*5040*/  @!P1 BRA `(.L_x_5) ;  /* 0x000034e000009947 */ /* 0x000ff00003800000 */
[----:B------:R-:W-:Y:S01]  /*5050*/  IADD3 R236, P1, R228, 0x40, RZ ;  /* 0x00000040e4ec7810 */ /* 0x000fe20007f3e0ff */
[----:B------:R-:W-:Y:S01]  /*5060*/  IMAD.MOV.U32 R0, RZ, RZ, R3 ;  /* 0x000000ffff007224 */ /* 0x000fe200078e0003 */
[----:B------:R-:W-:Y:S01]  /*5070*/  IADD3 R238, P2, R234, 0x40, RZ ;  /* 0x00000040eaee7810 */ /* 0x000fe20007f5e0ff */
[----:B------:R-:W-:Y:S01]  /*5080*/  IMAD.MOV.U32 R133, RZ, RZ, R132 ;  /* 0x000000ffff857224 */ /* 0x000fe200078e0084 */
[----:B------:R-:W-:Y:S01]  /*5090*/  ULDC.64 UR6, c[0x0][0x208] ;  /* 0x0000820000067ab9 */ /* 0x000fe20000000a00 */
[----:B------:R-:W-:Y:S01]  /*50a0*/  IMAD.X R233, RZ, RZ, R231, P1 ;  /* 0x000000ffffe97224 */ /* 0x000fe200008e06e7 */
[----:B------:R-:W-:Y:S01]  /*50b0*/  IADD3.X R237, RZ, R232, RZ, P2, !PT ;  /* 0x000000e8ffed7210 */ /* 0x000fe200017fe4ff */
[----:B------:R-:W-:-:S08]  /*50c0*/  ULDC.64 UR4, c[0x0][0x1e0] ;  /* 0x0000780000047ab9 */ /* 0x000fd00000000a00 */
.L_x_6:
[----:B------:R-:W-:Y:S04]  /*50d0*/  DEPBAR.LE SB0, 0x0 ;  /* 0x000080000000791a */ /* 0x000fe80000000000 */
[----:B------:R-:W-:Y:S01]  /*50e0*/  BAR.SYNC.DEFER_BLOCKING 0x0 ;  /* 0x0000000000007b1d */ /* 0x000fe20000010000 */
[----:B------:R-:W-:Y:S02]  /*50f0*/  USHF.R.S32.HI UR16, URZ, 0x1f, UR23 ;  /* 0x0000001f3f107899 */ /* 0x000fe40008011417 */
[----:B------:R-:W-:Y:S02]  /*5100*/  UIMAD.WIDE.U32 UR18, UR23, UR6, URZ ;  /* 0x00000006171272a5 */ /* 0x000fe4000f8e003f */
[----:B------:R-:W-:Y:S02]  /*5110*/  UIMAD UR16, UR16, UR6, URZ ;  /* 0x00000006101072a4 */ /* 0x000fe4000f8e023f */
[----:B------:R-:W-:Y:S02]  /*5120*/  USHF.L.U32 UR17, UR18, 0x7, URZ ;  /* 0x0000000712117899 */ /* 0x000fe4000800063f */
[----:B------:R-:W-:Y:S02]  /*5130*/  UIMAD UR16, UR23, UR7, UR16 ;  /* 0x00000007171072a4 */ /* 0x000fe4000f8e0210 */
[----:B------:R-:W-:Y:S02]  /*5140*/  UISETP.GT.AND UP1, UPT, UR23, UR8, UPT ;  /* 0x000000081700728c */ /* 0x000fe4000bf24270 */
[----:B------:R-:W-:Y:S01]  /*5150*/  UIADD3 UR16, UR19, UR16, URZ ;  /* 0x0000001013107290 */ /* 0x000fe2000fffe03f */
[----:B------:R-:W-:Y:S01]  /*5160*/  IADD3 R2, P5, R234, UR17, RZ ;  /* 0x00000011ea027c10 */ /* 0x000fe2000ffbe0ff */
[----:B------:R-:W-:Y:S01]  /*5170*/  UIADD3 UR23, UR23, -0x1, URZ ;  /* 0xffffffff17177890 */ /* 0x000fe2000fffe03f */
[----:B------:R-:W-:Y:S01]  /*5180*/  IADD3 R3, P2, R238, UR17, RZ ;  /* 0x00000011ee037c10 */ /* 0x000fe2000ff5e0ff */
[----:B------:R-:W-:Y:S01]  /*5190*/  USHF.L.U64.HI UR16, UR18, 0x7, UR16 ;  /* 0x0000000712107899 */ /* 0x000fe20008010210 */
[----:B------:R-:W-:Y:S02]  /*51a0*/  LEA R242, P4, R2, c[0x0][0x1f8], 0x1 ;  /* 0x00007e0002f27a11 */ /* 0x000fe400078808ff */
[----:B------:R-:W-:Y:S02]  /*51b0*/  LEA R134, P1, R3, c[0x0][0x1f8], 0x1 ;  /* 0x00007e0003867a11 */ /* 0x000fe400078208ff */
[----:B------:R-:W-:Y:S01]  /*51c0*/  @UP1 UIMAD.WIDE.U32 UR18, UR23, UR4, URZ ;  /* 0x00000004171212a5 */ /* 0x000fe2000f8e003f */
[----:B------:R-:W-:Y:S01]  /*51d0*/  IADD3.X R61, R232, UR16, RZ, P5, !PT ;  /* 0x00000010e83d7c10 */ /* 0x000fe2000affe4ff */
[----:B------:R-:W1:Y:S01]  /*51e0*/  LDSM.16.M88.4 R144, [R226+0x8100] ;  /* 0x00810000e290783b */ /* 0x000e620000000200 */
[----:B------:R-:W-:Y:S01]  /*51f0*/  IADD3.X R60, R237, UR16, RZ, P2, !PT ;  /* 0x00000010ed3c7c10 */ /* 0x000fe200097fe4ff */
[----:B------:R-:W-:Y:S01]  /*5200*/  @UP1 USHF.L.U32 UR17, UR18, 0x7, URZ ;  /* 0x0000000712111899 */ /* 0x000fe2000800063f */
[----:B------:R-:W-:Y:S01]  /*5210*/  LEA.HI.X R243, R2, c[0x0][0x1fc], R61, 0x1, P4 ;  /* 0x00007f0002f37a11 */ /* 0x000fe200020f0c3d */
[----:B------:R-:W-:Y:S01]  /*5220*/  @UP1 USHF.R.S32.HI UR16, URZ, 0x1f, UR23 ;  /* 0x0000001f3f101899 */ /* 0x000fe20008011417 */
[----:B------:R-:W-:Y:S02]  /*5230*/  LEA.HI.X R135, R3, c[0x0][0x1fc], R60, 0x1, P1 ;  /* 0x00007f0003877a11 */ /* 0x000fe400008f0c3c */
[----:B------:R-:W-:Y:S01]  /*5240*/  IADD3 R2, P1, R242, UR11, RZ ;  /* 0x0000000bf2027c10 */ /* 0x000fe2000ff3e0ff */
[----:B------:R-:W2:Y:S01]  /*5250*/  LDSM.16.M88.4 R148, [R226+0x8900] ;  /* 0x00890000e294783b */ /* 0x000ea20000000200 */
[----:B------:R-:W-:Y:S02]  /*5260*/  @UP1 UIMAD UR16, UR16, UR4, URZ ;  /* 0x00000004101012a4 */ /* 0x000fe4000f8e023f */
[----:B------:R-:W-:Y:S02]  /*5270*/  IADD3.X R3, R243, UR20, RZ, P1, !PT ;  /* 0x00000014f3037c10 */ /* 0x000fe40008ffe4ff */
[C---:B------:R-:W-:Y:S01]  /*5280*/  IADD3 R192, P1, R2.reuse, UR11, RZ ;  /* 0x0000000b02c07c10 */ /* 0x040fe2000ff3e0ff */
[----:B------:R-:W-:Y:S01]  /*5290*/  @UP1 UIMAD UR16, UR23, UR5, UR16 ;  /* 0x00000005171012a4 */ /* 0x000fe2000f8e0210 */
[----:B------:R-:W-:Y:S01]  /*52a0*/  IADD3 R194, P4, R2, UR22, RZ ;  /* 0x0000001602c27c10 */ /* 0x000fe2000ff9e0ff */
[----:B------:R-:W3:Y:S01]  /*52b0*/  LDSM.16.M88.4 R152, [R226+0x9100] ;  /* 0x00910000e298783b */ /* 0x000ee20000000200 */
[C---:B------:R-:W-:Y:S01]  /*52c0*/  IADD3.X R193, R3.reuse, UR20, RZ, P1, !PT ;  /* 0x0000001403c17c10 */ /* 0x040fe20008ffe4ff */
[----:B------:R-:W-:Y:S01]  /*52d0*/  @UP1 UIADD3 UR16, UR19, UR16, URZ ;  /* 0x0000001013101290 */ /* 0x000fe2000fffe03f */
[----:B------:R-:W-:Y:S02]  /*52e0*/  IADD3.X R195, R3, UR21, RZ, P4, !PT ;  /* 0x0000001503c37c10 */ /* 0x000fe4000a7fe4ff */
[C---:B------:R-:W-:Y:S01]  /*52f0*/  IADD3 R244, P2, R192.reuse, UR11, RZ ;  /* 0x0000000bc0f47c10 */ /* 0x040fe2000ff5e0ff */
[----:B------:R-:W-:Y:S02]  /*5300*/  @UP1 USHF.L.U64.HI UR16, UR18, 0x7, UR16 ;  /* 0x0000000712101899 */ /* 0x000fe40008010210 */
[----:B------:R-:W4:Y:S01]  /*5310*/  LDSM.16.M88.4 R156, [R226+0x9900] ;  /* 0x00990000e29c783b */ /* 0x000f220000000200 */
[C---:B------:R-:W-:Y:S01]  /*5320*/  IADD3.X R245, R193.reuse, UR20, RZ, P2, !PT ;  /* 0x00000014c1f57c10 */ /* 0x040fe200097fe4ff */
[----:B------:R-:W-:Y:S02]  /*5330*/  @UP1 USHF.L.U32 UR18, UR4, 0x6, URZ ;  /* 0x0000000604121899 */ /* 0x000fe4000800063f */
[----:B------:R-:W-:Y:S02]  /*5340*/  @UP1 UMOV UR19, 0x6 ;  /* 0x0000000600131882 */ /* 0x000fe40000000000 */
[----:B------:R-:W-:Y:S02]  /*5350*/  @UP1 USHF.L.U64.HI UR19, UR4, UR19, UR5 ;  /* 0x0000001304131299 */ /* 0x000fe40008010205 */
[----:B------:R-:W5:Y:S01]  /*5360*/  LDSM.16.M88.4 R160, [R226+0xa100] ;  /* 0x00a10000e2a0783b */ /* 0x000f620000000200 */
[C---:B-1----:R-:W-:Y:S07]  /*5370*/  HMMA.16816.F32.BF16 R4, R140.reuse, R144, RZ ;  /* 0x000000908c04723c */ /* 0x042fee00000418ff */
[----:B------:R-:W1:Y:S01]  /*5380*/  LDSM.16.M88.4 R164, [R226+0xa900] ;  /* 0x00a90000e2a4783b */ /* 0x000e620000000200 */
[C---:B------:R-:W-:Y:S07]  /*5390*/  HMMA.16816.F32.BF16 R8, R140.reuse, R146, RZ ;  /* 0x000000928c08723c */ /* 0x040fee00000418ff */
[----:B------:R-:W1:Y:S01]  /*53a0*/  LDSM.16.M88.4 R144, [R226+0xb100] ;  /* 0x00b10000e290783b */ /* 0x000e620000000200 */
[C---:B--2---:R-:W-:Y:S07]  /*53b0*/  HMMA.16816.F32.BF16 R12, R140.reuse, R148, RZ ;  /* 0x000000948c0c723c */ /* 0x044fee00000418ff */
[----:B------:R-:W2:Y:S01]  /*53c0*/  LDSM.16.M88.4 R64, [R226+0xb900] ;  /* 0x00b90000e240783b */ /* 0x000ea20000000200 */
[C---:B------:R-:W-:Y:S07]  /*53d0*/  HMMA.16816.F32.BF16 R16, R140.reuse, R150, RZ ;  /* 0x000000968c10723c */ /* 0x040fee00000418ff */
[----:B------:R-:W1:Y:S01]  /*53e0*/  LDSM.16.M88.4 R136, [R225] ;  /* 0x00000000e188783b */ /* 0x000e620000000200 */
[C---:B---3--:R-:W-:Y:S07]  /*53f0*/  HMMA.16816.F32.BF16 R20, R140.reuse, R152, RZ ;  /* 0x000000988c14723c */ /* 0x048fee00000418ff */
[----:B------:R-:W-:Y:S01]  /*5400*/  LDSM.16.M88.4 R148, [R218] ;  /* 0x00000000da94783b */ /* 0x000fe20000000200 */
[C---:B------:R-:W-:Y:S07]  /*5410*/  HMMA.16816.F32.BF16 R24, R140.reuse, R154, RZ ;  /* 0x0000009a8c18723c */ /* 0x040fee00000418ff */
[----:B------:R-:W-:Y:S01]  /*5420*/  LDSM.16.M88.4 R152, [R217] ;  /* 0x00000000d998783b */ /* 0x000fe20000000200 */
[C---:B----4-:R-:W-:Y:S07]  /*5430*/  HMMA.16816.F32.BF16 R28, R140.reuse, R156, RZ ;  /* 0x0000009c8c1c723c */ /* 0x050fee00000418ff */
[----:B------:R-:W-:Y:S01]  /*5440*/  LDSM.16.M88.4 R172, [R213] ;  /* 0x00000000d5ac783b */ /* 0x000fe20000000200 */
[C---:B------:R-:W-:Y:S07]  /*5450*/  HMMA.16816.F32.BF16 R32, R140.reuse, R158, RZ ;  /* 0x0000009e8c20723c */ /* 0x040fee00000418ff */
[----:B------:R-:W-:Y:S01]  /*5460*/  LDSM.16.M88.4 R156, [R216] ;  /* 0x00000000d89c783b */ /* 0x000fe20000000200 */
[C---:B-----5:R-:W-:Y:S08]  /*5470*/  HMMA.16816.F32.BF16 R36, R140.reuse, R160, RZ ;  /* 0x000000a08c24723c */ /* 0x060ff000000418ff */
[C---:B------:R-:W-:Y:S01]  /*5480*/  HMMA.16816.F32.BF16 R40, R140.reuse, R162, RZ ;  /* 0x000000a28c28723c */ /* 0x040fe200000418ff */
[----:B------:R-:W-:Y:S07]  /*5490*/  LDSM.16.M88.4 R160, [R215] ;  /* 0x00000000d7a0783b */ /* 0x000fee0000000200 */
[C---:B-1----:R-:W-:Y:S08]  /*54a0*/  HMMA.16816.F32.BF16 R44, R140.reuse, R164, RZ ;  /* 0x000000a48c2c723c */ /* 0x042ff000000418ff */
[C---:B------:R-:W-:Y:S01]  /*54b0*/  HMMA.16816.F32.BF16 R48, R140.reuse, R166, RZ ;  /* 0x000000a68c30723c */ /* 0x040fe200000418ff */
[----:B------:R-:W-:Y:S07]  /*54c0*/  LDSM.16.M88.4 R164, [R214] ;  /* 0x00000000d6a4783b */ /* 0x000fee0000000200 */
[C---:B------:R-:W-:Y:S08]  /*54d0*/  HMMA.16816.F32.BF16 R52, R140.reuse, R144, RZ ;  /* 0x000000908c34723c */ /* 0x040ff000000418ff */
[C---:B------:R-:W-:Y:S01]  /*54e0*/  HMMA.16816.F32.BF16 R56, R140.reuse, R146, RZ ;  /* 0x000000928c38723c */ /* 0x040fe200000418ff */
[----:B------:R-:W1:Y:S07]  /*54f0*/  LDSM.16.M88.4 R144, [R219] ;  /* 0x00000000db90783b */ /* 0x000e6e0000000200 */
[C---:B--2---:R-:W-:Y:S01]  /*5500*/  HMMA.16816.F32.BF16 R60, R140.reuse, R64, RZ ;  /* 0x000000408c3c723c */ /* 0x044fe200000418ff */
[----:B------:R-:W-:Y:S01]  /*5510*/  @!PT LDS RZ, [RZ] ;  /* 0x00000000fffff984 */ /* 0x000fe20000000800 */
[----:B------:R-:W-:Y:S01]  /*5520*/  @!PT LDS RZ, [RZ] ;  /* 0x00000000fffff984 */ /* 0x000fe20000000800 */
[----:B------:R-:W-:Y:S01]  /*5530*/  @!PT LDS RZ, [RZ] ;  /* 0x00000000fffff984 */ /* 0x000fe20000000800 */
[----:B------:R2:W-:Y:S07]  /*5540*/  LDGSTS.E.BYPASS.LTC128B.128 [R227+0x100], [R242.64], !P3 ;  /* 0x00100000f2e37fae */ /* 0x0005ee000d901d4e */
[----:B------:R-:W-:Y:S01]  /*5550*/  HMMA.16816.F32.BF16 R64, R140, R66, RZ ;  /* 0x000000428c40723c */ /* 0x000fe200000418ff */
[----:B------:R3:W-:Y:S07]  /*5560*/  LDGSTS.E.BYPASS.LTC128B.128 [R227+0x4100], [R134.64], !P0 ;  /* 0x0410000086e37fae */ /* 0x0007ee000c101d4e */
[C---:B------:R-:W-:Y:S01]  /*5570*/  HMMA.16816.F32.BF16 R4, R168.reuse, R136, R4 ;  /* 0x00000088a804723c */ /* 0x040fe20000041804 */
[----:B------:R4:W-:Y:S07]  /*5580*/  LDGSTS.E.BYPASS.LTC128B.128 [R227+0x1100], [R2.64], !P3 ;  /* 0x0110000002e37fae */ /* 0x0009ee000d901d4e */
[C---:B------:R-:W-:Y:S01]  /*5590*/  HMMA.16816.F32.BF16 R8, R168.reuse, R138, R8 ;  /* 0x0000008aa808723c */ /* 0x040fe20000041808 */
[----:B------:R4:W-:Y:S03]  /*55a0*/  LDGSTS.E.BYPASS.LTC128B.128 [R227+0x5100], [R2.64+0x80], !P0 ;  /* 0x0510008002e37fae */ /* 0x0009e6000c101d4e */
[----:B--2---:R-:W-:Y:S04]  /*55b0*/  IADD3 R242, P1, R192, UR22, RZ ;  /* 0x00000016c0f27c10 */ /* 0x004fe8000ff3e0ff */
[----:B------:R-:W-:Y:S01]  /*55c0*/  IADD3.X R243, R193, UR21, RZ, P1, !PT ;  /* 0x00000015c1f37c10 */ /* 0x000fe20008ffe4ff */
[C---:B-1----:R-:W-:Y:S01]  /*55d0*/  HMMA.16816.F32.BF16 R12, R168.reuse, R144, R12 ;  /* 0x00000090a80c723c */ /* 0x042fe2000004180c */
[----:B------:R1:W-:Y:S01]  /*55e0*/  LDGSTS.E.BYPASS.LTC128B.128 [R227+0x2100], [R192.64], !P3 ;  /* 0x02100000c0e37fae */ /* 0x0003e2000d901d4e */
[----:B------:R-:W-:Y:S06]  /*55f0*/  PLOP3.LUT P1, PT, PT, PT, UP1, 0x80, 0x0 ;  /* 0x000000000000781c */ /* 0x000fec0003f2f018 */
[C---:B------:R-:W-:Y:S01]  /*5600*/  HMMA.16816.F32.BF16 R16, R168.reuse, R146, R16 ;  /* 0x00000092a810723c */ /* 0x040fe20000041810 */
[----:B------:R1:W-:Y:S07]  /*5610*/  LDGSTS.E.BYPASS.LTC128B.128 [R227+0x6100], [R194.64], !P0 ;  /* 0x06100000c2e37fae */ /* 0x0003ee000c101d4e */
[C---:B------:R-:W-:Y:S01]  /*5620*/  HMMA.16816.F32.BF16 R20, R168.reuse, R148, R20 ;  /* 0x00000094a814723c */ /* 0x040fe20000041814 */
[----:B------:R2:W-:Y:S07]  /*5630*/  LDGSTS.E.BYPASS.LTC128B.128 [R227+0x3100], [R244.64], !P3 ;  /* 0x03100000f4e37fae */ /* 0x0005ee000d901d4e */
[C---:B------:R-:W-:Y:S01]  /*5640*/  HMMA.16816.F32.BF16 R24, R168.reuse, R150, R24 ;  /* 0x00000096a818723c */ /* 0x040fe20000041818 */
[----:B------:R5:W-:Y:S07]  /*5650*/  LDGSTS.E.BYPASS.LTC128B.128 [R227+0x7100], [R242.64], !P0 ;  /* 0x07100000f2e37fae */ /* 0x000bee000c101d4e */
[C---:B------:R-:W-:Y:S01]  /*5660*/  HMMA.16816.F32.BF16 R28, R168.reuse, R152, R28 ;  /* 0x00000098a81c723c */ /* 0x040fe2000004181c */
[----:B------:R-:W1:Y:S07]  /*5670*/  LDSM.16.M88.4 R136, [R223+0x8100] ;  /* 0x00810000df88783b */ /* 0x000e6e0000000200 */
[C---:B------:R-:W-:Y:S01]  /*5680*/  HMMA.16816.F32.BF16 R32, R168.reuse, R154, R32 ;  /* 0x0000009aa820723c */ /* 0x040fe20000041820 */
[----:B------:R-:W0:Y:S07]  /*5690*/  LDGDEPBAR ;  /* 0x00000000000079af */ /* 0x000e2e0000000000 */
[C---:B------:R-:W-:Y:S01]  /*56a0*/  HMMA.16816.F32.BF16 R36, R168.reuse, R156, R36 ;  /* 0x0000009ca824723c */ /* 0x040fe20000041824 */
[----:B------:R-:W1:Y:S07]  /*56b0*/  LDSM.16.M88.4 R144, [R223+0x8900] ;  /* 0x00890000df90783b */ /* 0x000e6e0000000200 */
[C---:B------:R-:W-:Y:S01]  /*56c0*/  HMMA.16816.F32.BF16 R40, R168.reuse, R158, R40 ;  /* 0x0000009ea828723c */ /* 0x040fe20000041828 */
[----:B------:R-:W1:Y:S07]  /*56d0*/  LDSM.16.M88.4 R148, [R223+0x9100] ;  /* 0x00910000df94783b */ /* 0x000e6e0000000200 */
[C---:B------:R-:W-:Y:S01]  /*56e0*/  HMMA.16816.F32.BF16 R44, R168.reuse, R160, R44 ;  /* 0x000000a0a82c723c */ /* 0x040fe2000004182c */
[----:B------:R-:W2:Y:S07]  /*56f0*/  LDSM.16.M88.4 R152, [R223+0x9900] ;  /* 0x00990000df98783b */ /* 0x000eae0000000200 */
[C---:B------:R-:W-:Y:S01]  /*5700*/  HMMA.16816.F32.BF16 R48, R168.reuse, R162, R48 ;  /* 0x000000a2a830723c */ /* 0x040fe20000041830 */
[----:B------:R-:W-:Y:S07]  /*5710*/  LDSM.16.M88.4 R156, [R223+0xb900] ;  /* 0x00b90000df9c783b */ /* 0x000fee0000000200 */
[C---:B------:R-:W-:Y:S01]  /*5720*/  HMMA.16816.F32.BF16 R52, R168.reuse, R164, R52 ;  /* 0x000000a4a834723c */ /* 0x040fe20000041834 */
[----:B------:R-:W-:Y:S07]  /*5730*/  LDSM.16.M88.4 R160, [R212] ;  /* 0x00000000d4a0783b */ /* 0x000fee0000000200 */
[C---:B------:R-:W-:Y:S01]  /*5740*/  HMMA.16816.F32.BF16 R56, R168.reuse, R166, R56 ;  /* 0x000000a6a838723c */ /* 0x040fe20000041838 */
[----:B------:R-:W-:Y:S07]  /*5750*/  LDSM.16.M88.4 R164, [R212+0x800] ;  /* 0x00080000d4a4783b */ /* 0x000fee0000000200 */
[C---:B------:R-:W-:Y:S01]  /*5760*/  HMMA.16816.F32.BF16 R60, R168.reuse, R172, R60 ;  /* 0x000000aca83c723c */ /* 0x040fe2000004183c */
[----:B-1----:R-:W-:Y:S07]  /*5770*/  LDSM.16.M88.4 R192, [R210] ;  /* 0x00000000d2c0783b */ /* 0x002fee0000000200 */
[----:B------:R-:W-:Y:S01]  /*5780*/  HMMA.16816.F32.BF16 R64, R168, R174, R64 ;  /* 0x000000aea840723c */ /* 0x000fe20000041840 */
[----:B------:R-:W-:Y:S07]  /*5790*/  LDSM.16.M88.4 R172, [R211] ;  /* 0x00000000d3ac783b */ /* 0x000fee0000000200 */
[C---:B------:R-:W-:Y:S08]  /*57a0*/  HMMA.16816.F32.BF16 R4, R176.reuse, R136, R4 ;  /* 0x00000088b004723c */ /* 0x040ff00000041804 */
[C---:B------:R-:W-:Y:S01]  /*57b0*/  HMMA.16816.F32.BF16 R8, R176.reuse, R138, R8 ;  /* 0x0000008ab008723c */ /* 0x040fe20000041808 */
[----:B------:R-:W1:Y:S07]  /*57c0*/  LDSM.16.M88.4 R136, [R223+0xa100] ;  /* 0x00a10000df88783b */ /* 0x000e6e0000000200 */
[C---:B------:R-:W-:Y:S08]  /*57d0*/  HMMA.16816.F32.BF16 R12, R176.reuse, R144, R12 ;  /* 0x00000090b00c723c */ /* 0x040ff0000004180c */
[C---:B------:R-:W-:Y:S01]  /*57e0*/  HMMA.16816.F32.BF16 R16, R176.reuse, R146, R16 ;  /* 0x00000092b010723c */ /* 0x040fe20000041810 */
[----:B------:R-:W3:Y:S07]  /*57f0*/  LDSM.16.M88.4 R144, [R223+0xa900] ;  /* 0x00a90000df90783b */ /* 0x000eee0000000200 */
[C---:B------:R-:W-:Y:S08]  /*5800*/  HMMA.16816.F32.BF16 R20, R176.reuse, R148, R20 ;  /* 0x00000094b014723c */ /* 0x040ff00000041814 */
[C---:B------:R-:W-:Y:S01]  /*5810*/  HMMA.16816.F32.BF16 R24, R176.reuse, R150, R24 ;  /* 0x00000096b018723c */ /* 0x040fe20000041818 */
[----:B------:R-:W4:Y:S07]  /*5820*/  LDSM.16.M88.4 R148, [R223+0xb100] ;  /* 0x00b10000df94783b */ /* 0x000f2e0000000200 */
[C---:B--2---:R-:W-:Y:S08]  /*5830*/  HMMA.16816.F32.BF16 R28, R176.reuse, R152, R28 ;  /* 0x00000098b01c723c */ /* 0x044ff0000004181c */
[C---:B------:R-:W-:Y:S01]  /*5840*/  HMMA.16816.F32.BF16 R32, R176.reuse, R154, R32 ;  /* 0x0000009ab020723c */ /* 0x040fe20000041820 */
[----:B------:R-:W2:Y:S07]  /*5850*/  LDSM.16.M88.4 R152, [R212+0x1000] ;  /* 0x00100000d498783b */ /* 0x000eae0000000200 */
[C---:B-1----:R-:W-:Y:S08]  /*5860*/  HMMA.16816.F32.BF16 R36, R176.reuse, R136, R36 ;  /* 0x00000088b024723c */ /* 0x042ff00000041824 */
[C---:B------:R-:W-:Y:S01]  /*5870*/  HMMA.16816.F32.BF16 R40, R176.reuse, R138, R40 ;  /* 0x0000008ab028723c */ /* 0x040fe20000041828 */
[----:B------:R-:W1:Y:S07]  /*5880*/  LDSM.16.M88.4 R136, [R212+0x1800] ;  /* 0x00180000d488783b */ /* 0x000e6e0000000200 */
[C---:B---3--:R-:W-:Y:S08]  /*5890*/  HMMA.16816.F32.BF16 R44, R176.reuse, R144, R44 ;  /* 0x00000090b02c723c */ /* 0x048ff0000004182c */
[C---:B------:R-:W-:Y:S01]  /*58a0*/  HMMA.16816.F32.BF16 R48, R176.reuse, R146, R48 ;  /* 0x00000092b030723c */ /* 0x040fe20000041830 */
[----:B------:R-:W3:Y:S07]  /*58b0*/  LDSM.16.M88.4 R144, [R212+0x2000] ;  /* 0x00200000d490783b */ /* 0x000eee0000000200 */
[C---:B----4-:R-:W-:Y:S08]  /*58c0*/  HMMA.16816.F32.BF16 R52, R176.reuse, R148, R52 ;  /* 0x00000094b034723c */ /* 0x050ff00000041834 */
[C---:B------:R-:W-:Y:S01]  /*58d0*/  HMMA.16816.F32.BF16 R56, R176.reuse, R150, R56 ;  /* 0x00000096b038723c */ /* 0x040fe20000041838 */
[----:B------:R-:W4:Y:S07]  /*58e0*/  LDSM.16.M88.4 R148, [R212+0x2800] ;  /* 0x00280000d494783b */ /* 0x000f2e0000000200 */
[C---:B------:R-:W-:Y:S08]  /*58f0*/  HMMA.16816.F32.BF16 R60, R176.reuse, R156, R60 ;  /* 0x0000009cb03c723c */ /* 0x040ff0000004183c */
[----:B------:R-:W-:Y:S01]  /*5900*/  HMMA.16816.F32.BF16 R64, R176, R158, R64 ;  /* 0x0000009eb040723c */ /* 0x000fe20000041840 */
[----:B------:R-:W1:Y:S07]  /*5910*/  LDSM.16.M88.4 R156, [R212+0x3000] ;  /* 0x00300000d49c783b */ /* 0x000e6e0000000200 */
[C---:B------:R-:W-:Y:S08]  /*5920*/  HMMA.16816.F32.BF16 R4, R180.reuse, R160, R4 ;  /* 0x000000a0b404723c */ /* 0x040ff00000041804 */
[C---:B------:R-:W-:Y:S01]  /*5930*/  HMMA.16816.F32.BF16 R8, R180.reuse, R162, R8 ;  /* 0x000000a2b408723c */ /* 0x040fe20000041808 */
[----:B------:R-:W-:Y:S07]  /*5940*/  LDSM.16.M88.4 R160, [R226+0xd900] ;  /* 0x00d90000e2a0783b */ /* 0x000fee0000000200 */
[C---:B------:R-:W-:Y:S08]  /*5950*/  HMMA.16816.F32.BF16 R12, R180.reuse, R164, R12 ;  /* 0x000000a4b40c723c */ /* 0x040ff0000004180c */
[C---:B------:R-:W-:Y:S01]  /*5960*/  HMMA.16816.F32.BF16 R16, R180.reuse, R166, R16 ;  /* 0x000000a6b410723c */ /* 0x040fe20000041810 */
[----:B------:R-:W-:Y:S07]  /*5970*/  LDSM.16.M88.4 R164, [R226+0xe100] ;  /* 0x00e10000e2a4783b */ /* 0x000fee0000000200 */
        /* <DEDUP_REMOVED lines=13> */
[C---:B------:R-:W-:Y:S01]  /*5a50*/  HMMA.16816.F32.BF16 R56, R180.reuse, R158, R56 ;  /* 0x0000009eb438723c */ /* 0x040fe20000041838 */
[----:B------:R-:W4:Y:S07]  /*5a60*/  LDSM.16.M88.4 R156, [R226+0xe900] ;  /* 0x00e90000e29c783b */ /* 0x000f2e0000000200 */
[C---:B--2---:R-:W-:Y:S08]  /*5a70*/  HMMA.16816.F32.BF16 R60, R180.reuse, R152, R60 ;  /* 0x00000098b43c723c */ /* 0x044ff0000004183c */
[----:B------:R-:W-:Y:S01]  /*5a80*/  HMMA.16816.F32.BF16 R64, R180, R154, R64 ;  /* 0x0000009ab440723c */ /* 0x000fe20000041840 */
[----:B------:R-:W-:Y:S07]  /*5a90*/  LDSM.16.M88.4 R152, [R226+0xf900] ;  /* 0x00f90000e298783b */ /* 0x000fee0000000200 */
[C---:B-1----:R-:W-:Y:S08]  /*5aa0*/  HMMA.16816.F32.BF16 R4, R184.reuse, R136, R4 ;  /* 0x00000088b804723c */ /* 0x042ff00000041804 */
[C---:B------:R-:W-:Y:S01]  /*5ab0*/  HMMA.16816.F32.BF16 R8, R184.reuse, R138, R8 ;  /* 0x0000008ab808723c */ /* 0x040fe20000041808 */
[----:B------:R-:W1:Y:S07]  /*5ac0*/  LDSM.16.M88.4 R136, [R226+0xf100] ;  /* 0x00f10000e288783b */ /* 0x000e6e0000000200 */
[C---:B---3--:R-:W-:Y:S08]  /*5ad0*/  HMMA.16816.F32.BF16 R12, R184.reuse, R144, R12 ;  /* 0x00000090b80c723c */ /* 0x048ff0000004180c */
[C---:B------:R-:W-:Y:S01]  /*5ae0*/  HMMA.16816.F32.BF16 R16, R184.reuse, R146, R16 ;  /* 0x00000092b810723c */ /* 0x040fe20000041810 */
[----:B------:R-:W2:Y:S07]  /*5af0*/  LDSM.16.M88.4 R144, [R209] ;  /* 0x00000000d190783b */ /* 0x000eae0000000200 */
[C---:B----4-:R-:W-:Y:S08]  /*5b00*/  HMMA.16816.F32.BF16 R20, R184.reuse, R148, R20 ;  /* 0x00000094b814723c */ /* 0x050ff00000041814 */
[C---:B------:R-:W-:Y:S01]  /*5b10*/  HMMA.16816.F32.BF16 R24, R184.reuse, R150, R24 ;  /* 0x00000096b818723c */ /* 0x040fe20000041818 */
[----:B------:R-:W3:Y:S07]  /*5b20*/  LDSM.16.M88.4 R148, [R208] ;  /* 0x00000000d094783b */ /* 0x000eee0000000200 */
        /* <DEDUP_REMOVED lines=8> */
[----:B------:R-:W4:Y:S07]  /*5bb0*/  LDSM.16.M88.4 R156, [R207] ;  /* 0x00000000cf9c783b */ /* 0x000f2e0000000200 */
[C---:B-1----:R-:W-:Y:S08]  /*5bc0*/  HMMA.16816.F32.BF16 R52, R184.reuse, R136, R52 ;  /* 0x00000088b834723c */ /* 0x042ff00000041834 */
[C---:B------:R-:W-:Y:S01]  /*5bd0*/  HMMA.16816.F32.BF16 R56, R184.reuse, R138, R56 ;  /* 0x0000008ab838723c */ /* 0x040fe20000041838 */
[----:B------:R-:W1:Y:S07]  /*5be0*/  LDSM.16.M88.4 R136, [R206] ;  /* 0x00000000ce88783b */ /* 0x000e6e0000000200 */
[C---:B------:R-:W-:Y:S08]  /*5bf0*/  HMMA.16816.F32.BF16 R60, R184.reuse, R152, R60 ;  /* 0x00000098b83c723c */ /* 0x040ff0000004183c */
[----:B------:R-:W-:Y:S01]  /*5c00*/  HMMA.16816.F32.BF16 R64, R184, R154, R64 ;  /* 0x0000009ab840723c */ /* 0x000fe20000041840 */
[----:B------:R-:W1:Y:S07]  /*5c10*/  LDSM.16.M88.4 R152, [R205] ;  /* 0x00000000cd98783b */ /* 0x000e6e0000000200 */
        /* <DEDUP_REMOVED lines=8> */
[----:B------:R-:W2:Y:S07]  /*5ca0*/  LDSM.16.M88.4 R144, [R204] ;  /* 0x00000000cc90783b */ /* 0x000eae0000000200 */
[C---:B---3--:R-:W-:Y:S08]  /*5cb0*/  HMMA.16816.F32.BF16 R28, R188.reuse, R148, R28 ;  /* 0x00000094bc1c723c */ /* 0x048ff0000004181c */
[C---:B------:R-:W-:Y:S01]  /*5cc0*/  HMMA.16816.F32.BF16 R32, R188.reuse, R150, R32 ;  /* 0x00000096bc20723c */ /* 0x040fe20000041820 */
[----:B------:R-:W3:Y:S07]  /*5cd0*/  LDSM.16.M88.4 R148, [R223+0xc100] ;  /* 0x00c10000df94783b */ /* 0x000eee0000000200 */
[C---:B----4-:R-:W-:Y:S08]  /*5ce0*/  HMMA.16816.F32.BF16 R36, R188.reuse, R156, R36 ;  /* 0x0000009cbc24723c */ /* 0x050ff00000041824 */
[C---:B------:R-:W-:Y:S01]  /*5cf0*/  HMMA.16816.F32.BF16 R40, R188.reuse, R158, R40 ;  /* 0x0000009ebc28723c */ /* 0x040fe20000041828 */
[----:B------:R-:W4:Y:S07]  /*5d00*/  LDSM.16.M88.4 R156, [R223+0xd900] ;  /* 0x00d90000df9c783b */ /* 0x000f2e0000000200 */
[C---:B-1----:R-:W-:Y:S08]  /*5d10*/  HMMA.16816.F32.BF16 R44, R188.reuse, R136, R44 ;  /* 0x00000088bc2c723c */ /* 0x042ff0000004182c */
[C---:B------:R-:W-:Y:S01]  /*5d20*/  HMMA.16816.F32.BF16 R48, R188.reuse, R138, R48 ;  /* 0x0000008abc30723c */ /* 0x040fe20000041830 */
[----:B------:R-:W1:Y:S07]  /*5d30*/  LDSM.16.M88.4 R136, [R223+0xe100] ;  /* 0x00e10000df88783b */ /* 0x000e6e0000000200 */
[C---:B------:R-:W-:Y:S08]  /*5d40*/  HMMA.16816.F32.BF16 R52, R188.reuse, R152, R52 ;  /* 0x00000098bc34723c */ /* 0x040ff00000041834 */
[C---:B------:R-:W-:Y:S01]  /*5d50*/  HMMA.16816.F32.BF16 R56, R188.reuse, R154, R56 ;  /* 0x0000009abc38723c */ /* 0x040fe20000041838 */
[----:B------:R-:W1:Y:S07]  /*5d60*/  LDSM.16.M88.4 R152, [R223+0xf900] ;  /* 0x00f90000df98783b */ /* 0x000e6e0000000200 */
[C---:B--2---:R-:W-:Y:S08]  /*5d70*/  HMMA.16816.F32.BF16 R60, R188.reuse, R144, R60 ;  /* 0x00000090bc3c723c */ /* 0x044ff0000004183c */
[----:B------:R-:W-:Y:S01]  /*5d80*/  HMMA.16816.F32.BF16 R64, R188, R146, R64 ;  /* 0x00000092bc40723c */ /* 0x000fe20000041840 */
[----:B------:R-:W2:Y:S07]  /*5d90*/  LDSM.16.M88.4 R144, [R212+0x4000] ;  /* 0x00400000d490783b */ /* 0x000eae0000000200 */
[C---:B---3--:R-:W-:Y:S08]  /*5da0*/  HMMA.16816.F32.BF16 R4, R196.reuse, R148, R4 ;  /* 0x00000094c404723c */ /* 0x048ff00000041804 */
[C---:B------:R-:W-:Y:S01]  /*5db0*/  HMMA.16816.F32.BF16 R8, R196.reuse, R150, R8 ;  /* 0x00000096c408723c */ /* 0x040fe20000041808 */
[----:B------:R-:W3:Y:S07]  /*5dc0*/  LDSM.16.M88.4 R148, [R212+0x4800] ;  /* 0x00480000d494783b */ /* 0x000eee0000000200 */
[C---:B------:R-:W-:Y:S08]  /*5dd0*/  HMMA.16816.F32.BF16 R12, R196.reuse, R160, R12 ;  /* 0x000000a0c40c723c */ /* 0x040ff0000004180c */
[C---:B------:R-:W-:Y:S08]  /*5de0*/  HMMA.16816.F32.BF16 R16, R196.reuse, R162, R16 ;  /* 0x000000a2c410723c */ /* 0x040ff00000041810 */
[C---:B------:R-:W-:Y:S08]  /*5df0*/  HMMA.16816.F32.BF16 R20, R196.reuse, R164, R20 ;  /* 0x000000a4c414723c */ /* 0x040ff00000041814 */
[C---:B------:R-:W-:Y:S08]  /*5e00*/  HMMA.16816.F32.BF16 R24, R196.reuse, R166, R24 ;  /* 0x000000a6c418723c */ /* 0x040ff00000041818 */
[C---:B----4-:R-:W-:Y:S08]  /*5e10*/  HMMA.16816.F32.BF16 R28, R196.reuse, R156, R28 ;  /* 0x0000009cc41c723c */ /* 0x050ff0000004181c */
[C---:B------:R-:W-:Y:S08]  /*5e20*/  HMMA.16816.F32.BF16 R32, R196.reuse, R158, R32 ;  /* 0x0000009ec420723c */ /* 0x040ff00000041820 */
[C---:B-1----:R-:W-:Y:S08]  /*5e30*/  HMMA.16816.F32.BF16 R36, R196.reuse, R136, R36 ;  /* 0x00000088c424723c */ /* 0x042ff00000041824 */
[C---:B------:R-:W-:Y:S01]  /*5e40*/  HMMA.16816.F32.BF16 R40, R196.reuse, R138, R40 ;  /* 0x0000008ac428723c */ /* 0x040fe20000041828 */
[----:B------:R-:W1:Y:S07]  /*5e50*/  LDSM.16.M88.4 R136, [R212+0x5000] ;  /* 0x00500000d488783b */ /* 0x000e6e0000000200 */
[C---:B------:R-:W-:Y:S08]  /*5e60*/  HMMA.16816.F32.BF16 R44, R196.reuse, R172, R44 ;  /* 0x000000acc42c723c */ /* 0x040ff0000004182c */
[C---:B------:R-:W-:Y:S08]  /*5e70*/  HMMA.16816.F32.BF16 R48, R196.reuse, R174, R48 ;  /* 0x000000aec430723c */ /* 0x040ff00000041830 */
[C---:B------:R-:W-:Y:S08]  /*5e80*/  HMMA.16816.F32.BF16 R52, R196.reuse, R192, R52 ;  /* 0x000000c0c434723c */ /* 0x040ff00000041834 */
[C---:B------:R-:W-:Y:S08]  /*5e90*/  HMMA.16816.F32.BF16 R56, R196.reuse, R194, R56 ;  /* 0x000000c2c438723c */ /* 0x040ff00000041838 */
[C---:B------:R-:W-:Y:S08]  /*5ea0*/  HMMA.16816.F32.BF16 R60, R196.reuse, R152, R60 ;  /* 0x00000098c43c723c */ /* 0x040ff0000004183c */
[----:B------:R-:W-:Y:S01]  /*5eb0*/  HMMA.16816.F32.BF16 R64, R196, R154, R64 ;  /* 0x0000009ac440723c */ /* 0x000fe20000041840 */
[----:B------:R-:W4:Y:S07]  /*5ec0*/  LDSM.16.M88.4 R152, [R212+0x5800] ;  /* 0x00580000d498783b */ /* 0x000f2e0000000200 */
[C---:B--2---:R-:W-:Y:S08]  /*5ed0*/  HMMA.16816.F32.BF16 R4, R200.reuse, R144, R4 ;  /* 0x00000090c804723c */ /* 0x044ff00000041804 */
[C---:B------:R-:W-:Y:S01]  /*5ee0*/  HMMA.16816.F32.BF16 R8, R200.reuse, R146, R8 ;  /* 0x00000092c808723c */ /* 0x040fe20000041808 */
[----:B------:R-:W2:Y:S07]  /*5ef0*/  LDSM.16.M88.4 R144, [R212+0x6000] ;  /* 0x00600000d490783b */ /* 0x000eae0000000200 */
[C---:B---3--:R-:W-:Y:S08]  /*5f00*/  HMMA.16816.F32.BF16 R12, R200.reuse, R148, R12 ;  /* 0x00000094c80c723c */ /* 0x048ff0000004180c */
[C---:B------:R-:W-:Y:S01]  /*5f10*/  HMMA.16816.F32.BF16 R16, R200.reuse, R150, R16 ;  /* 0x00000096c810723c */ /* 0x040fe20000041810 */
[----:B------:R-:W-:Y:S03]  /*5f20*/  LDSM.16.M88.4 R148, [R212+0x7000] ;  /* 0x00700000d494783b */ /* 0x000fe60000000200 */
[----:B------:R-:W-:Y:S02]  /*5f30*/  FMNMX.FTZ R2, R4, R133, !PT ;  /* 0x0000008504027209 */ /* 0x000fe40007810000 */
[----:B------:R-:W-:Y:S02]  /*5f40*/  FMNMX.FTZ R132, R6, R0, !PT ;  /* 0x0000000006847209 */ /* 0x000fe40007810000 */
[C---:B-1----:R-:W-:Y:S04]  /*5f50*/  HMMA.16816.F32.BF16 R20, R200.reuse, R136, R20 ;  /* 0x00000088c814723c */ /* 0x042fe80000041814 */
[----:B------:R-:W-:Y:S02]  /*5f60*/  FMNMX.FTZ R3, R5, R2, !PT ;  /* 0x0000000205037209 */ /* 0x000fe40007810000 */
[----:B------:R-:W-:Y:S02]  /*5f70*/  FMNMX.FTZ R135, R7, R132, !PT ;  /* 0x0000008407877209 */ /* 0x000fe40007810000 */
[C---:B------:R-:W-:Y:S01]  /*5f80*/  HMMA.16816.F32.BF16 R24, R200.reuse, R138, R24 ;  /* 0x0000008ac818723c */ /* 0x040fe20000041818 */
[----:B------:R-:W1:Y:S03]  /*5f90*/  LDSM.16.M88.4 R136, [R212+0x6800] ;  /* 0x00680000d488783b */ /* 0x000e660000000200 */
[----:B------:R-:W-:Y:S02]  /*5fa0*/  FMNMX.FTZ R2, R8, R3, !PT ;  /* 0x0000000308027209 */ /* 0x000fe40007810000 */
[----:B------:R-:W-:Y:S02]  /*5fb0*/  FMNMX.FTZ R132, R10, R135, !PT ;  /* 0x000000870a847209 */ /* 0x000fe40007810000 */
[C---:B----4-:R-:W-:Y:S04]  /*5fc0*/  HMMA.16816.F32.BF16 R28, R200.reuse, R152, R28 ;  /* 0x00000098c81c723c */ /* 0x050fe8000004181c */
[----:B------:R-:W-:Y:S02]  /*5fd0*/  FMNMX.FTZ R3, R9, R2, !PT ;  /* 0x0000000209037209 */ /* 0x000fe40007810000 */
[----:B------:R-:W-:Y:S02]  /*5fe0*/  FMNMX.FTZ R135, R11, R132, !PT ;  /* 0x000000840b877209 */ /* 0x000fe40007810000 */
[C---:B------:R-:W-:Y:S04]  /*5ff0*/  HMMA.16816.F32.BF16 R32, R200.reuse, R154, R32 ;  /* 0x0000009ac820723c */ /* 0x040fe80000041820 */
[----:B------:R-:W-:Y:S02]  /*6000*/  FMNMX.FTZ R2, R12, R3, !PT ;  /* 0x000000030c027209 */ /* 0x000fe40007810000 */
[----:B------:R-:W-:Y:S02]  /*6010*/  FMNMX.FTZ R132, R14, R135, !PT ;  /* 0x000000870e847209 */ /* 0x000fe40007810000 */
[C---:B--2---:R-:W-:Y:S04]  /*6020*/  HMMA.16816.F32.BF16 R36, R200.reuse, R144, R36 ;  /* 0x00000090c824723c */ /* 0x044fe80000041824 */
[----:B------:R-:W-:Y:S02]  /*6030*/  FMNMX.FTZ R3, R13, R2, !PT ;  /* 0x000000020d037209 */ /* 0x000fe40007810000 */
[----:B------:R-:W-:Y:S02]  /*6040*/  FMNMX.FTZ R135, R15, R132, !PT ;  /* 0x000000840f877209 */ /* 0x000fe40007810000 */
[C---:B------:R-:W-:Y:S01]  /*6050*/  HMMA.16816.F32.BF16 R40, R200.reuse, R146, R40 ;  /* 0x00000092c828723c */ /* 0x040fe20000041828 */
[----:B------:R-:W2:Y:S01]  /*6060*/  LDSM.16.M88.4 R144, [R212+0x7800] ;  /* 0x00780000d490783b */ /* 0x000ea20000000200 */
[----:B------:R-:W-:Y:S04]  /*6070*/  DEPBAR.LE SB0, 0x0 ;  /* 0x000080000000791a */ /* 0x000fe80000000000 */
[----:B------:R-:W-:Y:S02]  /*6080*/  FMNMX.FTZ R2, R16, R3, !PT ;  /* 0x0000000310027209 */ /* 0x000fe40007810000 */
[----:B------:R-:W-:Y:S01]  /*6090*/  FMNMX.FTZ R132, R18, R135, !PT ;  /* 0x0000008712847209 */ /* 0x000fe20007810000 */
[C---:B-1----:R-:W-:Y:S01]  /*60a0*/  HMMA.16816.F32.BF16 R44, R200.reuse, R136, R44 ;  /* 0x00000088c82c723c */ /* 0x042fe2000004182c */
[----:B------:R-:W-:Y:S04]  /*60b0*/  BAR.SYNC.DEFER_BLOCKING 0x0 ;  /* 0x0000000000007b1d */ /* 0x000fe80000010000 */
[----:B------:R-:W-:Y:S02]  /*60c0*/  FMNMX.FTZ R3, R17, R2, !PT ;  /* 0x0000000211037209 */ /* 0x000fe40007810000 */
[----:B------:R-:W-:Y:S01]  /*60d0*/  FMNMX.FTZ R135, R19, R132, !PT ;  /* 0x0000008413877209 */ /* 0x000fe20007810000 */
[C---:B------:R-:W-:Y:S04]  /*60e0*/  HMMA.16816.F32.BF16 R48, R200.reuse, R138, R48 ;  /* 0x0000008ac830723c */ /* 0x040fe80000041830 */
[----:B------:R-:W-:Y:S02]  /*60f0*/  FMNMX.FTZ R2, R20, R3, !PT ;  /* 0x0000000314027209 */ /* 0x000fe40007810000 */
[----:B------:R-:W-:Y:S02]  /*6100*/  FMNMX.FTZ R132, R22, R135, !PT ;  /* 0x0000008716847209 */ /* 0x000fe40007810000 */
[C---:B------:R-:W-:Y:S04]  /*6110*/  HMMA.16816.F32.BF16 R52, R200.reuse, R148, R52 ;  /* 0x00000094c834723c */ /* 0x040fe80000041834 */
        /* <DEDUP_REMOVED lines=8> */
[----:B------:R-:W-:Y:S04]  /*61a0*/  HMMA.16816.F32.BF16 R64, R200, R146, R64 ;  /* 0x00000092c840723c */ /* 0x000fe80000041840 */
[----:B------:R-:W-:Y:S02]  /*61b0*/  FMNMX.FTZ R2, R28, R3, !PT ;  /* 0x000000031c027209 */ /* 0x000fe40007810000 */
[----:B------:R-:W-:Y:S02]  /*61c0*/  FMNMX.FTZ R132, R30, R135, !PT ;  /* 0x000000871e847209 */ /* 0x000fe40007810000 */
[----:B------:R-:W-:Y:S04]  /*61d0*/  FMNMX.FTZ R3, R29, R2, !PT ;  /* 0x000000021d037209 */ /* 0x000fe80007810000 */
[----:B------:R-:W-:Y:S02]  /*61e0*/  FMNMX.FTZ R2, R32, R3, !PT ;  /* 0x0000000320027209 */ /* 0x000fe40007810000 */
        /* <DEDUP_REMOVED lines=35> */
[----:B------:R-:W-:Y:S01]  /*6420*/  @P1 IADD3 R138, P4, R236, UR17, RZ ;  /* 0x00000011ec8a1c10 */ /* 0x000fe2000ff9e0ff */
[----:B------:R-:W1:Y:S01]  /*6430*/  SHFL.BFLY PT, R132, R135, 0x2, 0x1f ;  /* 0x0c401f0087847f89 */ /* 0x000e6200000e0000 */
[----:B------:R-:W-:Y:S07]  /*6440*/  FMNMX.FTZ R137, R67, R2, !PT ;  /* 0x0000000243897209 */ /* 0x000fee0007810000 */
[----:B------:R-:W2:Y:S01]  /*6450*/  SHFL.BFLY PT, R2, R137, 0x2, 0x1f ;  /* 0x0c401f0089027f89 */ /* 0x000ea200000e0000 */
[----:B-1----:R-:W-:Y:S07]  /*6460*/  FMNMX.FTZ R139, R135, R132, !PT ;  /* 0x00000084878b7209 */ /* 0x002fee0007810000 */
[----:B------:R-:W1:Y:S01]  /*6470*/  SHFL.BFLY PT, R132, R139, 0x1, 0x1f ;  /* 0x0c201f008b847f89 */ /* 0x000e6200000e0000 */
[----:B--2---:R-:W-:Y:S02]  /*6480*/  FMNMX.FTZ R134, R137, R2, !PT ;  /* 0x0000000289867209 */ /* 0x004fe40007810000 */
[----:B------:R-:W-:Y:S05]  /*6490*/  @P1 IADD3.X R137, R233, UR16, RZ, P4, !PT ;  /* 0x00000010e9891c10 */ /* 0x000fea000a7fe4ff */
[----:B------:R-:W2:Y:S01]  /*64a0*/  SHFL.BFLY PT, R3, R134, 0x1, 0x1f ;  /* 0x0c201f0086037f89 */ /* 0x000ea200000e0000 */
[----:B-1----:R-:W-:Y:S05]  /*64b0*/  FMNMX.FTZ R132, R139, R132, !PT ;  /* 0x000000848b847209 */ /* 0x002fea0007810000 */
[C---:B------:R-:W-:Y:S02]  /*64c0*/  FADD.FTZ R2, -R132.reuse, R133 ;  /* 0x0000008584027221 */ /* 0x040fe40000010100 */
[----:B-----5:R-:W-:Y:S01]  /*64d0*/  FMUL.FTZ R243, R132, c[0x0][0x2d0] ;  /* 0x0000b40084f37a20 */ /* 0x020fe20000410000 */
[----:B--2---:R-:W-:Y:S01]  /*64e0*/  FMNMX.FTZ R3, R134, R3, !PT ;  /* 0x0000000386037209 */ /* 0x004fe20007810000 */
[----:B------:R-:W-:Y:S02]  /*64f0*/  FMUL.FTZ R135, R2, c[0x0][0x2d0] ;  /* 0x0000b40002877a20 */ /* 0x000fe40000410000 */
[--C-:B------:R-:W-:Y:S02]  /*6500*/  FFMA.FTZ R172, R9, c[0x0][0x2d0], -R243.reuse ;  /* 0x0000b40009ac7a23 */ /* 0x100fe400000108f3 */
[----:B------:R1:W2:Y:S01]  /*6510*/  MUFU.EX2 R2, R135 ;  /* 0x0000008700027308 */ /* 0x0002a20000000800 */
[C---:B------:R-:W-:Y:S02]  /*6520*/  FMUL.FTZ R194, R3.reuse, c[0x0][0x2d0] ;  /* 0x0000b40003c27a20 */ /* 0x040fe40000410000 */
[----:B------:R-:W-:Y:S02]  /*6530*/  FADD.FTZ R133, -R3, R0 ;  /* 0x0000000003857221 */ /* 0x000fe40000010100 */
[--C-:B------:R-:W-:Y:S02]  /*6540*/  FFMA.FTZ R134, R5, c[0x0][0x2d0], -R243.reuse ;  /* 0x0000b40005867a23 */ /* 0x100fe400000108f3 */
[----:B------:R-:W-:Y:S02]  /*6550*/  FMUL.FTZ R0, R133, c[0x0][0x2d0] ;  /* 0x0000b40085007a20 */ /* 0x000fe40000410000 */
[--C-:B------:R-:W-:Y:S01]  /*6560*/  FFMA.FTZ R133, R4, c[0x0][0x2d0], -R243.reuse ;  /* 0x0000b40004857a23 */ /* 0x100fe200000108f3 */
[----:B------:R-:W-:Y:S01]  /*6570*/  MUFU.EX2 R172, R172 ;  /* 0x000000ac00ac7308 */ /* 0x000fe20000000800 */
[--C-:B------:R-:W-:Y:S02]  /*6580*/  FFMA.FTZ R173, R6, c[0x0][0x2d0], -R194.reuse ;  /* 0x0000b40006ad7a23 */ /* 0x100fe400000108c2 */
[--C-:B------:R-:W-:Y:S02]  /*6590*/  FFMA.FTZ R28, R28, c[0x0][0x2d0], -R243.reuse ;  /* 0x0000b4001c1c7a23 */ /* 0x100fe400000108f3 */
[--C-:B------:R-:W-:Y:S02]  /*65a0*/  FFMA.FTZ R29, R29, c[0x0][0x2d0], -R243.reuse ;  /* 0x0000b4001d1d7a23 */ /* 0x100fe400000108f3 */
[--C-:B------:R-:W-:Y:S02]  /*65b0*/  FFMA.FTZ R30, R30, c[0x0][0x2d0], -R194.reuse ;  /* 0x0000b4001e1e7a23 */ /* 0x100fe400000108c2 */
[----:B------:R-:W-:Y:S01]  /*65c0*/  FFMA.FTZ R159, R34, c[0x0][0x2d0], -R194 ;  /* 0x0000b400229f7a23 */ /* 0x000fe200000108c2 */
[----:B------:R-:W3:Y:S01]  /*65d0*/  MUFU.EX2 R0, R0 ;  /* 0x0000000000007308 */ /* 0x000ee20000000800 */
[--C-:B------:R-:W-:Y:S02]  /*65e0*/  FFMA.FTZ R33, R33, c[0x0][0x2d0], -R243.reuse ;  /* 0x0000b40021217a23 */ /* 0x100fe400000108f3 */
[--C-:B------:R-:W-:Y:S01]  /*65f0*/  FFMA.FTZ R44, R44, c[0x0][0x2d0], -R243.reuse ;  /* 0x0000b4002c2c7a23 */ /* 0x100fe200000108f3 */
[----:B-1----:R-:W-:Y:S01]  /*6600*/  @P1 IADD3 R135, P2, R228, UR17, RZ ;  /* 0x00000011e4871c10 */ /* 0x002fe2000ff5e0ff */
[----:B------:R-:W-:Y:S01]  /*6610*/  @UP1 UIADD3 UR17, UP0, UR12, 0x80, URZ ;  /* 0x000000800c111890 */ /* 0x000fe2000ff1e03f */
[C---:B--2---:R-:W-:Y:S02]  /*6620*/  FMUL.FTZ R4, R2.reuse, R128 ;  /* 0x0000008002047220 */ /* 0x044fe40000410000 */
[----:B------:R-:W-:Y:S01]  /*6630*/  @P1 LEA R192, P5, R135, c[0x0][0x1c8], 0x1 ;  /* 0x0000720087c01a11 */ /* 0x000fe200078a08ff */
[----:B------:R-:W-:Y:S01]  /*6640*/  FMUL.FTZ R5, R2, R129 ;  /* 0x0000008102057220 */ /* 0x000fe20000410000 */
[----:B------:R-:W-:Y:S01]  /*6650*/  @P1 IADD3.X R136, R231, UR16, RZ, P2, !PT ;  /* 0x00000010e7881c10 */ /* 0x000fe200097fe4ff */
[----:B------:R-:W-:Y:S01]  /*6660*/  @UP1 UIADD3.X UR16, URZ, UR9, URZ, UP0, !UPT ;  /* 0x000000093f101290 */ /* 0x000fe200087fe43f */
[----:B------:R-:W-:Y:S01]  /*6670*/  @P1 LEA R174, P2, R138, c[0x0][0x1c8], 0x1 ;  /* 0x000072008aae1a11 */ /* 0x000fe200078408ff */
[----:B------:R-:W-:Y:S01]  /*6680*/  MUFU.EX2 R133, R133 ;  /* 0x0000008500857308 */ /* 0x000fe20000000800 */
[----:B------:R-:W-:Y:S01]  /*6690*/  @P1 LEA.HI.X R193, R135, c[0x0][0x1cc], R136, 0x1, P5 ;  /* 0x0000730087c11a11 */ /* 0x000fe200028f0c88 */
[----:B------:R-:W-:Y:S01]  /*66a0*/  FFMA.FTZ R135, R8, c[0x0][0x2d0], -R243 ;  /* 0x0000b40008877a23 */ /* 0x000fe200000108f3 */
[----:B------:R-:W-:Y:S01]  /*66b0*/  @P1 LEA.HI.X R175, R138, c[0x0][0x1cc], R137, 0x1, P2 ;  /* 0x000073008aaf1a11 */ /* 0x000fe200010f0c89 */
[----:B------:R-:W-:Y:S01]  /*66c0*/  FMUL.FTZ R8, R2, R124 ;  /* 0x0000007c02087220 */ /* 0x000fe20000410000 */
[----:B------:R-:W-:Y:S01]  /*66d0*/  @P1 IADD3 R136, P2, R192, UR18, RZ ;  /* 0x00000012c0881c10 */ /* 0x000fe2000ff5e0ff */
[----:B------:R1:W-:Y:S01]  /*66e0*/  @P1 LDGSTS.E.BYPASS.LTC128B.128 [R227+0x8100], [R192.64], !P3 ;  /* 0x08100000c0e31fae */ /* 0x0003e2000d901d4e */
[----:B------:R-:W-:Y:S02]  /*66f0*/  FMUL.FTZ R9, R2, R125 ;  /* 0x0000007d02097220 */ /* 0x000fe40000410000 */
[----:B------:R-:W-:Y:S01]  /*6700*/  @P1 IADD3.X R137, R193, UR19, RZ, P2, !PT ;  /* 0x00000013c1891c10 */ /* 0x000fe200097fe4ff */
[----:B------:R-:W2:Y:S01]  /*6710*/  MUFU.EX2 R134, R134 ;  /* 0x0000008600867308 */ /* 0x000ea20000000800 */
[----:B------:R-:W-:Y:S01]  /*6720*/  @P1 IADD3 R244, P2, R136, UR18, RZ ;  /* 0x0000001288f41c10 */ /* 0x000fe2000ff5e0ff */
[----:B---3--:R-:W-:Y:S01]  /*6730*/  FMUL.FTZ R6, R0, R130 ;  /* 0x0000008200067220 */ /* 0x008fe20000410000 */
[----:B------:R-:W-:Y:S01]  /*6740*/  @P1 IADD3 R250, P5, R136, UR17, RZ ;  /* 0x0000001188fa1c10 */ /* 0x000fe2000ffbe0ff */
[----:B------:R3:W-:Y:S01]  /*6750*/  @P1 LDGSTS.E.BYPASS.LTC128B.128 [R227+0xc100], [R174.64], !P0 ;  /* 0x0c100000aee31fae */ /* 0x0007e2000c101d4e */
[C---:B------:R-:W-:Y:S01]  /*6760*/  @P1 IADD3.X R245, R137.reuse, UR19, RZ, P2, !PT ;  /* 0x0000001389f51c10 */ /* 0x040fe200097fe4ff */
[C---:B------:R-:W-:Y:S01]  /*6770*/  FMUL.FTZ R68, R2.reuse, R68 ;  /* 0x0000004402447220 */ /* 0x040fe20000410000 */
[----:B------:R-:W-:Y:S01]  /*6780*/  @P1 IADD3.X R251, R137, UR16, RZ, P5, !PT ;  /* 0x0000001089fb1c10 */ /* 0x000fe2000affe4ff */
[----:B------:R-:W-:Y:S01]  /*6790*/  FMUL.FTZ R69, R2, R69 ;  /* 0x0000004502457220 */ /* 0x000fe20000410000 */
[C---:B------:R-:W-:Y:S01]  /*67a0*/  @P1 IADD3 R248, P4, R244.reuse, UR18, RZ ;  /* 0x00000012f4f81c10 */ /* 0x040fe2000ff9e0ff */
[----:B------:R-:W4:Y:S01]  /*67b0*/  MUFU.EX2 R135, R135 ;  /* 0x0000008700877308 */ /* 0x000f220000000800 */
[----:B------:R-:W-:Y:S01]  /*67c0*/  @P1 IADD3 R246, P2, R244, UR17, RZ ;  /* 0x00000011f4f61c10 */ /* 0x000fe2000ff5e0ff */
[----:B------:R5:W-:Y:S01]  /*67d0*/  @P1 LDGSTS.E.BYPASS.LTC128B.128 [R227+0x9100], [R136.64], !P3 ;  /* 0x0910000088e31fae */ /* 0x000be2000d901d4e */
[C---:B------:R-:W-:Y:S01]  /*67e0*/  @P1 IADD3.X R249, R245.reuse, UR19, RZ, P4, !PT ;  /* 0x00000013f5f91c10 */ /* 0x040fe2000a7fe4ff */
[C---:B------:R-:W-:Y:S01]  /*67f0*/  FMUL.FTZ R70, R0.reuse, R70 ;  /* 0x0000004600467220 */ /* 0x040fe20000410000 */
[----:B------:R-:W-:Y:S01]  /*6800*/  @P1 IADD3.X R247, R245, UR16, RZ, P2, !PT ;  /* 0x00000010f5f71c10 */ /* 0x000fe200097fe4ff */
[----:B------:R-:W-:Y:S02]  /*6810*/  FMUL.FTZ R71, R0, R71 ;  /* 0x0000004700477220 */ /* 0x000fe40000410000 */
[C---:B------:R-:W-:Y:S02]  /*6820*/  FMUL.FTZ R72, R2.reuse, R72 ;  /* 0x0000004802487220 */ /* 0x040fe40000410000 */
[----:B------:R5:W-:Y:S01]  /*6830*/  @P1 LDGSTS.E.BYPASS.LTC128B.128 [R227+0xd100], [R136.64+0x80], !P0 ;  /* 0x0d10008088e31fae */ /* 0x000be2000c101d4e */
[----:B------:R-:W-:Y:S01]  /*6840*/  MUFU.EX2 R173, R173 ;  /* 0x000000ad00ad7308 */ /* 0x000fe20000000800 */
[----:B------:R-:W-:Y:S02]  /*6850*/  FMUL.FTZ R73, R2, R73 ;  /* 0x0000004902497220 */ /* 0x000fe40000410000 */
[--C-:B-1----:R-:W-:Y:S01]  /*6860*/  FFMA.FTZ R192, R11, c[0x0][0x2d0], -R194.reuse ;  /* 0x0000b4000bc07a23 */ /* 0x102fe200000108c2 */
[----:B--2---:R-:W-:Y:S01]  /*6870*/  F2FP.BF16.PACK_AB R128, R134, R133 ;  /* 0x000000858680723e */ /* 0x004fe200000010ff */
[--C-:B------:R-:W-:Y:S02]  /*6880*/  FFMA.FTZ R193, R7, c[0x0][0x2d0], -R194.reuse ;  /* 0x0000b40007c17a23 */ /* 0x100fe400000108c2 */
[----:B------:R1:W-:Y:S01]  /*6890*/  @P1 LDGSTS.E.BYPASS.LTC128B.128 [R227+0xa100], [R244.64], !P3 ;  /* 0x0a100000f4e31fae */ /* 0x0003e2000d901d4e */
[----:B------:R-:W-:Y:S02]  /*68a0*/  FMUL.FTZ R7, R0, R131 ;  /* 0x0000008300077220 */ /* 0x000fe40000410000 */
[--C-:B---3--:R-:W-:Y:S01]  /*68b0*/  FFMA.FTZ R175, R10, c[0x0][0x2d0], -R194.reuse ;  /* 0x0000b4000aaf7a23 */ /* 0x108fe200000108c2 */
[----:B------:R-:W2:Y:S01]  /*68c0*/  MUFU.EX2 R174, R193 ;  /* 0x000000c100ae7308 */ /* 0x000ea20000000800 */
[----:B------:R-:W-:Y:S01]  /*68d0*/  FMUL.FTZ R10, R0, R126 ;  /* 0x0000007e000a7220 */ /* 0x000fe20000410000 */
[----:B----4-:R-:W-:Y:S01]  /*68e0*/  F2FP.BF16.PACK_AB R130, R172, R135 ;  /* 0x00000087ac82723e */ /* 0x010fe200000010ff */
[C---:B------:R-:W-:Y:S01]  /*68f0*/  FMUL.FTZ R11, R0.reuse, R127 ;  /* 0x0000007f000b7220 */ /* 0x040fe20000410000 */
[----:B------:R3:W-:Y:S01]  /*6900*/  @P1 LDGSTS.E.BYPASS.LTC128B.128 [R227+0xe100], [R250.64], !P0 ;  /* 0x0e100000fae31fae */ /* 0x0007e2000c101d4e */
[C---:B------:R-:W-:Y:S02]  /*6910*/  FMUL.FTZ R74, R0.reuse, R74 ;  /* 0x0000004a004a7220 */ /* 0x040fe40000410000 */
[----:B------:R-:W-:Y:S02]  /*6920*/  FMUL.FTZ R75, R0, R75 ;  /* 0x0000004b004b7220 */ /* 0x000fe40000410000 */
[C---:B------:R-:W-:Y:S01]  /*6930*/  FMUL.FTZ R76, R2.reuse, R76 ;  /* 0x0000004c024c7220 */ /* 0x040fe20000410000 */
[----:B------:R-:W-:Y:S01]  /*6940*/  MUFU.EX2 R175, R175 ;  /* 0x000000af00af7308 */ /* 0x000fe20000000800 */
[----:B------:R-:W-:Y:S01]  /*6950*/  FMUL.FTZ R77, R2, R77 ;  /* 0x0000004d024d7220 */ /* 0x000fe20000410000 */
[----:B------:R4:W-:Y:S01]  /*6960*/  @P1 LDGSTS.E.BYPASS.LTC128B.128 [R227+0xb100], [R248.64], !P3 ;  /* 0x0b100000f8e31fae */ /* 0x0009e2000d901d4e */
[C---:B------:R-:W-:Y:S02]  /*6970*/  FMUL.FTZ R78, R0.reuse, R78 ;  /* 0x0000004e004e7220 */ /* 0x040fe40000410000 */
[----:B------:R-:W-:Y:S02]  /*6980*/  FMUL.FTZ R79, R0, R79 ;  /* 0x0000004f004f7220 */ /* 0x000fe40000410000 */
[C---:B------:R-:W-:Y:S02]  /*6990*/  FMUL.FTZ R80, R2.reuse, R80 ;  /* 0x0000005002507220 */ /* 0x040fe40000410000 */
[----:B------:R-:W-:Y:S01]  /*69a0*/  FMUL.FTZ R81, R2, R81 ;  /* 0x0000005102517220 */ /* 0x000fe20000410000 */
[----:B------:R1:W-:Y:S01]  /*69b0*/  @P1 LDGSTS.E.BYPASS.LTC128B.128 [R227+0xf100], [R246.64], !P0 ;  /* 0x0f100000f6e31fae */ /* 0x0003e2000c101d4e */
[----:B------:R-:W4:Y:S01]  /*69c0*/  MUFU.EX2 R192, R192 ;  /* 0x000000c000c07308 */ /* 0x000f220000000800 */
[----:B------:R-:W-:Y:S01]  /*69d0*/  FMUL.FTZ R82, R0, R82 ;  /* 0x0000005200527220 */ /* 0x000fe20000410000 */
[----:B--2---:R-:W-:Y:S01]  /*69e0*/  F2FP.BF16.PACK_AB R129, R174, R173 ;  /* 0x000000adae81723e */ /* 0x004fe200000010ff */
[----:B------:R-:W-:Y:S02]  /*69f0*/  FMUL.FTZ R83, R0, R83 ;  /* 0x0000005300537220 */ /* 0x000fe40000410000 */
[C---:B------:R-:W-:Y:S02]  /*6a00*/  FMUL.FTZ R84, R2.reuse, R84 ;  /* 0x0000005402547220 */ /* 0x040fe40000410000 */
[----:B-----5:R-:W2:Y:S01]  /*6a10*/  LDSM.16.MT88.4 R136, [R224+0x100] ;  /* 0x00010000e088783b */ /* 0x020ea20000004200 */
[----:B------:R-:W-:Y:S02]  /*6a20*/  FMUL.FTZ R85, R2, R85 ;  /* 0x0000005502557220 */ /* 0x000fe40000410000 */
[C---:B------:R-:W-:Y:S01]  /*6a30*/  FMUL.FTZ R86, R0.reuse, R86 ;  /* 0x0000005600567220 */ /* 0x040fe20000410000 */
[----:B------:R-:W-:Y:S01]  /*6a40*/  MUFU.EX2 R153, R28 ;  /* 0x0000001c00997308 */ /* 0x000fe20000000800 */
[----:B------:R-:W-:Y:S02]  /*6a50*/  FMUL.FTZ R87, R0, R87 ;  /* 0x0000005700577220 */ /* 0x000fe40000410000 */
[--C-:B---3--:R-:W-:Y:S01]  /*6a60*/  FFMA.FTZ R250, R24, c[0x0][0x2d0], -R243.reuse ;  /* 0x0000b40018fa7a23 */ /* 0x108fe200000108f3 */
[----:B------:R-:W3:Y:S01]  /*6a70*/  LDSM.16.MT88.4 R144, [R222+0x100] ;  /* 0x00010000de90783b */ /* 0x000ee20000004200 */
[--C-:B------:R-:W-:Y:S02]  /*6a80*/  FFMA.FTZ R251, R25, c[0x0][0x2d0], -R243.reuse ;  /* 0x0000b40019fb7a23 */ /* 0x100fe400000108f3 */
[--C-:B------:R-:W-:Y:S02]  /*6a90*/  FFMA.FTZ R45, R45, c[0x0][0x2d0], -R243.reuse ;  /* 0x0000b4002d2d7a23 */ /* 0x100fe400000108f3 */
[--C-:B------:R-:W-:Y:S01]  /*6aa0*/  FFMA.FTZ R46, R46, c[0x0][0x2d0], -R194.reuse ;  /* 0x0000b4002e2e7a23 */ /* 0x100fe200000108c2 */
[----:B------:R-:W-:Y:S01]  /*6ab0*/  MUFU.EX2 R158, R29 ;  /* 0x0000001d009e7308 */ /* 0x000fe20000000800 */
[--C-:B------:R-:W-:Y:S01]  /*6ac0*/  FFMA.FTZ R49, R49, c[0x0][0x2d0], -R243.reuse ;  /* 0x0000b40031317a23 */ /* 0x100fe200000108f3 */
[----:B------:R-:W5:Y:S01]  /*6ad0*/  LDSM.16.MT88.4 R148, [R221+0x100] ;  /* 0x00010000dd94783b */ /* 0x000f620000004200 */
[----:B----4-:R-:W-:Y:S01]  /*6ae0*/  F2FP.BF16.PACK_AB R131, R192, R175 ;  /* 0x000000afc083723e */ /* 0x010fe200000010ff */
[--C-:B------:R-:W-:Y:S02]  /*6af0*/  FFMA.FTZ R50, R50, c[0x0][0x2d0], -R194.reuse ;  /* 0x0000b40032327a23 */ /* 0x100fe400000108c2 */
[--C-:B------:R-:W-:Y:S02]  /*6b00*/  FFMA.FTZ R51, R51, c[0x0][0x2d0], -R194.reuse ;  /* 0x0000b40033337a23 */ /* 0x100fe400000108c2 */
[C---:B------:R-:W-:Y:S02]  /*6b10*/  FMUL.FTZ R88, R2.reuse, R88 ;  /* 0x0000005802587220 */ /* 0x040fe40000410000 */
[----:B------:R-:W4:Y:S01]  /*6b20*/  LDSM.16.MT88.4 R124, [R220+0x100] ;  /* 0x00010000dc7c783b */ /* 0x000f220000004200 */
[----:B------:R-:W-:Y:S01]  /*6b30*/  MUFU.EX2 R157, R30 ;  /* 0x0000001e009d7308 */ /* 0x000fe20000000800 */
[----:B------:R-:W-:Y:S02]  /*6b40*/  FMUL.FTZ R89, R2, R89 ;  /* 0x0000005902597220 */ /* 0x000fe40000410000 */
[C---:B------:R-:W-:Y:S02]  /*6b50*/  FMUL.FTZ R90, R0.reuse, R90 ;  /* 0x0000005a005a7220 */ /* 0x040fe40000410000 */
[----:B------:R-:W-:Y:S02]  /*6b60*/  FMUL.FTZ R91, R0, R91 ;  /* 0x0000005b005b7220 */ /* 0x000fe40000410000 */
[----:B------:R-:W0:Y:S01]  /*6b70*/  LDGDEPBAR ;  /* 0x00000000000079af */ /* 0x000e220000000000 */
[C---:B------:R-:W-:Y:S02]  /*6b80*/  FMUL.FTZ R92, R2.reuse, R92 ;  /* 0x0000005c025c7220 */ /* 0x040fe40000410000 */
[----:B------:R-:W-:Y:S01]  /*6b90*/  MUFU.EX2 R155, R33 ;  /* 0x00000021009b7308 */ /* 0x000fe20000000800 */
[----:B------:R-:W-:Y:S02]  /*6ba0*/  FMUL.FTZ R93, R2, R93 ;  /* 0x0000005d025d7220 */ /* 0x000fe40000410000 */
[C---:B------:R-:W-:Y:S01]  /*6bb0*/  FMUL.FTZ R94, R0.reuse, R94 ;  /* 0x0000005e005e7220 */ /* 0x040fe20000410000 */
[C---:B--2---:R-:W-:Y:S06]  /*6bc0*/  HMMA.16816.F32.BF16 R4, R128.reuse, R136, R4 ;  /* 0x000000888004723c */ /* 0x044fec0000041804 */
[----:B------:R-:W-:Y:S01]  /*6bd0*/  MUFU.EX2 R161, R44 ;  /* 0x0000002c00a17308 */ /* 0x000fe20000000800 */
[----:B------:R-:W-:Y:S01]  /*6be0*/  FMUL.FTZ R95, R0, R95 ;  /* 0x0000005f005f7220 */ /* 0x000fe20000410000 */
[C---:B------:R-:W-:Y:S01]  /*6bf0*/  HMMA.16816.F32.BF16 R8, R128.reuse, R138, R8 ;  /* 0x0000008a8008723c */ /* 0x040fe20000041808 */
[----:B------:R-:W2:Y:S03]  /*6c00*/  LDSM.16.MT88.4 R136, [R224+0x4100] ;  /* 0x00410000e088783b */ /* 0x000ea60000004200 */
[C---:B------:R-:W-:Y:S02]  /*6c10*/  FMUL.FTZ R96, R2.reuse, R96 ;  /* 0x0000006002607220 */ /* 0x040fe40000410000 */
[----:B------:R-:W-:Y:S02]  /*6c20*/  FMUL.FTZ R97, R2, R97 ;  /* 0x0000006102617220 */ /* 0x000fe40000410000 */
[----:B------:R-:W-:Y:S01]  /*6c30*/  MUFU.EX2 R163, R45 ;  /* 0x0000002d00a37308 */ /* 0x000fe20000000800 */
[C---:B---3--:R-:W-:Y:S03]  /*6c40*/  HMMA.16816.F32.BF16 R68, R128.reuse, R144, R68 ;  /* 0x000000908044723c */ /* 0x048fe60000041844 */
[C---:B------:R-:W-:Y:S02]  /*6c50*/  FMUL.FTZ R98, R0.reuse, R98 ;  /* 0x0000006200627220 */ /* 0x040fe40000410000 */
[----:B------:R-:W-:Y:S03]  /*6c60*/  FMUL.FTZ R99, R0, R99 ;  /* 0x0000006300637220 */ /* 0x000fe60000410000 */
[C---:B------:R-:W-:Y:S01]  /*6c70*/  HMMA.16816.F32.BF16 R72, R128.reuse, R146, R72 ;  /* 0x000000928048723c */ /* 0x040fe20000041848 */
[----:B------:R-:W3:Y:S01]  /*6c80*/  LDSM.16.MT88.4 R144, [R222+0x4100] ;  /* 0x00410000de90783b */ /* 0x000ee20000004200 */
[----:B------:R-:W-:Y:S02]  /*6c90*/  MUFU.EX2 R167, R49 ;  /* 0x0000003100a77308 */ /* 0x000fe40000000800 */
[C---:B------:R-:W-:Y:S02]  /*6ca0*/  FMUL.FTZ R100, R2.reuse, R100 ;  /* 0x0000006402647220 */ /* 0x040fe40000410000 */
[----:B------:R-:W-:Y:S02]  /*6cb0*/  FMUL.FTZ R101, R2, R101 ;  /* 0x0000006502657220 */ /* 0x000fe40000410000 */
[C---:B-----5:R-:W-:Y:S04]  /*6cc0*/  HMMA.16816.F32.BF16 R76, R128.reuse, R148, R76 ;  /* 0x00000094804c723c */ /* 0x060fe8000004184c */
[C---:B------:R-:W-:Y:S01]  /*6cd0*/  FMUL.FTZ R102, R0.reuse, R102 ;  /* 0x0000006600667220 */ /* 0x040fe20000410000 */
[----:B------:R-:W-:Y:S01]  /*6ce0*/  MUFU.EX2 R250, R250 ;  /* 0x000000fa00fa7308 */ /* 0x000fe20000000800 */
[----:B------:R-:W-:Y:S02]  /*6cf0*/  FMUL.FTZ R103, R0, R103 ;  /* 0x0000006700677220 */ /* 0x000fe40000410000 */
[C---:B------:R-:W-:Y:S01]  /*6d00*/  HMMA.16816.F32.BF16 R80, R128.reuse, R150, R80 ;  /* 0x000000968050723c */ /* 0x040fe20000041850 */
[----:B------:R-:W-:Y:S03]  /*6d10*/  LDSM.16.MT88.4 R148, [R220+0x900] ;  /* 0x00090000dc94783b */ /* 0x000fe60000004200 */
[C---:B------:R-:W-:Y:S02]  /*6d20*/  FMUL.FTZ R104, R2.reuse, R104 ;  /* 0x0000006802687220 */ /* 0x040fe40000410000 */
[----:B------:R-:W-:Y:S01]  /*6d30*/  FMUL.FTZ R105, R2, R105 ;  /* 0x0000006902697220 */ /* 0x000fe20000410000 */
[----:B------:R-:W-:Y:S01]  /*6d40*/  MUFU.EX2 R251, R251 ;  /* 0x000000fb00fb7308 */ /* 0x000fe20000000800 */
[C---:B----4-:R-:W-:Y:S04]  /*6d50*/  HMMA.16816.F32.BF16 R84, R128.reuse, R124, R84 ;  /* 0x0000007c8054723c */ /* 0x050fe80000041854 */
[C---:B------:R-:W-:Y:S02]  /*6d60*/  FMUL.FTZ R106, R0.reuse, R106 ;  /* 0x0000006a006a7220 */ /* 0x040fe40000410000 */
[----:B------:R-:W-:Y:S02]  /*6d70*/  FMUL.FTZ R107, R0, R107 ;  /* 0x0000006b006b7220 */ /* 0x000fe40000410000 */
[C---:B------:R-:W-:Y:S01]  /*6d80*/  HMMA.16816.F32.BF16 R88, R128.reuse, R126, R88 ;  /* 0x0000007e8058723c */ /* 0x040fe20000041858 */
[----:B------:R-:W4:Y:S01]  /*6d90*/  LDSM.16.MT88.4 R124, [R221+0x4100] ;  /* 0x00410000dd7c783b */ /* 0x000f220000004200 */
[----:B------:R-:W-:Y:S02]  /*6da0*/  MUFU.EX2 R159, R159 ;  /* 0x0000009f009f7308 */ /* 0x000fe40000000800 */
[--C-:B------:R-:W-:Y:S02]  /*6db0*/  FFMA.FTZ R193, R12, c[0x0][0x2d0], -R243.reuse ;  /* 0x0000b4000cc17a23 */ /* 0x100fe400000108f3 */
[C---:B------:R-:W-:Y:S02]  /*6dc0*/  FMUL.FTZ R12, R2.reuse, R120 ;  /* 0x00000078020c7220 */ /* 0x040fe40000410000 */
[C---:B--2---:R-:W-:Y:S04]  /*6dd0*/  HMMA.16816.F32.BF16 R92, R128.reuse, R136, R92 ;  /* 0x00000088805c723c */ /* 0x044fe8000004185c */
[--C-:B------:R-:W-:Y:S01]  /*6de0*/  FFMA.FTZ R240, R13, c[0x0][0x2d0], -R243.reuse ;  /* 0x0000b4000df07a23 */ /* 0x100fe200000108f3 */
[----:B------:R-:W-:Y:S01]  /*6df0*/  MUFU.EX2 R193, R193 ;  /* 0x000000c100c17308 */ /* 0x000fe20000000800 */
[----:B------:R-:W-:Y:S02]  /*6e00*/  FMUL.FTZ R13, R2, R121 ;  /* 0x00000079020d7220 */ /* 0x000fe40000410000 */
[C---:B------:R-:W-:Y:S01]  /*6e10*/  HMMA.16816.F32.BF16 R96, R128.reuse, R138, R96 ;  /* 0x0000008a8060723c */ /* 0x040fe20000041860 */
[----:B------:R-:W2:Y:S03]  /*6e20*/  LDSM.16.MT88.4 R136, [R220+0x4100] ;  /* 0x00410000dc88783b */ /* 0x000ea60000004200 */
[--C-:B-1----:R-:W-:Y:S02]  /*6e30*/  FFMA.FTZ R244, R14, c[0x0][0x2d0], -R194.reuse ;  /* 0x0000b4000ef47a23 */ /* 0x102fe400000108c2 */
[C---:B------:R-:W-:Y:S01]  /*6e40*/  FMUL.FTZ R14, R0.reuse, R122 ;  /* 0x0000007a000e7220 */ /* 0x040fe20000410000 */
[----:B------:R-:W1:Y:S01]  /*6e50*/  MUFU.EX2 R240, R240 ;  /* 0x000000f000f07308 */ /* 0x000e620000000800 */
[C---:B---3--:R-:W-:Y:S04]  /*6e60*/  HMMA.16816.F32.BF16 R100, R128.reuse, R144, R100 ;  /* 0x000000908064723c */ /* 0x048fe80000041864 */
[--C-:B------:R-:W-:Y:S02]  /*6e70*/  FFMA.FTZ R245, R15, c[0x0][0x2d0], -R194.reuse ;  /* 0x0000b4000ff57a23 */ /* 0x100fe400000108c2 */
[----:B------:R-:W-:Y:S02]  /*6e80*/  FMUL.FTZ R15, R0, R123 ;  /* 0x0000007b000f7220 */ /* 0x000fe40000410000 */
[C---:B------:R-:W-:Y:S01]  /*6e90*/  HMMA.16816.F32.BF16 R104, R128.reuse, R146, R104 ;  /* 0x000000928068723c */ /* 0x040fe20000041868 */
[----:B------:R-:W3:Y:S01]  /*6ea0*/  LDSM.16.MT88.4 R120, [R224+0x900] ;  /* 0x00090000e078783b */ /* 0x000ee20000004200 */
[----:B------:R-:W-:Y:S02]  /*6eb0*/  MUFU.EX2 R244, R244 ;  /* 0x000000f400f47308 */ /* 0x000fe40000000800 */
[--C-:B------:R-:W-:Y:S02]  /*6ec0*/  FFMA.FTZ R195, R16, c[0x0][0x2d0], -R243.reuse ;  /* 0x0000b40010c37a23 */ /* 0x100fe400000108f3 */
[--C-:B------:R-:W-:Y:S02]  /*6ed0*/  FFMA.FTZ R242, R17, c[0x0][0x2d0], -R243.reuse ;  /* 0x0000b40011f27a23 */ /* 0x100fe400000108f3 */
[--C-:B------:R-:W-:Y:S01]  /*6ee0*/  FFMA.FTZ R246, R18, c[0x0][0x2d0], -R194.reuse ;  /* 0x0000b40012f67a23 */ /* 0x100fe200000108c2 */
[C---:B----4-:R-:W-:Y:S01]  /*6ef0*/  HMMA.16816.F32.BF16 R12, R128.reuse, R124, R12 ;  /* 0x0000007c800c723c */ /* 0x050fe2000004180c */
[----:B------:R-:W-:Y:S02]  /*6f00*/  LDSM.16.MT88.4 R144, [R221+0x900] ;  /* 0x00090000dd90783b */ /* 0x000fe40000004200 */
[--C-:B------:R-:W-:Y:S01]  /*6f10*/  FFMA.FTZ R247, R19, c[0x0][0x2d0], -R194.reuse ;  /* 0x0000b40013f77a23 */ /* 0x100fe200000108c2 */
[----:B------:R-:W-:Y:S01]  /*6f20*/  MUFU.EX2 R195, R195 ;  /* 0x000000c300c37308 */ /* 0x000fe20000000800 */
[C---:B------:R-:W-:Y:S02]  /*6f30*/  FMUL.FTZ R108, R2.reuse, R108 ;  /* 0x0000006c026c7220 */ /* 0x040fe40000410000 */
[----:B------:R-:W-:Y:S02]  /*6f40*/  FMUL.FTZ R109, R2, R109 ;  /* 0x0000006d026d7220 */ /* 0x000fe40000410000 */
[C---:B------:R-:W-:Y:S03]  /*6f50*/  FMUL.FTZ R110, R0.reuse, R110 ;  /* 0x0000006e006e7220 */ /* 0x040fe60000410000 */
[----:B------:R-:W-:Y:S02]  /*6f60*/  FMUL.FTZ R111, R0, R111 ;  /* 0x0000006f006f7220 */ /* 0x000fe40000410000 */
[----:B------:R-:W4:Y:S01]  /*6f70*/  MUFU.EX2 R242, R242 ;  /* 0x000000f200f27308 */ /* 0x000f220000000800 */
[----:B------:R-:W-:Y:S01]  /*6f80*/  FMUL.FTZ R16, R2, R116 ;  /* 0x0000007402107220 */ /* 0x000fe20000410000 */
[----:B-1----:R-:W-:Y:S01]  /*6f90*/  F2FP.BF16.PACK_AB R116, R240, R193 ;  /* 0x000000c1f074723e */ /* 0x002fe200000010ff */
[----:B------:R-:W-:Y:S02]  /*6fa0*/  FMUL.FTZ R17, R2, R117 ;  /* 0x0000007502117220 */ /* 0x000fe40000410000 */
[C---:B------:R-:W-:Y:S01]  /*6fb0*/  HMMA.16816.F32.BF16 R108, R128.reuse, R126, R108 ;  /* 0x0000007e806c723c */ /* 0x040fe2000004186c */
[----:B------:R-:W1:Y:S02]  /*6fc0*/  LDSM.16.MT88.4 R124, [R222+0x900] ;  /* 0x00090000de7c783b */ /* 0x000e640000004200 */
[C---:B------:R-:W-:Y:S02]  /*6fd0*/  FMUL.FTZ R18, R0.reuse, R118 ;  /* 0x0000007600127220 */ /* 0x040fe40000410000 */
[----:B------:R-:W5:Y:S01]  /*6fe0*/  MUFU.EX2 R245, R245 ;  /* 0x000000f500f57308 */ /* 0x000f620000000800 */
[----:B------:R-:W-:Y:S02]  /*6ff0*/  FMUL.FTZ R19, R0, R119 ;  /* 0x0000007700137220 */ /* 0x000fe40000410000 */
[C---:B------:R-:W-:Y:S04]  /*7000*/  FMUL.FTZ R112, R2.reuse, R112 ;  /* 0x0000007002707220 */ /* 0x040fe80000410000 */
[----:B------:R-:W-:Y:S01]  /*7010*/  FMUL.FTZ R113, R2, R113 ;  /* 0x0000007102717220 */ /* 0x000fe20000410000 */
[C---:B--2---:R-:W-:Y:S02]  /*7020*/  HMMA.16816.F32.BF16 R16, R128.reuse, R136, R16 ;  /* 0x000000888010723c */ /* 0x044fe40000041810 */
[----:B------:R-:W-:Y:S01]  /*7030*/  MUFU.EX2 R246, R246 ;  /* 0x000000f600f67308 */ /* 0x000fe20000000800 */
[C---:B------:R-:W-:Y:S02]  /*7040*/  FMUL.FTZ R114, R0.reuse, R114 ;  /* 0x0000007200727220 */ /* 0x040fe40000410000 */
[----:B------:R-:W-:Y:S01]  /*7050*/  FMUL.FTZ R115, R0, R115 ;  /* 0x0000007300737220 */ /* 0x000fe20000410000 */
[----:B----4-:R-:W-:Y:S01]  /*7060*/  F2FP.BF16.PACK_AB R118, R242, R195 ;  /* 0x000000c3f276723e */ /* 0x010fe200000010ff */
[--C-:B------:R-:W-:Y:S02]  /*7070*/  FFMA.FTZ R248, R20, c[0x0][0x2d0], -R243.reuse ;  /* 0x0000b40014f87a23 */ /* 0x100fe400000108f3 */
[--C-:B------:R-:W-:Y:S03]  /*7080*/  FFMA.FTZ R20, R26, c[0x0][0x2d0], -R194.reuse ;  /* 0x0000b4001a147a23 */ /* 0x100fe600000108c2 */
[----:B------:R-:W-:Y:S01]  /*7090*/  HMMA.16816.F32.BF16 R112, R128, R138, R112 ;  /* 0x0000008a8070723c */ /* 0x000fe20000041870 */
[----:B------:R-:W2:Y:S01]  /*70a0*/  MUFU.EX2 R247, R247 ;  /* 0x000000f700f77308 */ /* 0x000ea20000000800 */
[----:B------:R-:W4:Y:S01]  /*70b0*/  LDSM.16.MT88.4 R128, [R224+0x4900] ;  /* 0x00490000e080783b */ /* 0x000f220000004200 */
[--C-:B------:R-:W-:Y:S01]  /*70c0*/  FFMA.FTZ R249, R21, c[0x0][0x2d0], -R243.reuse ;  /* 0x0000b40015f97a23 */ /* 0x100fe200000108f3 */
[----:B-----5:R-:W-:Y:S01]  /*70d0*/  F2FP.BF16.PACK_AB R117, R245, R244 ;  /* 0x000000f4f575723e */ /* 0x020fe200000010ff */
[--C-:B------:R-:W-:Y:S02]  /*70e0*/  FFMA.FTZ R21, R27, c[0x0][0x2d0], -R194.reuse ;  /* 0x0000b4001b157a23 */ /* 0x100fe400000108c2 */
[--C-:B------:R-:W-:Y:S02]  /*70f0*/  FFMA.FTZ R32, R32, c[0x0][0x2d0], -R243.reuse ;  /* 0x0000b40020207a23 */ /* 0x100fe400000108f3 */
[--C-:B------:R-:W-:Y:S01]  /*7100*/  FFMA.FTZ R48, R48, c[0x0][0x2d0], -R243.reuse ;  /* 0x0000b40030307a23 */ /* 0x100fe200000108f3 */
[----:B------:R-:W-:Y:S01]  /*7110*/  LDSM.16.MT88.4 R136, [R220+0x4900] ;  /* 0x00490000dc88783b */ /* 0x000fe20000004200 */
[----:B------:R5:W-:Y:S01]  /*7120*/  MUFU.EX2 R154, R32 ;  /* 0x00000020009a7308 */ /* 0x000be20000000800 */
[--C-:B------:R-:W-:Y:S01]  /*7130*/  FFMA.FTZ R252, R22, c[0x0][0x2d0], -R194.reuse ;  /* 0x0000b40016fc7a23 */ /* 0x100fe200000108c2 */
[----:B------:R-:W-:Y:S01]  /*7140*/  F2FP.BF16.PACK_AB R22, R251, R250 ;  /* 0x000000fafb16723e */ /* 0x000fe200000010ff */
[--C-:B------:R-:W-:Y:S02]  /*7150*/  FFMA.FTZ R23, R23, c[0x0][0x2d0], -R194.reuse ;  /* 0x0000b40017177a23 */ /* 0x100fe400000108c2 */
[--C-:B------:R-:W-:Y:S02]  /*7160*/  FFMA.FTZ R52, R52, c[0x0][0x2d0], -R243.reuse ;  /* 0x0000b40034347a23 */ /* 0x100fe400000108f3 */
[----:B------:R-:W-:Y:S01]  /*7170*/  LDSM.16.MT88.4 R24, [R222+0x1100] ;  /* 0x00110000de18783b */ /* 0x000fe20000004200 */
[--C-:B------:R-:W-:Y:S02]  /*7180*/  FFMA.FTZ R53, R53, c[0x0][0x2d0], -R243.reuse ;  /* 0x0000b40035357a23 */ /* 0x100fe400000108f3 */
[----:B------:R1:W-:Y:S01]  /*7190*/  MUFU.EX2 R165, R48 ;  /* 0x0000003000a57308 */ /* 0x0003e20000000800 */
[--C-:B------:R-:W-:Y:S02]  /*71a0*/  FFMA.FTZ R56, R56, c[0x0][0x2d0], -R243.reuse ;  /* 0x0000b40038387a23 */ /* 0x100fe400000108f3 */
[--C-:B------:R-:W-:Y:S01]  /*71b0*/  FFMA.FTZ R57, R57, c[0x0][0x2d0], -R243.reuse ;  /* 0x0000b40039397a23 */ /* 0x100fe200000108f3 */
[----:B--2---:R-:W-:Y:S01]  /*71c0*/  F2FP.BF16.PACK_AB R119, R247, R246 ;  /* 0x000000f6f777723e */ /* 0x004fe200000010ff */
[--C-:B------:R-:W-:Y:S02]  /*71d0*/  FFMA.FTZ R54, R54, c[0x0][0x2d0], -R194.reuse ;  /* 0x0000b40036367a23 */ /* 0x100fe400000108c2 */
[--C-:B------:R-:W-:Y:S02]  /*71e0*/  FFMA.FTZ R55, R55, c[0x0][0x2d0], -R194.reuse ;  /* 0x0000b40037377a23 */ /* 0x100fe400000108c2 */
[--C-:B------:R-:W-:Y:S01]  /*71f0*/  FFMA.FTZ R58, R58, c[0x0][0x2d0], -R194.reuse ;  /* 0x0000b4003a3a7a23 */ /* 0x100fe200000108c2 */
[----:B------:R-:W-:Y:S01]  /*7200*/  MUFU.EX2 R248, R248 ;  /* 0x000000f800f87308 */ /* 0x000fe20000000800 */
[C---:B---3--:R-:W-:Y:S05]  /*7210*/  HMMA.16816.F32.BF16 R4, R116.reuse, R120, R4 ;  /* 0x000000787404723c */ /* 0x048fea0000041804 */
[--C-:B-----5:R-:W-:Y:S02]  /*7220*/  FFMA.FTZ R32, R31, c[0x0][0x2d0], -R194.reuse ;  /* 0x0000b4001f207a23 */ /* 0x120fe400000108c2 */
[----:B------:R-:W-:Y:S01]  /*7230*/  LDSM.16.MT88.4 R28, [R222+0x1900] ;  /* 0x00190000de1c783b */ /* 0x000fe20000004200 */
[C---:B------:R-:W-:Y:S01]  /*7240*/  HMMA.16816.F32.BF16 R8, R116.reuse, R122, R8 ;  /* 0x0000007a7408723c */ /* 0x040fe20000041808 */
[----:B------:R-:W-:Y:S03]  /*7250*/  MUFU.EX2 R162, R32 ;  /* 0x0000002000a27308 */ /* 0x000fe60000000800 */
[--C-:B------:R-:W-:Y:S02]  /*7260*/  FFMA.FTZ R59, R59, c[0x0][0x2d0], -R194.reuse ;  /* 0x0000b4003b3b7a23 */ /* 0x100fe400000108c2 */
[--C-:B-1----:R-:W-:Y:S01]  /*7270*/  FFMA.FTZ R48, R47, c[0x0][0x2d0], -R194.reuse ;  /* 0x0000b4002f307a23 */ /* 0x102fe200000108c2 */
[----:B------:R-:W1:Y:S01]  /*7280*/  LDSM.16.MT88.4 R120, [R222+0x4900] ;  /* 0x00490000de78783b */ /* 0x000e620000004200 */
[C---:B------:R-:W-:Y:S03]  /*7290*/  HMMA.16816.F32.BF16 R68, R116.reuse, R124, R68 ;  /* 0x0000007c7444723c */ /* 0x040fe60000041844 */
[----:B------:R-:W2:Y:S01]  /*72a0*/  MUFU.EX2 R249, R249 ;  /* 0x000000f900f97308 */ /* 0x000ea20000000800 */
[--C-:B------:R-:W-:Y:S02]  /*72b0*/  FFMA.FTZ R60, R60, c[0x0][0x2d0], -R243.reuse ;  /* 0x0000b4003c3c7a23 */ /* 0x100fe400000108f3 */
[--C-:B------:R-:W-:Y:S02]  /*72c0*/  FFMA.FTZ R61, R61, c[0x0][0x2d0], -R243.reuse ;  /* 0x0000b4003d3d7a23 */ /* 0x100fe400000108f3 */
[C---:B------:R-:W-:Y:S01]  /*72d0*/  HMMA.16816.F32.BF16 R72, R116.reuse, R126, R72 ;  /* 0x0000007e7448723c */ /* 0x040fe20000041848 */
[----:B------:R-:W3:Y:S03]  /*72e0*/  LDSM.16.MT88.4 R124, [R221+0x4900] ;  /* 0x00490000dd7c783b */ /* 0x000ee60000004200 */
[----:B------:R-:W-:Y:S01]  /*72f0*/  FFMA.FTZ R64, R64, c[0x0][0x2d0], -R243 ;  /* 0x0000b40040407a23 */ /* 0x000fe200000108f3 */
[----:B------:R-:W-:Y:S01]  /*7300*/  MUFU.EX2 R252, R252 ;  /* 0x000000fc00fc7308 */ /* 0x000fe20000000800 */
[--C-:B------:R-:W-:Y:S02]  /*7310*/  FFMA.FTZ R62, R62, c[0x0][0x2d0], -R194.reuse ;  /* 0x0000b4003e3e7a23 */ /* 0x100fe400000108c2 */
[C---:B------:R-:W-:Y:S04]  /*7320*/  HMMA.16816.F32.BF16 R76, R116.reuse, R144, R76 ;  /* 0x00000090744c723c */ /* 0x040fe8000004184c */
[----:B------:R-:W-:Y:S02]  /*7330*/  FFMA.FTZ R63, R63, c[0x0][0x2d0], -R194 ;  /* 0x0000b4003f3f7a23 */ /* 0x000fe400000108c2 */
[----:B------:R-:W-:Y:S01]  /*7340*/  FFMA.FTZ R133, R2, R241, R133 ;  /* 0x000000f102857223 */ /* 0x000fe20000010085 */
[----:B------:R-:W-:Y:S01]  /*7350*/  MUFU.EX2 R52, R52 ;  /* 0x0000003400347308 */ /* 0x000fe20000000800 */
[C---:B------:R-:W-:Y:S01]  /*7360*/  HMMA.16816.F32.BF16 R80, R116.reuse, R146, R80 ;  /* 0x000000927450723c */ /* 0x040fe20000041850 */
[----:B------:R-:W-:Y:S03]  /*7370*/  LDSM.16.MT88.4 R144, [R220+0x5100] ;  /* 0x00510000dc90783b */ /* 0x000fe60000004200 */
[----:B------:R-:W-:Y:S02]  /*7380*/  FFMA.FTZ R173, R0, R239, R173 ;  /* 0x000000ef00ad7223 */ /* 0x000fe400000100ad */
[----:B------:R-:W-:Y:S01]  /*7390*/  FADD.FTZ R134, R134, R133 ;  /* 0x0000008586867221 */ /* 0x000fe20000010000 */
[----:B------:R-:W-:Y:S01]  /*73a0*/  MOV R133, R132 ;  /* 0x0000008400857202 */ /* 0x000fe20000000f00 */
[C---:B------:R-:W-:Y:S01]  /*73b0*/  HMMA.16816.F32.BF16 R84, R116.reuse, R148, R84 ;  /* 0x000000947454723c */ /* 0x040fe20000041854 */
[----:B------:R-:W-:Y:S03]  /*73c0*/  MUFU.EX2 R148, R51 ;  /* 0x0000003300947308 */ /* 0x000fe60000000800 */
[----:B------:R-:W-:Y:S02]  /*73d0*/  FADD.FTZ R174, R174, R173 ;  /* 0x000000adaeae7221 */ /* 0x000fe40000010000 */
[----:B------:R-:W-:Y:S02]  /*73e0*/  FADD.FTZ R135, R135, R134 ;  /* 0x0000008687877221 */ /* 0x000fe40000010000 */
[C---:B------:R-:W-:Y:S03]  /*73f0*/  HMMA.16816.F32.BF16 R88, R116.reuse, R150, R88 ;  /* 0x000000967458723c */ /* 0x040fe60000041858 */
[----:B------:R-:W5:Y:S01]  /*7400*/  MUFU.EX2 R149, R23 ;  /* 0x0000001700957308 */ /* 0x000f620000000800 */
[----:B------:R-:W-:Y:S04]  /*7410*/  FADD.FTZ R172, R172, R135 ;  /* 0x00000087acac7221 */ /* 0x000fe80000010000 */
[C---:B----4-:R-:W-:Y:S04]  /*7420*/  HMMA.16816.F32.BF16 R92, R116.reuse, R128, R92 ;  /* 0x00000080745c723c */ /* 0x050fe8000004185c */
[----:B------:R-:W-:Y:S01]  /*7430*/  FADD.FTZ R193, R193, R172 ;  /* 0x000000acc1c17221 */ /* 0x000fe20000010000 */
[----:B------:R2:W-:Y:S03]  /*7440*/  MUFU.EX2 R150, R20 ;  /* 0x0000001400967308 */ /* 0x0005e60000000800 */
[C---:B------:R-:W-:Y:S01]  /*7450*/  HMMA.16816.F32.BF16 R96, R116.reuse, R130, R96 ;  /* 0x000000827460723c */ /* 0x040fe20000041860 */
[----:B------:R-:W-:Y:S03]  /*7460*/  LDSM.16.MT88.4 R128, [R222+0x5100] ;  /* 0x00510000de80783b */ /* 0x000fe60000004200 */
[----:B------:R-:W-:Y:S03]  /*7470*/  FADD.FTZ R240, R240, R193 ;  /* 0x000000c1f0f07221 */ /* 0x000fe60000010000 */
[----:B------:R5:W4:Y:S01]  /*7480*/  MUFU.EX2 R151, R21 ;  /* 0x0000001500977308 */ /* 0x000b220000000800 */
[C---:B-1----:R-:W-:Y:S08]  /*7490*/  HMMA.16816.F32.BF16 R100, R116.reuse, R120, R100 ;  /* 0x000000787464723c */ /* 0x042ff00000041864 */
[C---:B------:R-:W-:Y:S01]  /*74a0*/  HMMA.16816.F32.BF16 R104, R116.reuse, R122, R104 ;  /* 0x0000007a7468723c */ /* 0x040fe20000041868 */
[----:B------:R-:W1:Y:S01]  /*74b0*/  LDSM.16.MT88.4 R120, [R224+0x1100] ;  /* 0x00110000e078783b */ /* 0x000e620000004200 */
[----:B------:R-:W-:Y:S02]  /*74c0*/  MUFU.EX2 R53, R53 ;  /* 0x0000003500357308 */ /* 0x000fe40000000800 */
[----:B--2---:R-:W-:Y:S04]  /*74d0*/  F2FP.BF16.PACK_AB R20, R249, R248 ;  /* 0x000000f8f914723e */ /* 0x004fe800000010ff */
[C---:B---3--:R-:W-:Y:S04]  /*74e0*/  HMMA.16816.F32.BF16 R12, R116.reuse, R124, R12 ;  /* 0x0000007c740c723c */ /* 0x048fe8000004180c */
[----:B------:R-:W-:Y:S01]  /*74f0*/  MUFU.EX2 R56, R56 ;  /* 0x0000003800387308 */ /* 0x000fe20000000800 */
[----:B-----5:R-:W-:Y:S03]  /*7500*/  F2FP.BF16.PACK_AB R21, R149, R252 ;  /* 0x000000fc9515723e */ /* 0x020fe600000010ff */
[C---:B------:R-:W-:Y:S01]  /*7510*/  HMMA.16816.F32.BF16 R108, R116.reuse, R126, R108 ;  /* 0x0000007e746c723c */ /* 0x040fe2000004186c */
[----:B------:R-:W-:Y:S03]  /*7520*/  LDSM.16.MT88.4 R124, [R220+0x1100] ;  /* 0x00110000dc7c783b */ /* 0x000fe60000004200 */
[----:B----4-:R-:W-:Y:S02]  /*7530*/  F2FP.BF16.PACK_AB R23, R151, R150 ;  /* 0x000000969717723e */ /* 0x010fe400000010ff */
[----:B------:R-:W-:Y:S02]  /*7540*/  MUFU.EX2 R57, R57 ;  /* 0x0000003900397308 */ /* 0x000fe40000000800 */
[C---:B------:R-:W-:Y:S08]  /*7550*/  HMMA.16816.F32.BF16 R16, R116.reuse, R136, R16 ;  /* 0x000000887410723c */ /* 0x040ff00000041810 */
[----:B------:R-:W-:Y:S01]  /*7560*/  HMMA.16816.F32.BF16 R112, R116, R138, R112 ;  /* 0x0000008a7470723c */ /* 0x000fe20000041870 */
[----:B------:R-:W2:Y:S01]  /*7570*/  LDSM.16.MT88.4 R116, [R221+0x1100] ;  /* 0x00110000dd74783b */ /* 0x000ea20000004200 */
[----:B------:R-:W-:Y:S06]  /*7580*/  MUFU.EX2 R54, R54 ;  /* 0x0000003600367308 */ /* 0x000fec0000000800 */
[C---:B-1----:R-:W-:Y:S01]  /*7590*/  HMMA.16816.F32.BF16 R4, R20.reuse, R120, R4 ;  /* 0x000000781404723c */ /* 0x042fe20000041804 */
[----:B------:R-:W-:Y:S03]  /*75a0*/  LDSM.16.MT88.4 R136, [R221+0x5100] ;  /* 0x00510000dd88783b */ /* 0x000fe60000004200 */
[----:B------:R-:W-:Y:S04]  /*75b0*/  MUFU.EX2 R55, R55 ;  /* 0x0000003700377308 */ /* 0x000fe80000000800 */
[C---:B------:R-:W-:Y:S01]  /*75c0*/  HMMA.16816.F32.BF16 R8, R20.reuse, R122, R8 ;  /* 0x0000007a1408723c */ /* 0x040fe20000041808 */
[----:B------:R-:W1:Y:S05]  /*75d0*/  LDSM.16.MT88.4 R120, [R224+0x5100] ;  /* 0x00510000e078783b */ /* 0x000e6a0000004200 */
[----:B------:R-:W-:Y:S02]  /*75e0*/  MUFU.EX2 R58, R58 ;  /* 0x0000003a003a7308 */ /* 0x000fe40000000800 */
[C---:B------:R-:W-:Y:S08]  /*75f0*/  HMMA.16816.F32.BF16 R68, R20.reuse, R24, R68 ;  /* 0x000000181444723c */ /* 0x040ff00000041844 */
[----:B------:R-:W-:Y:S01]  /*7600*/  MUFU.EX2 R59, R59 ;  /* 0x0000003b003b7308 */ /* 0x000fe20000000800 */
[C---:B------:R-:W-:Y:S01]  /*7610*/  HMMA.16816.F32.BF16 R72, R20.reuse, R26, R72 ;  /* 0x0000001a1448723c */ /* 0x040fe20000041848 */
[----:B------:R-:W3:Y:S07]  /*7620*/  LDSM.16.MT88.4 R24, [R224+0x1900] ;  /* 0x00190000e018783b */ /* 0x000eee0000004200 */
[C---:B--2---:R-:W-:Y:S01]  /*7630*/  HMMA.16816.F32.BF16 R76, R20.reuse, R116, R76 ;  /* 0x00000074144c723c */ /* 0x044fe2000004184c */
[----:B------:R-:W-:Y:S06]  /*7640*/  MUFU.EX2 R60, R60 ;  /* 0x0000003c003c7308 */ /* 0x000fec0000000800 */
[--C-:B------:R-:W-:Y:S01]  /*7650*/  FFMA.FTZ R116, R35, c[0x0][0x2d0], -R194.reuse ;  /* 0x0000b40023747a23 */ /* 0x100fe200000108c2 */
[C---:B------:R-:W-:Y:S01]  /*7660*/  HMMA.16816.F32.BF16 R80, R20.reuse, R118, R80 ;  /* 0x000000761450723c */ /* 0x040fe20000041850 */
[----:B------:R-:W2:Y:S02]  /*7670*/  LDSM.16.MT88.4 R32, [R221+0x1900] ;  /* 0x00190000dd20783b */ /* 0x000ea40000004200 */
[----:B------:R4:W5:Y:S05]  /*7680*/  MUFU.EX2 R166, R116 ;  /* 0x0000007400a67308 */ /* 0x00096a0000000800 */
[C---:B------:R-:W-:Y:S05]  /*7690*/  HMMA.16816.F32.BF16 R84, R20.reuse, R124, R84 ;  /* 0x0000007c1454723c */ /* 0x040fea0000041854 */
[----:B------:R-:W-:Y:S03]  /*76a0*/  MUFU.EX2 R61, R61 ;  /* 0x0000003d003d7308 */ /* 0x000fe60000000800 */
[C---:B------:R-:W-:Y:S01]  /*76b0*/  HMMA.16816.F32.BF16 R88, R20.reuse, R126, R88 ;  /* 0x0000007e1458723c */ /* 0x040fe20000041858 */
[----:B------:R-:W-:Y:S06]  /*76c0*/  LDSM.16.MT88.4 R124, [R224+0x3900] ;  /* 0x00390000e07c783b */ /* 0x000fec0000004200 */
[----:B------:R-:W-:Y:S01]  /*76d0*/  MUFU.EX2 R64, R64 ;  /* 0x0000004000407308 */ /* 0x000fe20000000800 */
[C---:B-1----:R-:W-:Y:S01]  /*76e0*/  HMMA.16816.F32.BF16 R92, R20.reuse, R120, R92 ;  /* 0x00000078145c723c */ /* 0x042fe2000004185c */
[----:B----4-:R-:W1:Y:S06]  /*76f0*/  LDSM.16.MT88.4 R116, [R220+0x1900] ;  /* 0x00190000dc74783b */ /* 0x010e6c0000004200 */
[--C-:B------:R-:W-:Y:S01]  /*7700*/  FFMA.FTZ R120, R36, c[0x0][0x2d0], -R243.reuse ;  /* 0x0000b40024787a23 */ /* 0x100fe200000108f3 */
[C---:B------:R-:W-:Y:S01]  /*7710*/  HMMA.16816.F32.BF16 R96, R20.reuse, R122, R96 ;  /* 0x0000007a1460723c */ /* 0x040fe20000041860 */
[----:B------:R-:W-:Y:S03]  /*7720*/  MUFU.EX2 R62, R62 ;  /* 0x0000003e003e7308 */ /* 0x000fe60000000800 */
[--C-:B------:R-:W-:Y:S03]  /*7730*/  FFMA.FTZ R121, R37, c[0x0][0x2d0], -R243.reuse ;  /* 0x0000b40025797a23 */ /* 0x100fe600000108f3 */
[--C-:B------:R-:W-:Y:S01]  /*7740*/  FFMA.FTZ R122, R40, c[0x0][0x2d0], -R243.reuse ;  /* 0x0000b400287a7a23 */ /* 0x100fe200000108f3 */
[C---:B------:R-:W-:Y:S03]  /*7750*/  HMMA.16816.F32.BF16 R100, R20.reuse, R128, R100 ;  /* 0x000000801464723c */ /* 0x040fe60000041864 */
[----:B------:R-:W-:Y:S01]  /*7760*/  MUFU.EX2 R120, R120 ;  /* 0x0000007800787308 */ /* 0x000fe20000000800 */
[--C-:B------:R-:W-:Y:S02]  /*7770*/  FFMA.FTZ R123, R41, c[0x0][0x2d0], -R243.reuse ;  /* 0x0000b400297b7a23 */ /* 0x100fe400000108f3 */
[----:B------:R-:W-:Y:S02]  /*7780*/  FFMA.FTZ R243, R65, c[0x0][0x2d0], -R243 ;  /* 0x0000b40041f37a23 */ /* 0x000fe400000108f3 */
[C---:B------:R-:W-:Y:S04]  /*7790*/  HMMA.16816.F32.BF16 R104, R20.reuse, R130, R104 ;  /* 0x000000821468723c */ /* 0x040fe80000041868 */
[--C-:B------:R-:W-:Y:S01]  /*77a0*/  FFMA.FTZ R65, R66, c[0x0][0x2d0], -R194.reuse ;  /* 0x0000b40042417a23 */ /* 0x100fe200000108c2 */
[----:B------:R-:W4:Y:S03]  /*77b0*/  MUFU.EX2 R121, R121 ;  /* 0x0000007900797308 */ /* 0x000f260000000800 */
[C---:B------:R-:W-:Y:S07]  /*77c0*/  HMMA.16816.F32.BF16 R12, R20.reuse, R136, R12 ;  /* 0x00000088140c723c */ /* 0x040fee000004180c */
[--C-:B------:R-:W-:Y:S01]  /*77d0*/  FFMA.FTZ R136, R38, c[0x0][0x2d0], -R194.reuse ;  /* 0x0000b40026887a23 */ /* 0x100fe200000108c2 */
[C---:B------:R-:W-:Y:S01]  /*77e0*/  HMMA.16816.F32.BF16 R108, R20.reuse, R138, R108 ;  /* 0x0000008a146c723c */ /* 0x040fe2000004186c */
[----:B------:R-:W-:Y:S03]  /*77f0*/  MUFU.EX2 R122, R122 ;  /* 0x0000007a007a7308 */ /* 0x000fe60000000800 */
[--C-:B------:R-:W-:Y:S02]  /*7800*/  FFMA.FTZ R137, R39, c[0x0][0x2d0], -R194.reuse ;  /* 0x0000b40027897a23 */ /* 0x100fe400000108c2 */
[----:B------:R-:W-:Y:S01]  /*7810*/  LDSM.16.MT88.4 R36, [R220+0x2100] ;  /* 0x00210000dc24783b */ /* 0x000fe20000004200 */
[--C-:B------:R-:W-:Y:S01]  /*7820*/  FFMA.FTZ R138, R42, c[0x0][0x2d0], -R194.reuse ;  /* 0x0000b4002a8a7a23 */ /* 0x100fe200000108c2 */
[C---:B------:R-:W-:Y:S03]  /*7830*/  HMMA.16816.F32.BF16 R16, R20.reuse, R144, R16 ;  /* 0x000000901410723c */ /* 0x040fe60000041810 */
[----:B------:R1:W-:Y:S01]  /*7840*/  MUFU.EX2 R145, R46 ;  /* 0x0000002e00917308 */ /* 0x0003e20000000800 */
[--C-:B------:R-:W-:Y:S02]  /*7850*/  FFMA.FTZ R139, R43, c[0x0][0x2d0], -R194.reuse ;  /* 0x0000b4002b8b7a23 */ /* 0x100fe400000108c2 */
[----:B------:R-:W-:Y:S01]  /*7860*/  LDSM.16.MT88.4 R40, [R222+0x6100] ;  /* 0x00610000de28783b */ /* 0x000fe20000004200 */
[----:B------:R-:W-:Y:S01]  /*7870*/  FFMA.FTZ R194, R67, c[0x0][0x2d0], -R194 ;  /* 0x0000b40043c27a23 */ /* 0x000fe200000108c2 */
[----:B------:R-:W-:Y:S05]  /*7880*/  HMMA.16816.F32.BF16 R112, R20, R146, R112 ;  /* 0x000000921470723c */ /* 0x000fea0000041870 */
[----:B------:R-:W-:Y:S02]  /*7890*/  MUFU.EX2 R146, R48 ;  /* 0x0000003000927308 */ /* 0x000fe40000000800 */
[----:B------:R-:W-:Y:S02]  /*78a0*/  F2FP.BF16.PACK_AB R20, R158, R153 ;  /* 0x000000999e14723e */ /* 0x000fe400000010ff */
[----:B------:R-:W-:Y:S03]  /*78b0*/  F2FP.BF16.PACK_AB R22, R155, R154 ;  /* 0x0000009a9b16723e */ /* 0x000fe600000010ff */
[----:B------:R-:W-:Y:S02]  /*78c0*/  F2FP.BF16.PACK_AB R21, R162, R157 ;  /* 0x0000009da215723e */ /* 0x000fe400000010ff */
[----:B-----5:R-:W-:Y:S01]  /*78d0*/  F2FP.BF16.PACK_AB R23, R166, R159 ;  /* 0x0000009fa617723e */ /* 0x020fe200000010ff */
[----:B------:R5:W-:Y:S01]  /*78e0*/  MUFU.EX2 R147, R50 ;  /* 0x0000003200937308 */ /* 0x000be20000000800 */
[----:B-1----:R-:W-:Y:S05]  /*78f0*/  LDSM.16.MT88.4 R44, [R222+0x2900] ;  /* 0x00290000de2c783b */ /* 0x002fea0000004200 */
[C---:B---3--:R-:W-:Y:S04]  /*7900*/  HMMA.16816.F32.BF16 R4, R20.reuse, R24, R4 ;  /* 0x000000181404723c */ /* 0x048fe80000041804 */
[----:B------:R-:W1:Y:S04]  /*7910*/  MUFU.EX2 R123, R123 ;  /* 0x0000007b007b7308 */ /* 0x000e680000000800 */
[C---:B------:R-:W-:Y:S01]  /*7920*/  HMMA.16816.F32.BF16 R8, R20.reuse, R26, R8 ;  /* 0x0000001a1408723c */ /* 0x040fe20000041808 */
[----:B------:R-:W3:Y:S05]  /*7930*/  LDSM.16.MT88.4 R24, [R224+0x5900] ;  /* 0x00590000e018783b */ /* 0x000eea0000004200 */
[----:B------:R-:W-:Y:S02]  /*7940*/  MUFU.EX2 R136, R136 ;  /* 0x0000008800887308 */ /* 0x000fe40000000800 */
[C---:B------:R-:W-:Y:S01]  /*7950*/  HMMA.16816.F32.BF16 R68, R20.reuse, R28, R68 ;  /* 0x0000001c1444723c */ /* 0x040fe20000041844 */
[----:B-----5:R-:W-:Y:S07]  /*7960*/  LDSM.16.MT88.4 R48, [R220+0x7100] ;  /* 0x00710000dc30783b */ /* 0x020fee0000004200 */
[C---:B------:R-:W-:Y:S01]  /*7970*/  HMMA.16816.F32.BF16 R72, R20.reuse, R30, R72 ;  /* 0x0000001e1448723c */ /* 0x040fe20000041848 */
[----:B------:R-:W5:Y:S01]  /*7980*/  MUFU.EX2 R137, R137 ;  /* 0x0000008900897308 */ /* 0x000f620000000800 */
[----:B------:R-:W1:Y:S06]  /*7990*/  LDSM.16.MT88.4 R28, [R222+0x5900] ;  /* 0x00590000de1c783b */ /* 0x000e6c0000004200 */
[C---:B--2---:R-:W-:Y:S03]  /*79a0*/  HMMA.16816.F32.BF16 R76, R20.reuse, R32, R76 ;  /* 0x00000020144c723c */ /* 0x044fe6000004184c */
[----:B------:R-:W-:Y:S05]  /*79b0*/  MUFU.EX2 R138, R138 ;  /* 0x0000008a008a7308 */ /* 0x000fea0000000800 */
[C---:B------:R-:W-:Y:S01]  /*79c0*/  HMMA.16816.F32.BF16 R80, R20.reuse, R34, R80 ;  /* 0x000000221450723c */ /* 0x040fe20000041850 */
[----:B------:R-:W2:Y:S04]  /*79d0*/  LDSM.16.MT88.4 R32, [R221+0x5900] ;  /* 0x00590000dd20783b */ /* 0x000ea80000004200 */
[----:B------:R-:W1:Y:S03]  /*79e0*/  MUFU.EX2 R139, R139 ;  /* 0x0000008b008b7308 */ /* 0x000e660000000800 */
[C---:B------:R-:W-:Y:S07]  /*79f0*/  HMMA.16816.F32.BF16 R84, R20.reuse, R116, R84 ;  /* 0x000000741454723c */ /* 0x040fee0000041854 */
[----:B------:R-:W1:Y:S01]  /*7a00*/  MUFU.EX2 R243, R243 ;  /* 0x000000f300f37308 */ /* 0x000e620000000800 */
[C---:B------:R-:W-:Y:S01]  /*7a10*/  HMMA.16816.F32.BF16 R88, R20.reuse, R118, R88 ;  /* 0x000000761458723c */ /* 0x040fe20000041858 */
[----:B------:R-:W4:Y:S07]  /*7a20*/  LDSM.16.MT88.4 R116, [R220+0x5900] ;  /* 0x00590000dc74783b */ /* 0x000f2e0000004200 */
[C---:B---3--:R-:W-:Y:S01]  /*7a30*/  HMMA.16816.F32.BF16 R92, R20.reuse, R24, R92 ;  /* 0x00000018145c723c */ /* 0x048fe2000004185c */
[----:B------:R-:W3:Y:S07]  /*7a40*/  MUFU.EX2 R63, R63 ;  /* 0x0000003f003f7308 */ /* 0x000eee0000000800 */
[C---:B------:R-:W-:Y:S01]  /*7a50*/  HMMA.16816.F32.BF16 R96, R20.reuse, R26, R96 ;  /* 0x0000001a1460723c */ /* 0x040fe20000041860 */
[----:B------:R-:W3:Y:S02]  /*7a60*/  LDSM.16.MT88.4 R24, [R224+0x2100] ;  /* 0x00210000e018783b */ /* 0x000ee40000004200 */
[----:B------:R-:W-:Y:S05]  /*7a70*/  MUFU.EX2 R65, R65 ;  /* 0x0000004100417308 */ /* 0x000fea0000000800 */
[C---:B-1----:R-:W-:Y:S05]  /*7a80*/  HMMA.16816.F32.BF16 R100, R20.reuse, R28, R100 ;  /* 0x0000001c1464723c */ /* 0x042fea0000041864 */
[----:B------:R-:W1:Y:S03]  /*7a90*/  MUFU.EX2 R194, R194 ;  /* 0x000000c200c27308 */ /* 0x000e660000000800 */
[C---:B------:R-:W-:Y:S01]  /*7aa0*/  HMMA.16816.F32.BF16 R104, R20.reuse, R30, R104 ;  /* 0x0000001e1468723c */ /* 0x040fe20000041868 */
[----:B------:R-:W1:Y:S07]  /*7ab0*/  LDSM.16.MT88.4 R28, [R222+0x2100] ;  /* 0x00210000de1c783b */ /* 0x000e6e0000004200 */
[C---:B--2---:R-:W-:Y:S08]  /*7ac0*/  HMMA.16816.F32.BF16 R12, R20.reuse, R32, R12 ;  /* 0x00000020140c723c */ /* 0x044ff0000004180c */
[C---:B------:R-:W-:Y:S01]  /*7ad0*/  HMMA.16816.F32.BF16 R108, R20.reuse, R34, R108 ;  /* 0x00000022146c723c */ /* 0x040fe2000004186c */
[----:B------:R-:W2:Y:S07]  /*7ae0*/  LDSM.16.MT88.4 R32, [R221+0x2100] ;  /* 0x00210000dd20783b */ /* 0x000eae0000004200 */
[C---:B----4-:R-:W-:Y:S08]  /*7af0*/  HMMA.16816.F32.BF16 R16, R20.reuse, R116, R16 ;  /* 0x000000741410723c */ /* 0x050ff00000041810 */
[----:B------:R-:W-:Y:S01]  /*7b00*/  HMMA.16816.F32.BF16 R112, R20, R118, R112 ;  /* 0x000000761470723c */ /* 0x000fe20000041870 */
[----:B------:R-:W-:Y:S06]  /*7b10*/  LDSM.16.MT88.4 R116, [R221+0x6100] ;  /* 0x00610000dd74783b */ /* 0x000fec0000004200 */
[----:B------:R-:W-:Y:S02]  /*7b20*/  F2FP.BF16.PACK_AB R20, R121, R120 ;  /* 0x000000787914723e */ /* 0x000fe400000010ff */
[----:B------:R-:W-:Y:S03]  /*7b30*/  F2FP.BF16.PACK_AB R22, R123, R122 ;  /* 0x0000007a7b16723e */ /* 0x000fe600000010ff */
[----:B-----5:R-:W-:Y:S02]  /*7b40*/  F2FP.BF16.PACK_AB R21, R137, R136 ;  /* 0x000000888915723e */ /* 0x020fe400000010ff */
[----:B------:R-:W-:Y:S07]  /*7b50*/  F2FP.BF16.PACK_AB R23, R139, R138 ;  /* 0x0000008a8b17723e */ /* 0x000fee00000010ff */
[C---:B---3--:R-:W-:Y:S08]  /*7b60*/  HMMA.16816.F32.BF16 R4, R20.reuse, R24, R4 ;  /* 0x000000181404723c */ /* 0x048ff00000041804 */
        /* <DEDUP_REMOVED lines=8> */
[C---:B------:R-:W-:Y:S08]  /*7bf0*/  HMMA.16816.F32.BF16 R84, R20.reuse, R36, R84 ;  /* 0x000000241454723c */ /* 0x040ff00000041854 */
[C---:B------:R-:W-:Y:S01]  /*7c00*/  HMMA.16816.F32.BF16 R88, R20.reuse, R38, R88 ;  /* 0x000000261458723c */ /* 0x040fe20000041858 */
[----:B------:R-:W4:Y:S07]  /*7c10*/  LDSM.16.MT88.4 R36, [R221+0x2900] ;  /* 0x00290000dd24783b */ /* 0x000f2e0000004200 */
[C---:B---3--:R-:W-:Y:S08]  /*7c20*/  HMMA.16816.F32.BF16 R92, R20.reuse, R24, R92 ;  /* 0x00000018145c723c */ /* 0x048ff0000004185c */
[C---:B------:R-:W-:Y:S01]  /*7c30*/  HMMA.16816.F32.BF16 R96, R20.reuse, R26, R96 ;  /* 0x0000001a1460723c */ /* 0x040fe20000041860 */
[----:B------:R-:W3:Y:S07]  /*7c40*/  LDSM.16.MT88.4 R24, [R220+0x2900] ;  /* 0x00290000dc18783b */ /* 0x000eee0000004200 */
[C---:B------:R-:W-:Y:S08]  /*7c50*/  HMMA.16816.F32.BF16 R100, R20.reuse, R40, R100 ;  /* 0x000000281464723c */ /* 0x040ff00000041864 */
[C---:B------:R-:W-:Y:S01]  /*7c60*/  HMMA.16816.F32.BF16 R104, R20.reuse, R42, R104 ;  /* 0x0000002a1468723c */ /* 0x040fe20000041868 */
[----:B------:R-:W-:Y:S07]  /*7c70*/  LDSM.16.MT88.4 R40, [R222+0x7100] ;  /* 0x00710000de28783b */ /* 0x000fee0000004200 */
[C---:B------:R-:W-:Y:S08]  /*7c80*/  HMMA.16816.F32.BF16 R12, R20.reuse, R116, R12 ;  /* 0x00000074140c723c */ /* 0x040ff0000004180c */
[C---:B------:R-:W-:Y:S08]  /*7c90*/  HMMA.16816.F32.BF16 R108, R20.reuse, R118, R108 ;  /* 0x00000076146c723c */ /* 0x040ff0000004186c */
[C---:B-1----:R-:W-:Y:S08]  /*7ca0*/  HMMA.16816.F32.BF16 R16, R20.reuse, R28, R16 ;  /* 0x0000001c1410723c */ /* 0x042ff00000041810 */
[----:B------:R-:W-:Y:S01]  /*7cb0*/  HMMA.16816.F32.BF16 R112, R20, R30, R112 ;  /* 0x0000001e1470723c */ /* 0x000fe20000041870 */
[----:B------:R-:W1:Y:S06]  /*7cc0*/  LDSM.16.MT88.4 R28, [R224+0x6900] ;  /* 0x00690000e01c783b */ /* 0x000e6c0000004200 */
[----:B------:R-:W-:Y:S02]  /*7cd0*/  F2FP.BF16.PACK_AB R20, R163, R161 ;  /* 0x000000a1a314723e */ /* 0x000fe400000010ff */
[----:B------:R-:W-:Y:S03]  /*7ce0*/  F2FP.BF16.PACK_AB R22, R167, R165 ;  /* 0x000000a5a716723e */ /* 0x000fe600000010ff */
[----:B------:R-:W-:Y:S02]  /*7cf0*/  F2FP.BF16.PACK_AB R21, R146, R145 ;  /* 0x000000919215723e */ /* 0x000fe400000010ff */
[----:B------:R-:W-:Y:S07]  /*7d00*/  F2FP.BF16.PACK_AB R23, R148, R147 ;  /* 0x000000939417723e */ /* 0x000fee00000010ff */
[C---:B--2---:R-:W-:Y:S08]  /*7d10*/  HMMA.16816.F32.BF16 R4, R20.reuse, R32, R4 ;  /* 0x000000201404723c */ /* 0x044ff00000041804 */
[C---:B------:R-:W-:Y:S01]  /*7d20*/  HMMA.16816.F32.BF16 R8, R20.reuse, R34, R8 ;  /* 0x000000221408723c */ /* 0x040fe20000041808 */
[----:B------:R-:W2:Y:S07]  /*7d30*/  LDSM.16.MT88.4 R32, [R222+0x6900] ;  /* 0x00690000de20783b */ /* 0x000eae0000004200 */
[C---:B------:R-:W-:Y:S08]  /*7d40*/  HMMA.16816.F32.BF16 R68, R20.reuse, R44, R68 ;  /* 0x0000002c1444723c */ /* 0x040ff00000041844 */
[C---:B------:R-:W-:Y:S01]  /*7d50*/  HMMA.16816.F32.BF16 R72, R20.reuse, R46, R72 ;  /* 0x0000002e1448723c */ /* 0x040fe20000041848 */
[----:B------:R-:W-:Y:S07]  /*7d60*/  LDSM.16.MT88.4 R44, [R221+0x7100] ;  /* 0x00710000dd2c783b */ /* 0x000fee0000004200 */
[C---:B----4-:R-:W-:Y:S08]  /*7d70*/  HMMA.16816.F32.BF16 R76, R20.reuse, R36, R76 ;  /* 0x00000024144c723c */ /* 0x050ff0000004184c */
[C---:B------:R-:W-:Y:S01]  /*7d80*/  HMMA.16816.F32.BF16 R80, R20.reuse, R38, R80 ;  /* 0x000000261450723c */ /* 0x040fe20000041850 */
[----:B------:R-:W4:Y:S07]  /*7d90*/  LDSM.16.MT88.4 R36, [R221+0x6900] ;  /* 0x00690000dd24783b */ /* 0x000f2e0000004200 */
        /* <DEDUP_REMOVED lines=9> */
[C---:B----4-:R-:W-:Y:S08]  /*7e30*/  HMMA.16816.F32.BF16 R12, R20.reuse, R36, R12 ;  /* 0x00000024140c723c */ /* 0x050ff0000004180c */
[C---:B------:R-:W-:Y:S01]  /*7e40*/  HMMA.16816.F32.BF16 R108, R20.reuse, R38, R108 ;  /* 0x00000026146c723c */ /* 0x040fe2000004186c */
[----:B------:R-:W-:Y:S07]  /*7e50*/  LDSM.16.MT88.4 R36, [R220+0x3100] ;  /* 0x00310000dc24783b */ /* 0x000fee0000004200 */
[C---:B---3--:R-:W-:Y:S08]  /*7e60*/  HMMA.16816.F32.BF16 R16, R20.reuse, R24, R16 ;  /* 0x000000181410723c */ /* 0x048ff00000041810 */
[----:B------:R-:W-:Y:S01]  /*7e70*/  HMMA.16816.F32.BF16 R112, R20, R26, R112 ;  /* 0x0000001a1470723c */ /* 0x000fe20000041870 */
[----:B------:R-:W3:Y:S06]  /*7e80*/  LDSM.16.MT88.4 R24, [R221+0x3100] ;  /* 0x00310000dd18783b */ /* 0x000eec0000004200 */
[----:B------:R-:W-:Y:S02]  /*7e90*/  F2FP.BF16.PACK_AB R20, R53, R52 ;  /* 0x000000343514723e */ /* 0x000fe400000010ff */
[----:B------:R-:W-:Y:S03]  /*7ea0*/  F2FP.BF16.PACK_AB R22, R57, R56 ;  /* 0x000000383916723e */ /* 0x000fe600000010ff */
[----:B------:R-:W-:Y:S02]  /*7eb0*/  F2FP.BF16.PACK_AB R21, R55, R54 ;  /* 0x000000363715723e */ /* 0x000fe400000010ff */
[----:B------:R-:W-:Y:S07]  /*7ec0*/  F2FP.BF16.PACK_AB R23, R59, R58 ;  /* 0x0000003a3b17723e */ /* 0x000fee00000010ff */
[C---:B-1----:R-:W-:Y:S08]  /*7ed0*/  HMMA.16816.F32.BF16 R4, R20.reuse, R28, R4 ;  /* 0x0000001c1404723c */ /* 0x042ff00000041804 */
[C---:B------:R-:W-:Y:S01]  /*7ee0*/  HMMA.16816.F32.BF16 R8, R20.reuse, R30, R8 ;  /* 0x0000001e1408723c */ /* 0x040fe20000041808 */
[----:B------:R-:W1:Y:S07]  /*7ef0*/  LDSM.16.MT88.4 R28, [R224+0x7100] ;  /* 0x00710000e01c783b */ /* 0x000e6e0000004200 */
[C---:B--2---:R-:W-:Y:S08]  /*7f00*/  HMMA.16816.F32.BF16 R68, R20.reuse, R32, R68 ;  /* 0x000000201444723c */ /* 0x044ff00000041844 */
[C---:B------:R-:W-:Y:S01]  /*7f10*/  HMMA.16816.F32.BF16 R72, R20.reuse, R34, R72 ;  /* 0x000000221448723c */ /* 0x040fe20000041848 */
[----:B------:R-:W-:Y:S07]  /*7f20*/  LDSM.16.MT88.4 R32, [R220+0x3900] ;  /* 0x00390000dc20783b */ /* 0x000fee0000004200 */
[C---:B---3--:R-:W-:Y:S08]  /*7f30*/  HMMA.16816.F32.BF16 R76, R20.reuse, R24, R76 ;  /* 0x00000018144c723c */ /* 0x048ff0000004184c */
[C---:B------:R-:W-:Y:S01]  /*7f40*/  HMMA.16816.F32.BF16 R80, R20.reuse, R26, R80 ;  /* 0x0000001a1450723c */ /* 0x040fe20000041850 */
[----:B------:R-:W2:Y:S07]  /*7f50*/  LDSM.16.MT88.4 R24, [R222+0x3900] ;  /* 0x00390000de18783b */ /* 0x000eae0000004200 */
[C---:B------:R-:W-:Y:S07]  /*7f60*/  HMMA.16816.F32.BF16 R84, R20.reuse, R36, R84 ;  /* 0x000000241454723c */ /* 0x040fee0000041854 */
[----:B------:R-:W-:Y:S01]  /*7f70*/  FADD.FTZ R37, R175, R174 ;  /* 0x000000aeaf257221 */ /* 0x000fe20000010000 */
[C---:B------:R-:W-:Y:S04]  /*7f80*/  HMMA.16816.F32.BF16 R88, R20.reuse, R38, R88 ;  /* 0x000000261458723c */ /* 0x040fe80000041858 */
[----:B------:R-:W-:Y:S04]  /*7f90*/  FADD.FTZ R37, R192, R37 ;  /* 0x00000025c0257221 */ /* 0x000fe80000010000 */
[C---:B-1----:R-:W-:Y:S04]  /*7fa0*/  HMMA.16816.F32.BF16 R92, R20.reuse, R28, R92 ;  /* 0x0000001c145c723c */ /* 0x042fe8000004185c */
[----:B------:R-:W-:Y:S02]  /*7fb0*/  FADD.FTZ R244, R244, R37 ;  /* 0x00000025f4f47221 */ /* 0x000fe40000010000 */
[----:B------:R-:W-:Y:S02]  /*7fc0*/  FADD.FTZ R37, R195, R240 ;  /* 0x000000f0c3257221 */ /* 0x000fe40000010000 */
[C---:B------:R-:W-:Y:S01]  /*7fd0*/  HMMA.16816.F32.BF16 R96, R20.reuse, R30, R96 ;  /* 0x0000001e1460723c */ /* 0x040fe20000041860 */
[----:B------:R-:W1:Y:S03]  /*7fe0*/  LDSM.16.MT88.4 R28, [R221+0x3900] ;  /* 0x00390000dd1c783b */ /* 0x000e660000004200 */
[----:B------:R-:W-:Y:S02]  /*7ff0*/  FADD.FTZ R245, R245, R244 ;  /* 0x000000f4f5f57221 */ /* 0x000fe40000010000 */
[----:B------:R-:W-:Y:S02]  /*8000*/  FADD.FTZ R37, R242, R37 ;  /* 0x00000025f2257221 */ /* 0x000fe40000010000 */
[C---:B------:R-:W-:Y:S04]  /*8010*/  HMMA.16816.F32.BF16 R100, R20.reuse, R40, R100 ;  /* 0x000000281464723c */ /* 0x040fe80000041864 */
        /* <DEDUP_REMOVED lines=14> */
[----:B------:R-:W-:Y:S04]  /*8100*/  HMMA.16816.F32.BF16 R112, R20, R50, R112 ;  /* 0x000000321470723c */ /* 0x000fe80000041870 */
[----:B------:R-:W-:Y:S02]  /*8110*/  FADD.FTZ R2, R151, R2 ;  /* 0x0000000297027221 */ /* 0x000fe40000010000 */
[----:B------:R-:W-:Y:S01]  /*8120*/  FADD.FTZ R37, R158, R37 ;  /* 0x000000259e257221 */ /* 0x000fe20000010000 */
[----:B------:R-:W-:Y:S01]  /*8130*/  F2FP.BF16.PACK_AB R20, R61, R60 ;  /* 0x0000003c3d14723e */ /* 0x000fe200000010ff */
[----:B------:R-:W-:Y:S01]  /*8140*/  FADD.FTZ R39, R157, R2 ;  /* 0x000000029d277221 */ /* 0x000fe20000010000 */
[----:B------:R-:W-:Y:S03]  /*8150*/  F2FP.BF16.PACK_AB R22, R243, R64 ;  /* 0x00000040f316723e */ /* 0x000fe600000010ff */
[----:B------:R-:W-:Y:S01]  /*8160*/  F2FP.BF16.PACK_AB R21, R63, R62 ;  /* 0x0000003e3f15723e */ /* 0x000fe200000010ff */
[----:B------:R-:W-:Y:S01]  /*8170*/  FADD.FTZ R0, R162, R39 ;  /* 0x00000027a2007221 */ /* 0x000fe20000010000 */
[----:B------:R-:W-:Y:S01]  /*8180*/  F2FP.BF16.PACK_AB R23, R194, R65 ;  /* 0x00000041c217723e */ /* 0x000fe200000010ff */
[----:B------:R-:W-:Y:S02]  /*8190*/  FADD.FTZ R2, R154, R37 ;  /* 0x000000259a027221 */ /* 0x000fe40000010000 */
[----:B------:R-:W-:Y:S02]  /*81a0*/  FADD.FTZ R39, R159, R0 ;  /* 0x000000009f277221 */ /* 0x000fe40000010000 */
[----:B------:R-:W-:Y:S02]  /*81b0*/  FADD.FTZ R37, R155, R2 ;  /* 0x000000029b257221 */ /* 0x000fe40000010000 */
[C---:B------:R-:W-:Y:S03]  /*81c0*/  HMMA.16816.F32.BF16 R128, R20.reuse, R124, R4 ;  /* 0x0000007c1480723c */ /* 0x040fe60000041804 */
[----:B------:R-:W-:Y:S02]  /*81d0*/  FADD.FTZ R39, R166, R39 ;  /* 0x00000027a6277221 */ /* 0x000fe40000010000 */
[----:B------:R-:W-:Y:S02]  /*81e0*/  FADD.FTZ R120, R120, R37 ;  /* 0x0000002578787221 */ /* 0x000fe40000010000 */
[----:B------:R-:W-:Y:S01]  /*81f0*/  FADD.FTZ R136, R136, R39 ;  /* 0x0000002788887221 */ /* 0x000fe20000010000 */
[C---:B------:R-:W-:Y:S04]  /*8200*/  HMMA.16816.F32.BF16 R124, R20.reuse, R126, R8 ;  /* 0x0000007e147c723c */ /* 0x040fe80000041808 */
[----:B------:R-:W-:Y:S02]  /*8210*/  FADD.FTZ R121, R121, R120 ;  /* 0x0000007879797221 */ /* 0x000fe40000010000 */
[----:B------:R-:W-:Y:S02]  /*8220*/  FADD.FTZ R137, R137, R136 ;  /* 0x0000008889897221 */ /* 0x000fe40000010000 */
[C---:B--2---:R-:W-:Y:S04]  /*8230*/  HMMA.16816.F32.BF16 R68, R20.reuse, R24, R68 ;  /* 0x000000181444723c */ /* 0x044fe80000041844 */
[----:B------:R-:W-:Y:S02]  /*8240*/  FADD.FTZ R0, R122, R121 ;  /* 0x000000797a007221 */ /* 0x000fe40000010000 */
[----:B------:R-:W-:Y:S02]  /*8250*/  FADD.FTZ R2, R138, R137 ;  /* 0x000000898a027221 */ /* 0x000fe40000010000 */
[C---:B------:R-:W-:Y:S01]  /*8260*/  HMMA.16816.F32.BF16 R72, R20.reuse, R26, R72 ;  /* 0x0000001a1448723c */ /* 0x040fe20000041848 */
[----:B------:R-:W2:Y:S03]  /*8270*/  LDSM.16.MT88.4 R24, [R224+0x7900] ;  /* 0x00790000e018783b */ /* 0x000ea60000004200 */
[----:B------:R-:W-:Y:S02]  /*8280*/  FADD.FTZ R0, R123, R0 ;  /* 0x000000007b007221 */ /* 0x000fe40000010000 */
[----:B------:R-:W-:Y:S02]  /*8290*/  FADD.FTZ R2, R139, R2 ;  /* 0x000000028b027221 */ /* 0x000fe40000010000 */
[C---:B-1----:R-:W-:Y:S04]  /*82a0*/  HMMA.16816.F32.BF16 R76, R20.reuse, R28, R76 ;  /* 0x0000001c144c723c */ /* 0x042fe8000004184c */
[----:B------:R-:W-:Y:S04]  /*82b0*/  FADD.FTZ R0, R161, R0 ;  /* 0x00000000a1007221 */ /* 0x000fe80000010000 */
[C---:B------:R-:W-:Y:S01]  /*82c0*/  HMMA.16816.F32.BF16 R80, R20.reuse, R30, R80 ;  /* 0x0000001e1450723c */ /* 0x040fe20000041850 */
[----:B------:R-:W1:Y:S03]  /*82d0*/  LDSM.16.MT88.4 R28, [R222+0x7900] ;  /* 0x00790000de1c783b */ /* 0x000e660000004200 */
[----:B------:R-:W-:Y:S04]  /*82e0*/  FADD.FTZ R0, R163, R0 ;  /* 0x00000000a3007221 */ /* 0x000fe80000010000 */
[C---:B------:R-:W-:Y:S04]  /*82f0*/  HMMA.16816.F32.BF16 R84, R20.reuse, R32, R84 ;  /* 0x000000201454723c */ /* 0x040fe80000041854 */
[----:B------:R-:W-:Y:S04]  /*8300*/  FADD.FTZ R0, R165, R0 ;  /* 0x00000000a5007221 */ /* 0x000fe80000010000 */
[C---:B------:R-:W-:Y:S01]  /*8310*/  HMMA.16816.F32.BF16 R88, R20.reuse, R34, R88 ;  /* 0x000000221458723c */ /* 0x040fe20000041858 */
[----:B------:R-:W3:Y:S07]  /*8320*/  LDSM.16.MT88.4 R32, [R221+0x7900] ;  /* 0x00790000dd20783b */ /* 0x000eee0000004200 */
[C---:B--2---:R-:W-:Y:S08]  /*8330*/  HMMA.16816.F32.BF16 R92, R20.reuse, R24, R92 ;  /* 0x00000018145c723c */ /* 0x044ff0000004185c */
[C---:B------:R-:W-:Y:S01]  /*8340*/  HMMA.16816.F32.BF16 R96, R20.reuse, R26, R96 ;  /* 0x0000001a1460723c */ /* 0x040fe20000041860 */
[----:B------:R-:W2:Y:S07]  /*8350*/  LDSM.16.MT88.4 R24, [R220+0x7900] ;  /* 0x00790000dc18783b */ /* 0x000eae0000004200 */
[C---:B-1----:R-:W-:Y:S07]  /*8360*/  HMMA.16816.F32.BF16 R100, R20.reuse, R28, R100 ;  /* 0x0000001c1464723c */ /* 0x042fee0000041864 */
[----:B------:R-:W-:Y:S01]  /*8370*/  FADD.FTZ R29, R145, R2 ;  /* 0x00000002911d7221 */ /* 0x000fe20000010000 */
[C---:B------:R-:W-:Y:S04]  /*8380*/  HMMA.16816.F32.BF16 R104, R20.reuse, R30, R104 ;  /* 0x0000001e1468723c */ /* 0x040fe80000041868 */
[----:B------:R-:W-:Y:S04]  /*8390*/  FADD.FTZ R2, R146, R29 ;  /* 0x0000001d92027221 */ /* 0x000fe80000010000 */
[C---:B---3--:R-:W-:Y:S07]  /*83a0*/  HMMA.16816.F32.BF16 R120, R20.reuse, R32, R12 ;  /* 0x000000201478723c */ /* 0x048fee000004180c */
[----:B------:R-:W-:Y:S01]  /*83b0*/  FADD.FTZ R15, R147, R2 ;  /* 0x00000002930f7221 */ /* 0x000fe20000010000 */
[C---:B------:R-:W-:Y:S04]  /*83c0*/  HMMA.16816.F32.BF16 R108, R20.reuse, R34, R108 ;  /* 0x00000022146c723c */ /* 0x040fe8000004186c */
[----:B------:R-:W-:Y:S01]  /*83d0*/  FADD.FTZ R13, R167, R0 ;  /* 0x00000000a70d7221 */ /* 0x000fe20000010000 */
[----:B------:R-:W-:Y:S01]  /*83e0*/  MOV R0, R3 ;  /* 0x0000000300007202 */ /* 0x000fe20000000f00 */
[----:B------:R-:W-:Y:S02]  /*83f0*/  FADD.FTZ R15, R148, R15 ;  /* 0x0000000f940f7221 */ /* 0x000fe40000010000 */
[----:B------:R-:W-:Y:S01]  /*8400*/  FADD.FTZ R52, R52, R13 ;  /* 0x0000000d34347221 */ /* 0x000fe20000010000 */
[C---:B--2---:R-:W-:Y:S03]  /*8410*/  HMMA.16816.F32.BF16 R116, R20.reuse, R24, R16 ;  /* 0x000000181474723c */ /* 0x044fe60000041810 */
[----:B------:R-:W-:Y:S02]  /*8420*/  FADD.FTZ R54, R54, R15 ;  /* 0x0000000f36367221 */ /* 0x000fe40000010000 */
[----:B------:R-:W-:Y:S02]  /*8430*/  FADD.FTZ R53, R53, R52 ;  /* 0x0000003435357221 */ /* 0x000fe40000010000 */
[----:B------:R-:W-:Y:S01]  /*8440*/  FADD.FTZ R55, R55, R54 ;  /* 0x0000003637377221 */ /* 0x000fe20000010000 */
[----:B------:R-:W-:Y:S04]  /*8450*/  HMMA.16816.F32.BF16 R112, R20, R26, R112 ;  /* 0x0000001a1470723c */ /* 0x000fe80000041870 */
[----:B------:R-:W-:Y:S02]  /*8460*/  FADD.FTZ R56, R56, R53 ;  /* 0x0000003538387221 */ /* 0x000fe40000010000 */
[----:B------:R-:W-:Y:S02]  /*8470*/  FADD.FTZ R58, R58, R55 ;  /* 0x000000373a3a7221 */ /* 0x000fe40000010000 */
[----:B------:R-:W-:Y:S04]  /*8480*/  FADD.FTZ R57, R57, R56 ;  /* 0x0000003839397221 */ /* 0x000fe80000010000 */
[----:B------:R-:W-:Y:S02]  /*8490*/  FADD.FTZ R59, R59, R58 ;  /* 0x0000003a3b3b7221 */ /* 0x000fe40000010000 */
[----:B------:R-:W-:Y:S02]  /*84a0*/  FADD.FTZ R60, R60, R57 ;  /* 0x000000393c3c7221 */ /* 0x000fe40000010000 */
[----:B------:R-:W-:Y:S02]  /*84b0*/  FADD.FTZ R62, R62, R59 ;  /* 0x0000003b3e3e7221 */ /* 0x000fe40000010000 */
[----:B------:R-:W-:Y:S02]  /*84c0*/  FADD.FTZ R61, R61, R60 ;  /* 0x0000003c3d3d7221 */ /* 0x000fe40000010000 */
[----:B------:R-:W-:Y:S02]  /*84d0*/  FADD.FTZ R62, R63, R62 ;  /* 0x0000003e3f3e7221 */ /* 0x000fe40000010000 */
[----:B------:R-:W-:Y:S02]  /*84e0*/  FADD.FTZ R64, R64, R61 ;  /* 0x0000003d40407221 */ /* 0x000fe40000010000 */
[----:B------:R-:W-:Y:S02]  /*84f0*/  FADD.FTZ R65, R65, R62 ;  /* 0x0000003e41417221 */ /* 0x000fe40000010000 */
[----:B------:R-:W-:Y:S02]  /*8500*/  FADD.FTZ R241, R243, R64 ;  /* 0x00000040f3f17221 */ /* 0x000fe40000010000 */
[----:B------:R-:W-:Y:S01]  /*8510*/  FADD.FTZ R239, R194, R65 ;  /* 0x00000041c2ef7221 */ /* 0x000fe20000010000 */
[----:B------:R-:W-:-:S05]  /*8520*/  @P1 BRA `(.L_x_6) ;  /* 0xffffcba000001947 */ /* 0x000fca000383ffff */
.L_x_5:
[----:B------:R-:W1:Y:S01]  /*8530*/  SHFL.BFLY PT, R2, R241, 0x2, 0x1f ;  /* 0x0c401f00f1027f89 */ /* 0x000e6200000e0000 */
[----:B------:R-:W-:-:S02]  /*8540*/  MOV R7, RZ ;  /* 0x000000ff00077202 */ /* 0x000fc40000000f00 */
[----:B------:R-:W-:Y:S01]  /*8550*/  PLOP3.LUT P2, PT, PT, PT, PT, 0x8, 0x0 ;  /* 0x000000000000781c */ /* 0x000fe20003f4e170 */
[----:B------:R-:W2:Y:S01]  /*8560*/  SHFL.BFLY PT, R0, R239, 0x2, 0x1f ;  /* 0x0c401f00ef007f89 */ /* 0x000ea200000e0000 */
[----:B-1----:R-:W-:Y:S02]  /*8570*/  FADD.FTZ R9, R2, R241 ;  /* 0x000000f102097221 */ /* 0x002fe40000010000 */
[----:B--2---:R-:W-:-:S03]  /*8580*/  FADD.FTZ R5, R0, R239 ;  /* 0x000000ef00057221 */ /* 0x004fc60000010000 */
[----:B------:R-:W1:Y:S01]  /*8590*/  SHFL.BFLY PT, R6, R9, 0x1, 0x1f ;  /* 0x0c201f0009067f89 */ /* 0x000e6200000e0000 */
[----:B------:R-:W-:-:S03]  /*85a0*/  MOV R0, RZ ;  /* 0x000000ff00007202 */ /* 0x000fc60000000f00 */
[----:B------:R-:W2:Y:S01]  /*85b0*/  SHFL.BFLY PT, R2, R5, 0x1, 0x1f ;  /* 0x0c201f0005027f89 */ /* 0x000ea200000e0000 */
[----:B-1----:R-:W-:Y:S02]  /*85c0*/  FADD.FTZ R6, R9, R6 ;  /* 0x0000000609067221 */ /* 0x002fe40000010000 */
[----:B--2---:R-:W-:-:S03]  /*85d0*/  FADD.FTZ R2, R2, R5 ;  /* 0x0000000502027221 */ /* 0x004fc60000010000 */
[----:B------:R-:W-:Y:S02]  /*85e0*/  FSETP.NE.FTZ.AND P1, PT, R6, RZ, PT ;  /* 0x000000ff0600720b */ /* 0x000fe40003f35000 */
[----:B------:R-:W-:-:S11]  /*85f0*/  FSETP.NE.FTZ.AND P0, PT, R2, RZ, PT ;  /* 0x000000ff0200720b */ /* 0x000fd60003f15000 */
[----:B------:R-:W1:Y:S01]  /*8600*/  @P1 MUFU.RCP R7, R6 ;  /* 0x0000000600071308 */ /* 0x000e620000001000 */
[----:B------:R-:W-:Y:S02]  /*8610*/  @P1 MOV R10, 0x3f317218 ;  /* 0x3f317218000a1802 */ /* 0x000fe40000000f00 */
[----:B------:R-:W-:-:S05]  /*8620*/  @P0 MOV R11, 0x3f317218 ;  /* 0x3f317218000b0802 */ /* 0x000fca0000000f00 */
[----:B------:R-:W2:Y:S08]  /*8630*/  @P1 MUFU.LG2 R6, R6 ;  /* 0x0000000600061308 */ /* 0x000eb00000000c00 */
[----:B------:R-:W3:Y:S01]  /*8640*/  @P0 MUFU.LG2 R8, R2 ;  /* 0x0000000200080308 */ /* 0x000ee20000000c00 */
[C---:B-1----:R-:W-:Y:S02]  /*8650*/  FMUL.FTZ R128, R7.reuse, R128 ;  /* 0x0000008007807220 */ /* 0x042fe40000410000 */
[----:B------:R-:W-:-:S02]  /*8660*/  FMUL.FTZ R129, R7, R129 ;  /* 0x0000008107817220 */ /* 0x000fc40000410000 */
[C---:B------:R-:W-:Y:S02]  /*8670*/  FMUL.FTZ R4, R7.reuse, R124 ;  /* 0x0000007c07047220 */ /* 0x040fe40000410000 */
[C---:B------:R-:W-:Y:S01]  /*8680*/  FMUL.FTZ R5, R7.reuse, R125 ;  /* 0x0000007d07057220 */ /* 0x040fe20000410000 */
[----:B------:R1:W4:Y:S01]  /*8690*/  @P0 MUFU.RCP R0, R2 ;  /* 0x0000000200000308 */ /* 0x0003220000001000 */
[----:B--2---:R-:W-:Y:S02]  /*86a0*/  @P1 FMUL.FTZ R9, R6, 0.69314718246459960938 ;  /* 0x3f31721806091820 */ /* 0x004fe40000410000 */
[----:B------:R-:W-:Y:S02]  /*86b0*/  @P1 FMUL.FTZ R6, R10, c[0x0][0x2d0] ;  /* 0x0000b4000a061a20 */ /* 0x000fe40000410000 */
[C---:B------:R-:W-:Y:S02]  /*86c0*/  FMUL.FTZ R68, R7.reuse, R68 ;  /* 0x0000004407447220 */ /* 0x040fe40000410000 */
[----:B------:R-:W-:-:S02]  /*86d0*/  FMUL.FTZ R69, R7, R69 ;  /* 0x0000004507457220 */ /* 0x000fc40000410000 */
[----:B---3--:R-:W-:Y:S02]  /*86e0*/  @P0 FMUL.FTZ R10, R8, 0.69314718246459960938 ;  /* 0x3f317218080a0820 */ /* 0x008fe40000410000 */
[----:B------:R-:W-:Y:S02]  /*86f0*/  @P0 FMUL.FTZ R8, R11, c[0x0][0x2d0] ;  /* 0x0000b4000b080a20 */ /* 0x000fe40000410000 */
[C---:B------:R-:W-:Y:S02]  /*8700*/  FMUL.FTZ R72, R7.reuse, R72 ;  /* 0x0000004807487220 */ /* 0x040fe40000410000 */
[C---:B------:R-:W-:Y:S01]  /*8710*/  FMUL.FTZ R73, R7.reuse, R73 ;  /* 0x0000004907497220 */ /* 0x040fe20000410000 */
[----:B-1----:R-:W-:Y:S01]  /*8720*/  MOV R2, 0xff800000 ;  /* 0xff80000000027802 */ /* 0x002fe20000000f00 */
[C---:B------:R-:W-:Y:S02]  /*8730*/  FMUL.FTZ R76, R7.reuse, R76 ;  /* 0x0000004c074c7220 */ /* 0x040fe40000410000 */
[----:B------:R-:W-:-:S02]  /*8740*/  FMUL.FTZ R77, R7, R77 ;  /* 0x0000004d074d7220 */ /* 0x000fc40000410000 */
[C---:B------:R-:W-:Y:S02]  /*8750*/  FMUL.FTZ R80, R7.reuse, R80 ;  /* 0x0000005007507220 */ /* 0x040fe40000410000 */
[C---:B------:R-:W-:Y:S02]  /*8760*/  FMUL.FTZ R81, R7.reuse, R81 ;  /* 0x0000005107517220 */ /* 0x040fe40000410000 */
[C---:B------:R-:W-:Y:S02]  /*8770*/  FMUL.FTZ R84, R7.reuse, R84 ;  /* 0x0000005407547220 */ /* 0x040fe40000410000 */
[C---:B------:R-:W-:Y:S02]  /*8780*/  FMUL.FTZ R85, R7.reuse, R85 ;  /* 0x0000005507557220 */ /* 0x040fe40000410000 */
        /* <DEDUP_REMOVED lines=17> */
[----:B------:R-:W-:Y:S01]  /*88a0*/  FMUL.FTZ R113, R7, R113 ;  /* 0x0000007107717220 */ /* 0x000fe20000410000 */
[----:B------:R-:W-:Y:S01]  /*88b0*/  MOV R7, 0xff800000 ;  /* 0xff80000000077802 */ /* 0x000fe20000000f00 */
[C---:B----4-:R-:W-:Y:S02]  /*88c0*/  FMUL.FTZ R130, R0.reuse, R130 ;  /* 0x0000008200827220 */ /* 0x050fe40000410000 */
        /* <DEDUP_REMOVED lines=31> */
[----:B------:R-:W-:Y:S02]  /*8ac0*/  @P1 FFMA.FTZ R2, R6, R132, R9 ;  /* 0x0000008406021223 */ /* 0x000fe40000010009 */
[----:B------:R-:W-:Y:S02]  /*8ad0*/  @P0 FFMA.FTZ R7, R8, R3, R10 ;  /* 0x0000000308070223 */ /* 0x000fe4000001000a */
.L_x_3:
[----:B------:R-:W-:Y:S05]  /*8ae0*/  @P2 BRA `(.L_x_7) ;  /* 0x0000136000002947 */ /* 0x000fea0003800000 */
[----:B------:R-:W1:Y:S01]  /*8af0*/  S2R R13, SR_TID.X ;  /* 0x00000000000d7919 */ /* 0x000e620000002100 */
[----:B------:R-:W-:Y:S01]  /*8b00*/  USHF.R.S32.HI UR6, URZ, 0x1f, UR10 ;  /* 0x0000001f3f067899 */ /* 0x000fe2000801140a */
[----:B------:R-:W-:Y:S01]  /*8b10*/  IMAD R8, RZ, RZ, -UR10 ;  /* 0x8000000aff087e24 */ /* 0x000fe2000f8e02ff */
[----:B------:R-:W-:Y:S01]  /*8b20*/  ULDC.64 UR4, c[0x0][0x4d0] ;  /* 0x0001340000047ab9 */ /* 0x000fe20000000a00 */
[----:B------:R-:W2:Y:S01]  /*8b30*/  S2R R3, SR_CTAID.Y ;  /* 0x0000000000037919 */ /* 0x000ea20000002600 */
[----:B------:R-:W-:Y:S01]  /*8b40*/  UIMAD UR7, UR6, UR4, URZ ;  /* 0x00000004060772a4 */ /* 0x000fe2000f8e023f */
[----:B------:R-:W-:Y:S01]  /*8b50*/  IMAD.MOV.U32 R11, RZ, RZ, c[0x0][0x4e8] ;  /* 0x00013a00ff0b7624 */ /* 0x000fe200078e00ff */
[----:B------:R-:W-:Y:S01]  /*8b60*/  UIMAD.WIDE.U32 UR8, UR10, UR4, URZ ;  /* 0x000000040a0872a5 */ /* 0x000fe2000f8e003f */
[----:B------:R-:W3:Y:S01]  /*8b70*/  S2R R10, SR_CTAID.Z ;  /* 0x00000000000a7919 */ /* 0x000ee20000002700 */
[----:B------:R-:W-:Y:S01]  /*8b80*/  UIMAD UR7, UR10, UR5, UR7 ;  /* 0x000000050a0772a4 */ /* 0x000fe2000f8e0207 */
[----:B------:R-:W-:Y:S01]  /*8b90*/  BSSY B0, `(.L_x_8) ;  /* 0x00000c9000007945 */ /* 0x000fe20003800000 */
[C---:B------:R-:W-:Y:S01]  /*8ba0*/  ISETP.NE.AND P1, PT, R11.reuse, 0x1, PT ;  /* 0x000000010b00780c */ /* 0x040fe20003f25270 */
[----:B------:R-:W-:Y:S01]  /*8bb0*/  ULDC.64 UR4, c[0x0][0x438] ;  /* 0x00010e0000047ab9 */ /* 0x000fe20000000a00 */
[----:B------:R-:W-:Y:S01]  /*8bc0*/  MOV R19, UR9 ;  /* 0x0000000900137c02 */ /* 0x000fe20008000f00 */
[----:B------:R-:W-:Y:S01]  /*8bd0*/  UIMAD.WIDE.U32 UR12, UR10, UR4, URZ ;  /* 0x000000040a0c72a5 */ /* 0x000fe2000f8e003f */
[----:B------:R-:W-:Y:S01]  /*8be0*/  IMAD.U32 R18, RZ, RZ, UR8 ;  /* 0x00000008ff127e24 */ /* 0x000fe2000f8e00ff */
[----:B------:R-:W-:Y:S01]  /*8bf0*/  UIMAD UR4, UR6, UR4, URZ ;  /* 0x00000004060472a4 */ /* 0x000fe2000f8e023f */
[----:B------:R-:W-:Y:S01]  /*8c00*/  IMAD R11, R11, c[0x0][0x388], RZ ;  /* 0x0000e2000b0b7a24 */ /* 0x000fe200078e02ff */
[----:B------:R-:W-:-:S02]  /*8c10*/  UIADD3 UR7, UR9, UR7, URZ ;  /* 0x0000000709077290 */ /* 0x000fc4000fffe03f */
[----:B------:R-:W-:Y:S01]  /*8c20*/  UIMAD UR4, UR10, UR5, UR4 ;  /* 0x000000050a0472a4 */ /* 0x000fe2000f8e0204 */
[----:B------:R-:W-:Y:S01]  /*8c30*/  MOV R16, UR12 ;  /* 0x0000000c00107c02 */ /* 0x000fe20008000f00 */
[----:B------:R-:W-:Y:S01]  /*8c40*/  IMAD.U32 R17, RZ, RZ, UR13 ;  /* 0x0000000dff117e24 */ /* 0x000fe2000f8e00ff */
[----:B-1----:R-:W-:Y:S01]  /*8c50*/  SHF.R.S32.HI R0, RZ, 0x1f, R13 ;  /* 0x0000001fff007819 */ /* 0x002fe2000001140d */
[----:B------:R-:W-:Y:S01]  /*8c60*/  UIADD3 UR4, UR13, UR4, URZ ;  /* 0x000000040d047290 */ /* 0x000fe2000fffe03f */
[----:B------:R-:W-:Y:S02]  /*8c70*/  IMAD.U32 R19, RZ, RZ, UR7 ;  /* 0x00000007ff137e24 */ /* 0x000fe4000f8e00ff */
[-C--:B------:R-:W-:Y:S01]  /*8c80*/  LEA.HI R15, R0, R13.reuse, RZ, 0x5 ;  /* 0x0000000d000f7211 */ /* 0x080fe200078f28ff */
[----:B--2---:R-:W-:Y:S01]  /*8c90*/  IMAD R8, R8, c[0x0][0x550], R3 ;  /* 0x0001540008087a24 */ /* 0x004fe200078e0203 */
[----:B------:R-:W-:Y:S01]  /*8ca0*/  LEA.HI R0, R0, R13, RZ, 0x2 ;  /* 0x0000000d00007211 */ /* 0x000fe200078f10ff */
[----:B------:R-:W-:Y:S01]  /*8cb0*/  IMAD.U32 R17, RZ, RZ, UR4 ;  /* 0x00000004ff117e24 */ /* 0x000fe2000f8e00ff */
[----:B------:R-:W-:Y:S01]  /*8cc0*/  LOP3.LUT R6, R15, 0xffffffe0, RZ, 0xc0, !PT ;  /* 0xffffffe00f067812 */ /* 0x000fe200078ec0ff */
[----:B---3--:R-:W-:Y:S01]  /*8cd0*/  IMAD.WIDE.U32 R18, R10, c[0x0][0x4d8], R18 ;  /* 0x000136000a127a25 */ /* 0x008fe200078e0012 */
[----:B------:R-:W-:-:S02]  /*8ce0*/  SHF.R.S32.HI R12, RZ, 0x5, R15 ;  /* 0x00000005ff0c7819 */ /* 0x000fc4000001140f */
[----:B------:R-:W-:Y:S01]  /*8cf0*/  SHF.R.S32.HI R15, RZ, 0x1f, R15 ;  /* 0x0000001fff0f7819 */ /* 0x000fe2000001140f */
[----:B------:R-:W-:Y:S01]  /*8d00*/  IMAD.IADD R6, R13, 0x1, -R6 ;  /* 0x000000010d067824 */ /* 0x000fe200078e0a06 */
[----:B------:R-:W-:Y:S01]  /*8d10*/  LOP3.LUT R0, R0, 0xfffffffc, RZ, 0xc0, !PT ;  /* 0xfffffffc00007812 */ /* 0x000fe200078ec0ff */
[----:B------:R-:W-:Y:S01]  /*8d20*/  IMAD.WIDE.U32 R16, R10, c[0x0][0x440], R16 ;  /* 0x000110000a107a25 */ /* 0x000fe200078e0010 */
[----:B------:R-:W-:Y:S02]  /*8d30*/  LEA.HI R15, R15, R12, RZ, 0x3 ;  /* 0x0000000c0f0f7211 */ /* 0x000fe400078f18ff */
[----:B------:R-:W-:Y:S01]  /*8d40*/  IADD3 R13, -R0, R13, RZ ;  /* 0x0000000d000d7210 */ /* 0x000fe20007ffe1ff */
[----:B------:R-:W-:Y:S01]  /*8d50*/  IMAD.MOV.U32 R22, RZ, RZ, R16 ;  /* 0x000000ffff167224 */ /* 0x000fe200078e0010 */
[----:B------:R-:W-:Y:S01]  /*8d60*/  LOP3.LUT R15, R15, 0xffffff8, RZ, 0xc0, !PT ;  /* 0x0ffffff80f0f7812 */ /* 0x000fe200078ec0ff */
[----:B------:R-:W1:Y:S01]  /*8d70*/  S2R R0, SR_CTAID.X ;  /* 0x0000000000007919 */ /* 0x000e620000002500 */
[----:B------:R-:W-:-:S02]  /*8d80*/  SHF.R.S32.HI R3, RZ, 0x1f, R6 ;  /* 0x0000001fff037819 */ /* 0x000fc40000011406 */
[----:B------:R-:W-:Y:S01]  /*8d90*/  SHF.R.S32.HI R9, RZ, 0x1f, R10 ;  /* 0x0000001fff097819 */ /* 0x000fe2000001140a */
[----:B------:R-:W-:Y:S01]  /*8da0*/  IMAD.IADD R15, R12, 0x1, -R15 ;  /* 0x000000010c0f7824 */ /* 0x000fe200078e0a0f */
[----:B------:R-:W-:Y:S02]  /*8db0*/  LEA.HI R12, R13, R13, RZ, 0x1 ;  /* 0x0000000d0d0c7211 */ /* 0x000fe400078f08ff */
[----:B------:R-:W-:Y:S02]  /*8dc0*/  LEA.HI R3, R3, R6, RZ, 0x2 ;  /* 0x0000000603037211 */ /* 0x000fe400078f10ff */
[----:B------:R-:W-:Y:S02]  /*8dd0*/  LOP3.LUT R12, R12, 0x1ffffffe, RZ, 0xc0, !PT ;  /* 0x1ffffffe0c0c7812 */ /* 0x000fe400078ec0ff */
[----:B------:R-:W-:Y:S02]  /*8de0*/  SHF.R.S32.HI R14, RZ, 0x2, R3 ;  /* 0x00000002ff0e7819 */ /* 0x000fe40000011403 */
[----:B------:R-:W-:Y:S01]  /*8df0*/  IADD3 R12, R13, -R12, RZ ;  /* 0x8000000c0d0c7210 */ /* 0x000fe20007ffe0ff */
[----:B------:R-:W-:Y:S01]  /*8e00*/  IMAD R13, R9, c[0x0][0x4d8], RZ ;  /* 0x00013600090d7a24 */ /* 0x000fe200078e02ff */
[----:B------:R-:W-:Y:S01]  /*8e10*/  LOP3.LUT R3, R3, 0x7ffffffc, RZ, 0xc0, !PT ;  /* 0x7ffffffc03037812 */ /* 0x000fe200078ec0ff */
[----:B------:R-:W-:-:S02]  /*8e20*/  IMAD R15, R15, 0x10, R14 ;  /* 0x000000100f0f7824 */ /* 0x000fc400078e020e */
[----:B------:R-:W-:Y:S02]  /*8e30*/  IMAD R9, R9, c[0x0][0x440], RZ ;  /* 0x0001100009097a24 */ /* 0x000fe400078e02ff */
[----:B------:R-:W-:Y:S02]  /*8e40*/  IMAD R21, R12, 0x8, R15 ;  /* 0x000000080c157824 */ /* 0x000fe400078e020f */
[C---:B------:R-:W-:Y:S02]  /*8e50*/  IMAD R9, R10.reuse, c[0x0][0x444], R9 ;  /* 0x000111000a097a24 */ /* 0x040fe400078e0209 */
[----:B------:R-:W-:Y:S01]  /*8e60*/  IMAD R13, R10, c[0x0][0x4dc], R13 ;  /* 0x000137000a0d7a24 */ /* 0x000fe200078e020d */
[C---:B-1----:R-:W-:Y:S01]  /*8e70*/  LEA R21, R0.reuse, R21, 0x7 ;  /* 0x0000001500157211 */ /* 0x042fe200078e38ff */
[----:B------:R-:W-:Y:S01]  /*8e80*/  IMAD.IADD R23, R17, 0x1, R9 ;  /* 0x0000000111177824 */ /* 0x000fe200078e0209 */
[----:B------:R-:W-:Y:S01]  /*8e90*/  SHF.R.S32.HI R10, RZ, 0x1f, R8 ;  /* 0x0000001fff0a7819 */ /* 0x000fe20000011408 */
[----:B------:R-:W-:Y:S01]  /*8ea0*/  IMAD.IADD R19, R19, 0x1, R13 ;  /* 0x0000000113137824 */ /* 0x000fe200078e020d */
[----:B------:R-:W-:Y:S01]  /*8eb0*/  MOV R12, R21 ;  /* 0x00000015000c7202 */ /* 0x000fe20000000f00 */
[----:B------:R-:W-:Y:S01]  /*8ec0*/  @P1 IMAD.HI.U32 R9, R21, c[0x0][0x4ec], RZ ;  /* 0x00013b0015091a27 */ /* 0x000fe200078e00ff */
[----:B------:R-:W-:-:S03]  /*8ed0*/  LEA R0, R0, R15, 0x7 ;  /* 0x0000000f00007211 */ /* 0x000fc600078e38ff */
[C---:B------:R-:W-:Y:S01]  /*8ee0*/  IMAD R13, R10.reuse, c[0x0][0x4e0], RZ ;  /* 0x000138000a0d7a24 */ /* 0x040fe200078e02ff */
[----:B------:R-:W-:Y:S01]  /*8ef0*/  @P1 SHF.R.U32.HI R12, RZ, c[0x0][0x4f0], R9 ;  /* 0x00013c00ff0c1a19 */ /* 0x000fe20000011609 */
[----:B------:R-:W-:Y:S01]  /*8f00*/  IMAD R17, R10, c[0x0][0x448], RZ ;  /* 0x000112000a117a24 */ /* 0x000fe200078e02ff */
[----:B------:R-:W-:Y:S01]  /*8f10*/  MOV R9, R21 ;  /* 0x0000001500097202 */ /* 0x000fe20000000f00 */
[C---:B------:R-:W-:Y:S01]  /*8f20*/  IMAD R13, R8.reuse, c[0x0][0x4e4], R13 ;  /* 0x00013900080d7a24 */ /* 0x040fe200078e020d */
[--C-:B------:R-:W-:Y:S01]  /*8f30*/  SHF.R.S32.HI R14, RZ, 0x1f, R12.reuse ;  /* 0x0000001fff0e7819 */ /* 0x100fe2000001140c */
[----:B------:R-:W-:Y:S02]  /*8f40*/  IMAD.MOV R10, RZ, RZ, -R12 ;  /* 0x000000ffff0a7224 */ /* 0x000fe400078e0a0c */
[C---:B------:R-:W-:Y:S02]  /*8f50*/  IMAD R17, R8.reuse, c[0x0][0x44c], R17 ;  /* 0x0001130008117a24 */ /* 0x040fe400078e0211 */
[----:B------:R-:W-:-:S04]  /*8f60*/  IMAD.WIDE.U32 R22, R8, c[0x0][0x448], R22 ;  /* 0x0001120008167a25 */ /* 0x000fc800078e0016 */
[----:B------:R-:W-:-:S04]  /*8f70*/  IMAD.WIDE.U32 R18, R8, c[0x0][0x4e0], R18 ;  /* 0x0001380008127a25 */ /* 0x000fc800078e0012 */
[----:B------:R-:W-:Y:S01]  /*8f80*/  @P1 IMAD.HI.U32 R8, R21, c[0x0][0x4ec], RZ ;  /* 0x00013b0015081a27 */ /* 0x000fe200078e00ff */
[----:B------:R-:W-:Y:S01]  /*8f90*/  BAR.SYNC.DEFER_BLOCKING 0x1, 0x100 ;  /* 0x0044000000007b1d */ /* 0x000fe20000010000 */
[----:B------:R-:W-:Y:S02]  /*8fa0*/  IADD3 R12, P0, R12, R18, RZ ;  /* 0x000000120c0c7210 */ /* 0x000fe40007f1e0ff */
[----:B------:R-:W-:Y:S01]  /*8fb0*/  IMAD R10, R10, c[0x0][0x4e8], R21 ;  /* 0x00013a000a0a7a24 */ /* 0x000fe200078e0215 */
[----:B------:R-:W-:Y:S01]  /*8fc0*/  @P1 SHF.R.U32.HI R9, RZ, c[0x0][0x4f0], R8 ;  /* 0x00013c00ff091a19 */ /* 0x000fe20000011608 */
[----:B------:R-:W-:Y:S01]  /*8fd0*/  IMAD.IADD R23, R23, 0x1, R17 ;  /* 0x0000000117177824 */ /* 0x000fe200078e0211 */
[----:B------:R-:W-:Y:S01]  /*8fe0*/  IADD3.X R13, R14, R19, R13, P0, !PT ;  /* 0x000000130e0d7210 */ /* 0x000fe200007fe40d */
[----:B------:R-:W-:Y:S01]  /*8ff0*/  IMAD.IADD R3, R6, 0x1, -R3 ;  /* 0x0000000106037824 */ /* 0x000fe200078e0a03 */
[----:B------:R-:W-:Y:S01]  /*9000*/  SHF.R.S32.HI R8, RZ, 0x1f, R10 ;  /* 0x0000001fff087819 */ /* 0x000fe2000001140a */
[C---:B------:R-:W-:Y:S01]  /*9010*/  IMAD.WIDE.U32 R22, R9.reuse, c[0x0][0x430], R22 ;  /* 0x00010c0009167a25 */ /* 0x040fe200078e0016 */
[----:B------:R-:W-:-:S02]  /*9020*/  IADD3 R14, -R9, RZ, RZ ;  /* 0x000000ff090e7210 */ /* 0x000fc40007ffe1ff */
[----:B------:R-:W-:Y:S01]  /*9030*/  LOP3.LUT P1, RZ, R6, 0x3, RZ, 0xc0, !PT ;  /* 0x0000000306ff7812 */ /* 0x000fe2000782c0ff */
[----:B------:R-:W-:Y:S01]  /*9040*/  IMAD R17, R8, c[0x0][0x4c8], RZ ;  /* 0x0001320008117a24 */ /* 0x000fe200078e02ff */
[----:B------:R-:W-:Y:S01]  /*9050*/  SHF.R.S32.HI R8, RZ, 0x1f, R9 ;  /* 0x0000001fff087819 */ /* 0x000fe20000011409 */
[----:B------:R-:W-:Y:S01]  /*9060*/  IMAD.WIDE.U32 R12, R10, c[0x0][0x4c8], R12 ;  /* 0x000132000a0c7a25 */ /* 0x000fe200078e000c */
[----:B------:R-:W-:-:S03]  /*9070*/  ISETP.GE.OR P2, PT, R0, R11, P1 ;  /* 0x0000000b0000720c */ /* 0x000fc60000f46670 */
[----:B------:R-:W-:Y:S01]  /*9080*/  IMAD R17, R10, c[0x0][0x4cc], R17 ;  /* 0x000133000a117a24 */ /* 0x000fe200078e0211 */
[----:B------:R-:W-:Y:S01]  /*9090*/  LEA R10, P0, R12, c[0x0][0x4a8], 0x2 ;  /* 0x00012a000c0a7a11 */ /* 0x000fe200078010ff */
[----:B------:R-:W-:Y:S02]  /*90a0*/  IMAD R14, R14, c[0x0][0x4e8], R21 ;  /* 0x00013a000e0e7a24 */ /* 0x000fe400078e0215 */
[----:B------:R-:W-:Y:S02]  /*90b0*/  IMAD.IADD R17, R13, 0x1, R17 ;  /* 0x000000010d117824 */ /* 0x000fe400078e0211 */
[----:B------:R-:W-:Y:S01]  /*90c0*/  IMAD R8, R8, c[0x0][0x430], RZ ;  /* 0x00010c0008087a24 */ /* 0x000fe200078e02ff */
[----:B------:R-:W-:Y:S02]  /*90d0*/  SHFL.IDX PT, R18, R10, 0x1, 0x1c1f ;  /* 0x003c1f000a127f89 */ /* 0x000fe400000e0000 */
[----:B------:R-:W-:Y:S01]  /*90e0*/  LEA.HI.X R17, R12, c[0x0][0x4ac], R17, 0x2, P0 ;  /* 0x00012b000c117a11 */ /* 0x000fe200000f1411 */
[----:B------:R-:W-:Y:S01]  /*90f0*/  IMAD R9, R9, c[0x0][0x434], R8 ;  /* 0x00010d0009097a24 */ /* 0x000fe200078e0208 */
[----:B------:R-:W-:Y:S01]  /*9100*/  SHFL.IDX PT, R12, R10, RZ, 0x1c1f ;  /* 0x001c1fff0a0c7589 */ /* 0x000fe200000e0000 */
[----:B------:R-:W-:-:S02]  /*9110*/  SHF.R.S32.HI R8, RZ, 0x1f, R14 ;  /* 0x0000001fff087819 */ /* 0x000fc4000001140e */
[----:B------:R-:W-:Y:S01]  /*9120*/  IMAD.IADD R23, R23, 0x1, R9 ;  /* 0x0000000117177824 */ /* 0x000fe200078e0209 */
[----:B------:R-:W1:Y:S02]  /*9130*/  SHFL.IDX PT, R13, R17, RZ, 0x1c1f ;  /* 0x001c1fff110d7589 */ /* 0x000e6400000e0000 */
[----:B------:R-:W-:Y:S01]  /*9140*/  IMAD R9, R8, c[0x0][0x428], RZ ;  /* 0x00010a0008097a24 */ /* 0x000fe200078e02ff */
[----:B------:R-:W-:Y:S01]  /*9150*/  IADD3 R8, R0, 0x8, RZ ;  /* 0x0000000800087810 */ /* 0x000fe20007ffe0ff */
[----:B------:R-:W2:Y:S01]  /*9160*/  SHFL.IDX PT, R19, R17, 0x1, 0x1c1f ;  /* 0x003c1f0011137f89 */ /* 0x000ea200000e0000 */
[----:B------:R-:W-:Y:S02]  /*9170*/  IMAD.WIDE.U32 R22, R14, c[0x0][0x428], R22 ;  /* 0x00010a000e167a25 */ /* 0x000fe400078e0016 */
[----:B------:R-:W-:Y:S02]  /*9180*/  ISETP.GE.OR P1, PT, R8, R11, P1 ;  /* 0x0000000b0800720c */ /* 0x000fe40000f26670 */
[----:B------:R-:W-:-:S05]  /*9190*/  IMAD R9, R14, c[0x0][0x42c], R9 ;  /* 0x00010b000e097a24 */ /* 0x000fca00078e0209 */
[----:B------:R-:W-:Y:S02]  /*91a0*/  IADD3 R14, R23, R9, RZ ;  /* 0x00000009170e7210 */ /* 0x000fe40007ffe0ff */
[----:B------:R-:W-:-:S04]  /*91b0*/  LEA R9, P0, R22, c[0x0][0x400], 0x2 ;  /* 0x0001000016097a11 */ /* 0x000fc800078010ff */
[----:B------:R-:W-:Y:S01]  /*91c0*/  LEA.HI.X R14, R22, c[0x0][0x404], R14, 0x2, P0 ;  /* 0x00010100160e7a11 */ /* 0x000fe200000f140e */
[----:B------:R3:W4:Y:S01]  /*91d0*/  SHFL.IDX PT, R16, R9, RZ, 0x1c1f ;  /* 0x001c1fff09107589 */ /* 0x00072200000e0000 */
[----:B------:R-:W-:-:S03]  /*91e0*/  ISETP.GE.AND P0, PT, R8, R11, PT ;  /* 0x0000000b0800720c */ /* 0x000fc60003f06270 */
[----:B-1----:R3:W-:Y:S04]  /*91f0*/  @!P2 ST.E [R12.64], R2 ;  /* 0x000000020c00a985 */ /* 0x0027e8000c10190e */
[----:B--2---:R3:W-:Y:S01]  /*9200*/  @!P1 ST.E [R18.64], R7 ;  /* 0x0000000712009985 */ /* 0x0047e2000c10190e */
[----:B------:R-:W-:Y:S02]  /*9210*/  ISETP.GE.AND P1, PT, R0, R11, PT ;  /* 0x0000000b0000720c */ /* 0x000fe40003f26270 */
[----:B------:R-:W-:Y:S01]  /*9220*/  SHF.L.U32 R11, R3, 0x1, RZ ;  /* 0x00000001030b7819 */ /* 0x000fe200000006ff */
[----:B------:R3:W1:Y:S10]  /*9230*/  SHFL.IDX PT, R17, R14, RZ, 0x1c1f ;  /* 0x001c1fff0e117589 */ /* 0x00067400000e0000 */
[----:B------:R-:W-:Y:S05]  /*9240*/  @P1 BRA `(.L_x_9) ;  /* 0x000005d000001947 */ /* 0x000fea0003800000 */
[C---:B---3--:R-:W-:Y:S02]  /*9250*/  IADD3 R7, R11.reuse, 0x8, RZ ;  /* 0x000000080b077810 */ /* 0x048fe40007ffe0ff */
[----:B------:R-:W-:-:S02]  /*9260*/  IADD3 R3, R11, 0x10, RZ ;  /* 0x000000100b037810 */ /* 0x000fc40007ffe0ff */
[----:B------:R-:W-:Y:S02]  /*9270*/  ISETP.GE.AND P3, PT, R7, c[0x0][0x3c8], PT ;  /* 0x0000f20007007a0c */ /* 0x000fe40003f66270 */
[----:B------:R-:W-:Y:S02]  /*9280*/  IADD3 R2, R11, 0x18, RZ ;  /* 0x000000180b027810 */ /* 0x000fe40007ffe0ff */
[----:B------:R-:W-:Y:S02]  /*9290*/  ISETP.GE.AND P2, PT, R3, c[0x0][0x3c8], PT ;  /* 0x0000f20003007a0c */ /* 0x000fe40003f46270 */
[----:B------:R-:W-:Y:S02]  /*92a0*/  ISETP.GE.AND P1, PT, R2, c[0x0][0x3c8], PT ;  /* 0x0000f20002007a0c */ /* 0x000fe40003f26270 */
[C---:B------:R-:W-:Y:S02]  /*92b0*/  ISETP.GE.AND P4, PT, R11.reuse, c[0x0][0x3c8], PT ;  /* 0x0000f2000b007a0c */ /* 0x040fe40003f86270 */
[----:B------:R-:W-:-:S02]  /*92c0*/  IADD3 R0, R11, 0x20, RZ ;  /* 0x000000200b007810 */ /* 0x000fc40007ffe0ff */
[----:B------:R-:W-:Y:S02]  /*92d0*/  IADD3 R10, R11, 0x28, RZ ;  /* 0x000000280b0a7810 */ /* 0x000fe40007ffe0ff */
[----:B------:R-:W-:Y:S02]  /*92e0*/  @!P3 LEA.HI R7, R7, R7, RZ, 0x1 ;  /* 0x000000070707b211 */ /* 0x000fe400078f08ff */
[----:B------:R-:W-:Y:S02]  /*92f0*/  ISETP.GE.AND P6, PT, R0, c[0x0][0x3c8], PT ;  /* 0x0000f20000007a0c */ /* 0x000fe40003fc6270 */
[----:B------:R-:W-:Y:S02]  /*9300*/  @!P2 LEA.HI R3, R3, R3, RZ, 0x1 ;  /* 0x000000030303a211 */ /* 0x000fe400078f08ff */
[----:B------:R-:W-:Y:S01]  /*9310*/  @!P3 LOP3.LUT R7, R7, 0xfffffffe, RZ, 0xc0, !PT ;  /* 0xfffffffe0707b812 */ /* 0x000fe200078ec0ff */
[----:B-1--4-:R-:W-:Y:S01]  /*9320*/  @!P4 IMAD.WIDE R12, R11, 0x4, R16 ;  /* 0x000000040b0cc825 */ /* 0x012fe200078e0210 */
[----:B------:R-:W-:-:S02]  /*9330*/  @!P1 LEA.HI R2, R2, R2, RZ, 0x1 ;  /* 0x0000000202029211 */ /* 0x000fc400078f08ff */
[----:B------:R-:W-:Y:S01]  /*9340*/  @!P2 LOP3.LUT R3, R3, 0xfffffffe, RZ, 0xc0, !PT ;  /* 0xfffffffe0303a812 */ /* 0x000fe200078ec0ff */
[--C-:B------:R-:W-:Y:S01]  /*9350*/  @!P3 IMAD.WIDE R6, R7, 0x4, R16.reuse ;  /* 0x000000040706b825 */ /* 0x100fe200078e0210 */
[----:B------:R-:W-:Y:S01]  /*9360*/  @!P1 LOP3.LUT R21, R2, 0xfffffffe, RZ, 0xc0, !PT ;  /* 0xfffffffe02159812 */ /* 0x000fe200078ec0ff */
[----:B------:R1:W-:Y:S01]  /*9370*/  @!P4 ST.E.64 [R12.64], R128 ;  /* 0x000000800c00c985 */ /* 0x0003e2000c101b0e */
[----:B------:R-:W-:Y:S01]  /*9380*/  IADD3 R8, R11, 0x30, RZ ;  /* 0x000000300b087810 */ /* 0x000fe20007ffe0ff */
[----:B------:R-:W-:Y:S01]  /*9390*/  @!P2 IMAD.WIDE R18, R3, 0x4, R16 ;  /* 0x000000040312a825 */ /* 0x000fe200078e0210 */
[C---:B------:R-:W-:Y:S01]  /*93a0*/  IADD3 R3, R11.reuse, 0x38, RZ ;  /* 0x000000380b037810 */ /* 0x040fe20007ffe0ff */
[----:B------:R2:W-:Y:S01]  /*93b0*/  @!P3 ST.E.64 [R6.64], R4 ;  /* 0x000000040600b985 */ /* 0x0005e2000c101b0e */
[C---:B------:R-:W-:Y:S02]  /*93c0*/  IADD3 R15, R11.reuse, 0x40, RZ ;  /* 0x000000400b0f7810 */ /* 0x040fe40007ffe0ff */
[----:B------:R-:W-:Y:S01]  /*93d0*/  ISETP.GE.AND P5, PT, R10, c[0x0][0x3c8], PT ;  /* 0x0000f2000a007a0c */ /* 0x000fe20003fa6270 */
[----:B------:R3:W-:Y:S01]  /*93e0*/  @!P2 ST.E.64 [R18.64], R68 ;  /* 0x000000441200a985 */ /* 0x0007e2000c101b0e */
[----:B------:R-:W-:-:S02]  /*93f0*/  IADD3 R2, R11, 0x48, RZ ;  /* 0x000000480b027810 */ /* 0x000fc40007ffe0ff */
[----:B------:R-:W-:Y:S02]  /*9400*/  ISETP.GE.AND P4, PT, R8, c[0x0][0x3c8], PT ;  /* 0x0000f20008007a0c */ /* 0x000fe40003f86270 */
[----:B------:R-:W-:Y:S02]  /*9410*/  ISETP.GE.AND P3, PT, R3, c[0x0][0x3c8], PT ;  /* 0x0000f20003007a0c */ /* 0x000fe40003f66270 */
[----:B------:R-:W-:Y:S02]  /*9420*/  ISETP.GE.AND P2, PT, R15, c[0x0][0x3c8], PT ;  /* 0x0000f2000f007a0c */ /* 0x000fe40003f46270 */
[----:B------:R-:W-:-:S03]  /*9430*/  @!P6 LEA.HI R0, R0, R0, RZ, 0x1 ;  /* 0x000000000000e211 */ /* 0x000fc600078f08ff */
[----:B------:R-:W-:-:S04]  /*9440*/  @!P5 LEA.HI R10, R10, R10, RZ, 0x1 ;  /* 0x0000000a0a0ad211 */ /* 0x000fc800078f08ff */
[----:B------:R-:W-:Y:S02]  /*9450*/  @!P4 LEA.HI R8, R8, R8, RZ, 0x1 ;  /* 0x000000080808c211 */ /* 0x000fe400078f08ff */
[----:B------:R-:W-:Y:S02]  /*9460*/  @!P3 LEA.HI R3, R3, R3, RZ, 0x1 ;  /* 0x000000030303b211 */ /* 0x000fe400078f08ff */
[----:B------:R-:W-:Y:S02]  /*9470*/  @!P2 LEA.HI R15, R15, R15, RZ, 0x1 ;  /* 0x0000000f0f0fa211 */ /* 0x000fe400078f08ff */
[----:B-1----:R-:W-:Y:S02]  /*9480*/  @!P5 LOP3.LUT R13, R10, 0xfffffffe, RZ, 0xc0, !PT ;  /* 0xfffffffe0a0dd812 */ /* 0x002fe400078ec0ff */
[----:B------:R-:W-:Y:S01]  /*9490*/  @!P3 LOP3.LUT R3, R3, 0xfffffffe, RZ, 0xc0, !PT ;  /* 0xfffffffe0303b812 */ /* 0x000fe200078ec0ff */
[----:B--2---:R-:W-:Y:S01]  /*94a0*/  @!P1 IMAD.WIDE R6, R21, 0x4, R16 ;  /* 0x0000000415069825 */ /* 0x004fe200078e0210 */
[----:B------:R-:W-:-:S02]  /*94b0*/  @!P6 LOP3.LUT R5, R0, 0xfffffffe, RZ, 0xc0, !PT ;  /* 0xfffffffe0005e812 */ /* 0x000fc400078ec0ff */
[----:B------:R-:W-:Y:S02]  /*94c0*/  @!P2 LOP3.LUT R15, R15, 0xfffffffe, RZ, 0xc0, !PT ;  /* 0xfffffffe0f0fa812 */ /* 0x000fe400078ec0ff */
[----:B------:R1:W-:Y:S01]  /*94d0*/  @!P1 ST.E.64 [R6.64], R72 ;  /* 0x0000004806009985 */ /* 0x0003e2000c101b0e */
[----:B------:R-:W-:Y:S01]  /*94e0*/  ISETP.GE.AND P1, PT, R2, c[0x0][0x3c8], PT ;  /* 0x0000f20002007a0c */ /* 0x000fe20003f26270 */
[----:B------:R-:W-:Y:S01]  /*94f0*/  @!P6 IMAD.WIDE R4, R5, 0x4, R16 ;  /* 0x000000040504e825 */ /* 0x000fe200078e0210 */
[----:B---3--:R-:W-:Y:S02]  /*9500*/  @!P4 LOP3.LUT R19, R8, 0xfffffffe, RZ, 0xc0, !PT ;  /* 0xfffffffe0813c812 */ /* 0x008fe400078ec0ff */
[C---:B------:R-:W-:Y:S02]  /*9510*/  IADD3 R0, R11.reuse, 0x50, RZ ;  /* 0x000000500b007810 */ /* 0x040fe40007ffe0ff */
[----:B------:R2:W-:Y:S01]  /*9520*/  @!P6 ST.E.64 [R4.64], R76 ;  /* 0x0000004c0400e985 */ /* 0x0005e2000c101b0e */
[----:B------:R-:W-:-:S02]  /*9530*/  IADD3 R8, R11, 0x58, RZ ;  /* 0x000000580b087810 */ /* 0x000fc40007ffe0ff */
[----:B------:R-:W-:Y:S02]  /*9540*/  IADD3 R10, R11, 0x68, RZ ;  /* 0x000000680b0a7810 */ /* 0x000fe40007ffe0ff */
[----:B------:R-:W-:Y:S02]  /*9550*/  ISETP.GE.AND P6, PT, R0, c[0x0][0x3c8], PT ;  /* 0x0000f20000007a0c */ /* 0x000fe40003fc6270 */
[----:B------:R-:W-:-:S11]  /*9560*/  @!P1 LEA.HI R2, R2, R2, RZ, 0x1 ;  /* 0x0000000202029211 */ /* 0x000fd600078f08ff */
[----:B------:R-:W-:Y:S01]  /*9570*/  @!P6 LEA.HI R0, R0, R0, RZ, 0x1 ;  /* 0x000000000000e211 */ /* 0x000fe200078f08ff */
[----:B-1----:R-:W-:-:S04]  /*9580*/  @!P5 IMAD.WIDE R6, R13, 0x4, R16 ;  /* 0x000000040d06d825 */ /* 0x002fc800078e0210 */
[--C-:B------:R-:W-:Y:S01]  /*9590*/  @!P4 IMAD.WIDE R12, R19, 0x4, R16.reuse ;  /* 0x00000004130cc825 */ /* 0x100fe200078e0210 */
[----:B------:R1:W-:Y:S01]  /*95a0*/  @!P5 ST.E.64 [R6.64], R80 ;  /* 0x000000500600d985 */ /* 0x0003e2000c101b0e */
[----:B------:R-:W-:Y:S02]  /*95b0*/  ISETP.GE.AND P5, PT, R8, c[0x0][0x3c8], PT ;  /* 0x0000f20008007a0c */ /* 0x000fe40003fa6270 */
[----:B--2---:R-:W-:Y:S01]  /*95c0*/  @!P1 LOP3.LUT R5, R2, 0xfffffffe, RZ, 0xc0, !PT ;  /* 0xfffffffe02059812 */ /* 0x004fe200078ec0ff */
[--C-:B------:R-:W-:Y:S01]  /*95d0*/  @!P3 IMAD.WIDE R2, R3, 0x4, R16.reuse ;  /* 0x000000040302b825 */ /* 0x100fe200078e0210 */
[----:B------:R-:W-:Y:S03]  /*95e0*/  @!P4 ST.E.64 [R12.64], R84 ;  /* 0x000000540c00c985 */ /* 0x000fe6000c101b0e */
[--C-:B------:R-:W-:Y:S01]  /*95f0*/  @!P2 IMAD.WIDE R18, R15, 0x4, R16.reuse ;  /* 0x000000040f12a825 */ /* 0x100fe200078e0210 */
[----:B------:R-:W-:Y:S01]  /*9600*/  IADD3 R15, R11, 0x60, RZ ;  /* 0x000000600b0f7810 */ /* 0x000fe20007ffe0ff */
[----:B------:R2:W-:Y:S01]  /*9610*/  @!P3 ST.E.64 [R2.64], R88 ;  /* 0x000000580200b985 */ /* 0x0005e2000c101b0e */
[----:B------:R-:W-:Y:S01]  /*9620*/  ISETP.GE.AND P3, PT, R10, c[0x0][0x3c8], PT ;  /* 0x0000f2000a007a0c */ /* 0x000fe20003f66270 */
[----:B------:R-:W-:Y:S01]  /*9630*/  @!P1 IMAD.WIDE R4, R5, 0x4, R16 ;  /* 0x0000000405049825 */ /* 0x000fe200078e0210 */
[----:B------:R-:W-:Y:S01]  /*9640*/  ISETP.GE.AND P4, PT, R15, c[0x0][0x3c8], PT ;  /* 0x0000f2000f007a0c */ /* 0x000fe20003f86270 */
[----:B------:R-:W-:Y:S01]  /*9650*/  @!P2 ST.E.64 [R18.64], R92 ;  /* 0x0000005c1200a985 */ /* 0x000fe2000c101b0e */
[----:B------:R-:W-:-:S03]  /*9660*/  @!P5 LEA.HI R8, R8, R8, RZ, 0x1 ;  /* 0x000000080808d211 */ /* 0x000fc600078f08ff */
[----:B------:R3:W-:Y:S06]  /*9670*/  @!P1 ST.E.64 [R4.64], R96 ;  /* 0x0000006004009985 */ /* 0x0007ec000c101b0e */
[----:B------:R-:W-:Y:S02]  /*9680*/  @!P3 LEA.HI R10, R10, R10, RZ, 0x1 ;  /* 0x0000000a0a0ab211 */ /* 0x000fe400078f08ff */
[----:B------:R-:W-:Y:S02]  /*9690*/  @!P4 LEA.HI R15, R15, R15, RZ, 0x1 ;  /* 0x0000000f0f0fc211 */ /* 0x000fe400078f08ff */
[----:B-1----:R-:W-:-:S02]  /*96a0*/  IADD3 R7, R11, 0x70, RZ ;  /* 0x000000700b077810 */ /* 0x002fc40007ffe0ff */
[----:B------:R-:W-:Y:S02]  /*96b0*/  IADD3 R6, R11, 0x78, RZ ;  /* 0x000000780b067810 */ /* 0x000fe40007ffe0ff */
[----:B------:R-:W-:Y:S02]  /*96c0*/  ISETP.GE.AND P2, PT, R7, c[0x0][0x3c8], PT ;  /* 0x0000f20007007a0c */ /* 0x000fe40003f46270 */
[----:B------:R-:W-:Y:S02]  /*96d0*/  ISETP.GE.AND P1, PT, R6, c[0x0][0x3c8], PT ;  /* 0x0000f20006007a0c */ /* 0x000fe40003f26270 */
[----:B------:R-:W-:Y:S02]  /*96e0*/  @!P4 LOP3.LUT R15, R15, 0xfffffffe, RZ, 0xc0, !PT ;  /* 0xfffffffe0f0fc812 */ /* 0x000fe400078ec0ff */
[----:B--2---:R-:W-:Y:S02]  /*96f0*/  @!P6 LOP3.LUT R3, R0, 0xfffffffe, RZ, 0xc0, !PT ;  /* 0xfffffffe0003e812 */ /* 0x004fe400078ec0ff */
[----:B------:R-:W-:Y:S01]  /*9700*/  @!P3 LOP3.LUT R13, R10, 0xfffffffe, RZ, 0xc0, !PT ;  /* 0xfffffffe0a0db812 */ /* 0x000fe200078ec0ff */
[----:B------:R-:W-:-:S04]  /*9710*/  @!P4 IMAD.WIDE R20, R15, 0x4, R16 ;  /* 0x000000040f14c825 */ /* 0x000fc800078e0210 */
[----:B------:R-:W-:Y:S01]  /*9720*/  @!P2 LEA.HI R7, R7, R7, RZ, 0x1 ;  /* 0x000000070707a211 */ /* 0x000fe200078f08ff */
[--C-:B------:R-:W-:Y:S01]  /*9730*/  @!P6 IMAD.WIDE R2, R3, 0x4, R16.reuse ;  /* 0x000000040302e825 */ /* 0x100fe200078e0210 */
[----:B------:R-:W-:Y:S02]  /*9740*/  @!P1 LEA.HI R6, R6, R6, RZ, 0x1 ;  /* 0x0000000606069211 */ /* 0x000fe400078f08ff */
[----:B---3--:R-:W-:Y:S01]  /*9750*/  @!P5 LOP3.LUT R5, R8, 0xfffffffe, RZ, 0xc0, !PT ;  /* 0xfffffffe0805d812 */ /* 0x008fe200078ec0ff */
[--C-:B------:R-:W-:Y:S01]  /*9760*/  @!P3 IMAD.WIDE R12, R13, 0x4, R16.reuse ;  /* 0x000000040d0cb825 */ /* 0x100fe200078e0210 */
[----:B------:R-:W-:Y:S01]  /*9770*/  @!P2 LOP3.LUT R7, R7, 0xfffffffe, RZ, 0xc0, !PT ;  /* 0xfffffffe0707a812 */ /* 0x000fe200078ec0ff */
[----:B------:R1:W-:Y:S01]  /*9780*/  @!P6 ST.E.64 [R2.64], R100 ;  /* 0x000000640200e985 */ /* 0x0003e2000c101b0e */
[----:B------:R-:W-:Y:S01]  /*9790*/  @!P1 LOP3.LUT R19, R6, 0xfffffffe, RZ, 0xc0, !PT ;  /* 0xfffffffe06139812 */ /* 0x000fe200078ec0ff */
[----:B------:R-:W-:-:S04]  /*97a0*/  @!P5 IMAD.WIDE R4, R5, 0x4, R16 ;  /* 0x000000040504d825 */ /* 0x000fc800078e0210 */
[--C-:B------:R-:W-:Y:S01]  /*97b0*/  @!P2 IMAD.WIDE R6, R7, 0x4, R16.reuse ;  /* 0x000000040706a825 */ /* 0x100fe200078e0210 */
[----:B------:R1:W-:Y:S03]  /*97c0*/  @!P5 ST.E.64 [R4.64], R104 ;  /* 0x000000680400d985 */ /* 0x0003e6000c101b0e */
[----:B------:R-:W-:Y:S01]  /*97d0*/  @!P1 IMAD.WIDE R16, R19, 0x4, R16 ;  /* 0x0000000413109825 */ /* 0x000fe200078e0210 */
[----:B------:R1:W-:Y:S04]  /*97e0*/  @!P4 ST.E.64 [R20.64], R120 ;  /* 0x000000781400c985 */ /* 0x0003e8000c101b0e */
[----:B------:R1:W-:Y:S04]  /*97f0*/  @!P3 ST.E.64 [R12.64], R108 ;  /* 0x0000006c0c00b985 */ /* 0x0003e8000c101b0e */
[----:B------:R1:W-:Y:S04]  /*9800*/  @!P2 ST.E.64 [R6.64], R116 ;  /* 0x000000740600a985 */ /* 0x0003e8000c101b0e */
[----:B------:R1:W-:Y:S02]  /*9810*/  @!P1 ST.E.64 [R16.64], R112 ;  /* 0x0000007010009985 */ /* 0x0003e4000c101b0e */
.L_x_9:
[----:B------:R-:W-:Y:S05]  /*9820*/  BSYNC B0 ;  /* 0x0000000000007941 */ /* 0x000fea0003800000 */
.L_x_8:
[----:B-1----:R1:W2:Y:S04]  /*9830*/  SHFL.IDX PT, R5, R14, 0x1, 0x1c1f ;  /* 0x003c1f000e057f89 */ /* 0x0022a800000e0000 */
[----:B------:R1:W3:Y:S01]  /*9840*/  SHFL.IDX PT, R4, R9, 0x1, 0x1c1f ;  /* 0x003c1f0009047f89 */ /* 0x0002e200000e0000 */
[----:B------:R-:W-:Y:S05]  /*9850*/  @P0 EXIT ;  /* 0x000000000000094d */ /* 0x000fea0003800000 */
[C---:B------:R-:W-:Y:S02]  /*9860*/  ISETP.GE.AND P0, PT, R11.reuse, c[0x0][0x3c8], PT ;  /* 0x0000f2000b007a0c */ /* 0x040fe40003f06270 */
[----:B---3--:R-:W-:-:S02]  /*9870*/  IADD3 R2, R11, 0x8, RZ ;  /* 0x000000080b027810 */ /* 0x008fc40007ffe0ff */
[C---:B------:R-:W-:Y:S02]  /*9880*/  IADD3 R0, R11.reuse, 0x10, RZ ;  /* 0x000000100b007810 */ /* 0x040fe40007ffe0ff */
[----:B------:R-:W-:Y:S02]  /*9890*/  ISETP.GE.AND P6, PT, R2, c[0x0][0x3c8], PT ;  /* 0x0000f20002007a0c */ /* 0x000fe40003fc6270 */
[----:B------:R-:W-:Y:S02]  /*98a0*/  ISETP.GE.AND P5, PT, R0, c[0x0][0x3c8], PT ;  /* 0x0000f20000007a0c */ /* 0x000fe40003fa6270 */
[C---:B-1----:R-:W-:Y:S02]  /*98b0*/  IADD3 R9, R11.reuse, 0x18, RZ ;  /* 0x000000180b097810 */ /* 0x042fe40007ffe0ff */
[C---:B------:R-:W-:Y:S01]  /*98c0*/  IADD3 R8, R11.reuse, 0x20, RZ ;  /* 0x000000200b087810 */ /* 0x040fe20007ffe0ff */
[C---:B--2---:R-:W-:Y:S01]  /*98d0*/  @!P0 IMAD.WIDE R14, R11.reuse, 0x4, R4 ;  /* 0x000000040b0e8825 */ /* 0x044fe200078e0204 */
[----:B------:R-:W-:-:S02]  /*98e0*/  IADD3 R7, R11, 0x28, RZ ;  /* 0x000000280b077810 */ /* 0x000fc40007ffe0ff */
[C---:B------:R-:W-:Y:S02]  /*98f0*/  IADD3 R6, R11.reuse, 0x30, RZ ;  /* 0x000000300b067810 */ /* 0x040fe40007ffe0ff */
[----:B------:R-:W-:Y:S01]  /*9900*/  IADD3 R3, R11, 0x38, RZ ;  /* 0x000000380b037810 */ /* 0x000fe20007ffe0ff */
[----:B------:R1:W-:Y:S01]  /*9910*/  @!P0 ST.E.64 [R14.64], R130 ;  /* 0x000000820e008985 */ /* 0x0003e2000c101b0e */
[----:B------:R-:W-:Y:S02]  /*9920*/  ISETP.GE.AND P4, PT, R9, c[0x0][0x3c8], PT ;  /* 0x0000f20009007a0c */ /* 0x000fe40003f86270 */
[----:B------:R-:W-:Y:S02]  /*9930*/  ISETP.GE.AND P3, PT, R8, c[0x0][0x3c8], PT ;  /* 0x0000f20008007a0c */ /* 0x000fe40003f66270 */
[----:B------:R-:W-:Y:S02]  /*9940*/  ISETP.GE.AND P2, PT, R7, c[0x0][0x3c8], PT ;  /* 0x0000f20007007a0c */ /* 0x000fe40003f46270 */
[----:B------:R-:W-:-:S02]  /*9950*/  ISETP.GE.AND P1, PT, R6, c[0x0][0x3c8], PT ;  /* 0x0000f20006007a0c */ /* 0x000fc40003f26270 */
[----:B------:R-:W-:Y:S02]  /*9960*/  ISETP.GE.AND P0, PT, R3, c[0x0][0x3c8], PT ;  /* 0x0000f20003007a0c */ /* 0x000fe40003f06270 */
[----:B------:R-:W-:Y:S02]  /*9970*/  @!P6 LEA.HI R2, R2, R2, RZ, 0x1 ;  /* 0x000000020202e211 */ /* 0x000fe400078f08ff */
[----:B------:R-:W-:Y:S02]  /*9980*/  @!P5 LEA.HI R0, R0, R0, RZ, 0x1 ;  /* 0x000000000000d211 */ /* 0x000fe400078f08ff */
[----:B------:R-:W-:Y:S02]  /*9990*/  @!P6 LOP3.LUT R13, R2, 0xfffffffe, RZ, 0xc0, !PT ;  /* 0xfffffffe020de812 */ /* 0x000fe400078ec0ff */
[----:B------:R-:W-:Y:S02]  /*99a0*/  @!P4 LEA.HI R9, R9, R9, RZ, 0x1 ;  /* 0x000000090909c211 */ /* 0x000fe400078f08ff */
[----:B------:R-:W-:Y:S01]  /*99b0*/  @!P3 LEA.HI R8, R8, R8, RZ, 0x1 ;  /* 0x000000080808b211 */ /* 0x000fe200078f08ff */
[----:B------:R-:W-:Y:S01]  /*99c0*/  @!P6 IMAD.WIDE R12, R13, 0x4, R4 ;  /* 0x000000040d0ce825 */ /* 0x000fe200078e0204 */
[----:B------:R-:W-:-:S02]  /*99d0*/  @!P2 LEA.HI R7, R7, R7, RZ, 0x1 ;  /* 0x000000070707a211 */ /* 0x000fc400078f08ff */
[----:B------:R-:W-:Y:S02]  /*99e0*/  @!P1 LEA.HI R6, R6, R6, RZ, 0x1 ;  /* 0x0000000606069211 */ /* 0x000fe400078f08ff */
[----:B------:R-:W-:Y:S01]  /*99f0*/  @!P0 LEA.HI R3, R3, R3, RZ, 0x1 ;  /* 0x0000000303038211 */ /* 0x000fe200078f08ff */
[----:B------:R2:W-:Y:S01]  /*9a00*/  @!P6 ST.E.64 [R12.64], R126 ;  /* 0x0000007e0c00e985 */ /* 0x0005e2000c101b0e */
[----:B------:R-:W-:Y:S02]  /*9a10*/  @!P4 LOP3.LUT R9, R9, 0xfffffffe, RZ, 0xc0, !PT ;  /* 0xfffffffe0909c812 */ /* 0x000fe400078ec0ff */
[----:B-1----:R-:W-:Y:S02]  /*9a20*/  @!P5 LOP3.LUT R15, R0, 0xfffffffe, RZ, 0xc0, !PT ;  /* 0xfffffffe000fd812 */ /* 0x002fe400078ec0ff */
[----:B------:R-:W-:Y:S02]  /*9a30*/  IADD3 R2, R11, 0x40, RZ ;  /* 0x000000400b027810 */ /* 0x000fe40007ffe0ff */
[----:B------:R-:W-:Y:S01]  /*9a40*/  @!P3 LOP3.LUT R17, R8, 0xfffffffe, RZ, 0xc0, !PT ;  /* 0xfffffffe0811b812 */ /* 0x000fe200078ec0ff */
[----:B------:R-:W-:Y:S01]  /*9a50*/  @!P5 IMAD.WIDE R14, R15, 0x4, R4 ;  /* 0x000000040f0ed825 */ /* 0x000fe200078e0204 */
[----:B------:R-:W-:-:S02]  /*9a60*/  IADD3 R0, R11, 0x48, RZ ;  /* 0x000000480b007810 */ /* 0x000fc40007ffe0ff */
[----:B------:R-:W-:Y:S01]  /*9a70*/  @!P2 LOP3.LUT R7, R7, 0xfffffffe, RZ, 0xc0, !PT ;  /* 0xfffffffe0707a812 */ /* 0x000fe200078ec0ff */
[----:B------:R-:W-:Y:S01]  /*9a80*/  @!P4 IMAD.WIDE R8, R9, 0x4, R4 ;  /* 0x000000040908c825 */ /* 0x000fe200078e0204 */
[----:B------:R-:W-:Y:S01]  /*9a90*/  @!P0 LOP3.LUT R3, R3, 0xfffffffe, RZ, 0xc0, !PT ;  /* 0xfffffffe03038812 */ /* 0x000fe200078ec0ff */
[----:B------:R1:W-:Y:S01]  /*9aa0*/  @!P5 ST.E.64 [R14.64], R70 ;  /* 0x000000460e00d985 */ /* 0x0003e2000c101b0e */
[----:B------:R-:W-:Y:S02]  /*9ab0*/  ISETP.GE.AND P6, PT, R2, c[0x0][0x3c8], PT ;  /* 0x0000f20002007a0c */ /* 0x000fe40003fc6270 */
[----:B------:R-:W-:Y:S01]  /*9ac0*/  ISETP.GE.AND P5, PT, R0, c[0x0][0x3c8], PT ;  /* 0x0000f20000007a0c */ /* 0x000fe20003fa6270 */
[----:B------:R3:W-:Y:S01]  /*9ad0*/  @!P4 ST.E.64 [R8.64], R74 ;  /* 0x0000004a0800c985 */ /* 0x0007e2000c101b0e */
[C---:B------:R-:W-:Y:S02]  /*9ae0*/  IADD3 R20, R11.reuse, 0x50, RZ ;  /* 0x000000500b147810 */ /* 0x040fe40007ffe0ff */
[----:B------:R-:W-:-:S02]  /*9af0*/  IADD3 R19, R11, 0x58, RZ ;  /* 0x000000580b137810 */ /* 0x000fc40007ffe0ff */
[C---:B------:R-:W-:Y:S02]  /*9b00*/  IADD3 R18, R11.reuse, 0x60, RZ ;  /* 0x000000600b127810 */ /* 0x040fe40007ffe0ff */
[----:B------:R-:W-:Y:S02]  /*9b10*/  IADD3 R10, R11, 0x68, RZ ;  /* 0x000000680b0a7810 */ /* 0x000fe40007ffe0ff */
[----:B------:R-:W-:Y:S02]  /*9b20*/  ISETP.GE.AND P4, PT, R20, c[0x0][0x3c8], PT ;  /* 0x0000f20014007a0c */ /* 0x000fe40003f86270 */
[----:B--2---:R-:W-:Y:S01]  /*9b30*/  @!P1 LOP3.LUT R13, R6, 0xfffffffe, RZ, 0xc0, !PT ;  /* 0xfffffffe060d9812 */ /* 0x004fe200078ec0ff */
[--C-:B------:R-:W-:Y:S01]  /*9b40*/  @!P2 IMAD.WIDE R6, R7, 0x4, R4.reuse ;  /* 0x000000040706a825 */ /* 0x100fe200078e0204 */
[----:B------:R-:W-:Y:S02]  /*9b50*/  @!P6 LEA.HI R2, R2, R2, RZ, 0x1 ;  /* 0x000000020202e211 */ /* 0x000fe400078f08ff */
[----:B------:R-:W-:Y:S01]  /*9b60*/  @!P5 LEA.HI R0, R0, R0, RZ, 0x1 ;  /* 0x000000000000d211 */ /* 0x000fe200078f08ff */
[----:B------:R-:W-:-:S06]  /*9b70*/  @!P1 IMAD.WIDE R12, R13, 0x4, R4 ;  /* 0x000000040d0c9825 */ /* 0x000fcc00078e0204 */
[----:B------:R-:W-:Y:S01]  /*9b80*/  @!P4 LEA.HI R20, R20, R20, RZ, 0x1 ;  /* 0x000000141414c211 */ /* 0x000fe200078f08ff */
[----:B-1----:R-:W-:-:S04]  /*9b90*/  @!P3 IMAD.WIDE R14, R17, 0x4, R4 ;  /* 0x00000004110eb825 */ /* 0x002fc800078e0204 */
[----:B----4-:R-:W-:Y:S01]  /*9ba0*/  @!P0 IMAD.WIDE R16, R3, 0x4, R4 ;  /* 0x0000000403108825 */ /* 0x010fe200078e0204 */
[----:B------:R1:W-:Y:S01]  /*9bb0*/  @!P3 ST.E.64 [R14.64], R78 ;  /* 0x0000004e0e00b985 */ /* 0x0003e2000c101b0e */
[----:B------:R-:W-:Y:S02]  /*9bc0*/  IADD3 R3, R11, 0x70, RZ ;  /* 0x000000700b037810 */ /* 0x000fe40007ffe0ff */
[----:B------:R-:W-:Y:S01]  /*9bd0*/  ISETP.GE.AND P3, PT, R19, c[0x0][0x3c8], PT ;  /* 0x0000f20013007a0c */ /* 0x000fe20003f66270 */
[----:B------:R2:W-:Y:S01]  /*9be0*/  @!P2 ST.E.64 [R6.64], R82 ;  /* 0x000000520600a985 */ /* 0x0005e2000c101b0e */
[----:B------:R-:W-:Y:S02]  /*9bf0*/  ISETP.GE.AND P2, PT, R18, c[0x0][0x3c8], PT ;  /* 0x0000f20012007a0c */ /* 0x000fe40003f46270 */
[----:B---3--:R-:W-:Y:S01]  /*9c00*/  @!P5 LOP3.LUT R9, R0, 0xfffffffe, RZ, 0xc0, !PT ;  /* 0xfffffffe0009d812 */ /* 0x008fe200078ec0ff */
[----:B------:R3:W-:Y:S01]  /*9c10*/  @!P1 ST.E.64 [R12.64], R86 ;  /* 0x000000560c009985 */ /* 0x0007e2000c101b0e */
[----:B------:R-:W-:-:S02]  /*9c20*/  ISETP.GE.AND P1, PT, R10, c[0x0][0x3c8], PT ;  /* 0x0000f2000a007a0c */ /* 0x000fc40003f26270 */
[----:B------:R-:W-:Y:S01]  /*9c30*/  IADD3 R11, R11, 0x78, RZ ;  /* 0x000000780b0b7810 */ /* 0x000fe20007ffe0ff */
[----:B------:R4:W-:Y:S01]  /*9c40*/  @!P0 ST.E.64 [R16.64], R90 ;  /* 0x0000005a10008985 */ /* 0x0009e2000c101b0e */
[----:B------:R-:W-:Y:S01]  /*9c50*/  ISETP.GE.AND P0, PT, R3, c[0x0][0x3c8], PT ;  /* 0x0000f20003007a0c */ /* 0x000fe20003f06270 */
[----:B------:R-:W-:Y:S02]  /*9c60*/  @!P5 IMAD.WIDE R8, R9, 0x4, R4 ;  /* 0x000000040908d825 */ /* 0x000fe400078e0204 */
[----:B------:R-:W-:Y:S02]  /*9c70*/  @!P3 LEA.HI R19, R19, R19, RZ, 0x1 ;  /* 0x000000131313b211 */ /* 0x000fe400078f08ff */
[----:B------:R-:W-:Y:S02]  /*9c80*/  @!P2 LEA.HI R18, R18, R18, RZ, 0x1 ;  /* 0x000000121212a211 */ /* 0x000fe400078f08ff */
[----:B------:R-:W-:Y:S02]  /*9c90*/  @!P3 LOP3.LUT R19, R19, 0xfffffffe, RZ, 0xc0, !PT ;  /* 0xfffffffe1313b812 */ /* 0x000fe400078ec0ff */
[----:B------:R-:W-:-:S04]  /*9ca0*/  @!P1 LEA.HI R10, R10, R10, RZ, 0x1 ;  /* 0x0000000a0a0a9211 */ /* 0x000fc800078f08ff */
[----:B------:R-:W-:Y:S02]  /*9cb0*/  @!P0 LEA.HI R3, R3, R3, RZ, 0x1 ;  /* 0x0000000303038211 */ /* 0x000fe400078f08ff */
[----:B-1----:R-:W-:Y:S02]  /*9cc0*/  @!P2 LOP3.LUT R15, R18, 0xfffffffe, RZ, 0xc0, !PT ;  /* 0xfffffffe120fa812 */ /* 0x002fe400078ec0ff */
[----:B------:R-:W-:Y:S02]  /*9cd0*/  @!P0 LOP3.LUT R3, R3, 0xfffffffe, RZ, 0xc0, !PT ;  /* 0xfffffffe03038812 */ /* 0x000fe400078ec0ff */
[----:B--2---:R-:W-:-:S03]  /*9ce0*/  @!P6 LOP3.LUT R7, R2, 0xfffffffe, RZ, 0xc0, !PT ;  /* 0xfffffffe0207e812 */ /* 0x004fc600078ec0ff */
[----:B------:R-:W-:Y:S01]  /*9cf0*/  @!P0 IMAD.WIDE R2, R3, 0x4, R4 ;  /* 0x0000000403028825 */ /* 0x000fe200078e0204 */
[----:B---3--:R-:W-:-:S03]  /*9d00*/  @!P4 LOP3.LUT R13, R20, 0xfffffffe, RZ, 0xc0, !PT ;  /* 0xfffffffe140dc812 */ /* 0x008fc600078ec0ff */
[----:B------:R-:W-:Y:S01]  /*9d10*/  @!P6 IMAD.WIDE R6, R7, 0x4, R4 ;  /* 0x000000040706e825 */ /* 0x000fe200078e0204 */
[----:B----4-:R-:W-:-:S04]  /*9d20*/  @!P1 LOP3.LUT R17, R10, 0xfffffffe, RZ, 0xc0, !PT ;  /* 0xfffffffe0a119812 */ /* 0x010fc800078ec0ff */
[----:B------:R1:W-:Y:S04]  /*9d30*/  @!P6 ST.E.64 [R6.64], R94 ;  /* 0x0000005e0600e985 */ /* 0x0003e8000c101b0e */
[----:B------:R2:W-:Y:S01]  /*9d40*/  @!P5 ST.E.64 [R8.64], R98 ;  /* 0x000000620800d985 */ /* 0x0005e2000c101b0e */
[----:B-1----:R-:W-:-:S04]  /*9d50*/  @!P4 IMAD.WIDE R6, R13, 0x4, R4 ;  /* 0x000000040d06c825 */ /* 0x002fc800078e0204 */
[--C-:B--2---:R-:W-:Y:S01]  /*9d60*/  @!P3 IMAD.WIDE R8, R19, 0x4, R4.reuse ;  /* 0x000000041308b825 */ /* 0x104fe200078e0204 */
[----:B------:R1:W-:Y:S03]  /*9d70*/  @!P4 ST.E.64 [R6.64], R102 ;  /* 0x000000660600c985 */ /* 0x0003e6000c101b0e */
[--C-:B------:R-:W-:Y:S01]  /*9d80*/  @!P2 IMAD.WIDE R12, R15, 0x4, R4.reuse ;  /* 0x000000040f0ca825 */ /* 0x100fe200078e0204 */
[----:B------:R1:W-:Y:S03]  /*9d90*/  @!P3 ST.E.64 [R8.64], R106 ;  /* 0x0000006a0800b985 */ /* 0x0003e6000c101b0e */
[----:B------:R-:W-:Y:S01]  /*9da0*/  @!P1 IMAD.WIDE R14, R17, 0x4, R4 ;  /* 0x00000004110e9825 */ /* 0x000fe200078e0204 */
[----:B------:R1:W-:Y:S04]  /*9db0*/  @!P2 ST.E.64 [R12.64], R122 ;  /* 0x0000007a0c00a985 */ /* 0x0003e8000c101b0e */
[----:B------:R1:W-:Y:S04]  /*9dc0*/  @!P1 ST.E.64 [R14.64], R110 ;  /* 0x0000006e0e009985 */ /* 0x0003e8000c101b0e */
[----:B------:R1:W-:Y:S01]  /*9dd0*/  @!P0 ST.E.64 [R2.64], R118 ;  /* 0x0000007602008985 */ /* 0x0003e2000c101b0e */
[----:B------:R-:W-:-:S13]  /*9de0*/  ISETP.GE.AND P0, PT, R11, c[0x0][0x3c8], PT ;  /* 0x0000f2000b007a0c */ /* 0x000fda0003f06270 */
[----:B------:R-:W-:Y:S05]  /*9df0*/  @P0 EXIT ;  /* 0x000000000000094d */ /* 0x000fea0003800000 */
[----:B-1----:R-:W-:-:S04]  /*9e00*/  LEA.HI R3, R11, R11, RZ, 0x1 ;  /* 0x0000000b0b037211 */ /* 0x002fc800078f08ff */
[----:B------:R-:W-:-:S05]  /*9e10*/  LOP3.LUT R3, R3, 0xfffffffe, RZ, 0xc0, !PT ;  /* 0xfffffffe03037812 */ /* 0x000fca00078ec0ff */
[----:B------:R-:W-:-:S05]  /*9e20*/  IMAD.WIDE R4, R3, 0x4, R4 ;  /* 0x0000000403047825 */ /* 0x000fca00078e0204 */
[----:B------:R-:W-:Y:S01]  /*9e30*/  ST.E.64 [R4.64], R114 ;  /* 0x0000007204007985 */ /* 0x000fe2000c101b0e */
[----:B------:R-:W-:Y:S05]  /*9e40*/  EXIT ;  /* 0x000000000000794d */ /* 0x000fea0003800000 */
.L_x_7:
[----:B------:R-:W1:Y:S02]  /*9e50*/  S2R R4, SR_TID.X ;  /* 0x0000000000047919 */ /* 0x000e640000002100 */
[----:B-1----:R-:W-:-:S13]  /*9e60*/  ISETP.GT.AND P0, PT, R4, 0x7f, PT ;  /* 0x0000007f0400780c */ /* 0x002fda0003f04270 */
[----:B------:R-:W-:Y:S05]  /*9e70*/  @P0 EXIT ;  /* 0x000000000000094d */ /* 0x000fea0003800000 */
[----:B------:R-:W1:Y:S01]  /*9e80*/  S2R R7, SR_CTAID.X ;  /* 0x0000000000077919 */ /* 0x000e620000002500 */
[----:B------:R-:W-:-:S05]  /*9e90*/  MOV R0, c[0x0][0x4e8] ;  /* 0x00013a0000007a02 */ /* 0x000fca0000000f00 */
[----:B------:R-:W-:Y:S01]  /*9ea0*/  IMAD R2, R0, c[0x0][0x388], RZ ;  /* 0x0000e20000027a24 */ /* 0x000fe200078e02ff */
[----:B-1----:R-:W-:-:S04]  /*9eb0*/  LEA R7, R7, R4, 0x7 ;  /* 0x0000000407077211 */ /* 0x002fc800078e38ff */
[----:B------:R-:W-:-:S13]  /*9ec0*/  ISETP.GE.AND P0, PT, R7, R2, PT ;  /* 0x000000020700720c */ /* 0x000fda0003f06270 */
[----:B------:R-:W-:Y:S05]  /*9ed0*/  @P0 EXIT ;  /* 0x000000000000094d */ /* 0x000fea0003800000 */
[----:B------:R-:W1:Y:S01]  /*9ee0*/  S2R R5, SR_CTAID.Z ;  /* 0x0000000000057919 */ /* 0x000e620000002700 */
[----:B------:R-:W-:Y:S01]  /*9ef0*/  USHF.R.S32.HI UR6, URZ, 0x1f, UR10 ;  /* 0x0000001f3f067899 */ /* 0x000fe2000801140a */
[----:B------:R-:W-:Y:S01]  /*9f00*/  ISETP.NE.AND P0, PT, R0, 0x1, PT ;  /* 0x000000010000780c */ /* 0x000fe20003f05270 */
[----:B------:R-:W-:Y:S01]  /*9f10*/  ULDC.64 UR4, c[0x0][0x4d0] ;  /* 0x0001340000047ab9 */ /* 0x000fe20000000a00 */
[----:B------:R-:W2:Y:S01]  /*9f20*/  S2R R3, SR_CTAID.Y ;  /* 0x0000000000037919 */ /* 0x000ea20000002600 */
[----:B------:R-:W-:Y:S01]  /*9f30*/  UIMAD UR6, UR6, UR4, URZ ;  /* 0x00000004060672a4 */ /* 0x000fe2000f8e023f */
[----:B------:R-:W-:Y:S01]  /*9f40*/  IADD3 R2, RZ, -UR10, RZ ;  /* 0x8000000aff027c10 */ /* 0x000fe2000fffe0ff */
[----:B------:R-:W-:Y:S01]  /*9f50*/  UIMAD.WIDE.U32 UR8, UR10, UR4, URZ ;  /* 0x000000040a0872a5 */ /* 0x000fe2000f8e003f */
[----:B------:R-:W-:Y:S01]  /*9f60*/  MOV R6, R7 ;  /* 0x0000000700067202 */ /* 0x000fe20000000f00 */
[----:B------:R-:W-:-:S04]  /*9f70*/  UIMAD UR4, UR10, UR5, UR6 ;  /* 0x000000050a0472a4 */ /* 0x000fc8000f8e0206 */
[----:B------:R-:W-:Y:S01]  /*9f80*/  UIADD3 UR4, UR9, UR4, URZ ;  /* 0x0000000409047290 */ /* 0x000fe2000fffe03f */
[----:B------:R-:W-:Y:S01]  /*9f90*/  MOV R9, UR9 ;  /* 0x0000000900097c02 */ /* 0x000fe20008000f00 */
[----:B------:R-:W-:-:S04]  /*9fa0*/  @P0 IMAD.HI.U32 R4, R7, c[0x0][0x4ec], RZ ;  /* 0x00013b0007040a27 */ /* 0x000fc800078e00ff */
[----:B------:R-:W-:Y:S01]  /*9fb0*/  IMAD.U32 R8, RZ, RZ, UR8 ;  /* 0x00000008ff087e24 */ /* 0x000fe2000f8e00ff */
[----:B------:R-:W-:Y:S01]  /*9fc0*/  @P0 SHF.R.U32.HI R6, RZ, c[0x0][0x4f0], R4 ;  /* 0x00013c00ff060a19 */ /* 0x000fe20000011604 */
[----:B------:R-:W-:Y:S01]  /*9fd0*/  IMAD.U32 R9, RZ, RZ, UR4 ;  /* 0x00000004ff097e24 */ /* 0x000fe2000f8e00ff */
[----:B-1----:R-:W-:-:S03]  /*9fe0*/  SHF.R.S32.HI R0, RZ, 0x1f, R5 ;  /* 0x0000001fff007819 */ /* 0x002fc60000011405 */
[----:B------:R-:W-:Y:S01]  /*9ff0*/  IMAD.WIDE.U32 R8, R5, c[0x0][0x4d8], R8 ;  /* 0x0001360005087a25 */ /* 0x000fe200078e0008 */
[----:B------:R-:W-:-:S03]  /*a000*/  IADD3 R4, -R6, RZ, RZ ;  /* 0x000000ff06047210 */ /* 0x000fc60007ffe1ff */
[----:B------:R-:W-:Y:S02]  /*a010*/  IMAD R0, R0, c[0x0][0x4d8], RZ ;  /* 0x0001360000007a24 */ /* 0x000fe400078e02ff */
[----:B--2---:R-:W-:Y:S02]  /*a020*/  IMAD R2, R2, c[0x0][0x550], R3 ;  /* 0x0001540002027a24 */ /* 0x004fe400078e0203 */
[----:B------:R-:W-:Y:S02]  /*a030*/  IMAD R0, R5, c[0x0][0x4dc], R0 ;  /* 0x0001370005007a24 */ /* 0x000fe400078e0200 */
[----:B------:R-:W-:Y:S01]  /*a040*/  IMAD R4, R4, c[0x0][0x4e8], R7 ;  /* 0x00013a0004047a24 */ /* 0x000fe200078e0207 */
[----:B------:R-:W-:Y:S01]  /*a050*/  SHF.R.S32.HI R3, RZ, 0x1f, R2 ;  /* 0x0000001fff037819 */ /* 0x000fe20000011402 */
[----:B------:R-:W-:Y:S01]  /*a060*/  IMAD.IADD R9, R0, 0x1, R9 ;  /* 0x0000000100097824 */ /* 0x000fe200078e0209 */
[----:B------:R-:W-:-:S03]  /*a070*/  SHF.R.S32.HI R0, RZ, 0x1f, R6 ;  /* 0x0000001fff007819 */ /* 0x000fc60000011406 */
[----:B------:R-:W-:Y:S02]  /*a080*/  IMAD R3, R3, c[0x0][0x4e0], RZ ;  /* 0x0001380003037a24 */ /* 0x000fe400078e02ff */
[----:B------:R-:W-:-:S04]  /*a090*/  IMAD.WIDE.U32 R8, R2, c[0x0][0x4e0], R8 ;  /* 0x0001380002087a25 */ /* 0x000fc800078e0008 */
[----:B------:R-:W-:Y:S01]  /*a0a0*/  IMAD R3, R2, c[0x0][0x4e4], R3 ;  /* 0x0001390002037a24 */ /* 0x000fe200078e0203 */
[----:B------:R-:W-:Y:S02]  /*a0b0*/  SHF.R.S32.HI R2, RZ, 0x1f, R4 ;  /* 0x0000001fff027819 */ /* 0x000fe40000011404 */
[----:B------:R-:W-:-:S03]  /*a0c0*/  IADD3 R6, P0, R6, R8, RZ ;  /* 0x0000000806067210 */ /* 0x000fc60007f1e0ff */
[----:B------:R-:W-:Y:S01]  /*a0d0*/  IMAD R5, R2, c[0x0][0x4c8], RZ ;  /* 0x0001320002057a24 */ /* 0x000fe200078e02ff */
[----:B------:R-:W-:-:S03]  /*a0e0*/  IADD3.X R7, R0, R9, R3, P0, !PT ;  /* 0x0000000900077210 */ /* 0x000fc600007fe403 */
[C---:B------:R-:W-:Y:S02]  /*a0f0*/  IMAD R5, R4.reuse, c[0x0][0x4cc], R5 ;  /* 0x0001330004057a24 */ /* 0x040fe400078e0205 */
[----:B------:R-:W-:-:S05]  /*a100*/  IMAD.WIDE.U32 R6, R4, c[0x0][0x4c8], R6 ;  /* 0x0001320004067a25 */ /* 0x000fca00078e0006 */
[----:B------:R-:W-:Y:S02]  /*a110*/  IADD3 R5, R7, R5, RZ ;  /* 0x0000000507057210 */ /* 0x000fe40007ffe0ff */
[----:B------:R-:W-:-:S04]  /*a120*/  LEA R2, P0, R6, c[0x0][0x4a8], 0x2 ;  /* 0x00012a0006027a11 */ /* 0x000fc800078010ff */
[----:B------:R-:W-:Y:S02]  /*a130*/  LEA.HI.X R3, R6, c[0x0][0x4ac], R5, 0x2, P0 ;  /* 0x00012b0006037a11 */ /* 0x000fe400000f1405 */
[----:B------:R-:W-:-:S05]  /*a140*/  MOV R5, 0xff800000 ;  /* 0xff80000000057802 */ /* 0x000fca0000000f00 */
[----:B------:R-:W-:Y:S01]  /*a150*/  STG.E [R2.64], R5 ;  /* 0x0000000502007986 */ /* 0x000fe2000c10190e */
[----:B------:R-:W-:Y:S05]  /*a160*/  EXIT ;  /* 0x000000000000794d */ /* 0x000fea0003800000 */
.L_x_10:
[----:B------:R-:W-:-:S00]  /*a170*/  BRA `(.L_x_10) ;  /* 0xfffffff000007947 */ /* 0x000fc0000383ffff */
[----:B------:R-:W-:-:S00]  /*a180*/  NOP ;  /* 0x0000000000007918 */ /* 0x000fc00000000000 */
[----:B------:R-:W-:-:S00]  /*a190*/  NOP ;  /* 0x0000000000007918 */ /* 0x000fc00000000000 */
[----:B------:R-:W-:-:S00]  /*a1a0*/  NOP ;  /* 0x0000000000007918 */ /* 0x000fc00000000000 */
[----:B------:R-:W-:-:S00]  /*a1b0*/  NOP ;  /* 0x0000000000007918 */ /* 0x000fc00000000000 */
[----:B------:R-:W-:-:S00]  /*a1c0*/  NOP ;  /* 0x0000000000007918 */ /* 0x000fc00000000000 */
[----:B------:R-:W-:-:S00]  /*a1d0*/  NOP ;  /* 0x0000000000007918 */ /* 0x000fc00000000000 */
[----:B------:R-:W-:-:S00]  /*a1e0*/  NOP ;  /* 0x0000000000007918 */ /* 0x000fc00000000000 */
[----:B------:R-:W-:-:S00]  /*a1f0*/  NOP ;  /* 0x0000000000007918 */ /* 0x000fc00000000000 */
.L_x_1336:


//--------------------- .text._ZN7cutlass13device_kernelIN5flash19enable_sm80_to_sm89INS1_16FlashAttnFwdSm80INS1_25CollectiveMainloopFwdSm80ILi8ELi1ELb1EN4cute5tupleIJNS5_1CILi128EEENS7_ILi96EEES8_EEELi128ENS_10bfloat16_tEfNS_4arch4Sm80ELb0ELb1ELb0ELb0ELb0ELb0ELb1ELb1EEENS1_21CollectiveEpilogueFwdINS6_IJS8_S8_S9_EEENS6_IJNS7_ILi1EEESH_SH_EEESB_SD_Li256ELb0ELb1ELb1ELb0EEENS1_19SingleTileSchedulerILb0ELb1ELb1ELi128EEEEEEEEEvNT_6ParamsE --------------------------
	.section	.text._ZN7cutlass13device_kernelIN5flash19enable_sm80_to_sm89INS1_16FlashAttnFwdSm80INS1_25CollectiveMainloopFwdSm80ILi8ELi1ELb1EN4cute5tupleIJNS5_1CILi128EEENS7_ILi96EEES8_EEELi128ENS_10bfloat16_tEfNS_4arch4Sm80ELb0ELb1ELb0ELb0ELb0ELb0ELb1ELb1EEENS1_21CollectiveEpilogueFwdINS6_IJS8_S8_S9_EEENS6_IJNS7_ILi1EEESH_SH_EEESB_SD_Li256ELb0ELb1ELb1ELb0EEENS1_19SingleTileSchedulerILb0ELb1ELb1ELi128EEEEEEEEEvNT_6ParamsE,"ax",@progbits
	.sectioninfo	@"SHI_REGISTERS=250"
	.align	128
.text._ZN7cutlass13device_kernelIN5flash19enable_sm80_to_sm89INS1_16FlashAttnFwdSm80INS1_25CollectiveMainloopFwdSm80ILi8ELi1ELb1EN4cute5tupleIJNS5_1CILi128EEENS7_ILi96EEES8_EEELi128ENS_10bfloat16_tEfNS_4arch4Sm80ELb0ELb1ELb0ELb0ELb0ELb0ELb1ELb1EEENS1_21CollectiveEpilogueFwdINS6_IJS8_S8_S9_EEENS6_IJNS7_ILi1EEESH_SH_EEESB_SD_Li256ELb0ELb1ELb1ELb0EEENS1_19SingleTileSchedulerILb0ELb1ELb1ELi128EEEEEEEEEvNT_6ParamsE:
        .type           _ZN7cutlass13device_kernelIN5flash19enable_sm80_to_sm89INS1_16FlashAttnFwdSm80INS1_25CollectiveMainloopFwdSm80ILi8ELi1ELb1EN4cute5tupleIJNS5_1CILi128EEENS7_ILi96EEES8_EEELi128ENS_10bfloat16_tEfNS_4arch4Sm80ELb0ELb1ELb0ELb0ELb0ELb0ELb1ELb1EEENS1_21CollectiveEpilogueFwdINS6_IJS8_S8_S9_EEENS6_IJNS7_ILi1EEESH_SH_EEESB_SD_Li256ELb0ELb1ELb1ELb0EEENS1_19SingleTileSchedulerILb0ELb1ELb1ELi128EEEEEEEEEvNT_6ParamsE,@function
        .size           _ZN7cutlass13device_kernelIN5flash19enable_sm80_to_sm89INS1_16FlashAttnFwdSm80INS1_25CollectiveMainloopFwdSm80ILi8ELi1ELb1EN4cute5tupleIJNS5_1CILi128EEENS7_ILi96EEES8_EEELi128ENS_10bfloat16_tEfNS_4arch4Sm80ELb0ELb1ELb0ELb0ELb0ELb0ELb1ELb1EEENS1_21CollectiveEpilogueFwdINS6_IJS8_S8_S9_EEENS6_IJNS7_ILi1EEESH_SH_EEESB_SD_Li256ELb0ELb1ELb1ELb0EEENS1_19SingleTileSchedulerILb0ELb1ELb1ELi128EEEEEEEEEvNT_6ParamsE,(.L_x_1337 - _ZN7cutlass13device_kernelIN5flash19enable_sm80_to_sm89INS1_16FlashAttnFwdSm80INS1_25CollectiveMainloopFwdSm80ILi8ELi1ELb1EN4cute5tupleIJNS5_1CILi128EEENS7_ILi96EEES8_EEELi128ENS_10bfloat16_tEfNS_4arch4Sm80ELb0ELb1ELb0ELb0ELb0ELb0ELb1ELb1EEENS1_21CollectiveEpilogueFwdINS6_IJS8_S8_S9_EEENS6_IJNS7_ILi1EEESH_SH_EEESB_SD_Li256ELb0ELb1ELb1ELb0EEENS1_19SingleTileSchedulerILb0ELb1ELb1ELi128EEEEEEEEEvNT_6ParamsE)
        .other          _ZN7cutlass13device_kernelIN5flash19enable_sm80_to_sm89INS1_16FlashAttnFwdSm80INS1_25CollectiveMainloopFwdSm80ILi8ELi1ELb1EN4cute5tupleIJNS5_1CILi128EEENS7_ILi96EEES8_EEELi128ENS_10bfloat16_tEfNS_4arch4Sm80ELb0ELb1ELb0ELb0ELb0ELb0ELb1ELb1EEENS1_21CollectiveEpilogueFwdINS6_IJS8_S8_S9_EEENS6_IJNS7_ILi1EEESH_SH_EEESB_SD_Li256ELb0ELb1ELb1ELb0EEENS1_19SingleTileSchedulerILb0ELb1ELb1ELi128EEEEEEEEEvNT_6ParamsE,@"STO_CUDA_ENTRY STV_DEFAULT"
_ZN7cutlass13device_kernelIN5flash19enable_sm80_to_sm89INS1_16FlashAttnFwdSm80INS1_25CollectiveMainloopFwdSm80ILi8ELi1ELb1EN4cute5tupleIJNS5_1CILi128EEENS7_ILi96EEES8_EEELi128ENS_10bfloat16_tEfNS_4arch4Sm80ELb0ELb1ELb0ELb0ELb0ELb0ELb1ELb1EEENS1_21CollectiveEpilogueFwdINS6_IJS8_S8_S9_EEENS6_IJNS7_ILi1EEESH_SH_EEESB_SD_Li256ELb0ELb1ELb1ELb0EEENS1_19SingleTileSchedulerILb0ELb1ELb1ELi128EEEEEEEEEvNT_6ParamsE:
        /* <DEDUP_REMOVED lines=17> */
.L_x_11:
[----:B---3--:R-:W-:Y:S02]  /*0110*/  ULDC.64 UR4, c[0x0][0x550] ;  /* 0x0001540000047ab9 */ /* 0x008fe40000000a00 */
[----:B------:R-:W-:Y:S02]  /*0120*/  UISETP.NE.AND UP0, UPT, UR4, 0x1, UPT ;  /* 0x000000010400788c */ /* 0x000fe4000bf05270 */
[----:B------:R-:W-:-:S02]  /*0130*/  UIMAD.WIDE.U32 UR10, UR6, UR5, URZ ;  /* 0x00000005060a72a5 */ /* 0x000fc4000f8e003f */
[----:B------:R-:W-:Y:S02]  /*0140*/  ULDC UR4, c[0x0][0x558] ;  /* 0x0001560000047ab9 */ /* 0x000fe40000000800 */
[----:B------:R-:W-:-:S05]  /*0150*/  UMOV UR9, UR6 ;  /* 0x0000000600097c82 */ /* 0x000fca0008000000 */
[----:B------:R-:W-:-:S03]  /*0160*/  @UP0 USHF.R.U32.HI UR9, URZ, UR4, UR11 ;  /* 0x000000043f090299 */ /* 0x000fc6000801160b */
.L_x_12:
[----:B------:R-:W-:Y:S01]  /*0170*/  ISETP.GE.AND P0, PT, R0, RZ, PT ;  /* 0x000000ff0000720c */ /* 0x000fe20003f06270 */
[----:B------:R-:W-:Y:S02]  /*0180*/  UIADD3 UR4, -UR9, URZ, URZ ;  /* 0x0000003f09047290 */ /* 0x000fe4000fffe13f */
[----:B------:R-:W-:Y:S02]  /*0190*/  ULDC UR10, c[0x0][0x550] ;  /* 0x00015400000a7ab9 */ /* 0x000fe40000000800 */
[----:B------:R-:W-:-:S08]  /*01a0*/  UIMAD UR10, UR4, UR10, UR6 ;  /* 0x0000000a040a72a4 */ /* 0x000fd0000f8e0206 */
[----:B------:R-:W-:Y:S05]  /*01b0*/  @!P0 EXIT ;  /* 0x000000000000894d */ /* 0x000fea0003800000 */
[----:B------:R-:W1:Y:S01]  /*01c0*/  S2UR UR16, SR_CTAID.X ;  /* 0x00000000001079c3 */ /* 0x000e620000002500 */
[----:B------:R-:W-:Y:S02]  /*01d0*/  ULDC UR8, c[0x0][0x2c4] ;  /* 0x0000b10000087ab9 */ /* 0x000fe40000000800 */
[----:B------:R-:W-:Y:S02]  /*01e0*/  UISETP.NE.AND UP3, UPT, UR8, 0x1, UPT ;  /* 0x000000010800788c */ /* 0x000fe4000bf65270 */
[----:B------:R-:W-:Y:S02]  /*01f0*/  UMOV UR11, 0x1 ;  /* 0x00000001000b7882 */ /* 0x000fe40000000000 */
[----:B------:R-:W-:Y:S02]  /*0200*/  ULDC.64 UR4, c[0x0][0x328] ;  /* 0x0000ca0000047ab9 */ /* 0x000fe40000000a00 */
[----:B------:R-:W-:Y:S02]  /*0210*/  UISETP.LE.AND UP2, UPT, UR11, UR5, UPT ;  /* 0x000000050b00728c */ /* 0x000fe4000bf43270 */
[----:B------:R-:W-:-:S02]  /*0220*/  ULDC.64 UR6, c[0x0][0x2c8] ;  /* 0x0000b20000067ab9 */ /* 0x000fc40000000a00 */
[----:B------:R-:W-:Y:S02]  /*0230*/  ULDC UR12, c[0x0][0x168] ;  /* 0x00005a00000c7ab9 */ /* 0x000fe40000000800 */
[----:B------:R-:W-:Y:S01]  /*0240*/  PLOP3.LUT P0, PT, PT, PT, UP2, 0x40, 0x0 ;  /* 0x000000000000781c */ /* 0x000fe20003f0e828 */
[----:B------:R-:W-:Y:S02]  /*0250*/  UIADD3 UR12, UR11, -UR12, URZ ;  /* 0x8000000c0b0c7290 */ /* 0x000fe4000fffe03f */
[----:B------:R-:W-:Y:S02]  /*0260*/  ULDC UR5, c[0x0][0x1d0] ;  /* 0x0000740000057ab9 */ /* 0x000fe40000000800 */
[----:B-1----:R-:W-:-:S04]  /*0270*/  USHF.L.U32 UR16, UR16, 0x7, URZ ;  /* 0x0000000710107899 */ /* 0x002fc8000800063f */
[----:B------:R-:W-:-:S04]  /*0280*/  @UP3 UIADD3 UR14, UR16, 0x7f, URZ ;  /* 0x0000007f100e3890 */ /* 0x000fc8000fffe03f */
[----:B------:R-:W-:Y:S02]  /*0290*/  UIMAD.WIDE.U32 UR14, UR14, UR6, URZ ;  /* 0x000000060e0e72a5 */ /* 0x000fe4000f8e003f */
[----:B------:R-:W-:Y:S02]  /*02a0*/  UIADD3 UR6, UR16, 0x7f, URZ ;  /* 0x0000007f10067890 */ /* 0x000fe4000fffe03f */
[----:B------:R-:W-:-:S04]  /*02b0*/  @UP3 USHF.R.U32.HI UR6, URZ, UR7, UR15 ;  /* 0x000000073f063299 */ /* 0x000fc8000801160f */
[----:B------:R-:W-:-:S04]  /*02c0*/  UIADD3 UR5, UR6, UR5, UR12 ;  /* 0x0000000506057290 */ /* 0x000fc8000fffe00c */
[----:B------:R-:W-:Y:S01]  /*02d0*/  UIADD3 UR6, UR5, UR4, URZ ;  /* 0x0000000405067290 */ /* 0x000fe2000fffe03f */
[----:B------:R-:W-:Y:S05]  /*02e0*/  @P0 BRA `(.L_x_13) ;  /* 0x0000014000000947 */ /* 0x000fea0003800000 */
[----:B------:R-:W-:Y:S01]  /*02f0*/  ISETP.LT.AND P0, PT, RZ, UR5, PT ;  /* 0x00000005ff007c0c */ /* 0x000fe2000bf01270 */
[----:B------:R-:W-:-:S12]  /*0300*/  UIADD3 UR7, UR5, -0x1, URZ ;  /* 0xffffffff05077890 */ /* 0x000fd8000fffe03f */
[----:B------:R-:W-:Y:S05]  /*0310*/  @P0 BRA `(.L_x_14) ;  /* 0x0000008000000947 */ /* 0x000fea0003800000 */
[----:B------:R-:W-:Y:S02]  /*0320*/  ULDC UR4, c[0x0][0x32c] ;  /* 0x0000cb0000047ab9 */ /* 0x000fe40000000800 */
[----:B------:R-:W-:Y:S02]  /*0330*/  UISETP.NE.AND UP0, UPT, UR11, UR4, UPT ;  /* 0x000000040b00728c */ /* 0x000fe4000bf05270 */
[----:B------:R-:W-:-:S03]  /*0340*/  UIADD3 UR7, -UR5, URZ, URZ ;  /* 0x0000003f05077290 */ /* 0x000fc6000fffe13f */
[----:B------:R-:W-:Y:S02]  /*0350*/  ULDC.64 UR4, c[0x0][0x330] ;  /* 0x0000cc0000047ab9 */ /* 0x000fe40000000a00 */
[----:B------:R-:W-:-:S04]  /*0360*/  UIMAD.WIDE.U32 UR12, UR7, UR4, URZ ;  /* 0x00000004070c72a5 */ /* 0x000fc8000f8e003f */
[----:B------:R-:W-:-:S04]  /*0370*/  @UP0 USHF.R.U32.HI UR7, URZ, UR5, UR13 ;  /* 0x000000053f070299 */ /* 0x000fc8000801160d */
[----:B------:R-:W-:Y:S01]  /*0380*/  ULOP3.LUT UR7, URZ, UR7, URZ, 0x33, !UPT ;  /* 0x000000073f077292 */ /* 0x000fe2000f8e333f */
[----:B------:R-:W-:Y:S05]  /*0390*/  BRA `(.L_x_15) ;  /* 0x0000005000007947 */ /* 0x000fea0003800000 */
.L_x_14:
[----:B------:R-:W-:Y:S02]  /*03a0*/  ULDC UR4, c[0x0][0x32c] ;  /* 0x0000cb0000047ab9 */ /* 0x000fe40000000800 */
[----:B------:R-:W-:-:S03]  /*03b0*/  UISETP.NE.AND UP0, UPT, UR11, UR4, UPT ;  /* 0x000000040b00728c */ /* 0x000fc6000bf05270 */
[----:B------:R-:W-:Y:S02]  /*03c0*/  ULDC.64 UR4, c[0x0][0x330] ;  /* 0x0000cc0000047ab9 */ /* 0x000fe40000000a00 */
[----:B------:R-:W-:-:S06]  /*03d0*/  UIMAD.WIDE.U32 UR12, UR7, UR4, URZ ;  /* 0x00000004070c72a5 */ /* 0x000fcc000f8e003f */
[----:B------:R-:W-:Y:S02]  /*03e0*/  @UP0 USHF.R.U32.HI UR7, URZ, UR5, UR13 ;  /* 0x000000053f070299 */ /* 0x000fe4000801160d */
.L_x_15:
[----:B------:R-:W-:Y:S02]  /*03f0*/  ULDC UR4, c[0x0][0x32c] ;  /* 0x0000cb0000047ab9 */ /* 0x000fe40000000800 */
[----:B------:R-:W-:-:S04]  /*0400*/  UIMAD UR4, UR7, UR4, UR4 ;  /* 0x00000004070472a4 */ /* 0x000fc8000f8e0204 */
[----:B------:R-:W-:-:S04]  /*0410*/  UISETP.LT.AND UP0, UPT, UR6, UR4, UPT ;  /* 0x000000040600728c */ /* 0x000fc8000bf01270 */
[----:B------:R-:W-:-:S03]  /*0420*/  USEL UR6, UR6, UR4, UP0 ;  /* 0x0000000406067287 */ /* 0x000fc60008000000 */
.L_x_13:
[----:B------:R-:W-:Y:S01]  /*0430*/  ULDC.64 UR4, c[0x0][0x2c8] ;  /* 0x0000b20000047ab9 */ /* 0x000fe20000000a00 */
[----:B------:R-:W-:Y:S01]  /*0440*/  PLOP3.LUT P0, PT, PT, PT, UP2, 0x40, 0x0 ;  /* 0x000000000000781c */ /* 0x000fe20003f0e828 */
[----:B------:R-:W-:Y:S02]  /*0450*/  UIMAD.WIDE.U32 UR18, UR16, UR4, URZ ;  /* 0x00000004101272a5 */ /* 0x000fe4000f8e003f */
[----:B------:R-:W-:Y:S02]  /*0460*/  UMOV UR14, 0x5f ;  /* 0x0000005f000e7882 */ /* 0x000fe40000000000 */
[----:B------:R-:W-:Y:S02]  /*0470*/  ULDC UR13, c[0x0][0x1d0] ;  /* 0x00007400000d7ab9 */ /* 0x000fe40000000800 */
[----:B------:R-:W-:Y:S02]  /*0480*/  UIADD3 UR6, UR6, 0x5f, URZ ;  /* 0x0000005f06067890 */ /* 0x000fe4000fffe03f */
[----:B------:R-:W-:-:S02]  /*0490*/  UIADD3 UR14, UR14, UR13, URZ ;  /* 0x0000000d0e0e7290 */ /* 0x000fc4000fffe03f */
[----:B------:R-:W-:Y:S02]  /*04a0*/  UIMAD.WIDE UR6, UR6, 0x2aaaaaab, URZ ;  /* 0x2aaaaaab060678a5 */ /* 0x000fe4000f8e023f */
[----:B------:R-:W-:Y:S02]  /*04b0*/  UIMAD.WIDE UR14, UR14, 0x2aaaaaab, URZ ;  /* 0x2aaaaaab0e0e78a5 */ /* 0x000fe4000f8e023f */
[----:B------:R-:W-:Y:S02]  /*04c0*/  @UP3 UMOV UR11, UR19 ;  /* 0x00000013000b3c82 */ /* 0x000fe40008000000 */
[----:B------:R-:W-:Y:S02]  /*04d0*/  ULDC UR12, c[0x0][0x168] ;  /* 0x00005a00000c7ab9 */ /* 0x000fe40000000800 */
[----:B------:R-:W-:Y:S02]  /*04e0*/  UMOV UR4, UR16 ;  /* 0x0000001000047c82 */ /* 0x000fe40008000000 */
[----:B------:R-:W-:-:S02]  /*04f0*/  @UP3 USHF.R.U32.HI UR4, URZ, UR5, UR11 ;  /* 0x000000053f043299 */ /* 0x000fc4000801160b */
[----:B------:R-:W-:Y:S02]  /*0500*/  UIADD3 UR13, UR13, -UR12, URZ ;  /* 0x8000000c0d0d7290 */ /* 0x000fe4000fffe03f */
[----:B------:R-:W-:Y:S02]  /*0510*/  USHF.R.U32.HI UR6, URZ, 0x1f, UR7 ;  /* 0x0000001f3f067899 */ /* 0x000fe40008011607 */
[----:B------:R-:W-:Y:S02]  /*0520*/  USHF.R.U32.HI UR11, URZ, 0x1f, UR15 ;  /* 0x0000001f3f0b7899 */ /* 0x000fe4000801160f */
[----:B------:R-:W-:Y:S02]  /*0530*/  UIADD3 UR4, UR13, UR4, URZ ;  /* 0x000000040d047290 */ /* 0x000fe4000fffe03f */
[----:B------:R-:W-:Y:S02]  /*0540*/  ULDC UR5, c[0x0][0x324] ;  /* 0x0000c90000057ab9 */ /* 0x000fe40000000800 */
[----:B------:R-:W-:-:S02]  /*0550*/  ULEA.HI.SX32 UR6, UR7, UR6, 0x1c ;  /* 0x0000000607067291 */ /* 0x000fc4000f8fe23f */
[----:B------:R-:W-:Y:S02]  /*0560*/  ULEA.HI.SX32 UR11, UR15, UR11, 0x1c ;  /* 0x0000000b0f0b7291 */ /* 0x000fe4000f8fe23f */
[----:B------:R-:W-:Y:S02]  /*0570*/  UIADD3 UR5, UR4, -UR5, URZ ;  /* 0x8000000504057290 */ /* 0x000fe4000fffe03f */
[----:B------:R-:W-:-:S04]  /*0580*/  UISETP.LT.AND UP0, UPT, UR11, UR6, UPT ;  /* 0x000000060b00728c */ /* 0x000fc8000bf01270 */
[----:B------:R-:W-:Y:S01]  /*0590*/  USEL UR6, UR11, UR6, UP0 ;  /* 0x000000060b067287 */ /* 0x000fe20008000000 */
[----:B------:R-:W-:Y:S01]  /*05a0*/  MOV R3, UR5 ;  /* 0x0000000500037c02 */ /* 0x000fe20008000f00 */
[----:B------:R-:W-:Y:S05]  /*05b0*/  @P0 BRA `(.L_x_16) ;  /* 0x0000010000000947 */ /* 0x000fea0003800000 */
[----:B------:R-:W-:-:S04]  /*05c0*/  MOV R4, UR4 ;  /* 0x0000000400047c02 */ /* 0x000fc80008000f00 */
[----:B------:R-:W-:-:S13]  /*05d0*/  ISETP.GT.AND P0, PT, R4, -0x1, PT ;  /* 0xffffffff0400780c */ /* 0x000fda0003f04270 */
[----:B------:R-:W-:Y:S05]  /*05e0*/  @P0 BRA `(.L_x_17) ;  /* 0x0000007000000947 */ /* 0x000fea0003800000 */
[----:B------:R-:W-:Y:S01]  /*05f0*/  IMAD.MOV.U32 R2, RZ, RZ, c[0x0][0x32c] ;  /* 0x0000cb00ff027624 */ /* 0x000fe200078e00ff */
[----:B------:R-:W-:-:S04]  /*0600*/  LOP3.LUT R4, RZ, R4, RZ, 0x33, !PT ;  /* 0x00000004ff047212 */ /* 0x000fc800078e33ff */
[----:B------:R-:W-:-:S13]  /*0610*/  ISETP.NE.AND P0, PT, R2, 0x1, PT ;  /* 0x000000010200780c */ /* 0x000fda0003f05270 */
[----:B------:R-:W-:-:S05]  /*0620*/  @P0 IMAD.HI.U32 R2, R4, c[0x0][0x330], RZ ;  /* 0x0000cc0004020a27 */ /* 0x000fca00078e00ff */
[----:B------:R-:W-:-:S04]  /*0630*/  @P0 SHF.R.U32.HI R4, RZ, c[0x0][0x334], R2 ;  /* 0x0000cd00ff040a19 */ /* 0x000fc80000011602 */
[----:B------:R-:W-:Y:S01]  /*0640*/  LOP3.LUT R4, RZ, R4, RZ, 0x33, !PT ;  /* 0x00000004ff047212 */ /* 0x000fe200078e33ff */
[----:B------:R-:W-:Y:S05]  /*0650*/  BRA `(.L_x_18) ;  /* 0x0000004000007947 */ /* 0x000fea0003800000 */
.L_x_17:
[----:B------:R-:W-:-:S04]  /*0660*/  MOV R2, c[0x0][0x32c] ;  /* 0x0000cb0000027a02 */ /* 0x000fc80000000f00 */
[----:B------:R-:W-:-:S13]  /*0670*/  ISETP.NE.AND P0, PT, R2, 0x1, PT ;  /* 0x000000010200780c */ /* 0x000fda0003f05270 */
[----:B------:R-:W-:-:S05]  /*0680*/  @P0 IMAD.HI.U32 R2, R4, c[0x0][0x330], RZ ;  /* 0x0000cc0004020a27 */ /* 0x000fca00078e00ff */
[----:B------:R-:W-:-:S05]  /*0690*/  @P0 SHF.R.U32.HI R4, RZ, c[0x0][0x334], R2 ;  /* 0x0000cd00ff040a19 */ /* 0x000fca0000011602 */
.L_x_18:
[----:B------:R-:W-:-:S05]  /*06a0*/  IMAD R4, R4, c[0x0][0x32c], RZ ;  /* 0x0000cb0004047a24 */ /* 0x000fca00078e02ff */
[----:B------:R-:W-:-:S05]  /*06b0*/  IMNMX R3, R3, R4, !PT ;  /* 0x0000000403037217 */ /* 0x000fca0007800200 */
.L_x_16:
[----:B------:R-:W-:Y:S01]  /*06c0*/  IMAD.HI R3, R3, 0x2aaaaaab, RZ ;  /* 0x2aaaaaab03037827 */ /* 0x000fe200078e02ff */
[----:B------:R-:W-:Y:S02]  /*06d0*/  USHF.R.U32.HI UR5, URZ, 0x10, UR10 ;  /* 0x000000103f057899 */ /* 0x000fe4000801160a */
[----:B------:R-:W-:Y:S01]  /*06e0*/  ULDC UR4, c[0x0][0x338] ;  /* 0x0000ce0000047ab9 */ /* 0x000fe20000000800 */
[----:B------:R-:W-:Y:S01]  /*06f0*/  IMAD.MOV.U32 R14, RZ, RZ, RZ ;  /* 0x000000ffff0e7224 */ /* 0x000fe200078e00ff */
[----:B------:R-:W-:Y:S01]  /*0700*/  SHF.R.U32.HI R2, RZ, 0x1f, R3 ;  /* 0x0000001fff027819 */ /* 0x000fe20000011603 */
[----:B------:R-:W-:-:S03]  /*0710*/  UISETP.NE.AND UP0, UPT, UR5, URZ, UPT ;  /* 0x0000003f0500728c */ /* 0x000fc6000bf05270 */
[----:B------:R-:W-:Y:S01]  /*0720*/  LEA.HI.SX32 R2, R3, R2, 0x1c ;  /* 0x0000000203027211 */ /* 0x000fe200078fe2ff */
[----:B------:R-:W-:-:S03]  /*0730*/  USEL UR4, UR5, UR4, UP0 ;  /* 0x0000000405047287 */ /* 0x000fc60008000000 */
[----:B------:R-:W-:-:S04]  /*0740*/  IMNMX R207, RZ, R2, !PT ;  /* 0x00000002ffcf7217 */ /* 0x000fc80007800200 */
[----:B------:R-:W-:-:S13]  /*0750*/  ISETP.LT.AND P0, PT, R207, UR6, PT ;  /* 0x00000006cf007c0c */ /* 0x000fda000bf01270 */
[----:B------:R-:W-:Y:S05]  /*0760*/  @!P0 BRA `(.L_x_19) ;  /* 0x000001c000008947 */ /* 0x000fea0003800000 */
[----:B------:R-:W-:Y:S01]  /*0770*/  IMAD.U32 R2, RZ, RZ, UR4 ;  /* 0x00000004ff027e24 */ /* 0x000fe2000f8e00ff */
[----:B------:R-:W-:-:S04]  /*0780*/  UIADD3 UR5, UR4, -0x1, UR6 ;  /* 0xffffffff04057890 */ /* 0x000fc8000fffe006 */
[-C--:B------:R-:W-:Y:S02]  /*0790*/  IABS R5, R2.reuse ;  /* 0x0000000200057213 */ /* 0x080fe40000000000 */
[----:B------:R-:W-:Y:S02]  /*07a0*/  IADD3 R6, -R207, UR5, RZ ;  /* 0x00000005cf067c10 */ /* 0x000fe4000fffe1ff */
[----:B------:R-:W1:Y:S01]  /*07b0*/  I2F.RP R7, R5 ;  /* 0x0000000500077306 */ /* 0x000e620000209400 */
[----:B------:R-:W-:Y:S02]  /*07c0*/  IABS R2, R2 ;  /* 0x0000000200027213 */ /* 0x000fe40000000000 */
[----:B------:R-:W-:Y:S02]  /*07d0*/  IABS R3, R6 ;  /* 0x0000000600037213 */ /* 0x000fe40000000000 */
[----:B------:R-:W-:Y:S01]  /*07e0*/  LOP3.LUT R6, R6, UR4, RZ, 0x3c, !PT ;  /* 0x0000000406067c12 */ /* 0x000fe2000f8e3cff */
[----:B------:R-:W-:-:S03]  /*07f0*/  IMAD.MOV R2, RZ, RZ, -R2 ;  /* 0x000000ffff027224 */ /* 0x000fc600078e0a02 */
[----:B------:R-:W-:Y:S01]  /*0800*/  ISETP.GE.AND P0, PT, R6, RZ, PT ;  /* 0x000000ff0600720c */ /* 0x000fe20003f06270 */
[----:B-1----:R-:W1:Y:S02]  /*0810*/  MUFU.RCP R8, R7 ;  /* 0x0000000700087308 */ /* 0x002e640000001000 */
[----:B-1----:R-:W-:-:S06]  /*0820*/  IADD3 R8, R8, 0xffffffe, RZ ;  /* 0x0ffffffe08087810 */ /* 0x002fcc0007ffe0ff */
[----:B------:R-:W1:Y:S02]  /*0830*/  F2I.FTZ.U32.TRUNC.NTZ R9, R8 ;  /* 0x0000000800097305 */ /* 0x000e64000021f000 */
[----:B-1----:R-:W-:Y:S02]  /*0840*/  IMAD.MOV R4, RZ, RZ, -R9 ;  /* 0x000000ffff047224 */ /* 0x002fe400078e0a09 */
[----:B------:R-:W-:Y:S02]  /*0850*/  IMAD.MOV.U32 R8, RZ, RZ, RZ ;  /* 0x000000ffff087224 */ /* 0x000fe400078e00ff */
[----:B------:R-:W-:-:S04]  /*0860*/  IMAD R4, R4, R5, RZ ;  /* 0x0000000504047224 */ /* 0x000fc800078e02ff */
[----:B------:R-:W-:-:S06]  /*0870*/  IMAD.HI.U32 R4, R9, R4, R8 ;  /* 0x0000000409047227 */ /* 0x000fcc00078e0008 */
[----:B------:R-:W-:-:S04]  /*0880*/  IMAD.HI.U32 R4, R4, R3, RZ ;  /* 0x0000000304047227 */ /* 0x000fc800078e00ff */
[----:B------:R-:W-:-:S05]  /*0890*/  IMAD R2, R4, R2, R3 ;  /* 0x0000000204027224 */ /* 0x000fca00078e0203 */
[----:B------:R-:W-:-:S13]  /*08a0*/  ISETP.GT.U32.AND P1, PT, R5, R2, PT ;  /* 0x000000020500720c */ /* 0x000fda0003f24070 */
[----:B------:R-:W-:Y:S01]  /*08b0*/  @!P1 IMAD.IADD R2, R2, 0x1, -R5 ;  /* 0x0000000102029824 */ /* 0x000fe200078e0a05 */
[----:B------:R-:W-:Y:S02]  /*08c0*/  @!P1 IADD3 R4, R4, 0x1, RZ ;  /* 0x0000000104049810 */ /* 0x000fe40007ffe0ff */
[----:B------:R-:W-:Y:S02]  /*08d0*/  ISETP.NE.AND P1, PT, RZ, UR4, PT ;  /* 0x00000004ff007c0c */ /* 0x000fe4000bf25270 */
[----:B------:R-:W-:-:S13]  /*08e0*/  ISETP.GE.U32.AND P2, PT, R2, R5, PT ;  /* 0x000000050200720c */ /* 0x000fda0003f46070 */
[----:B------:R-:W-:-:S05]  /*08f0*/  @P2 IADD3 R4, R4, 0x1, RZ ;  /* 0x0000000104042810 */ /* 0x000fca0007ffe0ff */
[----:B------:R-:W-:Y:S01]  /*0900*/  @!P0 IMAD.MOV R4, RZ, RZ, -R4 ;  /* 0x000000ffff048224 */ /* 0x000fe200078e0a04 */
[----:B------:R-:W-:-:S05]  /*0910*/  @!P1 LOP3.LUT R4, RZ, UR4, RZ, 0x33, !PT ;  /* 0x00000004ff049c12 */ /* 0x000fca000f8e33ff */
[----:B------:R-:W-:Y:S02]  /*0920*/  IMAD.MOV.U32 R14, RZ, RZ, R4 ;  /* 0x000000ffff0e7224 */ /* 0x000fe400078e0004 */
.L_x_19:
[----:B------:R-:W-:Y:S01]  /*0930*/  ULOP3.LUT UR10, UR10, 0xffff, URZ, 0xc0, !UPT ;  /* 0x0000ffff0a0a7892 */ /* 0x000fe2000f8ec03f */
[----:B------:R-:W-:Y:S01]  /*0940*/  PLOP3.LUT P2, PT, PT, PT, PT, 0x80, 0x0 ;  /* 0x000000000000781c */ /* 0x000fe20003f4f070 */
[----:B------:R-:W-:Y:S01]  /*0950*/  ULDC.64 UR14, c[0x0][0x118] ;  /* 0x00004600000e7ab9 */ /* 0x000fe20000000a00 */
[----:B------:R-:W-:Y:S01]  /*0960*/  IMAD.MOV.U32 R5, RZ, RZ, RZ ;  /* 0x000000ffff057224 */ /* 0x000fe200078e00ff */
[----:B------:R-:W-:Y:S01]  /*0970*/  MOV R3, RZ ;  /* 0x000000ff00037202 */ /* 0x000fe20000000f00 */
[----:B------:R-:W-:Y:S01]  /*0980*/  CS2R R66, SRZ ;  /* 0x0000000000427805 */ /* 0x000fe2000001ff00 */
[----:B------:R-:W-:Y:S01]  /*0990*/  IMAD R207, R14, UR10, R207 ;  /* 0x0000000a0ecf7c24 */ /* 0x000fe2000f8e02cf */
[----:B------:R-:W-:Y:S01]  /*09a0*/  CS2R R64, SRZ ;  /* 0x0000000000407805 */ /* 0x000fe2000001ff00 */
[----:B------:R-:W-:Y:S01]  /*09b0*/  CS2R R62, SRZ ;  /* 0x00000000003e7805 */ /* 0x000fe2000001ff00 */
[----:B------:R-:W-:Y:S01]  /*09c0*/  CS2R R60, SRZ ;  /* 0x00000000003c7805 */ /* 0x000fe2000001ff00 */
[----:B------:R-:W-:Y:S01]  /*09d0*/  IMAD.IADD R14, R207, 0x1, R14 ;  /* 0x00000001cf0e7824 */ /* 0x000fe200078e020e */
[----:B------:R-:W-:Y:S01]  /*09e0*/  CS2R R58, SRZ ;  /* 0x00000000003a7805 */ /* 0x000fe2000001ff00 */
[----:B------:R-:W-:Y:S01]  /*09f0*/  CS2R R56, SRZ ;  /* 0x0000000000387805 */ /* 0x000fe2000001ff00 */
[----:B------:R-:W-:Y:S01]  /*0a00*/  CS2R R54, SRZ ;  /* 0x0000000000367805 */ /* 0x000fe2000001ff00 */
[----:B------:R-:W-:Y:S01]  /*0a10*/  CS2R R52, SRZ ;  /* 0x0000000000347805 */ /* 0x000fe2000001ff00 */
[----:B------:R-:W-:Y:S01]  /*0a20*/  IMNMX R14, R14, UR6, PT ;  /* 0x000000060e0e7c17 */ /* 0x000fe2000b800200 */
[----:B------:R-:W-:Y:S01]  /*0a30*/  CS2R R106, SRZ ;  /* 0x00000000006a7805 */ /* 0x000fe2000001ff00 */
[----:B------:R-:W-:Y:S01]  /*0a40*/  CS2R R104, SRZ ;  /* 0x0000000000687805 */ /* 0x000fe2000001ff00 */
[----:B------:R-:W-:Y:S01]  /*0a50*/  CS2R R102, SRZ ;  /* 0x0000000000667805 */ /* 0x000fe2000001ff00 */
[----:B------:R-:W-:Y:S01]  /*0a60*/  ISETP.GT.AND P0, PT, R14, R207, PT ;  /* 0x000000cf0e00720c */ /* 0x000fe20003f04270 */
        /* <DEDUP_REMOVED lines=30> */
[-C--:B------:R-:W-:Y:S01]  /*0c50*/  LEA.HI R30, R106, R15.reuse, RZ, 0x3 ;  /* 0x0000000f6a1e7211 */ /* 0x080fe200078f18ff */
[----:B------:R-:W-:Y:S01]  /*0c60*/  UIMAD.WIDE.U32 UR6, UR9, UR4, URZ ;  /* 0x00000004090672a5 */ /* 0x000fe2000f8e003f */
[----:B------:R-:W-:Y:S01]  /*0c70*/  PLOP3.LUT P2, PT, PT, PT, UP3, 0x80, 0x0 ;  /* 0x000000000000781c */ /* 0x000fe20003f4f038 */
[----:B------:R-:W-:Y:S01]  /*0c80*/  UIMAD UR4, UR12, UR4, URZ ;  /* 0x000000040c0472a4 */ /* 0x000fe2000f8e023f */
[----:B------:R-:W-:Y:S01]  /*0c90*/  LOP3.LUT R2, R30, 0xfffffff8, RZ, 0xc0, !PT ;  /* 0xfffffff81e027812 */ /* 0x000fe200078ec0ff */
[----:B------:R-:W-:Y:S01]  /*0ca0*/  IMAD.U32 R210, RZ, RZ, UR9 ;  /* 0x00000009ffd27e24 */ /* 0x000fe2000f8e00ff */
[----:B------:R-:W-:Y:S01]  /*0cb0*/  SHF.R.S32.HI R30, RZ, 0x3, R30 ;  /* 0x00000003ff1e7819 */ /* 0x000fe2000001141e */
[----:B------:R-:W-:Y:S01]  /*0cc0*/  UIMAD UR4, UR9, UR5, UR4 ;  /* 0x00000005090472a4 */ /* 0x000fe2000f8e0204 */
[----:B------:R-:W-:Y:S01]  /*0cd0*/  PLOP3.LUT P1, PT, PT, PT, UP3, 0x80, 0x0 ;  /* 0x000000000000781c */ /* 0x000fe20003f2f038 */
[----:B------:R-:W-:Y:S01]  /*0ce0*/  IMAD.IADD R29, R15, 0x1, -R2 ;  /* 0x000000010f1d7824 */ /* 0x000fe200078e0a02 */
[----:B------:R-:W-:Y:S01]  /*0cf0*/  SHF.R.S32.HI R9, RZ, 0x1f, R0 ;  /* 0x0000001fff097819 */ /* 0x000fe20000011400 */
[----:B------:R-:W-:Y:S01]  /*0d00*/  UIADD3 UR4, UR7, UR4, URZ ;  /* 0x0000000407047290 */ /* 0x000fe2000fffe03f */
[----:B------:R-:W-:Y:S01]  /*0d10*/  IMAD.U32 R13, RZ, RZ, UR7 ;  /* 0x00000007ff0d7e24 */ /* 0x000fe2000f8e00ff */
[--C-:B------:R-:W-:Y:S01]  /*0d20*/  SHF.R.S32.HI R32, RZ, 0x1f, R30.reuse ;  /* 0x0000001fff207819 */ /* 0x100fe2000001141e */
[----:B------:R-:W-:Y:S01]  /*0d30*/  IMAD R2, R29, 0x20, R30 ;  /* 0x000000201d027824 */ /* 0x000fe200078e021e */
[----:B------:R-:W-:Y:S01]  /*0d40*/  IADD3 R107, R14, -0x1, RZ ;  /* 0xffffffff0e6b7810 */ /* 0x000fe20007ffe0ff */
[----:B------:R-:W-:Y:S01]  /*0d50*/  IMAD.U32 R12, RZ, RZ, UR6 ;  /* 0x00000006ff0c7e24 */ /* 0x000fe2000f8e00ff */
[-C--:B------:R-:W-:Y:S01]  /*0d60*/  LEA.HI R206, R106, R15.reuse, RZ, 0x4 ;  /* 0x0000000f6ace7211 */ /* 0x080fe200078f20ff */
[----:B------:R-:W-:Y:S01]  /*0d70*/  IMAD.U32 R13, RZ, RZ, UR4 ;  /* 0x00000004ff0d7e24 */ /* 0x000fe2000f8e00ff */
[----:B------:R-:W-:Y:S01]  /*0d80*/  IADD3 R2, R2, UR16, RZ ;  /* 0x0000001002027c10 */ /* 0x000fe2000fffe0ff */
[----:B------:R-:W-:Y:S01]  /*0d90*/  IMAD R3, R9, c[0x0][0x1c0], RZ ;  /* 0x0000700009037a24 */ /* 0x000fe200078e02ff */
[----:B------:R-:W-:Y:S01]  /*0da0*/  ULDC UR4, c[0x0][0x168] ;  /* 0x00005a0000047ab9 */ /* 0x000fe20000000800 */
[----:B------:R-:W-:Y:S01]  /*0db0*/  IMAD.WIDE.U32 R12, R0, c[0x0][0x1c0], R12 ;  /* 0x00007000000c7a25 */ /* 0x000fe200078e000c */
[----:B------:R-:W-:Y:S01]  /*0dc0*/  UIMAD UR4, UR8, UR4, URZ ;  /* 0x00000004080472a4 */ /* 0x000fe2000f8e023f */
[----:B------:R-:W-:Y:S01]  /*0dd0*/  SHF.R.S32.HI R31, RZ, 0x1f, R107 ;  /* 0x0000001fff1f7819 */ /* 0x000fe2000001146b */
[----:B------:R-:W-:Y:S01]  /*0de0*/  ULDC.64 UR6, c[0x0][0x1e0] ;  /* 0x0000780000067ab9 */ /* 0x000fe20000000a00 */
[----:B------:R-:W-:Y:S01]  /*0df0*/  @P2 IMAD.HI.U32 R5, R2, c[0x0][0x2c8], RZ ;  /* 0x0000b20002052a27 */ /* 0x000fe200078e00ff */
[----:B------:R-:W-:Y:S01]  /*0e00*/  UIMAD.WIDE.U32 UR10, UR6, 0x40, URZ ;  /* 0x00000040060a78a5 */ /* 0x000fe2000f8e003f */
[----:B------:R-:W-:Y:S01]  /*0e10*/  LEA.HI R104, R106, R15, RZ, 0x5 ;  /* 0x0000000f6a687211 */ /* 0x000fe200078f28ff */
[----:B------:R-:W-:Y:S01]  /*0e20*/  USHF.L.U32 UR8, UR7, 0x6, URZ ;  /* 0x0000000607087899 */ /* 0x000fe2000800063f */
[----:B------:R-:W-:Y:S01]  /*0e30*/  IMAD.MOV.U32 R4, RZ, RZ, R2 ;  /* 0x000000ffff047224 */ /* 0x000fe200078e0002 */
[----:B------:R-:W-:Y:S01]  /*0e40*/  @P1 SHF.R.U32.HI R4, RZ, c[0x0][0x2cc], R5 ;  /* 0x0000b300ff041a19 */ /* 0x000fe20000011605 */
[----:B------:R-:W-:Y:S01]  /*0e50*/  IMAD R3, R0, c[0x0][0x1c4], R3 ;  /* 0x0000710000037a24 */ /* 0x000fe200078e0203 */
[----:B------:R-:W-:Y:S01]  /*0e60*/  IADD3 R5, R30, UR16, RZ ;  /* 0x000000101e057c10 */ /* 0x000fe2000fffe0ff */
[----:B------:R-:W-:Y:S01]  /*0e70*/  IMAD.SHL.U32 R34, R29, 0x8, RZ ;  /* 0x000000081d227824 */ /* 0x000fe200078e00ff */
[--C-:B------:R-:W-:Y:S01]  /*0e80*/  SHF.R.S32.HI R7, RZ, 0x1f, R4.reuse ;  /* 0x0000001fff077819 */ /* 0x100fe20000011404 */
[----:B------:R-:W-:Y:S01]  /*0e90*/  IMAD.IADD R13, R13, 0x1, R3 ;  /* 0x000000010d0d7824 */ /* 0x000fe200078e0203 */
[----:B------:R-:W-:Y:S01]  /*0ea0*/  UIADD3 UR8, UR11, UR8, URZ ;  /* 0x000000080b087290 */ /* 0x000fe2000fffe03f */
[----:B------:R-:W-:Y:S01]  /*0eb0*/  IMAD.MOV R3, RZ, RZ, -R4 ;  /* 0x000000ffff037224 */ /* 0x000fe200078e0a04 */
[----:B------:R-:W-:Y:S01]  /*0ec0*/  SHF.R.S32.HI R35, RZ, 0x1f, R34 ;  /* 0x0000001fff237819 */ /* 0x000fe20000011422 */
[----:B------:R-:W-:Y:S01]  /*0ed0*/  IMAD R7, R7, c[0x0][0x1b0], RZ ;  /* 0x00006c0007077a24 */ /* 0x000fe200078e02ff */
[----:B------:R-:W-:Y:S01]  /*0ee0*/  BAR.SYNC.DEFER_BLOCKING 0x0 ;  /* 0x0000000000007b1d */ /* 0x000fe20000010000 */
[----:B------:R-:W-:Y:S01]  /*0ef0*/  IMAD R2, R3, c[0x0][0x2c4], R2 ;  /* 0x0000b10003027a24 */ /* 0x000fe200078e0202 */
[----:B------:R-:W-:Y:S01]  /*0f00*/  IADD3 R3, R5, 0x20, RZ ;  /* 0x0000002005037810 */ /* 0x000fe20007ffe0ff */
[----:B------:R-:W-:Y:S01]  /*0f10*/  IMAD.WIDE.U32 R12, R4, c[0x0][0x1b0], R12 ;  /* 0x00006c00040c7a25 */ /* 0x000fe200078e000c */
[----:B------:R-:W-:-:S02]  /*0f20*/  ISETP.GE.AND P4, PT, R34, c[0x0][0x198], PT ;  /* 0x0000660022007a0c */ /* 0x000fc40003f86270 */
[----:B------:R-:W-:Y:S01]  /*0f30*/  SHF.R.S32.HI R11, RZ, 0x1f, R2 ;  /* 0x0000001fff0b7819 */ /* 0x000fe20000011402 */
[----:B------:R-:W-:Y:S01]  /*0f40*/  IMAD R7, R4, c[0x0][0x1b4], R7 ;  /* 0x00006d0004077a24 */ /* 0x000fe200078e0207 */
[----:B------:R-:W-:Y:S01]  /*0f50*/  ISETP.GE.AND P3, PT, R3, UR4, PT ;  /* 0x0000000403007c0c */ /* 0x000fe2000bf66270 */
[----:B------:R-:W-:Y:S01]  /*0f60*/  UMOV UR17, 0x6 ;  /* 0x0000000600117882 */ /* 0x000fe20000000000 */
[----:B------:R-:W-:Y:S01]  /*0f70*/  IADD3 R4, R5, 0x40, RZ ;  /* 0x0000004005047810 */ /* 0x000fe20007ffe0ff */
[----:B------:R-:W-:Y:S01]  /*0f80*/  IMAD R11, R11, c[0x0][0x1a8], RZ ;  /* 0x00006a000b0b7a24 */ /* 0x000fe200078e02ff */
[----:B------:R-:W-:Y:S01]  /*0f90*/  SHF.R.S32.HI R105, RZ, 0x5, R104 ;  /* 0x00000005ff697819 */ /* 0x000fe20000011468 */
[----:B------:R-:W-:Y:S01]  /*0fa0*/  IMAD.IADD R13, R13, 0x1, R7 ;  /* 0x000000010d0d7824 */ /* 0x000fe200078e0207 */
[----:B------:R-:W-:Y:S01]  /*0fb0*/  ISETP.GE.AND P2, PT, R4, UR4, PT ;  /* 0x0000000404007c0c */ /* 0x000fe2000bf46270 */
[C---:B------:R-:W-:Y:S02]  /*0fc0*/  IMAD R11, R2.reuse, c[0x0][0x1ac], R11 ;  /* 0x00006b00020b7a24 */ /* 0x040fe400078e020b */
[----:B------:R-:W-:-:S04]  /*0fd0*/  IMAD.WIDE.U32 R2, R2, c[0x0][0x1a8], R12 ;  /* 0x00006a0002027a25 */ /* 0x000fc800078e000c */
[----:B------:R-:W-:Y:S01]  /*0fe0*/  IMAD.SHL.U32 R7, R30, 0x40, RZ ;  /* 0x000000401e077824 */ /* 0x000fe200078e00ff */
[----:B------:R-:W-:Y:S01]  /*0ff0*/  LEA R6, P1, R2, c[0x0][0x160], 0x1 ;  /* 0x0000580002067a11 */ /* 0x000fe200078208ff */
[----:B------:R-:W-:Y:S02]  /*1000*/  IMAD.IADD R3, R3, 0x1, R11 ;  /* 0x0000000103037824 */ /* 0x000fe400078e020b */
[----:B------:R-:W-:Y:S01]  /*1010*/  IMAD R11, R32, c[0x0][0x1e0], RZ ;  /* 0x00007800200b7a24 */ /* 0x000fe200078e02ff */
[----:B------:R-:W-:Y:S01]  /*1020*/  LOP3.LUT R7, R7, 0x1c0, RZ, 0xc0, !PT ;  /* 0x000001c007077812 */ /* 0x000fe200078ec0ff */
[----:B------:R-:W1:Y:S01]  /*1030*/  SHFL.IDX PT, R4, R6, RZ, 0x181f ;  /* 0x00181fff06047589 */ /* 0x000e6200000e0000 */
[----:B------:R-:W-:Y:S01]  /*1040*/  LEA.HI.X R3, R2, c[0x0][0x164], R3, 0x1, P1 ;  /* 0x0000590002037a11 */ /* 0x000fe200008f0c03 */
[C---:B------:R-:W-:Y:S01]  /*1050*/  IMAD R2, R30.reuse, c[0x0][0x1e4], R11 ;  /* 0x000079001e027a24 */ /* 0x040fe200078e020b */
[C---:B------:R-:W-:Y:S01]  /*1060*/  ISETP.GE.AND P1, PT, R5.reuse, UR4, PT ;  /* 0x0000000405007c0c */ /* 0x040fe2000bf26270 */
[----:B------:R-:W-:Y:S01]  /*1070*/  IMAD.WIDE.U32 R10, R30, c[0x0][0x1e0], R34 ;  /* 0x000078001e0a7a25 */ /* 0x000fe200078e0022 */
[----:B------:R-:W-:Y:S01]  /*1080*/  IADD3 R5, R5, 0x60, RZ ;  /* 0x0000006005057810 */ /* 0x000fe20007ffe0ff */
[----:B------:R-:W-:Y:S01]  /*1090*/  SHFL.IDX PT, R12, R6, 0x1, 0x181f ;  /* 0x00381f00060c7f89 */ /* 0x000fe200000e0000 */
[----:B------:R-:W-:Y:S01]  /*10a0*/  SHF.R.U32.HI R208, RZ, 0x3, R7 ;  /* 0x00000003ffd07819 */ /* 0x000fe20000011607 */
[----:B------:R-:W-:Y:S01]  /*10b0*/  IMAD.IADD R11, R11, 0x1, R2 ;  /* 0x000000010b0b7824 */ /* 0x000fe200078e0202 */
[----:B------:R-:W-:Y:S01]  /*10c0*/  LOP3.LUT R7, R7, 0x38, R34, 0xf8, !PT ;  /* 0x0000003807077812 */ /* 0x000fe200078ef822 */
[----:B------:R-:W-:Y:S01]  /*10d0*/  SHFL.IDX PT, R13, R3, 0x1, 0x181f ;  /* 0x00381f00030d7f89 */ /* 0x000fe200000e0000 */
[----:B------:R-:W-:Y:S01]  /*10e0*/  ISETP.GE.AND P5, PT, R5, UR4, PT ;  /* 0x0000000405007c0c */ /* 0x000fe2000bfa6270 */
[----:B------:R-:W-:Y:S01]  /*10f0*/  IMAD.WIDE.U32 R210, R210, c[0x0][0x1e8], R10 ;  /* 0x00007a00d2d27a25 */ /* 0x000fe200078e000a */
[----:B------:R-:W-:Y:S01]  /*1100*/  LOP3.LUT R208, R7, R208, RZ, 0x3c, !PT ;  /* 0x000000d007d07212 */ /* 0x000fe200078e3cff */
[----:B------:R-:W3:Y:S01]  /*1110*/  SHFL.IDX PT, R5, R3, RZ, 0x181f ;  /* 0x00181fff03057589 */ /* 0x000ee200000e0000 */
[----:B------:R-:W-:Y:S01]  /*1120*/  LEA.HI R7, R106, R15, RZ, 0x6 ;  /* 0x0000000f6a077211 */ /* 0x000fe200078f30ff */
[----:B------:R-:W-:Y:S01]  /*1130*/  ULDC.64 UR4, c[0x0][0x1e8] ;  /* 0x00007a0000047ab9 */ /* 0x000fe20000000a00 */
[----:B------:R-:W-:Y:S01]  /*1140*/  IADD3 R2, R34, 0x40, RZ ;  /* 0x0000004022027810 */ /* 0x000fe20007ffe0ff */
[----:B------:R-:W-:Y:S01]  /*1150*/  SHFL.IDX PT, R8, R6, 0x2, 0x181f ;  /* 0x00581f0006087f89 */ /* 0x000fe200000e0000 */
[----:B------:R-:W-:Y:S01]  /*1160*/  UIMAD UR4, UR12, UR4, URZ ;  /* 0x000000040c0472a4 */ /* 0x000fe2000f8e023f */
[----:B------:R-:W-:Y:S01]  /*1170*/  IMAD.SHL.U32 R7, R7, 0x8, RZ ;  /* 0x0000000807077824 */ /* 0x000fe200078e00ff */
[----:B------:R-:W-:Y:S01]  /*1180*/  ISETP.GE.AND P6, PT, R2, c[0x0][0x198], PT ;  /* 0x0000660002007a0c */ /* 0x000fe20003fc6270 */
[----:B------:R-:W-:Y:S01]  /*1190*/  SHFL.IDX PT, R10, R6, 0x3, 0x181f ;  /* 0x00781f00060a7f89 */ /* 0x000fe200000e0000 */
[----:B------:R-:W-:-:S02]  /*11a0*/  UIMAD UR4, UR9, UR5, UR4 ;  /* 0x00000005090472a4 */ /* 0x000fc4000f8e0204 */
[----:B------:R-:W-:Y:S01]  /*11b0*/  LOP3.LUT R208, R208, 0xfffffe00, R7, 0xf8, !PT ;  /* 0xfffffe00d0d07812 */ /* 0x000fe200078ef807 */
[----:B------:R-:W-:Y:S01]  /*11c0*/  SHFL.IDX PT, R11, R3, 0x3, 0x181f ;  /* 0x00781f00030b7f89 */ /* 0x000fe200000e0000 */
[----:B------:R-:W-:Y:S02]  /*11d0*/  @!P1 SHF.R.S32.HI R7, RZ, 0x1f, R2 ;  /* 0x0000001fff079819 */ /* 0x000fe40000011402 */
[----:B------:R-:W-:Y:S01]  /*11e0*/  IADD3 R211, R211, UR4, RZ ;  /* 0x00000004d3d37c10 */ /* 0x000fe2000fffe0ff */
[----:B------:R-:W-:Y:S01]  /*11f0*/  IMAD.SHL.U32 R208, R208, 0x2, RZ ;  /* 0x00000002d0d07824 */ /* 0x000fe200078e00ff */
[----:B------:R-:W-:Y:S02]  /*1200*/  ULDC.64 UR4, c[0x0][0x210] ;  /* 0x0000840000047ab9 */ /* 0x000fe40000000a00 */
[----:B------:R-:W-:-:S04]  /*1210*/  UIMAD UR4, UR12, UR4, URZ ;  /* 0x000000040c0472a4 */ /* 0x000fc8000f8e023f */
[----:B------:R-:W-:Y:S01]  /*1220*/  UIMAD UR4, UR9, UR5, UR4 ;  /* 0x00000005090472a4 */ /* 0x000fe2000f8e0204 */
[----:B--2---:R-:W-:Y:S01]  /*1230*/  @P0 SHF.R.S32.HI R219, RZ, 0x1f, R218 ;  /* 0x0000001fffdb0819 */ /* 0x004fe200000114da */
[----:B------:R-:W-:Y:S01]  /*1240*/  @!P0 IMAD.MOV.U32 R218, RZ, RZ, R0 ;  /* 0x000000ffffda8224 */ /* 0x000fe200078e0000 */
[----:B------:R-:W-:Y:S01]  /*1250*/  @!P1 LEA.HI R0, R7, R2, RZ, 0x3 ;  /* 0x0000000207009211 */ /* 0x000fe200078f18ff */
[----:B------:R-:W-:Y:S01]  /*1260*/  @!P0 IMAD.MOV.U32 R219, RZ, RZ, R9 ;  /* 0x000000ffffdb8224 */ /* 0x000fe200078e0009 */
[----:B-1----:R-:W-:Y:S01]  /*1270*/  @!P1 LEA R16, P0, R34, R4, 0x1 ;  /* 0x0000000422109211 */ /* 0x002fe200078008ff */
[----:B------:R1:W2:Y:S01]  /*1280*/  SHFL.IDX PT, R9, R3, 0x2, 0x181f ;  /* 0x00581f0003097f89 */ /* 0x0002a200000e0000 */
[----:B------:R-:W-:Y:S01]  /*1290*/  @!P1 LOP3.LUT R0, R0, 0xfffffff8, RZ, 0xc0, !PT ;  /* 0xfffffff800009812 */ /* 0x000fe200078ec0ff */
[----:B------:R-:W-:Y:S01]  /*12a0*/  IMAD R213, R219, c[0x0][0x1f0], RZ ;  /* 0x00007c00dbd57a24 */ /* 0x000fe200078e02ff */
[----:B------:R-:W-:Y:S01]  /*12b0*/  @!P3 SHF.R.S32.HI R7, RZ, 0x1f, R2 ;  /* 0x0000001fff07b819 */ /* 0x000fe20000011402 */
[----:B------:R-:W-:Y:S01]  /*12c0*/  IMAD.WIDE.U32 R210, R218, c[0x0][0x1f0], R210 ;  /* 0x00007c00dad27a25 */ /* 0x000fe200078e00d2 */
[----:B---3--:R-:W-:-:S03]  /*12d0*/  @!P1 LEA.HI.X R17, R34, R5, R35, 0x1, P0 ;  /* 0x0000000522119211 */ /* 0x008fc600000f0c23 */
[----:B------:R-:W-:Y:S01]  /*12e0*/  @!P1 IMAD.WIDE R18, R0, 0x2, R4 ;  /* 0x0000000200129825 */ /* 0x000fe200078e0204 */
[----:B------:R-:W-:Y:S01]  /*12f0*/  @!P3 LEA.HI R4, R7, R2, RZ, 0x3 ;  /* 0x000000020704b211 */ /* 0x000fe200078f18ff */
[----:B------:R3:W-:Y:S01]  /*1300*/  @!P1 LDGSTS.E.BYPASS.LTC128B.128 [R208+0x100], [R16.64], !P4 ;  /* 0x0010000010d09fae */ /* 0x0007e2000e101d4e */
[----:B------:R-:W-:Y:S01]  /*1310*/  @!P2 SHF.R.S32.HI R5, RZ, 0x1f, R2 ;  /* 0x0000001fff05a819 */ /* 0x000fe20000011402 */
[----:B------:R-:W-:Y:S01]  /*1320*/  IMAD R213, R218, c[0x0][0x1f4], R213 ;  /* 0x00007d00dad57a24 */ /* 0x000fe200078e02d5 */
[----:B------:R-:W-:Y:S01]  /*1330*/  @!P3 LOP3.LUT R4, R4, 0xfffffff8, RZ, 0xc0, !PT ;  /* 0xfffffff80404b812 */ /* 0x000fe200078ec0ff */
[----:B------:R4:W-:Y:S01]  /*1340*/  @!P1 LDGSTS.E.BYPASS.LTC128B.128 [R208+0x4100], [R18.64], !P6 ;  /* 0x0410000012d09fae */ /* 0x0009e2000f101d4e */
[----:B------:R-:W-:Y:S01]  /*1350*/  @!P3 LEA R20, P1, R34, R12, 0x1 ;  /* 0x0000000c2214b211 */ /* 0x000fe200078208ff */
[----:B------:R-:W-:Y:S01]  /*1360*/  IMAD.IADD R213, R211, 0x1, R213 ;  /* 0x00000001d3d57824 */ /* 0x000fe200078e02d5 */
[----:B------:R-:W-:Y:S01]  /*1370*/  @!P2 LEA.HI R0, R5, R2, RZ, 0x3 ;  /* 0x000000020500a211 */ /* 0x000fe200078f18ff */
[----:B------:R-:W-:Y:S01]  /*1380*/  @!P3 IMAD.WIDE R22, R4, 0x2, R12 ;  /* 0x000000020416b825 */ /* 0x000fe200078e020c */
[----:B------:R-:W-:-:S02]  /*1390*/  @!P3 LEA.HI.X R21, R34, R13, R35, 0x1, P1 ;  /* 0x0000000d2215b211 */ /* 0x000fc400008f0c23 */
[----:B------:R-:W-:Y:S01]  /*13a0*/  @!P2 LOP3.LUT R5, R0, 0xfffffff8, RZ, 0xc0, !PT ;  /* 0xfffffff80005a812 */ /* 0x000fe200078ec0ff */
[----:B------:R-:W-:Y:S02]  /*13b0*/  IMAD.MOV.U32 R13, RZ, RZ, 0x60 ;  /* 0x00000060ff0d7424 */ /* 0x000fe400078e00ff */
[----:B------:R5:W-:Y:S01]  /*13c0*/  @!P3 LDGSTS.E.BYPASS.LTC128B.128 [R208+0x1100], [R20.64], !P4 ;  /* 0x0110000014d0bfae */ /* 0x000be2000e101d4e */
[----:B------:R-:W-:Y:S02]  /*13d0*/  IMAD.MOV.U32 R212, RZ, RZ, R210 ;  /* 0x000000ffffd47224 */ /* 0x000fe400078e00d2 */
[C---:B-1----:R-:W-:Y:S01]  /*13e0*/  IMAD R3, R13.reuse, c[0x0][0x1e4], RZ ;  /* 0x000079000d037a24 */ /* 0x042fe200078e02ff */
[----:B------:R5:W-:Y:S01]  /*13f0*/  @!P3 LDGSTS.E.BYPASS.LTC128B.128 [R208+0x5100], [R22.64], !P6 ;  /* 0x0510000016d0bfae */ /* 0x000be2000f101d4e */
[----:B------:R-:W-:-:S04]  /*1400*/  IMAD.WIDE.U32 R108, R13, c[0x0][0x1e0], RZ ;  /* 0x000078000d6c7a25 */ /* 0x000fc800078e00ff */
[----:B------:R-:W-:Y:S02]  /*1410*/  IMAD R13, R14, -0x60, R13 ;  /* 0xffffffa00e0d7824 */ /* 0x000fe400078e020d */
[----:B--2---:R-:W-:Y:S01]  /*1420*/  @!P2 IMAD.WIDE R4, R5, 0x2, R8 ;  /* 0x000000020504a825 */ /* 0x004fe200078e0208 */
[C---:B---3--:R-:W-:Y:S02]  /*1430*/  @!P2 LEA R16, P0, R34.reuse, R8, 0x1 ;  /* 0x000000082210a211 */ /* 0x048fe400078008ff */
[----:B------:R-:W-:Y:S01]  /*1440*/  IADD3 R28, R13, c[0x0][0x1d0], -R30 ;  /* 0x000074000d1c7a10 */ /* 0x000fe20007ffe81e */
[----:B------:R-:W-:Y:S01]  /*1450*/  IMAD.IADD R12, R109, 0x1, R3 ;  /* 0x000000016d0c7824 */ /* 0x000fe200078e0203 */
[C---:B------:R-:W-:Y:S01]  /*1460*/  @!P2 LEA.HI.X R17, R34.reuse, R9, R35, 0x1, P0 ;  /* 0x000000092211a211 */ /* 0x040fe200000f0c23 */
[----:B------:R-:W-:Y:S01]  /*1470*/  IMAD.WIDE.U32 R6, R107, R108, R212 ;  /* 0x0000006c6b067225 */ /* 0x000fe200078e00d4 */
[----:B------:R-:W-:Y:S02]  /*1480*/  @!P5 LEA R8, P0, R34, R10, 0x1 ;  /* 0x0000000a2208d211 */ /* 0x000fe400078008ff */
[----:B------:R-:W-:Y:S01]  /*1490*/  ISETP.GE.AND P1, PT, R28, 0x21, PT ;  /* 0x000000211c00780c */ /* 0x000fe20003f26270 */
[----:B------:R1:W-:Y:S01]  /*14a0*/  @!P2 LDGSTS.E.BYPASS.LTC128B.128 [R208+0x2100], [R16.64], !P4 ;  /* 0x0210000010d0afae */ /* 0x0003e2000e101d4e */
[----:B------:R-:W-:Y:S01]  /*14b0*/  @!P5 LEA.HI.X R9, R34, R11, R35, 0x1, P0 ;  /* 0x0000000b2209d211 */ /* 0x000fe200000f0c23 */
[----:B------:R-:W-:Y:S01]  /*14c0*/  IMAD.U32 R3, RZ, RZ, UR6 ;  /* 0x00000006ff037e24 */ /* 0x000fe2000f8e00ff */
[C---:B------:R-:W-:Y:S01]  /*14d0*/  ISETP.GE.AND P0, PT, R28.reuse, 0x41, PT ;  /* 0x000000411c00780c */ /* 0x040fe20003f06270 */
[----:B------:R2:W-:Y:S01]  /*14e0*/  @!P2 LDGSTS.E.BYPASS.LTC128B.128 [R208+0x6100], [R4.64], !P6 ;  /* 0x0610000004d0afae */ /* 0x0005e2000f101d4e */
[----:B------:R-:W-:Y:S01]  /*14f0*/  ISETP.GE.AND P2, PT, R28, 0x1, PT ;  /* 0x000000011c00780c */ /* 0x000fe20003f46270 */
[----:B------:R-:W-:-:S02]  /*1500*/  IMAD.U32 R0, RZ, RZ, UR7 ;  /* 0x00000007ff007e24 */ /* 0x000fc4000f8e00ff */
[----:B------:R3:W-:Y:S01]  /*1510*/  @!P5 LDGSTS.E.BYPASS.LTC128B.128 [R208+0x3100], [R8.64], !P4 ;  /* 0x0310000008d0dfae */ /* 0x0007e2000e101d4e */
[----:B------:R-:W-:-:S04]  /*1520*/  IMAD R221, R219, c[0x0][0x218], RZ ;  /* 0x00008600dbdd7a24 */ /* 0x000fc800078e02ff */
[----:B------:R-:W-:-:S05]  /*1530*/  IMAD R221, R218, c[0x0][0x21c], R221 ;  /* 0x00008700dadd7a24 */ /* 0x000fca00078e02dd */
[----:B----4-:R-:W-:Y:S01]  /*1540*/  @P2 LEA R18, P4, R6, c[0x0][0x1c8], 0x1 ;  /* 0x0000720006122a11 */ /* 0x010fe200078808ff */
[----:B-1----:R-:W-:Y:S02]  /*1550*/  IMAD.U32 R17, RZ, RZ, UR6 ;  /* 0x00000006ff117e24 */ /* 0x002fe4000f8e00ff */
[----:B--2---:R-:W-:Y:S01]  /*1560*/  IMAD R5, R12, R107, RZ ;  /* 0x0000006b0c057224 */ /* 0x004fe200078e02ff */
[----:B------:R-:W-:Y:S02]  /*1570*/  LOP3.LUT R4, R206, 0xfffffff0, RZ, 0xc0, !PT ;  /* 0xfffffff0ce047812 */ /* 0x000fe400078ec0ff */
[----:B------:R-:W-:Y:S01]  /*1580*/  @P1 LEA R17, P3, R17, R6, 0x5 ;  /* 0x0000000611111211 */ /* 0x000fe200078628ff */
[----:B------:R-:W-:Y:S02]  /*1590*/  IMAD R5, R31, R108, R5 ;  /* 0x0000006c1f057224 */ /* 0x000fe400078e0205 */
[----:B---3--:R-:W-:Y:S02]  /*15a0*/  IMAD.IADD R9, R15, 0x1, -R4 ;  /* 0x000000010f097824 */ /* 0x008fe400078e0a04 */
[----:B------:R-:W-:Y:S01]  /*15b0*/  IMAD.IADD R5, R7, 0x1, R5 ;  /* 0x0000000107057824 */ /* 0x000fe200078e0205 */
[----:B------:R-:W-:-:S02]  /*15c0*/  SHF.R.S32.HI R7, RZ, 0x4, R206 ;  /* 0x00000004ff077819 */ /* 0x000fc400000114ce */
[----:B------:R-:W-:Y:S02]  /*15d0*/  SHF.R.S32.HI R4, RZ, 0x1f, R9 ;  /* 0x0000001fff047819 */ /* 0x000fe40000011409 */
[----:B------:R-:W-:Y:S02]  /*15e0*/  @P1 LEA.HI.X R0, R3, R5, R0, 0x5, P3 ;  /* 0x0000000503001211 */ /* 0x000fe400018f2c00 */
[C---:B------:R-:W-:Y:S02]  /*15f0*/  @P1 LEA R16, P3, R17.reuse, c[0x0][0x1c8], 0x1 ;  /* 0x0000720011101a11 */ /* 0x040fe400078608ff */
[----:B------:R-:W-:Y:S02]  /*1600*/  LEA.HI R3, R4, R9, RZ, 0x3 ;  /* 0x0000000904037211 */ /* 0x000fe400078f18ff */
[----:B------:R-:W-:Y:S02]  /*1610*/  @P1 LEA.HI.X R17, R17, c[0x0][0x1cc], R0, 0x1, P3 ;  /* 0x0000730011111a11 */ /* 0x000fe400018f0c00 */
[----:B------:R-:W-:-:S02]  /*1620*/  LOP3.LUT R0, R3, 0xfffffff8, RZ, 0xc0, !PT ;  /* 0xfffffff803007812 */ /* 0x000fc400078ec0ff */
[C---:B------:R-:W-:Y:S02]  /*1630*/  @P2 LEA.HI.X R19, R6.reuse, c[0x0][0x1cc], R5, 0x1, P4 ;  /* 0x0000730006132a11 */ /* 0x040fe400020f0c05 */
[----:B------:R-:W-:Y:S01]  /*1640*/  @P0 IADD3 R6, P3, R6, UR10, RZ ;  /* 0x0000000a06060c10 */ /* 0x000fe2000ff7e0ff */
[----:B------:R-:W-:Y:S01]  /*1650*/  IMAD.IADD R0, R9, 0x1, -R0 ;  /* 0x0000000109007824 */ /* 0x000fe200078e0a00 */
[----:B------:R-:W-:Y:S02]  /*1660*/  @!P5 SHF.R.S32.HI R9, RZ, 0x1f, R2 ;  /* 0x0000001fff09d819 */ /* 0x000fe40000011402 */
[----:B------:R-:W-:Y:S02]  /*1670*/  @P0 IADD3.X R5, R5, UR8, RZ, P3, !PT ;  /* 0x0000000805050c10 */ /* 0x000fe40009ffe4ff */
[----:B------:R-:W-:Y:S02]  /*1680*/  @P0 LEA R8, P3, R6, c[0x0][0x1c8], 0x1 ;  /* 0x0000720006080a11 */ /* 0x000fe400078608ff */
[----:B------:R-:W-:-:S02]  /*1690*/  @!P5 LEA.HI R4, R9, R2, RZ, 0x3 ;  /* 0x000000020904d211 */ /* 0x000fc400078f18ff */
[----:B------:R-:W-:Y:S02]  /*16a0*/  ISETP.GE.AND P4, PT, R34, c[0x0][0x1d4], PT ;  /* 0x0000750022007a0c */ /* 0x000fe40003f86270 */
[----:B------:R-:W-:Y:S02]  /*16b0*/  @P0 LEA.HI.X R9, R6, c[0x0][0x1cc], R5, 0x1, P3 ;  /* 0x0000730006090a11 */ /* 0x000fe400018f0c05 */
[----:B------:R-:W-:Y:S02]  /*16c0*/  @!P5 LOP3.LUT R5, R4, 0xfffffff8, RZ, 0xc0, !PT ;  /* 0xfffffff80405d812 */ /* 0x000fe400078ec0ff */
[----:B------:R-:W-:Y:S02]  /*16d0*/  ISETP.GE.AND P3, PT, R2, c[0x0][0x1d4], PT ;  /* 0x0000750002007a0c */ /* 0x000fe40003f66270 */
[----:B------:R-:W-:Y:S01]  /*16e0*/  LEA.HI R206, R206, R7, RZ, 0x1 ;  /* 0x00000007cece7211 */ /* 0x000fe200078f08ff */
[----:B------:R-:W-:-:S03]  /*16f0*/  @!P5 IMAD.WIDE R10, R5, 0x2, R10 ;  /* 0x00000002050ad825 */ /* 0x000fc600078e020a */
[----:B------:R-:W-:Y:S01]  /*1700*/  LOP3.LUT R206, R206, 0xfffffffe, RZ, 0xc0, !PT ;  /* 0xfffffffecece7812 */ /* 0x000fe200078ec0ff */
[----:B------:R-:W-:Y:S01]  /*1710*/  IMAD.SHL.U32 R5, R29, 0x40, RZ ;  /* 0x000000401d057824 */ /* 0x000fe200078e00ff */
[----:B------:R1:W-:Y:S03]  /*1720*/  @!P5 LDGSTS.E.BYPASS.LTC128B.128 [R208+0x7100], [R10.64], !P6 ;  /* 0x071000000ad0dfae */ /* 0x0003e6000f101d4e */
[----:B------:R-:W-:Y:S01]  /*1730*/  IMAD.IADD R206, R7, 0x1, -R206 ;  /* 0x0000000107ce7824 */ /* 0x000fe200078e0ace */
[----:B------:R-:W0:Y:S01]  /*1740*/  LDGDEPBAR ;  /* 0x00000000000079af */ /* 0x000e220000000000 */
[----:B------:R-:W-:Y:S02]  /*1750*/  IMAD.SHL.U32 R7, R0, 0x40, RZ ;  /* 0x0000004000077824 */ /* 0x000fe400078e00ff */
[----:B------:R-:W-:Y:S01]  /*1760*/  IMAD.SHL.U32 R4, R206, 0x8, RZ ;  /* 0x00000008ce047824 */ /* 0x000fe200078e00ff */
[----:B------:R2:W-:Y:S02]  /*1770*/  @P2 LDGSTS.E.BYPASS.LTC128B.128 [R208+0x8100], [R18.64], !P4 ;  /* 0x0810000012d02fae */ /* 0x0005e4000e101d4e */
[----:B------:R-:W-:-:S02]  /*1780*/  LOP3.LUT R7, R7, 0x1c0, RZ, 0xc0, !PT ;  /* 0x000001c007077812 */ /* 0x000fc400078ec0ff */
[----:B------:R2:W-:Y:S02]  /*1790*/  @P2 LDGSTS.E.BYPASS.LTC128B.128 [R208+0xb100], [R18.64+0x80], !P3 ;  /* 0x0b10008012d02fae */ /* 0x0005e4000d901d4e */
[----:B------:R-:W-:Y:S01]  /*17a0*/  LOP3.LUT R2, R7, 0x8, R4, 0xf8, !PT ;  /* 0x0000000807027812 */ /* 0x000fe200078ef804 */
[----:B------:R-:W-:Y:S01]  /*17b0*/  IMAD.SHL.U32 R4, R30, 0x8, RZ ;  /* 0x000000081e047824 */ /* 0x000fe200078e00ff */
[----:B------:R2:W-:Y:S01]  /*17c0*/  @P1 LDGSTS.E.BYPASS.LTC128B.128 [R208+0x9100], [R16.64], !P4 ;  /* 0x0910000010d01fae */ /* 0x0005e2000e101d4e */
[----:B------:R-:W-:-:S03]  /*17d0*/  SHF.R.U32.HI R7, RZ, 0x3, R7 ;  /* 0x00000003ff077819 */ /* 0x000fc60000011607 */
[----:B------:R2:W-:Y:S01]  /*17e0*/  @P1 LDGSTS.E.BYPASS.LTC128B.128 [R208+0xc100], [R16.64+0x80], !P3 ;  /* 0x0c10008010d01fae */ /* 0x0005e2000d901d4e */
[----:B------:R-:W-:Y:S01]  /*17f0*/  LOP3.LUT R2, R2, R7, RZ, 0x3c, !PT ;  /* 0x0000000702027212 */ /* 0x000fe200078e3cff */
[----:B------:R-:W-:Y:S01]  /*1800*/  IMAD.SHL.U32 R7, R3, 0x40, RZ ;  /* 0x0000004003077824 */ /* 0x000fe200078e00ff */
[----:B------:R-:W-:Y:S01]  /*1810*/  LOP3.LUT R3, R5, 0x1c0, RZ, 0xc0, !PT ;  /* 0x000001c005037812 */ /* 0x000fe200078ec0ff */
[----:B------:R3:W-:Y:S01]  /*1820*/  @P0 LDGSTS.E.BYPASS.LTC128B.128 [R208+0xa100], [R8.64], !P4 ;  /* 0x0a10000008d00fae */ /* 0x0007e2000e101d4e */
[----:B------:R-:W-:Y:S01]  /*1830*/  R2P PR, R0, 0x6 ;  /* 0x0000000600007804 */ /* 0x000fe20000000000 */
[----:B------:R-:W-:Y:S01]  /*1840*/  IMAD.MOV.U32 R5, RZ, RZ, 0x10 ;  /* 0x00000010ff057424 */ /* 0x000fe200078e00ff */
[----:B------:R-:W-:Y:S01]  /*1850*/  LOP3.LUT R2, R2, 0xfffffe00, R7, 0xf8, !PT ;  /* 0xfffffe0002027812 */ /* 0x000fe200078ef807 */
[----:B------:R3:W-:Y:S01]  /*1860*/  @P0 LDGSTS.E.BYPASS.LTC128B.128 [R208+0xd100], [R8.64+0x80], !P3 ;  /* 0x0d10008008d00fae */ /* 0x0007e2000d901d4e */
[----:B------:R-:W-:Y:S02]  /*1870*/  LOP3.LUT R4, R3, 0x8, R4, 0xf8, !PT ;  /* 0x0000000803047812 */ /* 0x000fe400078ef804 */
[----:B------:R-:W-:Y:S01]  /*1880*/  SHF.R.U32.HI R3, RZ, 0x3, R3 ;  /* 0x00000003ff037819 */ /* 0x000fe20000011603 */
[----:B------:R-:W0:Y:S01]  /*1890*/  LDGDEPBAR ;  /* 0x00000000000079af */ /* 0x000e220000000000 */
[----:B------:R-:W-:Y:S01]  /*18a0*/  IMAD R7, R105, 0x400, R2 ;  /* 0x0000040069077824 */ /* 0x000fe200078e0202 */
[----:B------:R-:W-:-:S02]  /*18b0*/  SEL R5, R5, 0xfffffff0, !P1 ;  /* 0xfffffff005057807 */ /* 0x000fc40004800000 */
[----:B------:R-:W-:Y:S02]  /*18c0*/  LOP3.LUT P0, RZ, R29, 0x2, RZ, 0xc0, !PT ;  /* 0x000000021dff7812 */ /* 0x000fe4000780c0ff */
[C---:B------:R-:W-:Y:S02]  /*18d0*/  ISETP.LT.OR P6, PT, R28.reuse, 0x1, P4 ;  /* 0x000000011c00780c */ /* 0x040fe400027c1670 */
[----:B------:R-:W-:Y:S02]  /*18e0*/  ISETP.LT.OR P5, PT, R28, 0x1, P3 ;  /* 0x000000011c00780c */ /* 0x000fe40001fa1670 */
[----:B---3--:R-:W-:Y:S01]  /*18f0*/  LOP3.LUT R9, R4, R3, RZ, 0x3c, !PT ;  /* 0x0000000304097212 */ /* 0x008fe200078e3cff */
[----:B------:R-:W-:-:S04]  /*1900*/  DEPBAR.LE SB0, 0x1 ;  /* 0x000080400000791a */ /* 0x000fc80000000000 */
[----:B------:R-:W-:Y:S01]  /*1910*/  IMAD.MOV.U32 R3, RZ, RZ, 0x20 ;  /* 0x00000020ff037424 */ /* 0x000fe200078e00ff */
[C---:B------:R-:W-:Y:S01]  /*1920*/  LEA R4, R7.reuse, 0x100, 0x1 ;  /* 0x0000010007047811 */ /* 0x040fe200078e08ff */
[----:B------:R-:W-:Y:S01]  /*1930*/  IMAD.SHL.U32 R7, R7, 0x2, RZ ;  /* 0x0000000207077824 */ /* 0x000fe200078e00ff */
[----:B------:R-:W-:Y:S01]  /*1940*/  BAR.SYNC.DEFER_BLOCKING 0x0 ;  /* 0x0000000000007b1d */ /* 0x000fe20000010000 */
[----:B------:R-:W-:Y:S01]  /*1950*/  IMAD R206, R206, 0x200, R9 ;  /* 0x00000200cece7824 */ /* 0x000fe200078e0209 */
[----:B------:R-:W-:Y:S01]  /*1960*/  SEL R3, R3, 0xffffffe0, !P2 ;  /* 0xffffffe003037807 */ /* 0x000fe20005000000 */
[--C-:B------:R-:W-:Y:S02]  /*1970*/  IMAD R6, R5, 0x2, R4.reuse ;  /* 0x0000000205067824 */ /* 0x100fe400078e0204 */
[----:B------:R-:W-:Y:S02]  /*1980*/  IMAD.SHL.U32 R206, R206, 0x2, RZ ;  /* 0x00000002cece7824 */ /* 0x000fe400078e00ff */
[----:B------:R-:W-:-:S02]  /*1990*/  IMAD R4, R3, 0x2, R4 ;  /* 0x0000000203047824 */ /* 0x000fc400078e0204 */
[----:B------:R-:W-:Y:S01]  /*19a0*/  IMAD R0, R3, 0x2, R6 ;  /* 0x0000000203007824 */ /* 0x000fe200078e0206 */
[----:B------:R-:W-:Y:S01]  /*19b0*/  IADD3 R205, R206, 0x8120, RZ ;  /* 0x00008120cecd7810 */ /* 0x000fe20007ffe0ff */
[----:B------:R-:W-:Y:S04]  /*19c0*/  LDSM.16.M88.4 R124, [R7+0x100] ;  /* 0x00010000077c783b */ /* 0x000fe80000000200 */
[----:B------:R3:W-:Y:S04]  /*19d0*/  LDSM.16.M88.4 R164, [R7+0x4100] ;  /* 0x0041000007a4783b */ /* 0x0007e80000000200 */
[----:B------:R-:W-:Y:S04]  /*19e0*/  LDSM.16.M88.4 R140, [R6] ;  /* 0x00000000068c783b */ /* 0x000fe80000000200 */
[----:B------:R4:W-:Y:S04]  /*19f0*/  LDSM.16.M88.4 R168, [R6+0x4000] ;  /* 0x0040000006a8783b */ /* 0x0009e80000000200 */
[----:B------:R-:W-:Y:S04]  /*1a00*/  LDSM.16.M88.4 R148, [R4] ;  /* 0x000000000494783b */ /* 0x000fe80000000200 */
[----:B------:R-:W-:Y:S04]  /*1a10*/  LDSM.16.M88.4 R176, [R4+0x4000] ;  /* 0x0040000004b0783b */ /* 0x000fe80000000200 */
[----:B------:R-:W-:Y:S01]  /*1a20*/  LDSM.16.M88.4 R152, [R0] ;  /* 0x000000000098783b */ /* 0x000fe20000000200 */
[----:B---3--:R-:W-:-:S03]  /*1a30*/  IMAD R7, R32, c[0x0][0x208], RZ ;  /* 0x0000820020077a24 */ /* 0x008fc600078e02ff */
[----:B------:R3:W-:Y:S04]  /*1a40*/  LDSM.16.M88.4 R180, [R0+0x4000] ;  /* 0x0040000000b4783b */ /* 0x0007e80000000200 */
[----:B------:R-:W-:Y:S01]  /*1a50*/  BAR.SYNC.DEFER_BLOCKING 0x0 ;  /* 0x0000000000007b1d */ /* 0x000fe20000010000 */
[----:B----4-:R-:W-:-:S04]  /*1a60*/  IADD3 R6, R206, 0x8100, RZ ;  /* 0x00008100ce067810 */ /* 0x010fc80007ffe0ff */
[----:B------:R-:W-:-:S04]  /*1a70*/  @P0 IADD3 R205, R6, -0x20, RZ ;  /* 0xffffffe006cd0810 */ /* 0x000fc80007ffe0ff */
[C---:B------:R-:W-:Y:S02]  /*1a80*/  IADD3 R199, R205.reuse, 0x800, RZ ;  /* 0x00000800cdc77810 */ /* 0x040fe40007ffe0ff */
[C---:B------:R-:W-:Y:S02]  /*1a90*/  IADD3 R198, R205.reuse, 0x1000, RZ ;  /* 0x00001000cdc67810 */ /* 0x040fe40007ffe0ff */
[C---:B------:R-:W-:Y:S02]  /*1aa0*/  IADD3 R197, R205.reuse, 0x1800, RZ ;  /* 0x00001800cdc57810 */ /* 0x040fe40007ffe0ff */
[C---:B------:R-:W-:Y:S01]  /*1ab0*/  IADD3 R196, R205.reuse, 0x2000, RZ ;  /* 0x00002000cdc47810 */ /* 0x040fe20007ffe0ff */
[C---:B---3--:R-:W-:Y:S01]  /*1ac0*/  IMAD R0, R30.reuse, c[0x0][0x20c], R7 ;  /* 0x000083001e007a24 */ /* 0x048fe200078e0207 */
[C---:B------:R-:W-:Y:S01]  /*1ad0*/  IADD3 R195, R205.reuse, 0x2800, RZ ;  /* 0x00002800cdc37810 */ /* 0x040fe20007ffe0ff */
[----:B------:R-:W-:Y:S01]  /*1ae0*/  IMAD.WIDE.U32 R6, R30, c[0x0][0x208], R34 ;  /* 0x000082001e067a25 */ /* 0x000fe200078e0022 */
[----:B------:R-:W-:Y:S01]  /*1af0*/  IADD3 R193, R205, 0x3000, RZ ;  /* 0x00003000cdc17810 */ /* 0x000fe20007ffe0ff */
[----:B------:R-:W-:-:S04]  /*1b00*/  DEPBAR.LE SB0, 0x0 ;  /* 0x000080000000791a */ /* 0x000fc80000000000 */
[----:B------:R-:W-:Y:S01]  /*1b10*/  BAR.SYNC.DEFER_BLOCKING 0x0 ;  /* 0x0000000000007b1d */ /* 0x000fe20000010000 */
[----:B------:R-:W-:Y:S01]  /*1b20*/  IMAD.IADD R7, R7, 0x1, R0 ;  /* 0x0000000107077824 */ /* 0x000fe200078e0200 */
[C---:B------:R-:W-:Y:S01]  /*1b30*/  IADD3 R192, R205.reuse, 0x3800, RZ ;  /* 0x00003800cdc07810 */ /* 0x040fe20007ffe0ff */
[----:B------:R-:W-:Y:S01]  /*1b40*/  IMAD.U32 R0, RZ, RZ, UR9 ;  /* 0x00000009ff007e24 */ /* 0x000fe2000f8e00ff */
[C---:B------:R-:W-:Y:S02]  /*1b50*/  IADD3 R191, R205.reuse, 0x4000, RZ ;  /* 0x00004000cdbf7810 */ /* 0x040fe40007ffe0ff */
[C---:B------:R-:W-:Y:S01]  /*1b60*/  IADD3 R190, R205.reuse, 0x4800, RZ ;  /* 0x00004800cdbe7810 */ /* 0x040fe20007ffe0ff */
[----:B------:R-:W-:Y:S01]  /*1b70*/  IMAD.WIDE.U32 R6, R0, c[0x0][0x210], R6 ;  /* 0x0000840000067a25 */ /* 0x000fe200078e0006 */
[C---:B------:R-:W-:Y:S02]  /*1b80*/  IADD3 R189, R205.reuse, 0x5000, RZ ;  /* 0x00005000cdbd7810 */ /* 0x040fe40007ffe0ff */
[----:B------:R-:W-:Y:S01]  /*1b90*/  IADD3 R188, R205, 0x5800, RZ ;  /* 0x00005800cdbc7810 */ /* 0x000fe20007ffe0ff */
[----:B------:R-:W-:Y:S01]  /*1ba0*/  IMAD R0, R31, c[0x0][0x208], RZ ;  /* 0x000082001f007a24 */ /* 0x000fe200078e02ff */
[----:B------:R-:W-:Y:S01]  /*1bb0*/  IADD3 R7, R7, UR4, RZ ;  /* 0x0000000407077c10 */ /* 0x000fe2000fffe0ff */
[----:B------:R-:W-:-:S02]  /*1bc0*/  ULDC.64 UR4, c[0x0][0x208] ;  /* 0x0000820000047ab9 */ /* 0x000fc40000000a00 */
[----:B------:R-:W-:Y:S02]  /*1bd0*/  USHF.L.U32 UR12, UR4, 0x6, URZ ;  /* 0x00000006040c7899 */ /* 0x000fe4000800063f */
[----:B------:R-:W-:Y:S01]  /*1be0*/  IMAD.WIDE.U32 R218, R218, c[0x0][0x218], R6 ;  /* 0x00008600dada7a25 */ /* 0x000fe200078e0006 */
[----:B------:R-:W-:-:S03]  /*1bf0*/  USHF.L.U64.HI UR17, UR4, UR17, UR5 ;  /* 0x0000001104117299 */ /* 0x000fc60008010205 */
[----:B------:R-:W-:Y:S02]  /*1c00*/  IMAD R7, R107, c[0x0][0x20c], R0 ;  /* 0x000083006b077a24 */ /* 0x000fe400078e0200 */
[----:B------:R-:W-:Y:S01]  /*1c10*/  IMAD.IADD R221, R219, 0x1, R221 ;  /* 0x00000001dbdd7824 */ /* 0x000fe200078e02dd */
[----:B-1----:R-:W2:Y:S01]  /*1c20*/  LDSM.16.M88.4 R8, [R206+0x8100] ;  /* 0x00810000ce08783b */ /* 0x002ea20000000200 */
[----:B------:R-:W-:-:S03]  /*1c30*/  IMAD.MOV.U32 R220, RZ, RZ, R218 ;  /* 0x000000ffffdc7224 */ /* 0x000fc600078e00da */
[----:B------:R-:W1:Y:S04]  /*1c40*/  LDSM.16.M88.4 R76, [R206+0x8900] ;  /* 0x00890000ce4c783b */ /* 0x000e680000000200 */
[----:B------:R-:W3:Y:S04]  /*1c50*/  LDSM.16.M88.4 R24, [R205] ;  /* 0x00000000cd18783b */ /* 0x000ee80000000200 */
[----:B-----5:R-:W4:Y:S04]  /*1c60*/  LDSM.16.M88.4 R20, [R205+0x800] ;  /* 0x00080000cd14783b */ /* 0x020f280000000200 */
[----:B------:R-:W5:Y:S04]  /*1c70*/  LDSM.16.M88.4 R68, [R206+0x9100] ;  /* 0x00910000ce44783b */ /* 0x000f680000000200 */
[----:B------:R-:W3:Y:S04]  /*1c80*/  LDSM.16.M88.4 R60, [R206+0x9900] ;  /* 0x00990000ce3c783b */ /* 0x000ee80000000200 */
[----:B------:R-:W-:Y:S04]  /*1c90*/  LDSM.16.M88.4 R52, [R206+0xa100] ;  /* 0x00a10000ce34783b */ /* 0x000fe80000000200 */
[----:B------:R-:W-:Y:S04]  /*1ca0*/  LDSM.16.M88.4 R44, [R206+0xa900] ;  /* 0x00a90000ce2c783b */ /* 0x000fe80000000200 */
[----:B------:R-:W-:Y:S01]  /*1cb0*/  LDSM.16.M88.4 R40, [R205+0x2800] ;  /* 0x00280000cd28783b */ /* 0x000fe20000000200 */
[C---:B--2---:R-:W-:Y:S08]  /*1cc0*/  HMMA.16816.F32.BF16 R16, R124.reuse, R8, RZ ;  /* 0x000000087c10723c */ /* 0x044ff000000418ff */
[C---:B------:R-:W-:Y:S08]  /*1cd0*/  HMMA.16816.F32.BF16 R8, R124.reuse, R10, RZ ;  /* 0x0000000a7c08723c */ /* 0x040ff000000418ff */
[C---:B-1----:R-:W-:Y:S08]  /*1ce0*/  HMMA.16816.F32.BF16 R80, R124.reuse, R76, RZ ;  /* 0x0000004c7c50723c */ /* 0x042ff000000418ff */
[----:B------:R-:W-:Y:S08]  /*1cf0*/  HMMA.16816.F32.BF16 R76, R124, R78, RZ ;  /* 0x0000004e7c4c723c */ /* 0x000ff000000418ff */
[C---:B---3--:R-:W-:Y:S08]  /*1d00*/  HMMA.16816.F32.BF16 R16, R140.reuse, R24, R16 ;  /* 0x000000188c10723c */ /* 0x048ff00000041810 */
[C---:B------:R-:W-:Y:S01]  /*1d10*/  HMMA.16816.F32.BF16 R8, R140.reuse, R26, R8 ;  /* 0x0000001a8c08723c */ /* 0x040fe20000041808 */
[----:B------:R-:W1:Y:S07]  /*1d20*/  LDSM.16.M88.4 R24, [R205+0x1000] ;  /* 0x00100000cd18783b */ /* 0x000e6e0000000200 */
[C---:B----4-:R-:W-:Y:S08]  /*1d30*/  HMMA.16816.F32.BF16 R80, R140.reuse, R20, R80 ;  /* 0x000000148c50723c */ /* 0x050ff00000041850 */
[----:B------:R-:W-:Y:S01]  /*1d40*/  HMMA.16816.F32.BF16 R76, R140, R22, R76 ;  /* 0x000000168c4c723c */ /* 0x000fe2000004184c */
[----:B------:R-:W2:Y:S07]  /*1d50*/  LDSM.16.M88.4 R20, [R205+0x1800] ;  /* 0x00180000cd14783b */ /* 0x000eae0000000200 */
[C---:B-----5:R-:W-:Y:S08]  /*1d60*/  HMMA.16816.F32.BF16 R72, R124.reuse, R68, RZ ;  /* 0x000000447c48723c */ /* 0x060ff000000418ff */
[C---:B------:R-:W-:Y:S08]  /*1d70*/  HMMA.16816.F32.BF16 R64, R124.reuse, R60, RZ ;  /* 0x0000003c7c40723c */ /* 0x040ff000000418ff */
[C---:B------:R-:W-:Y:S08]  /*1d80*/  HMMA.16816.F32.BF16 R60, R124.reuse, R62, RZ ;  /* 0x0000003e7c3c723c */ /* 0x040ff000000418ff */
[----:B------:R-:W-:Y:S08]  /*1d90*/  HMMA.16816.F32.BF16 R68, R124, R70, RZ ;  /* 0x000000467c44723c */ /* 0x000ff000000418ff */
[C---:B-1----:R-:W-:Y:S07]  /*1da0*/  HMMA.16816.F32.BF16 R72, R140.reuse, R24, R72 ;  /* 0x000000188c48723c */ /* 0x042fee0000041848 */
[----:B------:R-:W-:Y:S01]  /*1db0*/  IMAD.WIDE.U32 R24, R107, c[0x0][0x208], RZ ;  /* 0x000082006b187a25 */ /* 0x000fe200078e00ff */
[----:B--2---:R-:W-:Y:S03]  /*1dc0*/  HMMA.16816.F32.BF16 R64, R140, R20, R64 ;  /* 0x000000148c40723c */ /* 0x004fe60000041840 */
[----:B------:R-:W-:-:S02]  /*1dd0*/  IMAD.IADD R0, R25, 0x1, R7 ;  /* 0x0000000119007824 */ /* 0x000fc400078e0207 */
[----:B------:R-:W-:-:S03]  /*1de0*/  IMAD.WIDE.U32 R24, R24, 0x60, R220 ;  /* 0x0000006018187825 */ /* 0x000fc600078e00dc */
[C---:B------:R-:W-:Y:S01]  /*1df0*/  HMMA.16816.F32.BF16 R60, R140.reuse, R22, R60 ;  /* 0x000000168c3c723c */ /* 0x040fe2000004183c */
[----:B------:R-:W-:Y:S01]  /*1e00*/  IMAD R0, R0, 0x60, RZ ;  /* 0x0000006000007824 */ /* 0x000fe200078e02ff */
[C---:B------:R-:W-:Y:S01]  /*1e10*/  LEA R6, P0, R24.reuse, c[0x0][0x1f8], 0x1 ;  /* 0x00007e0018067a11 */ /* 0x040fe200078008ff */
[----:B------:R-:W1:Y:S02]  /*1e20*/  LDSM.16.M88.4 R20, [R205+0x2000] ;  /* 0x00200000cd14783b */ /* 0x000e640000000200 */
[----:B------:R-:W-:Y:S02]  /*1e30*/  IMAD.IADD R7, R25, 0x1, R0 ;  /* 0x0000000119077824 */ /* 0x000fe400078e0200 */
[----:B------:R-:W-:Y:S01]  /*1e40*/  IMAD.U32 R25, RZ, RZ, UR12 ;  /* 0x0000000cff197e24 */ /* 0x000fe2000f8e00ff */
[----:B------:R-:W-:Y:S01]  /*1e50*/  HMMA.16816.F32.BF16 R68, R140, R26, R68 ;  /* 0x0000001a8c44723c */ /* 0x000fe20000041844 */
[----:B------:R-:W-:Y:S01]  /*1e60*/  IMAD.MOV.U32 R0, RZ, RZ, 0x40 ;  /* 0x00000040ff007424 */ /* 0x000fe200078e00ff */
[----:B------:R-:W-:-:S02]  /*1e70*/  LEA.HI.X R7, R24, c[0x0][0x1fc], R7, 0x1, P0 ;  /* 0x00007f0018077a11 */ /* 0x000fc400000f0c07 */
[----:B------:R-:W-:-:S03]  /*1e80*/  IADD3 R24, P2, P1, R25, 0x80, R6 ;  /* 0x0000008019187810 */ /* 0x000fc6000795e006 */
[----:B------:R-:W-:Y:S01]  /*1e90*/  IADD3 R26, P0, R6, UR12, RZ ;  /* 0x0000000c061a7c10 */ /* 0x000fe2000ff1e0ff */
[----:B------:R-:W-:Y:S01]  /*1ea0*/  @!PT LDS RZ, [RZ] ;  /* 0x00000000fffff984 */ /* 0x000fe20000000800 */
[----:B------:R-:W-:Y:S01]  /*1eb0*/  @!PT LDS RZ, [RZ] ;  /* 0x00000000fffff984 */ /* 0x000fe20000000800 */
[----:B------:R-:W-:Y:S01]  /*1ec0*/  @!PT LDS RZ, [RZ] ;  /* 0x00000000fffff984 */ /* 0x000fe20000000800 */
[----:B------:R2:W-:Y:S01]  /*1ed0*/  LDGSTS.E.BYPASS.LTC128B.128 [R208+0x100], [R6.64], !P6 ;  /* 0x0010000006d07fae */ /* 0x0005e2000f101d4e */
[----:B------:R-:W-:Y:S01]  /*1ee0*/  IADD3.X R25, RZ, UR17, R7, P2, P1 ;  /* 0x00000011ff197c10 */ /* 0x000fe200097e2407 */
[C---:B------:R-:W-:Y:S01]  /*1ef0*/  HMMA.16816.F32.BF16 R56, R124.reuse, R52, RZ ;  /* 0x000000347c38723c */ /* 0x040fe200000418ff */
[----:B------:R-:W-:Y:S01]  /*1f00*/  IADD3.X R27, R7, UR17, RZ, P0, !PT ;  /* 0x00000011071b7c10 */ /* 0x000fe200087fe4ff */
[----:B------:R2:W-:Y:S01]  /*1f10*/  LDGSTS.E.BYPASS.LTC128B.128 [R208+0x3100], [R6.64+0x80], !P5 ;  /* 0x0310008006d07fae */ /* 0x0005e2000e901d4e */
[----:B------:R-:W-:Y:S02]  /*1f20*/  IADD3 R84, P0, R26, UR12, RZ ;  /* 0x0000000c1a547c10 */ /* 0x000fe4000ff1e0ff */
[C---:B------:R-:W-:Y:S02]  /*1f30*/  ISETP.LT.OR P2, PT, R28.reuse, 0x21, P4 ;  /* 0x000000211c00780c */ /* 0x040fe40002741670 */
[----:B------:R-:W-:Y:S01]  /*1f40*/  ISETP.LT.OR P6, PT, R28, 0x21, P3 ;  /* 0x000000211c00780c */ /* 0x000fe20001fc1670 */
[----:B------:R-:W-:Y:S01]  /*1f50*/  HMMA.16816.F32.BF16 R52, R124, R54, RZ ;  /* 0x000000367c34723c */ /* 0x000fe200000418ff */
[----:B------:R-:W-:-:S02]  /*1f60*/  IADD3.X R85, R27, UR17, RZ, P0, !PT ;  /* 0x000000111b557c10 */ /* 0x000fc400087fe4ff */
[C---:B------:R-:W-:Y:S02]  /*1f70*/  ISETP.LT.OR P5, PT, R28.reuse, 0x41, P4 ;  /* 0x000000411c00780c */ /* 0x040fe400027a1670 */
[----:B------:R-:W-:Y:S02]  /*1f80*/  LOP3.LUT P1, RZ, R29, 0x4, RZ, 0xc0, !PT ;  /* 0x000000041dff7812 */ /* 0x000fe4000782c0ff */
[----:B------:R-:W-:Y:S01]  /*1f90*/  ISETP.LT.OR P0, PT, R28, 0x41, P3 ;  /* 0x000000411c00780c */ /* 0x000fe20001f01670 */
[C---:B------:R-:W-:Y:S01]  /*1fa0*/  HMMA.16816.F32.BF16 R48, R124.reuse, R44, RZ ;  /* 0x0000002c7c30723c */ /* 0x040fe200000418ff */
[----:B------:R-:W-:Y:S01]  /*1fb0*/  SEL R0, R0, 0xffffffc0, !P1 ;  /* 0xffffffc000007807 */ /* 0x000fe20004800000 */
[----:B------:R3:W-:Y:S04]  /*1fc0*/  LDGSTS.E.BYPASS.LTC128B.128 [R208+0x1100], [R26.64], !P2 ;  /* 0x011000001ad07fae */ /* 0x0007e8000d101d4e */
[----:B------:R-:W-:Y:S01]  /*1fd0*/  IMAD.IADD R203, R206, 0x1, R0 ;  /* 0x00000001cecb7824 */ /* 0x000fe200078e0200 */
[----:B------:R3:W-:Y:S01]  /*1fe0*/  LDGSTS.E.BYPASS.LTC128B.128 [R208+0x4100], [R24.64], !P6 ;  /* 0x0410000018d07fae */ /* 0x0007e2000f101d4e */
[----:B------:R-:W-:Y:S01]  /*1ff0*/  HMMA.16816.F32.BF16 R44, R124, R46, RZ ;  /* 0x0000002e7c2c723c */ /* 0x000fe200000418ff */
[----:B------:R-:W-:-:S02]  /*2000*/  IMAD.IADD R194, R0, 0x1, R205 ;  /* 0x0000000100c27824 */ /* 0x000fc400078e02cd */
[----:B------:R4:W-:Y:S04]  /*2010*/  LDGSTS.E.BYPASS.LTC128B.128 [R208+0x2100], [R84.64], !P5 ;  /* 0x0210000054d07fae */ /* 0x0009e8000e901d4e */
[----:B------:R4:W-:Y:S01]  /*2020*/  LDGSTS.E.BYPASS.LTC128B.128 [R208+0x5100], [R84.64+0x80], !P0 ;  /* 0x0510008054d07fae */ /* 0x0009e2000c101d4e */
[C---:B-1----:R-:W-:Y:S01]  /*2030*/  HMMA.16816.F32.BF16 R56, R140.reuse, R20, R56 ;  /* 0x000000148c38723c */ /* 0x042fe20000041838 */
[----:B------:R-:W-:Y:S02]  /*2040*/  ISETP.GT.AND P0, PT, R107, R207, PT ;  /* 0x000000cf6b00720c */ /* 0x000fe40003f04270 */
[----:B------:R-:W1:Y:S04]  /*2050*/  LDSM.16.M88.4 R36, [R203+0x8100] ;  /* 0x00810000cb24783b */ /* 0x000e680000000200 */
[----:B------:R-:W5:Y:S01]  /*2060*/  LDSM.16.M88.4 R96, [R203+0x8900] ;  /* 0x00890000cb60783b */ /* 0x000f620000000200 */
[C---:B------:R-:W-:Y:S03]  /*2070*/  HMMA.16816.F32.BF16 R52, R140.reuse, R22, R52 ;  /* 0x000000168c34723c */ /* 0x040fe60000041834 */
[----:B------:R-:W2:Y:S04]  /*2080*/  LDSM.16.M88.4 R32, [R203+0x9100] ;  /* 0x00910000cb20783b */ /* 0x000ea80000000200 */
[----:B------:R-:W2:Y:S01]  /*2090*/  LDSM.16.M88.4 R28, [R203+0x9900] ;  /* 0x00990000cb1c783b */ /* 0x000ea20000000200 */
[C---:B------:R-:W-:Y:S03]  /*20a0*/  HMMA.16816.F32.BF16 R48, R140.reuse, R40, R48 ;  /* 0x000000288c30723c */ /* 0x040fe60000041830 */
[----:B---3--:R-:W3:Y:S04]  /*20b0*/  LDSM.16.M88.4 R24, [R203+0xa100] ;  /* 0x00a10000cb18783b */ /* 0x008ee80000000200 */
[----:B------:R-:W2:Y:S01]  /*20c0*/  LDSM.16.M88.4 R20, [R203+0xa900] ;  /* 0x00a90000cb14783b */ /* 0x000ea20000000200 */
[----:B------:R-:W-:Y:S03]  /*20d0*/  HMMA.16816.F32.BF16 R44, R140, R42, R44 ;  /* 0x0000002a8c2c723c */ /* 0x000fe6000004182c */
[----:B------:R-:W2:Y:S04]  /*20e0*/  LDSM.16.M88.4 R92, [R194] ;  /* 0x00000000c25c783b */ /* 0x000ea80000000200 */
[----:B------:R-:W2:Y:S04]  /*20f0*/  LDSM.16.M88.4 R88, [R194+0x800] ;  /* 0x00080000c258783b */ /* 0x000ea80000000200 */
[----:B----4-:R-:W4:Y:S04]  /*2100*/  LDSM.16.M88.4 R84, [R194+0x1000] ;  /* 0x00100000c254783b */ /* 0x010f280000000200 */
[----:B------:R-:W3:Y:S01]  /*2110*/  LDSM.16.M88.4 R40, [R194+0x1800] ;  /* 0x00180000c228783b */ /* 0x000ee20000000200 */
[C---:B-1----:R-:W-:Y:S03]  /*2120*/  HMMA.16816.F32.BF16 R16, R148.reuse, R36, R16 ;  /* 0x000000249410723c */ /* 0x042fe60000041810 */
[----:B------:R-:W-:Y:S04]  /*2130*/  LDSM.16.M88.4 R100, [R203+0xb900] ;  /* 0x00b90000cb64783b */ /* 0x000fe80000000200 */
[----:B------:R-:W0:Y:S01]  /*2140*/  LDGDEPBAR ;  /* 0x00000000000079af */ /* 0x000e220000000000 */
[C---:B------:R-:W-:Y:S03]  /*2150*/  HMMA.16816.F32.BF16 R8, R148.reuse, R38, R8 ;  /* 0x000000269408723c */ /* 0x040fe60000041808 */
[----:B------:R-:W1:Y:S05]  /*2160*/  LDSM.16.M88.4 R36, [R194+0x2000] ;  /* 0x00200000c224783b */ /* 0x000e6a0000000200 */
[C---:B-----5:R-:W-:Y:S08]  /*2170*/  HMMA.16816.F32.BF16 R80, R148.reuse, R96, R80 ;  /* 0x000000609450723c */ /* 0x060ff00000041850 */
[C---:B------:R-:W-:Y:S01]  /*2180*/  HMMA.16816.F32.BF16 R76, R148.reuse, R98, R76 ;  /* 0x00000062944c723c */ /* 0x040fe2000004184c */
[----:B------:R-:W5:Y:S07]  /*2190*/  LDSM.16.M88.4 R96, [R194+0x2800] ;  /* 0x00280000c260783b */ /* 0x000f6e0000000200 */
[C---:B--2---:R-:W-:Y:S08]  /*21a0*/  HMMA.16816.F32.BF16 R72, R148.reuse, R32, R72 ;  /* 0x000000209448723c */ /* 0x044ff00000041848 */
[C---:B------:R-:W-:Y:S01]  /*21b0*/  HMMA.16816.F32.BF16 R68, R148.reuse, R34, R68 ;  /* 0x000000229444723c */ /* 0x040fe20000041844 */
[----:B------:R-:W2:Y:S07]  /*21c0*/  LDSM.16.M88.4 R32, [R206+0xb100] ;  /* 0x00b10000ce20783b */ /* 0x000eae0000000200 */
[C---:B------:R-:W-:Y:S08]  /*21d0*/  HMMA.16816.F32.BF16 R64, R148.reuse, R28, R64 ;  /* 0x0000001c9440723c */ /* 0x040ff00000041840 */
[C---:B------:R-:W-:Y:S01]  /*21e0*/  HMMA.16816.F32.BF16 R60, R148.reuse, R30, R60 ;  /* 0x0000001e943c723c */ /* 0x040fe2000004183c */
[----:B------:R-:W1:Y:S07]  /*21f0*/  LDSM.16.M88.4 R28, [R206+0xb900] ;  /* 0x00b90000ce1c783b */ /* 0x000e6e0000000200 */
[C---:B---3--:R-:W-:Y:S08]  /*2200*/  HMMA.16816.F32.BF16 R56, R148.reuse, R24, R56 ;  /* 0x000000189438723c */ /* 0x048ff00000041838 */
[C---:B------:R-:W-:Y:S01]  /*2210*/  HMMA.16816.F32.BF16 R52, R148.reuse, R26, R52 ;  /* 0x0000001a9434723c */ /* 0x040fe20000041834 */
[----:B------:R-:W3:Y:S07]  /*2220*/  LDSM.16.M88.4 R24, [R206+0xc100] ;  /* 0x00c10000ce18783b */ /* 0x000eee0000000200 */
[C---:B------:R-:W-:Y:S08]  /*2230*/  HMMA.16816.F32.BF16 R48, R148.reuse, R20, R48 ;  /* 0x000000149430723c */ /* 0x040ff00000041830 */
[----:B------:R-:W-:Y:S01]  /*2240*/  HMMA.16816.F32.BF16 R44, R148, R22, R44 ;  /* 0x00000016942c723c */ /* 0x000fe2000004182c */
[----:B------:R-:W1:Y:S07]  /*2250*/  LDSM.16.M88.4 R20, [R206+0xc900] ;  /* 0x00c90000ce14783b */ /* 0x000e6e0000000200 */
[C---:B------:R-:W-:Y:S08]  /*2260*/  HMMA.16816.F32.BF16 R16, R152.reuse, R92, R16 ;  /* 0x0000005c9810723c */ /* 0x040ff00000041810 */
[C---:B------:R-:W-:Y:S01]  /*2270*/  HMMA.16816.F32.BF16 R8, R152.reuse, R94, R8 ;  /* 0x0000005e9808723c */ /* 0x040fe20000041808 */
[----:B------:R-:W1:Y:S07]  /*2280*/  LDSM.16.M88.4 R92, [R206+0xd100] ;  /* 0x00d10000ce5c783b */ /* 0x000e6e0000000200 */
[C---:B------:R-:W-:Y:S08]  /*2290*/  HMMA.16816.F32.BF16 R80, R152.reuse, R88, R80 ;  /* 0x000000589850723c */ /* 0x040ff00000041850 */
[C---:B------:R-:W-:Y:S01]  /*22a0*/  HMMA.16816.F32.BF16 R76, R152.reuse, R90, R76 ;  /* 0x0000005a984c723c */ /* 0x040fe2000004184c */
[----:B------:R-:W2:Y:S07]  /*22b0*/  LDSM.16.M88.4 R88, [R206+0xd900] ;  /* 0x00d90000ce58783b */ /* 0x000eae0000000200 */
[C---:B----4-:R-:W-:Y:S08]  /*22c0*/  HMMA.16816.F32.BF16 R72, R152.reuse, R84, R72 ;  /* 0x000000549848723c */ /* 0x050ff00000041848 */
[C---:B------:R-:W-:Y:S01]  /*22d0*/  HMMA.16816.F32.BF16 R68, R152.reuse, R86, R68 ;  /* 0x000000569844723c */ /* 0x040fe20000041844 */
[----:B------:R-:W4:Y:S07]  /*22e0*/  LDSM.16.M88.4 R84, [R205+0x3000] ;  /* 0x00300000cd54783b */ /* 0x000f2e0000000200 */
[C---:B------:R-:W-:Y:S08]  /*22f0*/  HMMA.16816.F32.BF16 R64, R152.reuse, R40, R64 ;  /* 0x000000289840723c */ /* 0x040ff00000041840 */
[C---:B------:R-:W-:Y:S01]  /*2300*/  HMMA.16816.F32.BF16 R60, R152.reuse, R42, R60 ;  /* 0x0000002a983c723c */ /* 0x040fe2000004183c */
[----:B------:R-:W3:Y:S07]  /*2310*/  LDSM.16.M88.4 R40, [R205+0x3800] ;  /* 0x00380000cd28783b */ /* 0x000eee0000000200 */
[C---:B-1----:R-:W-:Y:S08]  /*2320*/  HMMA.16816.F32.BF16 R56, R152.reuse, R36, R56 ;  /* 0x000000249838723c */ /* 0x042ff00000041838 */
[C---:B------:R-:W-:Y:S01]  /*2330*/  HMMA.16816.F32.BF16 R52, R152.reuse, R38, R52 ;  /* 0x000000269834723c */ /* 0x040fe20000041834 */
[----:B------:R-:W1:Y:S07]  /*2340*/  LDSM.16.M88.4 R36, [R205+0x4000] ;  /* 0x00400000cd24783b */ /* 0x000e6e0000000200 */
[C---:B-----5:R-:W-:Y:S08]  /*2350*/  HMMA.16816.F32.BF16 R48, R152.reuse, R96, R48 ;  /* 0x000000609830723c */ /* 0x060ff00000041830 */
[----:B------:R-:W-:Y:S01]  /*2360*/  HMMA.16816.F32.BF16 R44, R152, R98, R44 ;  /* 0x00000062982c723c */ /* 0x000fe2000004182c */
[----:B------:R-:W-:Y:S07]  /*2370*/  LDSM.16.M88.4 R96, [R203+0xc100] ;  /* 0x00c10000cb60783b */ /* 0x000fee0000000200 */
[C---:B--2---:R-:W-:Y:S08]  /*2380*/  HMMA.16816.F32.BF16 R16, R164.reuse, R32, R16 ;  /* 0x00000020a410723c */ /* 0x044ff00000041810 */
[C---:B------:R-:W-:Y:S01]  /*2390*/  HMMA.16816.F32.BF16 R8, R164.reuse, R34, R8 ;  /* 0x00000022a408723c */ /* 0x040fe20000041808 */
[----:B------:R-:W2:Y:S07]  /*23a0*/  LDSM.16.M88.4 R32, [R205+0x4800] ;  /* 0x00480000cd20783b */ /* 0x000eae0000000200 */
[C---:B------:R-:W-:Y:S08]  /*23b0*/  HMMA.16816.F32.BF16 R80, R164.reuse, R28, R80 ;  /* 0x0000001ca450723c */ /* 0x040ff00000041850 */
[C---:B------:R-:W-:Y:S01]  /*23c0*/  HMMA.16816.F32.BF16 R76, R164.reuse, R30, R76 ;  /* 0x0000001ea44c723c */ /* 0x040fe2000004184c */
[----:B------:R-:W5:Y:S07]  /*23d0*/  LDSM.16.M88.4 R28, [R205+0x5000] ;  /* 0x00500000cd1c783b */ /* 0x000f6e0000000200 */
[C---:B---3--:R-:W-:Y:S08]  /*23e0*/  HMMA.16816.F32.BF16 R72, R164.reuse, R24, R72 ;  /* 0x00000018a448723c */ /* 0x048ff00000041848 */
[C---:B------:R-:W-:Y:S01]  /*23f0*/  HMMA.16816.F32.BF16 R68, R164.reuse, R26, R68 ;  /* 0x0000001aa444723c */ /* 0x040fe20000041844 */
[----:B------:R-:W3:Y:S07]  /*2400*/  LDSM.16.M88.4 R24, [R205+0x5800] ;  /* 0x00580000cd18783b */ /* 0x000eee0000000200 */
[C---:B------:R-:W-:Y:S08]  /*2410*/  HMMA.16816.F32.BF16 R64, R164.reuse, R20, R64 ;  /* 0x00000014a440723c */ /* 0x040ff00000041840 */
[C---:B------:R-:W-:Y:S01]  /*2420*/  HMMA.16816.F32.BF16 R60, R164.reuse, R22, R60 ;  /* 0x00000016a43c723c */ /* 0x040fe2000004183c */
[----:B------:R-:W1:Y:S07]  /*2430*/  LDSM.16.M88.4 R20, [R203+0xb100] ;  /* 0x00b10000cb14783b */ /* 0x000e6e0000000200 */
[C---:B------:R-:W-:Y:S08]  /*2440*/  HMMA.16816.F32.BF16 R56, R164.reuse, R92, R56 ;  /* 0x0000005ca438723c */ /* 0x040ff00000041838 */
[C---:B------:R-:W-:Y:S01]  /*2450*/  HMMA.16816.F32.BF16 R52, R164.reuse, R94, R52 ;  /* 0x0000005ea434723c */ /* 0x040fe20000041834 */
[----:B------:R-:W1:Y:S07]  /*2460*/  LDSM.16.M88.4 R92, [R203+0xc900] ;  /* 0x00c90000cb5c783b */ /* 0x000e6e0000000200 */
[C---:B------:R-:W-:Y:S08]  /*2470*/  HMMA.16816.F32.BF16 R48, R164.reuse, R88, R48 ;  /* 0x00000058a430723c */ /* 0x040ff00000041830 */
[----:B------:R-:W-:Y:S01]  /*2480*/  HMMA.16816.F32.BF16 R44, R164, R90, R44 ;  /* 0x0000005aa42c723c */ /* 0x000fe2000004182c */
        /* <DEDUP_REMOVED lines=16> */
[C---:B---3--:R-:W-:Y:S08]  /*2590*/  HMMA.16816.F32.BF16 R48, R168.reuse, R24, R48 ;  /* 0x00000018a830723c */ /* 0x048ff00000041830 */
[----:B------:R-:W-:Y:S01]  /*25a0*/  HMMA.16816.F32.BF16 R44, R168, R26, R44 ;  /* 0x0000001aa82c723c */ /* 0x000fe2000004182c */
[----:B------:R-:W3:Y:S07]  /*25b0*/  LDSM.16.M88.4 R24, [R194+0x5000] ;  /* 0x00500000c218783b */ /* 0x000eee0000000200 */
[C---:B------:R-:W-:Y:S08]  /*25c0*/  HMMA.16816.F32.BF16 R16, R176.reuse, R20, R16 ;  /* 0x00000014b010723c */ /* 0x040ff00000041810 */
[----:B------:R-:W-:Y:S01]  /*25d0*/  HMMA.16816.F32.BF16 R8, R176, R22, R8 ;  /* 0x00000016b008723c */ /* 0x000fe20000041808 */
[----:B------:R-:W1:Y:S01]  /*25e0*/  LDSM.16.M88.4 R20, [R194+0x5800] ;  /* 0x00580000c214783b */ /* 0x000e620000000200 */
[----:B------:R-:W-:-:S06]  /*25f0*/  DEPBAR.LE SB0, 0x0 ;  /* 0x000080000000791a */ /* 0x000fcc0000000000 */
        /* <DEDUP_REMOVED lines=8> */
[C---:B----4-:R-:W-:Y:S08]  /*2680*/  HMMA.16816.F32.BF16 R48, R176.reuse, R84, R48 ;  /* 0x00000054b030723c */ /* 0x050ff00000041830 */
[----:B------:R-:W-:Y:S08]  /*2690*/  HMMA.16816.F32.BF16 R44, R176, R86, R44 ;  /* 0x00000056b02c723c */ /* 0x000ff0000004182c */
[C---:B------:R-:W-:Y:S08]  /*26a0*/  HMMA.16816.F32.BF16 R16, R180.reuse, R40, R16 ;  /* 0x00000028b410723c */ /* 0x040ff00000041810 */
[C---:B------:R-:W-:Y:S08]  /*26b0*/  HMMA.16816.F32.BF16 R8, R180.reuse, R42, R8 ;  /* 0x0000002ab408723c */ /* 0x040ff00000041808 */
[C---:B-1----:R-:W-:Y:S08]  /*26c0*/  HMMA.16816.F32.BF16 R80, R180.reuse, R36, R80 ;  /* 0x00000024b450723c */ /* 0x042ff00000041850 */
[C---:B------:R-:W-:Y:S08]  /*26d0*/  HMMA.16816.F32.BF16 R76, R180.reuse, R38, R76 ;  /* 0x00000026b44c723c */ /* 0x040ff0000004184c */
[C---:B--2---:R-:W-:Y:S08]  /*26e0*/  HMMA.16816.F32.BF16 R72, R180.reuse, R32, R72 ;  /* 0x00000020b448723c */ /* 0x044ff00000041848 */
[C---:B------:R-:W-:Y:S08]  /*26f0*/  HMMA.16816.F32.BF16 R68, R180.reuse, R34, R68 ;  /* 0x00000022b444723c */ /* 0x040ff00000041844 */
[C---:B-----5:R-:W-:Y:S08]  /*2700*/  HMMA.16816.F32.BF16 R64, R180.reuse, R28, R64 ;  /* 0x0000001cb440723c */ /* 0x060ff00000041840 */
[C---:B------:R-:W-:Y:S08]  /*2710*/  HMMA.16816.F32.BF16 R60, R180.reuse, R30, R60 ;  /* 0x0000001eb43c723c */ /* 0x040ff0000004183c */
[C---:B---3--:R-:W-:Y:S08]  /*2720*/  HMMA.16816.F32.BF16 R56, R180.reuse, R24, R56 ;  /* 0x00000018b438723c */ /* 0x048ff00000041838 */
[C---:B------:R-:W-:Y:S08]  /*2730*/  HMMA.16816.F32.BF16 R52, R180.reuse, R26, R52 ;  /* 0x0000001ab434723c */ /* 0x040ff00000041834 */
[C---:B------:R-:W-:Y:S08]  /*2740*/  HMMA.16816.F32.BF16 R48, R180.reuse, R20, R48 ;  /* 0x00000014b430723c */ /* 0x040ff00000041830 */
[----:B------:R-:W-:Y:S01]  /*2750*/  HMMA.16816.F32.BF16 R44, R180, R22, R44 ;  /* 0x00000016b42c723c */ /* 0x000fe2000004182c */
[----:B------:R-:W-:Y:S06]  /*2760*/  BAR.SYNC.DEFER_BLOCKING 0x0 ;  /* 0x0000000000007b1d */ /* 0x000fec0000010000 */
[----:B------:R-:W-:Y:S05]  /*2770*/  @!P0 BRA `(.L_x_21) ;  /* 0x000001a000008947 */ /* 0x000fea0003800000 */
[----:B------:R-:W-:Y:S01]  /*2780*/  IADD3 R21, R14, -0x2, RZ ;  /* 0xfffffffe0e157810 */ /* 0x000fe20007ffe0ff */
[----:B------:R-:W-:-:S02]  /*2790*/  USHF.L.U32 UR4, UR6, 0x6, URZ ;  /* 0x0000000606047899 */ /* 0x000fc4000800063f */
[----:B------:R-:W-:Y:S01]  /*27a0*/  USHF.L.U64.HI UR6, UR6, 0x6, UR7 ;  /* 0x0000000606067899 */ /* 0x000fe20008010207 */
[----:B------:R-:W-:Y:S01]  /*27b0*/  SHF.R.S32.HI R7, RZ, 0x1f, R21 ;  /* 0x0000001fff077819 */ /* 0x000fe20000011415 */
[----:B------:R-:W-:Y:S02]  /*27c0*/  IMAD R12, R12, R21, RZ ;  /* 0x000000150c0c7224 */ /* 0x000fe400078e02ff */
[----:B------:R-:W-:-:S04]  /*27d0*/  IMAD.WIDE.U32 R20, R21, R108, R212 ;  /* 0x0000006c15147225 */ /* 0x000fc800078e00d4 */
[----:B------:R-:W-:Y:S01]  /*27e0*/  IMAD R4, R7, R108, R12 ;  /* 0x0000006c07047224 */ /* 0x000fe200078e020c */
[----:B------:R-:W-:Y:S01]  /*27f0*/  LEA R6, P0, R20, c[0x0][0x1c8], 0x1 ;  /* 0x0000720014067a11 */ /* 0x000fe200078008ff */
[----:B------:R-:W-:Y:S02]  /*2800*/  IMAD.U32 R0, RZ, RZ, UR4 ;  /* 0x00000004ff007e24 */ /* 0x000fe4000f8e00ff */
[----:B------:R-:W-:Y:S01]  /*2810*/  IMAD.IADD R4, R21, 0x1, R4 ;  /* 0x0000000115047824 */ /* 0x000fe200078e0204 */
[----:B------:R-:W-:-:S04]  /*2820*/  IADD3 R22, P5, R6, UR4, RZ ;  /* 0x0000000406167c10 */ /* 0x000fc8000ffbe0ff */
[----:B------:R-:W-:Y:S02]  /*2830*/  LEA.HI.X R7, R20, c[0x0][0x1cc], R4, 0x1, P0 ;  /* 0x0000730014077a11 */ /* 0x000fe400000f0c04 */
[----:B------:R-:W-:Y:S02]  /*2840*/  IADD3 R20, P2, P1, R0, 0x80, R6 ;  /* 0x0000008000147810 */ /* 0x000fe4000795e006 */
[----:B------:R-:W-:Y:S01]  /*2850*/  IADD3 R24, P0, R22, UR4, RZ ;  /* 0x0000000416187c10 */ /* 0x000fe2000ff1e0ff */
[----:B------:R-:W-:Y:S01]  /*2860*/  @!PT LDS RZ, [RZ] ;  /* 0x00000000fffff984 */ /* 0x000fe20000000800 */
[----:B------:R-:W-:Y:S01]  /*2870*/  @!PT LDS RZ, [RZ] ;  /* 0x00000000fffff984 */ /* 0x000fe20000000800 */
[----:B------:R-:W-:Y:S01]  /*2880*/  @!PT LDS RZ, [RZ] ;  /* 0x00000000fffff984 */ /* 0x000fe20000000800 */
[----:B------:R1:W-:Y:S01]  /*2890*/  LDGSTS.E.BYPASS.LTC128B.128 [R208+0x8100], [R6.64], !P4 ;  /* 0x0810000006d07fae */ /* 0x0003e2000e101d4e */
[----:B------:R-:W-:Y:S02]  /*28a0*/  IADD3.X R23, R7, UR6, RZ, P5, !PT ;  /* 0x0000000607177c10 */ /* 0x000fe4000affe4ff */
[----:B------:R-:W-:Y:S01]  /*28b0*/  IADD3.X R21, RZ, UR6, R7, P2, P1 ;  /* 0x00000006ff157c10 */ /* 0x000fe200097e2407 */
[----:B------:R1:W-:Y:S01]  /*28c0*/  LDGSTS.E.BYPASS.LTC128B.128 [R208+0xb100], [R6.64+0x80], !P3 ;  /* 0x0b10008006d07fae */ /* 0x0003e2000d901d4e */
[----:B------:R-:W-:-:S03]  /*28d0*/  IADD3.X R25, R23, UR6, RZ, P0, !PT ;  /* 0x0000000617197c10 */ /* 0x000fc600087fe4ff */
[----:B------:R1:W-:Y:S04]  /*28e0*/  LDGSTS.E.BYPASS.LTC128B.128 [R208+0x9100], [R22.64], !P4 ;  /* 0x0910000016d07fae */ /* 0x0003e8000e101d4e */
[----:B------:R1:W-:Y:S04]  /*28f0*/  LDGSTS.E.BYPASS.LTC128B.128 [R208+0xc100], [R20.64], !P3 ;  /* 0x0c10000014d07fae */ /* 0x0003e8000d901d4e */
[----:B------:R1:W-:Y:S04]  /*2900*/  LDGSTS.E.BYPASS.LTC128B.128 [R208+0xa100], [R24.64], !P4 ;  /* 0x0a10000018d07fae */ /* 0x0003e8000e101d4e */
[----:B------:R1:W-:Y:S02]  /*2910*/  LDGSTS.E.BYPASS.LTC128B.128 [R208+0xd100], [R24.64+0x80], !P3 ;  /* 0x0d10008018d07fae */ /* 0x0003e4000d901d4e */
.L_x_21:
[----:B------:R-:W-:Y:S01]  /*2920*/  LOP3.LUT R0, R104, 0xffffffe0, RZ, 0xc0, !PT ;  /* 0xffffffe068007812 */ /* 0x000fe200078ec0ff */
[----:B------:R-:W-:Y:S01]  /*2930*/  ULDC UR6, c[0x0][0x324] ;  /* 0x0000c90000067ab9 */ /* 0x000fe20000000800 */
[----:B------:R-:W-:Y:S01]  /*2940*/  LEA.HI R4, R106, R15, RZ, 0x2 ;  /* 0x0000000f6a047211 */ /* 0x000fe200078f10ff */
[----:B------:R-:W-:Y:S01]  /*2950*/  ULOP3.LUT UR6, URZ, UR6, URZ, 0x33, !UPT ;  /* 0x000000063f067292 */ /* 0x000fe2000f8e333f */
[----:B------:R-:W-:Y:S01]  /*2960*/  SHF.R.S32.HI R12, RZ, 0x1f, R105 ;  /* 0x0000001fff0c7819 */ /* 0x000fe20000011469 */
[----:B------:R-:W-:Y:S01]  /*2970*/  IMAD.IADD R0, R15, 0x1, -R0 ;  /* 0x000000010f007824 */ /* 0x000fe200078e0a00 */
[----:B------:R-:W-:Y:S01]  /*2980*/  LOP3.LUT R4, R4, 0xfffffffc, RZ, 0xc0, !PT ;  /* 0xfffffffc04047812 */ /* 0x000fe200078ec0ff */
[----:B------:R-:W0:Y:S01]  /*2990*/  LDGDEPBAR ;  /* 0x00000000000079af */ /* 0x000e220000000000 */
[----:B------:R-:W-:-:S02]  /*29a0*/  LEA.HI R12, R12, R105, RZ, 0x3 ;  /* 0x000000690c0c7211 */ /* 0x000fc400078f18ff */
[----:B-1----:R-:W-:Y:S01]  /*29b0*/  SHF.R.S32.HI R7, RZ, 0x1f, R0 ;  /* 0x0000001fff077819 */ /* 0x002fe20000011400 */
[----:B------:R-:W-:Y:S01]  /*29c0*/  IMAD.IADD R15, R15, 0x1, -R4 ;  /* 0x000000010f0f7824 */ /* 0x000fe200078e0a04 */
[----:B------:R-:W-:Y:S02]  /*29d0*/  LOP3.LUT R12, R12, 0xffffff8, RZ, 0xc0, !PT ;  /* 0x0ffffff80c0c7812 */ /* 0x000fe400078ec0ff */
[----:B------:R-:W-:Y:S02]  /*29e0*/  LEA.HI R4, R7, R0, RZ, 0x2 ;  /* 0x0000000007047211 */ /* 0x000fe400078f10ff */
[----:B------:R-:W-:Y:S01]  /*29f0*/  LEA.HI R6, R15, R15, RZ, 0x1 ;  /* 0x0000000f0f067211 */ /* 0x000fe200078f08ff */
[----:B------:R-:W-:Y:S01]  /*2a00*/  IMAD.IADD R12, R105, 0x1, -R12 ;  /* 0x00000001690c7824 */ /* 0x000fe200078e0a0c */
[----:B------:R-:W-:Y:S02]  /*2a10*/  PLOP3.LUT P1, PT, PT, PT, UP3, 0x80, 0x0 ;  /* 0x000000000000781c */ /* 0x000fe40003f2f038 */
[----:B------:R-:W-:-:S02]  /*2a20*/  LEA.HI.SX32 R7, R4, UR16, 0x1e ;  /* 0x0000001004077c11 */ /* 0x000fc4000f8ff2ff */
[----:B------:R-:W-:Y:S02]  /*2a30*/  LOP3.LUT R6, R6, 0x1ffffffe, RZ, 0xc0, !PT ;  /* 0x1ffffffe06067812 */ /* 0x000fe400078ec0ff */
[----:B------:R-:W-:Y:S01]  /*2a40*/  PLOP3.LUT P0, PT, PT, PT, UP3, 0x80, 0x0 ;  /* 0x000000000000781c */ /* 0x000fe20003f0f038 */
[----:B------:R-:W-:Y:S02]  /*2a50*/  IMAD R7, R12, 0x10, R7 ;  /* 0x000000100c077824 */ /* 0x000fe400078e0207 */
[----:B------:R-:W-:Y:S01]  /*2a60*/  IMAD.IADD R6, R15, 0x1, -R6 ;  /* 0x000000010f067824 */ /* 0x000fe200078e0a06 */
[----:B------:R-:W-:-:S03]  /*2a70*/  LOP3.LUT R15, R4, 0x7ffffffc, RZ, 0xc0, !PT ;  /* 0x7ffffffc040f7812 */ /* 0x000fc600078ec0ff */
[----:B------:R-:W-:Y:S02]  /*2a80*/  IMAD R209, R6, 0x8, R7 ;  /* 0x0000000806d17824 */ /* 0x000fe400078e0207 */
[----:B------:R-:W-:Y:S01]  /*2a90*/  IMAD.IADD R214, R0, 0x1, -R15 ;  /* 0x0000000100d67824 */ /* 0x000fe200078e0a0f */
[----:B------:R-:W-:Y:S01]  /*2aa0*/  IADD3.X R15, R13, c[0x0][0x1d0], RZ, PT, !PT ;  /* 0x000074000d0f7a10 */ /* 0x000fe20003ffe4ff */
[----:B------:R-:W-:-:S04]  /*2ab0*/  @P1 IMAD.HI.U32 R6, R209, c[0x0][0x2c8], RZ ;  /* 0x0000b200d1061a27 */ /* 0x000fc800078e00ff */
[----:B------:R-:W-:Y:S01]  /*2ac0*/  IMAD.MOV.U32 R24, RZ, RZ, R209 ;  /* 0x000000ffff187224 */ /* 0x000fe200078e00d1 */
[----:B------:R-:W-:Y:S01]  /*2ad0*/  @P0 SHF.R.U32.HI R24, RZ, c[0x0][0x2cc], R6 ;  /* 0x0000b300ff180a19 */ /* 0x000fe20000011606 */
[----:B------:R-:W-:Y:S01]  /*2ae0*/  IMAD.SHL.U32 R214, R214, 0x2, RZ ;  /* 0x00000002d6d67824 */ /* 0x000fe200078e00ff */
[----:B------:R-:W-:-:S03]  /*2af0*/  PLOP3.LUT P0, PT, PT, PT, UP2, 0x40, 0x0 ;  /* 0x000000000000781c */ /* 0x000fc60003f0e828 */
[----:B------:R-:W1:Y:S01]  /*2b00*/  SHFL.IDX PT, R7, R24, RZ, 0x1c1f ;  /* 0x001c1fff18077589 */ /* 0x000e6200000e0000 */
[--C-:B------:R-:W-:Y:S01]  /*2b10*/  IADD3 R20, R15, -c[0x0][0x168], -R214.reuse ;  /* 0x80005a000f147a10 */ /* 0x100fe20007ffe8d6 */
[----:B------:R-:W-:Y:S01]  /*2b20*/  IMAD.IADD R4, R13, 0x1, -R214 ;  /* 0x000000010d047824 */ /* 0x000fe200078e0ad6 */
[----:B------:R-:W-:Y:S02]  /*2b30*/  IADD3 R6, -R214, c[0x0][0x1d0], R13 ;  /* 0x00007400d6067a10 */ /* 0x000fe40007ffe10d */
[C---:B------:R-:W-:Y:S02]  /*2b40*/  IADD3 R22, R20.reuse, c[0x0][0x328], RZ ;  /* 0x0000ca0014167a10 */ /* 0x040fe40007ffe0ff */
[----:B------:R-:W-:-:S03]  /*2b50*/  IADD3 R20, R20, UR6, RZ ;  /* 0x0000000614147c10 */ /* 0x000fc6000fffe0ff */
[--C-:B-1----:R-:W-:Y:S02]  /*2b60*/  IMAD.IADD R29, R22, 0x1, R7.reuse ;  /* 0x00000001161d7824 */ /* 0x102fe400078e0207 */
[----:B------:R-:W-:-:S03]  /*2b70*/  IMAD.IADD R28, R20, 0x1, R7 ;  /* 0x00000001141c7824 */ /* 0x000fc600078e0207 */
[----:B------:R-:W-:Y:S01]  /*2b80*/  IMNMX R29, R29, R6, PT ;  /* 0x000000061d1d7217 */ /* 0x000fe20003800200 */
[----:B------:R-:W-:Y:S05]  /*2b90*/  @P0 BRA `(.L_x_22) ;  /* 0x0000015000000947 */ /* 0x000fea0003800000 */
[----:B------:R-:W-:Y:S01]  /*2ba0*/  IADD3 R7, R7, c[0x0][0x1d0], RZ ;  /* 0x0000740007077a10 */ /* 0x000fe20007ffe0ff */
[----:B------:R-:W-:Y:S03]  /*2bb0*/  BSSY B0, `(.L_x_23) ;  /* 0x000000f000007945 */ /* 0x000fe60003800000 */
[----:B------:R-:W-:-:S04]  /*2bc0*/  IADD3 R7, R7, -c[0x0][0x168], RZ ;  /* 0x80005a0007077a10 */ /* 0x000fc80007ffe0ff */
        /* <DEDUP_REMOVED lines=9> */
.L_x_24:
[----:B------:R-:W-:-:S04]  /*2c60*/  MOV R0, c[0x0][0x32c] ;  /* 0x0000cb0000007a02 */ /* 0x000fc80000000f00 */
[----:B------:R-:W-:-:S13]  /*2c70*/  ISETP.NE.AND P0, PT, R0, 0x1, PT ;  /* 0x000000010000780c */ /* 0x000fda0003f05270 */
[----:B------:R-:W-:-:S05]  /*2c80*/  @P0 IMAD.HI.U32 R0, R7, c[0x0][0x330], RZ ;  /* 0x0000cc0007000a27 */ /* 0x000fca00078e00ff */
[----:B------:R-:W-:Y:S02]  /*2c90*/  @P0 SHF.R.U32.HI R7, RZ, c[0x0][0x334], R0 ;  /* 0x0000cd00ff070a19 */ /* 0x000fe40000011600 */
.L_x_25:
[----:B------:R-:W-:Y:S05]  /*2ca0*/  BSYNC B0 ;  /* 0x0000000000007941 */ /* 0x000fea0003800000 */
.L_x_23:
[----:B------:R-:W-:-:S05]  /*2cb0*/  IMAD R7, R7, c[0x0][0x32c], R4 ;  /* 0x0000cb0007077a24 */ /* 0x000fca00078e0204 */
[----:B------:R-:W-:Y:S02]  /*2cc0*/  IADD3 R0, R7, c[0x0][0x32c], RZ ;  /* 0x0000cb0007007a10 */ /* 0x000fe40007ffe0ff */
[----:B------:R-:W-:Y:S02]  /*2cd0*/  IMNMX R28, R28, R7, !PT ;  /* 0x000000071c1c7217 */ /* 0x000fe40007800200 */
[----:B------:R-:W-:Y:S02]  /*2ce0*/  IMNMX R29, R29, R0, PT ;  /* 0x000000001d1d7217 */ /* 0x000fe40003800200 */
.L_x_22:
[C---:B------:R-:W-:Y:S02]  /*2cf0*/  ISETP.GE.AND P0, PT, R13.reuse, 0x2, PT ;  /* 0x000000020d00780c */ /* 0x040fe40003f06270 */
[----:B------:R-:W-:Y:S02]  /*2d00*/  ISETP.GE.AND P2, PT, R13, 0xa, PT ;  /* 0x0000000a0d00780c */ /* 0x000fe40003f46270 */
[----:B------:R-:W-:Y:S02]  /*2d10*/  P2R R0, PR, RZ, 0x1 ;  /* 0x00000001ff007803 */ /* 0x000fe40000000000 */
[----:B------:R-:W-:-:S02]  /*2d20*/  ISETP.GT.AND P0, PT, R28, 0x1, !P0 ;  /* 0x000000011c00780c */ /* 0x000fc40004704270 */
[----:B------:R-:W-:Y:S02]  /*2d30*/  ISETP.GE.AND P1, PT, R13, 0x9, PT ;  /* 0x000000090d00780c */ /* 0x000fe40003f26270 */
[----:B------:R-:W-:Y:S02]  /*2d40*/  ISETP.LT.OR P0, PT, R29, 0x2, P0 ;  /* 0x000000021d00780c */ /* 0x000fe40000701670 */
[----:B------:R-:W-:Y:S02]  /*2d50*/  P2R R27, PR, RZ, 0x2 ;  /* 0x00000002ff1b7803 */ /* 0x000fe40000000000 */
[----:B------:R-:W-:Y:S02]  /*2d60*/  FSEL R25, R17, -INF , !P0 ;  /* 0xff80000011197808 */ /* 0x000fe40004000000 */
[----:B------:R-:W-:Y:S02]  /*2d70*/  ISETP.GT.AND P0, PT, R28, 0x9, !P2 ;  /* 0x000000091c00780c */ /* 0x000fe40005704270 */
[----:B------:R-:W-:-:S02]  /*2d80*/  P2R R26, PR, RZ, 0x4 ;  /* 0x00000004ff1a7803 */ /* 0x000fc40000000000 */
[----:B------:R-:W-:Y:S02]  /*2d90*/  ISETP.LT.OR P0, PT, R29, 0xa, P0 ;  /* 0x0000000a1d00780c */ /* 0x000fe40000701670 */
[C---:B------:R-:W-:Y:S02]  /*2da0*/  ISETP.GT.AND P1, PT, R28.reuse, 0x8, !P1 ;  /* 0x000000081c00780c */ /* 0x040fe40004f24270 */
[----:B------:R-:W-:Y:S02]  /*2db0*/  ISETP.GE.AND P2, PT, R13, 0x11, PT ;  /* 0x000000110d00780c */ /* 0x000fe40003f46270 */
[----:B------:R-:W-:Y:S02]  /*2dc0*/  FSEL R21, R9, -INF , !P0 ;  /* 0xff80000009157808 */ /* 0x000fe40004000000 */
[----:B------:R-:W-:Y:S02]  /*2dd0*/  ISETP.LT.OR P1, PT, R29, 0x9, P1 ;  /* 0x000000091d00780c */ /* 0x000fe40000f21670 */
[----:B------:R-:W-:-:S02]  /*2de0*/  ISETP.GT.AND P0, PT, R28, 0x10, !P2 ;  /* 0x000000101c00780c */ /* 0x000fc40005704270 */
[----:B------:R-:W-:Y:S02]  /*2df0*/  FSEL R23, R8, -INF , !P1 ;  /* 0xff80000008177808 */ /* 0x000fe40004800000 */
[----:B------:R-:W-:Y:S02]  /*2e00*/  ISETP.LT.OR P0, PT, R29, 0x11, P0 ;  /* 0x000000111d00780c */ /* 0x000fe40000701670 */
[----:B------:R-:W-:Y:S02]  /*2e10*/  ISETP.GE.AND P1, PT, R13, 0x12, PT ;  /* 0x000000120d00780c */ /* 0x000fe40003f26270 */
[----:B------:R-:W-:Y:S02]  /*2e20*/  FSEL R17, R80, -INF , !P0 ;  /* 0xff80000050117808 */ /* 0x000fe40004000000 */
[----:B------:R-:W-:Y:S02]  /*2e30*/  ISETP.GT.AND P0, PT, R28, 0x11, !P1 ;  /* 0x000000111c00780c */ /* 0x000fe40004f04270 */
[----:B------:R-:W-:-:S02]  /*2e40*/  P2R R84, PR, RZ, 0x2 ;  /* 0x00000002ff547803 */ /* 0x000fc40000000000 */
[----:B------:R-:W-:Y:S02]  /*2e50*/  ISETP.LT.OR P0, PT, R29, 0x12, P0 ;  /* 0x000000121d00780c */ /* 0x000fe40000701670 */
[----:B------:R-:W-:Y:S02]  /*2e60*/  ISETP.GE.AND P1, PT, R13, 0x19, PT ;  /* 0x000000190d00780c */ /* 0x000fe40003f26270 */
[----:B------:R-:W-:Y:S02]  /*2e70*/  FSEL R15, R81, -INF , !P0 ;  /* 0xff800000510f7808 */ /* 0x000fe40004000000 */
[----:B------:R-:W-:Y:S02]  /*2e80*/  ISETP.GT.AND P0, PT, R28, 0x18, !P1 ;  /* 0x000000181c00780c */ /* 0x000fe40004f04270 */
[----:B------:R-:W-:Y:S02]  /*2e90*/  P2R R80, PR, RZ, 0x2 ;  /* 0x00000002ff507803 */ /* 0x000fe40000000000 */
[----:B------:R-:W-:-:S02]  /*2ea0*/  ISETP.LT.OR P0, PT, R29, 0x19, P0 ;  /* 0x000000191d00780c */ /* 0x000fc40000701670 */
[----:B------:R-:W-:Y:S02]  /*2eb0*/  ISETP.GE.AND P1, PT, R13, 0x1a, PT ;  /* 0x0000001a0d00780c */ /* 0x000fe40003f26270 */
[----:B------:R-:W-:Y:S02]  /*2ec0*/  FSEL R7, R76, -INF , !P0 ;  /* 0xff8000004c077808 */ /* 0x000fe40004000000 */
[----:B------:R-:W-:Y:S02]  /*2ed0*/  ISETP.GT.AND P0, PT, R28, 0x19, !P1 ;  /* 0x000000191c00780c */ /* 0x000fe40004f04270 */
[----:B------:R-:W-:Y:S02]  /*2ee0*/  P2R R8, PR, RZ, 0x2 ;  /* 0x00000002ff087803 */ /* 0x000fe40000000000 */
[----:B------:R-:W-:Y:S02]  /*2ef0*/  ISETP.LT.OR P0, PT, R29, 0x1a, P0 ;  /* 0x0000001a1d00780c */ /* 0x000fe40000701670 */
[----:B------:R-:W-:-:S02]  /*2f00*/  ISETP.GE.AND P1, PT, R13, 0x21, PT ;  /* 0x000000210d00780c */ /* 0x000fc40003f26270 */
[----:B------:R-:W-:Y:S02]  /*2f10*/  FSEL R9, R77, -INF , !P0 ;  /* 0xff8000004d097808 */ /* 0x000fe40004000000 */
[----:B------:R-:W-:Y:S02]  /*2f20*/  ISETP.GT.AND P0, PT, R28, 0x20, !P1 ;  /* 0x000000201c00780c */ /* 0x000fe40004f04270 */
[----:B------:R-:W-:Y:S02]  /*2f30*/  P2R R76, PR, RZ, 0x2 ;  /* 0x00000002ff4c7803 */ /* 0x000fe40000000000 */
[----:B------:R-:W-:Y:S02]  /*2f40*/  ISETP.LT.OR P0, PT, R29, 0x21, P0 ;  /* 0x000000211d00780c */ /* 0x000fe40000701670 */
[----:B------:R-:W-:Y:S02]  /*2f50*/  ISETP.GE.AND P1, PT, R13, 0x22, PT ;  /* 0x000000220d00780c */ /* 0x000fe40003f26270 */
[----:B------:R-:W-:-:S02]  /*2f60*/  FSEL R37, R72, -INF , !P0 ;  /* 0xff80000048257808 */ /* 0x000fc40004000000 */
[C---:B------:R-:W-:Y:S02]  /*2f70*/  ISETP.GT.AND P0, PT, R28.reuse, 0x21, !P1 ;  /* 0x000000211c00780c */ /* 0x040fe40004f04270 */
[----:B------:R-:W-:Y:S02]  /*2f80*/  P2R R43, PR, RZ, 0x2 ;  /* 0x00000002ff2b7803 */ /* 0x000fe40000000000 */
[----:B------:R-:W-:Y:S02]  /*2f90*/  ISETP.LT.OR P0, PT, R29, 0x22, P0 ;  /* 0x000000221d00780c */ /* 0x000fe40000701670 */
[----:B------:R-:W-:Y:S02]  /*2fa0*/  ISETP.GE.AND P1, PT, R13, 0x29, PT ;  /* 0x000000290d00780c */ /* 0x000fe40003f26270 */
[----:B------:R-:W-:Y:S02]  /*2fb0*/  FSEL R35, R73, -INF , !P0 ;  /* 0xff80000049237808 */ /* 0x000fe40004000000 */
[----:B------:R-:W-:-:S02]  /*2fc0*/  ISETP.GT.AND P0, PT, R28, 0x28, !P1 ;  /* 0x000000281c00780c */ /* 0x000fc40004f04270 */
[----:B------:R-:W-:Y:S02]  /*2fd0*/  P2R R42, PR, RZ, 0x2 ;  /* 0x00000002ff2a7803 */ /* 0x000fe40000000000 */
        /* <DEDUP_REMOVED lines=41> */
[C---:B------:R-:W-:Y:S02]  /*3270*/  ISETP.GE.AND P1, PT, R13.reuse, 0x4a, PT ;  /* 0x0000004a0d00780c */ /* 0x040fe40003f26270 */
[----:B------:R-:W-:Y:S02]  /*3280*/  FSEL R161, R52, -INF , !P0 ;  /* 0xff80000034a17808 */ /* 0x000fe40004000000 */
[----:B------:R-:W-:Y:S02]  /*3290*/  ISETP.GT.AND P0, PT, R28, 0x49, !P1 ;  /* 0x000000491c00780c */ /* 0x000fe40004f04270 */
[----:B------:R-:W-:Y:S02]  /*32a0*/  ISETP.GE.AND P6, PT, R13, 0x51, PT ;  /* 0x000000510d00780c */ /* 0x000fe40003fc6270 */
        /* <DEDUP_REMOVED lines=13> */
[----:B------:R-:W-:-:S04]  /*3380*/  ISETP.GT.AND P0, PT, R28, 0x58, !P2 ;  /* 0x000000581c00780c */ /* 0x000fc80005704270 */
[----:B------:R-:W-:-:S04]  /*3390*/  ISETP.LT.OR P0, PT, R29, 0x59, P0 ;  /* 0x000000591d00780c */ /* 0x000fc80000701670 */
[----:B------:R-:W-:Y:S02]  /*33a0*/  FSEL R131, R44, -INF , !P0 ;  /* 0xff8000002c837808 */ /* 0x000fe40004000000 */
[----:B------:R-:W-:Y:S02]  /*33b0*/  ISETP.GT.AND P0, PT, R28, RZ, !P1 ;  /* 0x000000ff1c00720c */ /* 0x000fe40004f04270 */
[----:B------:R-:W-:Y:S02]  /*33c0*/  P2R R44, PR, RZ, 0x2 ;  /* 0x00000002ff2c7803 */ /* 0x000fe40000000000 */
[----:B------:R-:W-:Y:S02]  /*33d0*/  ISETP.LT.OR P0, PT, R29, 0x1, P0 ;  /* 0x000000011d00780c */ /* 0x000fe40000701670 */
[----:B------:R-:W-:Y:S02]  /*33e0*/  ISETP.GE.AND P1, PT, R13, 0x5a, PT ;  /* 0x0000005a0d00780c */ /* 0x000fe40003f26270 */
[----:B------:R-:W-:-:S02]  /*33f0*/  FSEL R12, R16, -INF , !P0 ;  /* 0xff800000100c7808 */ /* 0x000fc40004000000 */
[----:B------:R-:W-:-:S04]  /*3400*/  ISETP.GT.AND P0, PT, R28, 0x59, !P1 ;  /* 0x000000591c00780c */ /* 0x000fc80004f04270 */
[----:B------:R-:W-:Y:S02]  /*3410*/  ISETP.LT.OR P0, PT, R29, 0x5a, P0 ;  /* 0x0000005a1d00780c */ /* 0x000fe40000701670 */
[----:B------:R-:W1:Y:S02]  /*3420*/  SHFL.IDX PT, R29, R24, 0x1, 0x1c1f ;  /* 0x003c1f00181d7f89 */ /* 0x000e6400000e0000 */
[----:B------:R-:W-:Y:S02]  /*3430*/  FSEL R129, R45, -INF , !P0 ;  /* 0xff8000002d817808 */ /* 0x000fe40004000000 */
[----:B------:R-:W-:Y:S01]  /*3440*/  PLOP3.LUT P0, PT, PT, PT, UP2, 0x40, 0x0 ;  /* 0x000000000000781c */ /* 0x000fe20003f0e828 */
[--C-:B-1----:R-:W-:Y:S02]  /*3450*/  IMAD.IADD R13, R22, 0x1, R29.reuse ;  /* 0x00000001160d7824 */ /* 0x102fe400078e021d */
[----:B------:R-:W-:-:S03]  /*3460*/  IMAD.IADD R22, R20, 0x1, R29 ;  /* 0x0000000114167824 */ /* 0x000fc600078e021d */
[----:B------:R-:W-:-:S07]  /*3470*/  IMNMX R13, R13, R6, PT ;  /* 0x000000060d0d7217 */ /* 0x000fce0003800200 */
        /* <DEDUP_REMOVED lines=13> */
.L_x_28:
[----:B------:R-:W-:-:S04]  /*3550*/  MOV R6, c[0x0][0x32c] ;  /* 0x0000cb0000067a02 */ /* 0x000fc80000000f00 */
[----:B------:R-:W-:-:S13]  /*3560*/  ISETP.NE.AND P0, PT, R6, 0x1, PT ;  /* 0x000000010600780c */ /* 0x000fda0003f05270 */
[----:B------:R-:W-:-:S05]  /*3570*/  @P0 IMAD.HI.U32 R6, R29, c[0x0][0x330], RZ ;  /* 0x0000cc001d060a27 */ /* 0x000fca00078e00ff */
[----:B------:R-:W-:Y:S02]  /*3580*/  @P0 SHF.R.U32.HI R29, RZ, c[0x0][0x334], R6 ;  /* 0x0000cd00ff1d0a19 */ /* 0x000fe40000011606 */
.L_x_29:
[----:B------:R-:W-:Y:S05]  /*3590*/  BSYNC B0 ;  /* 0x0000000000007941 */ /* 0x000fea0003800000 */
.L_x_27:
[----:B------:R-:W-:-:S05]  /*35a0*/  IMAD R29, R29, c[0x0][0x32c], R4 ;  /* 0x0000cb001d1d7a24 */ /* 0x000fca00078e0204 */
[----:B------:R-:W-:Y:S02]  /*35b0*/  IADD3 R4, R29, c[0x0][0x32c], RZ ;  /* 0x0000cb001d047a10 */ /* 0x000fe40007ffe0ff */
[----:B------:R-:W-:Y:S02]  /*35c0*/  IMNMX R22, R22, R29, !PT ;  /* 0x0000001d16167217 */ /* 0x000fe40007800200 */
[----:B------:R-:W-:Y:S02]  /*35d0*/  IMNMX R13, R13, R4, PT ;  /* 0x000000040d0d7217 */ /* 0x000fe40003800200 */
.L_x_26:
[----:B------:R-:W-:Y:S01]  /*35e0*/  ISETP.NE.AND P0, PT, R27, RZ, PT ;  /* 0x000000ff1b00720c */ /* 0x000fe20003f05270 */
[----:B------:R-:W-:Y:S01]  /*35f0*/  IMAD.SHL.U32 R204, R2, 0x2, RZ ;  /* 0x0000000202cc7824 */ /* 0x000fe200078e00ff */
[C---:B------:R-:W-:Y:S01]  /*3600*/  ISETP.GT.AND P6, PT, R22.reuse, 0x50, !P6 ;  /* 0x000000501600780c */ /* 0x040fe200077c4270 */
[----:B------:R-:W-:Y:S01]  /*3610*/  ULDC.64 UR4, c[0x0][0x2c8] ;  /* 0x0000b20000047ab9 */ /* 0x000fe20000000a00 */
[C---:B------:R-:W-:Y:S01]  /*3620*/  ISETP.GT.AND P0, PT, R22.reuse, 0x8, !P0 ;  /* 0x000000081600780c */ /* 0x040fe20004704270 */
[----:B------:R-:W-:Y:S01]  /*3630*/  IMAD R202, R5, 0x2, R204 ;  /* 0x0000000205ca7824 */ /* 0x000fe200078e02cc */
[----:B------:R-:W-:Y:S01]  /*3640*/  ISETP.GT.AND P5, PT, R22, 0x51, !P5 ;  /* 0x000000511600780c */ /* 0x000fe20006fa4270 */
[----:B------:R-:W-:Y:S01]  /*3650*/  LDSM.16.MT88.4 R96, [R204+0x3100] ;  /* 0x00310000cc60783b */ /* 0x000fe20000004200 */
[----:B------:R-:W-:Y:S01]  /*3660*/  ISETP.LT.OR P0, PT, R13, 0x9, P0 ;  /* 0x000000090d00780c */ /* 0x000fe20000701670 */
[----:B------:R-:W-:Y:S01]  /*3670*/  IMAD R200, R3, 0x2, R202 ;  /* 0x0000000203c87824 */ /* 0x000fe200078e02ca */
[----:B------:R-:W-:Y:S01]  /*3680*/  ISETP.LT.OR P6, PT, R13, 0x51, P6 ;  /* 0x000000510d00780c */ /* 0x000fe200037c1670 */
[----:B------:R-:W-:Y:S01]  /*3690*/  IMAD R201, R3, 0x2, R204 ;  /* 0x0000000203c97824 */ /* 0x000fe200078e02cc */
[----:B------:R-:W-:Y:S01]  /*36a0*/  FSEL R6, R10, -INF , !P0 ;  /* 0xff8000000a067808 */ /* 0x000fe20004000000 */
[----:B------:R-:W-:Y:S01]  /*36b0*/  LDSM.16.MT88.4 R108, [R204+0x100] ;  /* 0x00010000cc6c783b */ /* 0x000fe20000004200 */
[----:B------:R-:W-:Y:S01]  /*36c0*/  ISETP.NE.AND P0, PT, R26, RZ, PT ;  /* 0x000000ff1a00720c */ /* 0x000fe20003f05270 */
[----:B------:R-:W-:Y:S01]  /*36d0*/  UIMAD.WIDE.U32 UR18, UR16, UR4, URZ ;  /* 0x00000004101272a5 */ /* 0x000fe2000f8e003f */
[C---:B------:R-:W-:Y:S01]  /*36e0*/  ISETP.GT.AND P2, PT, R22.reuse, 0x58, !P2 ;  /* 0x000000581600780c */ /* 0x040fe20005744270 */
[----:B------:R-:W-:Y:S01]  /*36f0*/  LDSM.16.MT88.4 R88, [R200+0x100] ;  /* 0x00010000c858783b */ /* 0x000fe20000004200 */
[----:B------:R-:W-:Y:S01]  /*3700*/  ISETP.GT.AND P0, PT, R22, 0x9, !P0 ;  /* 0x000000091600780c */ /* 0x000fe20004704270 */
[----:B------:R-:W-:Y:S01]  /*3710*/  ULDC UR4, c[0x0][0x328] ;  /* 0x0000ca0000047ab9 */ /* 0x000fe20000000800 */
[C---:B------:R-:W-:Y:S01]  /*3720*/  ISETP.LT.OR P5, PT, R13.reuse, 0x52, P5 ;  /* 0x000000520d00780c */ /* 0x040fe20002fa1670 */
[----:B------:R-:W-:Y:S01]  /*3730*/  LDSM.16.MT88.4 R104, [R202+0x3100] ;  /* 0x00310000ca68783b */ /* 0x000fe20000004200 */
[----:B------:R-:W-:Y:S01]  /*3740*/  ISETP.LT.OR P0, PT, R13, 0xa, P0 ;  /* 0x0000000a0d00780c */ /* 0x000fe20000701670 */
[----:B------:R-:W-:Y:S01]  /*3750*/  @UP3 UMOV UR7, UR19 ;  /* 0x0000001300073c82 */ /* 0x000fe20008000000 */
[----:B------:R-:W-:Y:S01]  /*3760*/  FSEL R136, R50, -INF , !P6 ;  /* 0xff80000032887808 */ /* 0x000fe20007000000 */
[----:B------:R-:W-:Y:S01]  /*3770*/  @UP3 USHF.R.U32.HI UR16, URZ, UR5, UR7 ;  /* 0x000000053f103299 */ /* 0x000fe20008011607 */
[----:B------:R-:W-:-:S02]  /*3780*/  FSEL R4, R11, -INF , !P0 ;  /* 0xff8000000b047808 */ /* 0x000fc40004000000 */
[----:B------:R-:W-:Y:S01]  /*3790*/  ISETP.NE.AND P0, PT, R85, RZ, PT ;  /* 0x000000ff5500720c */ /* 0x000fe20003f05270 */
[----:B------:R-:W-:Y:S01]  /*37a0*/  UIADD3 UR13, UR13, UR16, URZ ;  /* 0x000000100d0d7290 */ /* 0x000fe2000fffe03f */
[C---:B------:R-:W-:Y:S02]  /*37b0*/  ISETP.GT.AND P1, PT, R22.reuse, 0x59, !P1 ;  /* 0x000000591600780c */ /* 0x040fe40004f24270 */
[----:B------:R-:W-:Y:S01]  /*37c0*/  ISETP.GT.AND P0, PT, R22, 0x10, !P0 ;  /* 0x000000101600780c */ /* 0x000fe20004704270 */
[----:B------:R-:W-:Y:S01]  /*37d0*/  UIADD3 UR4, UR13, UR4, URZ ;  /* 0x000000040d047290 */ /* 0x000fe2000fffe03f */
[----:B------:R-:W-:Y:S02]  /*37e0*/  FSEL R134, R51, -INF , !P5 ;  /* 0xff80000033867808 */ /* 0x000fe40006800000 */
[C---:B------:R-:W-:Y:S02]  /*37f0*/  ISETP.LT.OR P0, PT, R13.reuse, 0x11, P0 ;  /* 0x000000110d00780c */ /* 0x040fe40000701670 */
[----:B------:R-:W-:-:S02]  /*3800*/  ISETP.LT.OR P2, PT, R13, 0x59, P2 ;  /* 0x000000590d00780c */ /* 0x000fc40001741670 */
[----:B------:R-:W-:Y:S02]  /*3810*/  FSEL R20, R82, -INF , !P0 ;  /* 0xff80000052147808 */ /* 0x000fe40004000000 */
[----:B------:R-:W-:Y:S02]  /*3820*/  ISETP.NE.AND P0, PT, R84, RZ, PT ;  /* 0x000000ff5400720c */ /* 0x000fe40003f05270 */
[C---:B------:R-:W-:Y:S02]  /*3830*/  ISETP.LT.OR P1, PT, R13.reuse, 0x5a, P1 ;  /* 0x0000005a0d00780c */ /* 0x040fe40000f21670 */
[----:B------:R-:W-:Y:S02]  /*3840*/  ISETP.GT.AND P0, PT, R22, 0x11, !P0 ;  /* 0x000000111600780c */ /* 0x000fe40004704270 */
[----:B------:R-:W-:Y:S02]  /*3850*/  FSEL R130, R46, -INF , !P2 ;  /* 0xff8000002e827808 */ /* 0x000fe40005000000 */
[----:B------:R-:W-:-:S02]  /*3860*/  ISETP.LT.OR P0, PT, R13, 0x12, P0 ;  /* 0x000000120d00780c */ /* 0x000fc40000701670 */
[----:B------:R-:W-:Y:S02]  /*3870*/  FSEL R128, R47, -INF , !P1 ;  /* 0xff8000002f807808 */ /* 0x000fe40004800000 */
[----:B------:R-:W-:Y:S02]  /*3880*/  FSEL R16, R83, -INF , !P0 ;  /* 0xff80000053107808 */ /* 0x000fe40004000000 */
[----:B------:R-:W-:Y:S02]  /*3890*/  ISETP.NE.AND P0, PT, R80, RZ, PT ;  /* 0x000000ff5000720c */ /* 0x000fe40003f05270 */
[----:B------:R-:W-:Y:S02]  /*38a0*/  LDSM.16.MT88.4 R80, [R201+0x100] ;  /* 0x00010000c950783b */ /* 0x000fe40000004200 */
[----:B------:R-:W-:-:S04]  /*38b0*/  ISETP.GT.AND P0, PT, R22, 0x18, !P0 ;  /* 0x000000181600780c */ /* 0x000fc80004704270 */
[----:B------:R-:W-:-:S04]  /*38c0*/  ISETP.LT.OR P0, PT, R13, 0x19, P0 ;  /* 0x000000190d00780c */ /* 0x000fc80000701670 */
[----:B------:R-:W-:Y:S02]  /*38d0*/  FSEL R10, R78, -INF , !P0 ;  /* 0xff8000004e0a7808 */ /* 0x000fe40004000000 */
[----:B------:R-:W-:-:S04]  /*38e0*/  ISETP.NE.AND P0, PT, R8, RZ, PT ;  /* 0x000000ff0800720c */ /* 0x000fc80003f05270 */
        /* <DEDUP_REMOVED lines=11> */
[----:B------:R-:W-:Y:S01]  /*39a0*/  ISETP.NE.AND P0, PT, R42, RZ, PT ;  /* 0x000000ff2a00720c */ /* 0x000fe20003f05270 */
[----:B------:R-:W-:Y:S03]  /*39b0*/  LDSM.16.MT88.4 R72, [R202+0x100] ;  /* 0x00010000ca48783b */ /* 0x000fe60000004200 */
        /* <DEDUP_REMOVED lines=32> */
[----:B------:R-:W-:Y:S01]  /*3bc0*/  LDSM.16.MT88.4 R56, [R201+0x3100] ;  /* 0x00310000c938783b */ /* 0x000fe20000004200 */
[----:B------:R-:W-:Y:S02]  /*3bd0*/  FMNMX.FTZ R0, R12, R25, !PT ;  /* 0x000000190c007209 */ /* 0x000fe40007810000 */
[----:B------:R-:W-:Y:S02]  /*3be0*/  ISETP.GT.AND P0, PT, R22, 0x1, !P0 ;  /* 0x000000011600780c */ /* 0x000fe40004704270 */
[----:B------:R-:W-:Y:S02]  /*3bf0*/  FMNMX.FTZ R0, R23, R0, !PT ;  /* 0x0000000017007209 */ /* 0x000fe40007810000 */
[----:B------:R-:W-:-:S02]  /*3c00*/  ISETP.LT.OR P0, PT, R13, 0x2, P0 ;  /* 0x000000020d00780c */ /* 0x000fc40000701670 */
[----:B------:R-:W-:Y:S02]  /*3c10*/  FMNMX.FTZ R0, R21, R0, !PT ;  /* 0x0000000015007209 */ /* 0x000fe40007810000 */
[----:B------:R-:W-:Y:S02]  /*3c20*/  FSEL R24, R19, -INF , !P0 ;  /* 0xff80000013187808 */ /* 0x000fe40004000000 */
[----:B------:R-:W-:Y:S02]  /*3c30*/  ISETP.NE.AND P0, PT, R44, RZ, PT ;  /* 0x000000ff2c00720c */ /* 0x000fe40003f05270 */
[----:B------:R-:W-:Y:S02]  /*3c40*/  FMNMX.FTZ R0, R17, R0, !PT ;  /* 0x0000000011007209 */ /* 0x000fe40007810000 */
[----:B------:R-:W-:Y:S02]  /*3c50*/  ISETP.GT.AND P0, PT, R22, RZ, !P0 ;  /* 0x000000ff1600720c */ /* 0x000fe40004704270 */
[----:B------:R-:W-:-:S02]  /*3c60*/  FMNMX.FTZ R0, R15, R0, !PT ;  /* 0x000000000f007209 */ /* 0x000fc40007810000 */
[----:B------:R-:W-:Y:S02]  /*3c70*/  ISETP.LT.OR P0, PT, R13, 0x1, P0 ;  /* 0x000000010d00780c */ /* 0x000fe40000701670 */
[----:B------:R-:W-:Y:S02]  /*3c80*/  FMNMX.FTZ R0, R7, R0, !PT ;  /* 0x0000000007007209 */ /* 0x000fe40007810000 */
[----:B------:R-:W-:Y:S02]  /*3c90*/  FSEL R18, R18, -INF , !P0 ;  /* 0xff80000012127808 */ /* 0x000fe40004000000 */
[----:B------:R-:W-:Y:S02]  /*3ca0*/  FMNMX.FTZ R0, R9, R0, !PT ;  /* 0x0000000009007209 */ /* 0x000fe40007810000 */
[----:B------:R-:W-:Y:S02]  /*3cb0*/  FMNMX.FTZ R19, R18, R24, !PT ;  /* 0x0000001812137209 */ /* 0x000fe40007810000 */
[----:B------:R-:W-:-:S02]  /*3cc0*/  FMNMX.FTZ R0, R37, R0, !PT ;  /* 0x0000000025007209 */ /* 0x000fc40007810000 */
[----:B------:R-:W-:Y:S02]  /*3cd0*/  FMNMX.FTZ R19, R6, R19, !PT ;  /* 0x0000001306137209 */ /* 0x000fe40007810000 */
[----:B------:R-:W-:Y:S02]  /*3ce0*/  FMNMX.FTZ R0, R35, R0, !PT ;  /* 0x0000000023007209 */ /* 0x000fe40007810000 */
[----:B------:R-:W-:Y:S02]  /*3cf0*/  FMNMX.FTZ R19, R4, R19, !PT ;  /* 0x0000001304137209 */ /* 0x000fe40007810000 */
        /* <DEDUP_REMOVED lines=12> */
[----:B------:R-:W-:Y:S02]  /*3dc0*/  ISETP.NE.AND P0, PT, R31, RZ, PT ;  /* 0x000000ff1f00720c */ /* 0x000fe40003f05270 */
[----:B------:R-:W-:Y:S02]  /*3dd0*/  FMNMX.FTZ R19, R144, R19, !PT ;  /* 0x0000001390137209 */ /* 0x000fe40007810000 */
[----:B------:R-:W-:-:S02]  /*3de0*/  FMNMX.FTZ R0, R163, R0, !PT ;  /* 0x00000000a3007209 */ /* 0x000fc40007810000 */
[----:B------:R-:W-:Y:S02]  /*3df0*/  FMNMX.FTZ R19, R132, R19, !PT ;  /* 0x0000001384137209 */ /* 0x000fe40007810000 */
[----:B------:R-:W-:Y:S02]  /*3e00*/  ISETP.GT.AND P0, PT, R22, 0x48, !P0 ;  /* 0x000000481600780c */ /* 0x000fe40004704270 */
[----:B------:R-:W-:Y:S02]  /*3e10*/  FMNMX.FTZ R19, R186, R19, !PT ;  /* 0x00000013ba137209 */ /* 0x000fe40007810000 */
[----:B------:R-:W-:Y:S02]  /*3e20*/  FMNMX.FTZ R0, R159, R0, !PT ;  /* 0x000000009f007209 */ /* 0x000fe40007810000 */
[----:B------:R-:W-:Y:S02]  /*3e30*/  FMNMX.FTZ R19, R158, R19, !PT ;  /* 0x000000139e137209 */ /* 0x000fe40007810000 */
[----:B------:R-:W-:-:S02]  /*3e40*/  ISETP.LT.OR P0, PT, R13, 0x49, P0 ;  /* 0x000000490d00780c */ /* 0x000fc40000701670 */
[----:B------:R-:W-:Y:S02]  /*3e50*/  FMNMX.FTZ R0, R161, R0, !PT ;  /* 0x00000000a1007209 */ /* 0x000fe40007810000 */
[----:B------:R-:W-:Y:S02]  /*3e60*/  FMNMX.FTZ R19, R184, R19, !PT ;  /* 0x00000013b8137209 */ /* 0x000fe40007810000 */
[----:B------:R-:W-:Y:S02]  /*3e70*/  FSEL R160, R54, -INF , !P0 ;  /* 0xff80000036a07808 */ /* 0x000fe40004000000 */
[----:B------:R-:W-:Y:S02]  /*3e80*/  ISETP.NE.AND P0, PT, R30, RZ, PT ;  /* 0x000000ff1e00720c */ /* 0x000fe40003f05270 */
[----:B------:R-:W-:Y:S01]  /*3e90*/  FMNMX.FTZ R0, R147, R0, !PT ;  /* 0x0000000093007209 */ /* 0x000fe20007810000 */
[----:B------:R-:W-:Y:S01]  /*3ea0*/  LDSM.16.MT88.4 R28, [R204+0x900] ;  /* 0x00090000cc1c783b */ /* 0x000fe20000004200 */
[----:B------:R-:W-:-:S02]  /*3eb0*/  FMNMX.FTZ R19, R162, R19, !PT ;  /* 0x00000013a2137209 */ /* 0x000fc40007810000 */
[----:B------:R-:W-:Y:S02]  /*3ec0*/  FMNMX.FTZ R0, R135, R0, !PT ;  /* 0x0000000087007209 */ /* 0x000fe40007810000 */
[----:B------:R-:W-:Y:S02]  /*3ed0*/  ISETP.GT.AND P0, PT, R22, 0x49, !P0 ;  /* 0x000000491600780c */ /* 0x000fe40004704270 */
[----:B------:R-:W-:Y:S02]  /*3ee0*/  FMNMX.FTZ R19, R172, R19, !PT ;  /* 0x00000013ac137209 */ /* 0x000fe40007810000 */
[----:B------:R-:W-:Y:S02]  /*3ef0*/  FMNMX.FTZ R0, R133, R0, !PT ;  /* 0x0000000085007209 */ /* 0x000fe40007810000 */
[----:B------:R-:W-:Y:S02]  /*3f00*/  ISETP.LT.OR P0, PT, R13, 0x4a, P0 ;  /* 0x0000004a0d00780c */ /* 0x000fe40000701670 */
[----:B------:R-:W-:-:S02]  /*3f10*/  FMNMX.FTZ R19, R174, R19, !PT ;  /* 0x00000013ae137209 */ /* 0x000fc40007810000 */
[----:B------:R-:W-:Y:S02]  /*3f20*/  FMNMX.FTZ R0, R131, R0, !PT ;  /* 0x0000000083007209 */ /* 0x000fe40007810000 */
[----:B------:R-:W-:Y:S02]  /*3f30*/  FSEL R156, R55, -INF , !P0 ;  /* 0xff800000379c7808 */ /* 0x000fe40004000000 */
[----:B------:R-:W-:Y:S02]  /*3f40*/  FMNMX.FTZ R19, R160, R19, !PT ;  /* 0x00000013a0137209 */ /* 0x000fe40007810000 */
[----:B------:R-:W-:Y:S02]  /*3f50*/  FMNMX.FTZ R0, R129, R0, !PT ;  /* 0x0000000081007209 */ /* 0x000fe40007810000 */
[----:B------:R-:W-:-:S03]  /*3f60*/  FMNMX.FTZ R19, R156, R19, !PT ;  /* 0x000000139c137209 */ /* 0x000fc60007810000 */
[----:B------:R-:W1:Y:S01]  /*3f70*/  SHFL.BFLY PT, R11, R0, 0x2, 0x1f ;  /* 0x0c401f00000b7f89 */ /* 0x000e6200000e0000 */
[----:B------:R-:W-:-:S04]  /*3f80*/  FMNMX.FTZ R19, R136, R19, !PT ;  /* 0x0000001388137209 */ /* 0x000fc80007810000 */
[----:B------:R-:W-:-:S04]  /*3f90*/  FMNMX.FTZ R19, R134, R19, !PT ;  /* 0x0000001386137209 */ /* 0x000fc80007810000 */
[----:B------:R-:W-:-:S04]  /*3fa0*/  FMNMX.FTZ R13, R130, R19, !PT ;  /* 0x00000013820d7209 */ /* 0x000fc80007810000 */
[----:B------:R-:W-:-:S05]  /*3fb0*/  FMNMX.FTZ R13, R128, R13, !PT ;  /* 0x0000000d800d7209 */ /* 0x000fca0007810000 */
[----:B------:R-:W2:Y:S01]  /*3fc0*/  SHFL.BFLY PT, R22, R13, 0x2, 0x1f ;  /* 0x0c401f000d167f89 */ /* 0x000ea200000e0000 */
[----:B-1----:R-:W-:-:S05]  /*3fd0*/  FMNMX.FTZ R19, R0, R11, !PT ;  /* 0x0000000b00137209 */ /* 0x002fca0007810000 */
[----:B------:R-:W1:Y:S01]  /*3fe0*/  SHFL.BFLY PT, R0, R19, 0x1, 0x1f ;  /* 0x0c201f0013007f89 */ /* 0x000e6200000e0000 */
[----:B--2---:R-:W-:-:S05]  /*3ff0*/  FMNMX.FTZ R22, R13, R22, !PT ;  /* 0x000000160d167209 */ /* 0x004fca0007810000 */
[----:B------:R-:W2:Y:S01]  /*4000*/  SHFL.BFLY PT, R11, R22, 0x1, 0x1f ;  /* 0x0c201f00160b7f89 */ /* 0x000ea200000e0000 */
[----:B-1----:R-:W-:-:S04]  /*4010*/  FMNMX.FTZ R0, R19, R0, !PT ;  /* 0x0000000013007209 */ /* 0x002fc80007810000 */
[C---:B------:R-:W-:Y:S01]  /*4020*/  FSETP.NEU.FTZ.AND P0, PT, R0.reuse, -INF , PT ;  /* 0xff8000000000780b */ /* 0x040fe20003f1d000 */
[----:B------:R-:W-:-:S05]  /*4030*/  FMUL.FTZ R138, R0, c[0x0][0x2d0] ;  /* 0x0000b400008a7a20 */ /* 0x000fca0000410000 */
[----:B------:R-:W-:-:S05]  /*4040*/  FSEL R138, R138, RZ, P0 ;  /* 0x000000ff8a8a7208 */ /* 0x000fca0000000000 */
[--C-:B------:R-:W-:Y:S02]  /*4050*/  FFMA.FTZ R50, R12, c[0x0][0x2d0], -R138.reuse ;  /* 0x0000b4000c327a23 */ /* 0x100fe4000001088a */
[--C-:B------:R-:W-:Y:S01]  /*4060*/  FFMA.FTZ R47, R25, c[0x0][0x2d0], -R138.reuse ;  /* 0x0000b400192f7a23 */ /* 0x100fe2000001088a */
[----:B--2---:R-:W-:Y:S01]  /*4070*/  FMNMX.FTZ R12, R22, R11, !PT ;  /* 0x0000000b160c7209 */ /* 0x004fe20007810000 */
[--C-:B------:R-:W-:Y:S02]  /*4080*/  FFMA.FTZ R48, R23, c[0x0][0x2d0], -R138.reuse ;  /* 0x0000b40017307a23 */ /* 0x100fe4000001088a */
[--C-:B------:R-:W-:Y:S01]  /*4090*/  FFMA.FTZ R43, R21, c[0x0][0x2d0], -R138.reuse ;  /* 0x0000b400152b7a23 */ /* 0x100fe2000001088a */
[C---:B------:R-:W-:Y:S01]  /*40a0*/  FSETP.NEU.FTZ.AND P0, PT, R12.reuse, -INF , PT ;  /* 0xff8000000c00780b */ /* 0x040fe20003f1d000 */
[----:B------:R-:W-:Y:S01]  /*40b0*/  FMUL.FTZ R121, R12, c[0x0][0x2d0] ;  /* 0x0000b4000c797a20 */ /* 0x000fe20000410000 */
[----:B------:R-:W-:Y:S01]  /*40c0*/  MUFU.EX2 R50, R50 ;  /* 0x0000003200327308 */ /* 0x000fe20000000800 */
[----:B------:R-:W-:-:S02]  /*40d0*/  FFMA.FTZ R42, R7, c[0x0][0x2d0], -R138 ;  /* 0x0000b400072a7a23 */ /* 0x000fc4000001088a */
[--C-:B------:R-:W-:Y:S01]  /*40e0*/  FFMA.FTZ R41, R15, c[0x0][0x2d0], -R138.reuse ;  /* 0x0000b4000f297a23 */ /* 0x100fe2000001088a */
[----:B------:R-:W-:Y:S01]  /*40f0*/  FSEL R121, R121, RZ, P0 ;  /* 0x000000ff79797208 */ /* 0x000fe20000000000 */
[--C-:B------:R-:W-:Y:S01]  /*4100*/  FFMA.FTZ R46, R17, c[0x0][0x2d0], -R138.reuse ;  /* 0x0000b400112e7a23 */ /* 0x100fe2000001088a */
[----:B------:R-:W-:Y:S01]  /*4110*/  PLOP3.LUT P0, PT, PT, PT, UP2, 0x40, 0x0 ;  /* 0x000000000000781c */ /* 0x000fe20003f0e828 */
[----:B------:R-:W-:Y:S01]  /*4120*/  FFMA.FTZ R13, R9, c[0x0][0x2d0], -R138 ;  /* 0x0000b400090d7a23 */ /* 0x000fe2000001088a */
[----:B------:R-:W1:Y:S01]  /*4130*/  MUFU.EX2 R47, R47 ;  /* 0x0000002f002f7308 */ /* 0x000e620000000800 */
[--C-:B------:R-:W-:Y:S02]  /*4140*/  FFMA.FTZ R49, R18, c[0x0][0x2d0], -R121.reuse ;  /* 0x0000b40012317a23 */ /* 0x100fe40000010879 */
[--C-:B------:R-:W-:Y:S02]  /*4150*/  FFMA.FTZ R116, R24, c[0x0][0x2d0], -R121.reuse ;  /* 0x0000b40018747a23 */ /* 0x100fe40000010879 */
[--C-:B------:R-:W-:Y:S01]  /*4160*/  FFMA.FTZ R45, R6, c[0x0][0x2d0], -R121.reuse ;  /* 0x0000b400062d7a23 */ /* 0x100fe20000010879 */
[----:B------:R-:W-:Y:S01]  /*4170*/  LDSM.16.MT88.4 R24, [R202+0x900] ;  /* 0x00090000ca18783b */ /* 0x000fe20000004200 */
[--C-:B------:R-:W-:Y:S01]  /*4180*/  FFMA.FTZ R44, R4, c[0x0][0x2d0], -R121.reuse ;  /* 0x0000b400042c7a23 */ /* 0x100fe20000010879 */
[----:B------:R-:W-:Y:S01]  /*4190*/  MUFU.EX2 R48, R48 ;  /* 0x0000003000307308 */ /* 0x000fe20000000800 */
[--C-:B------:R-:W-:Y:S01]  /*41a0*/  FFMA.FTZ R15, R16, c[0x0][0x2d0], -R121.reuse ;  /* 0x0000b400100f7a23 */ /* 0x100fe20000010879 */
[----:B------:R-:W2:Y:S01]  /*41b0*/  LDSM.16.MT88.4 R4, [R200+0x3100] ;  /* 0x00310000c804783b */ /* 0x000ea20000004200 */
[----:B------:R-:W-:-:S02]  /*41c0*/  FFMA.FTZ R3, R10, c[0x0][0x2d0], -R121 ;  /* 0x0000b4000a037a23 */ /* 0x000fc40000010879 */
[--C-:B------:R-:W-:Y:S01]  /*41d0*/  FFMA.FTZ R2, R8, c[0x0][0x2d0], -R121.reuse ;  /* 0x0000b40008027a23 */ /* 0x100fe20000010879 */
[----:B------:R-:W3:Y:S01]  /*41e0*/  LDSM.16.MT88.4 R16, [R200+0x900] ;  /* 0x00090000c810783b */ /* 0x000ee20000004200 */
[--C-:B------:R-:W-:Y:S01]  /*41f0*/  FFMA.FTZ R40, R20, c[0x0][0x2d0], -R121.reuse ;  /* 0x0000b40014287a23 */ /* 0x100fe20000010879 */
[----:B------:R-:W4:Y:S01]  /*4200*/  MUFU.EX2 R43, R43 ;  /* 0x0000002b002b7308 */ /* 0x000f220000000800 */
[----:B-1----:R-:W-:Y:S01]  /*4210*/  F2FP.BF16.PACK_AB R64, R47, R50 ;  /* 0x000000322f40723e */ /* 0x002fe200000010ff */
[----:B------:R-:W1:Y:S01]  /*4220*/  LDSM.16.MT88.4 R8, [R204+0x3900] ;  /* 0x00390000cc08783b */ /* 0x000e620000004200 */
[--C-:B------:R-:W-:Y:S02]  /*4230*/  FFMA.FTZ R118, R37, c[0x0][0x2d0], -R138.reuse ;  /* 0x0000b40025767a23 */ /* 0x100fe4000001088a */
[--C-:B------:R-:W-:Y:S01]  /*4240*/  FFMA.FTZ R51, R35, c[0x0][0x2d0], -R138.reuse ;  /* 0x0000b40023337a23 */ /* 0x100fe2000001088a */
[----:B------:R-:W5:Y:S01]  /*4250*/  LDSM.16.MT88.4 R20, [R201+0x900] ;  /* 0x00090000c914783b */ /* 0x000f620000004200 */
[--C-:B------:R-:W-:Y:S01]  /*4260*/  FFMA.FTZ R120, R33, c[0x0][0x2d0], -R138.reuse ;  /* 0x0000b40021787a23 */ /* 0x100fe2000001088a */
[----:B------:R-:W-:Y:S01]  /*4270*/  MUFU.EX2 R49, R49 ;  /* 0x0000003100317308 */ /* 0x000fe20000000800 */
[----:B------:R-:W-:Y:S01]  /*4280*/  FFMA.FTZ R117, R117, c[0x0][0x2d0], -R138 ;  /* 0x0000b40075757a23 */ /* 0x000fe2000001088a */
[----:B------:R-:W1:Y:S01]  /*4290*/  LDSM.16.MT88.4 R36, [R202+0x3900] ;  /* 0x00390000ca24783b */ /* 0x000e620000004200 */
[----:B------:R-:W-:-:S02]  /*42a0*/  FFMA.FTZ R119, R146, c[0x0][0x2d0], -R121 ;  /* 0x0000b40092777a23 */ /* 0x000fc40000010879 */
[--C-:B------:R-:W-:Y:S01]  /*42b0*/  FFMA.FTZ R122, R122, c[0x0][0x2d0], -R121.reuse ;  /* 0x0000b4007a7a7a23 */ /* 0x100fe20000010879 */
[----:B------:R-:W1:Y:S01]  /*42c0*/  LDSM.16.MT88.4 R32, [R201+0x3900] ;  /* 0x00390000c920783b */ /* 0x000e620000004200 */
[--C-:B------:R-:W-:Y:S01]  /*42d0*/  FFMA.FTZ R123, R144, c[0x0][0x2d0], -R121.reuse ;  /* 0x0000b400907b7a23 */ /* 0x100fe20000010879 */
[----:B------:R-:W2:Y:S01]  /*42e0*/  MUFU.EX2 R116, R116 ;  /* 0x0000007400747308 */ /* 0x000ea20000000800 */
[----:B----4-:R-:W-:Y:S01]  /*42f0*/  F2FP.BF16.PACK_AB R66, R43, R48 ;  /* 0x000000302b42723e */ /* 0x010fe200000010ff */
[----:B------:R-:W-:Y:S02]  /*4300*/  FFMA.FTZ R132, R132, c[0x0][0x2d0], -R121 ;  /* 0x0000b40084847a23 */ /* 0x000fe40000010879 */
[--C-:B------:R-:W-:Y:S02]  /*4310*/  FFMA.FTZ R144, R157, c[0x0][0x2d0], -R138.reuse ;  /* 0x0000b4009d907a23 */ /* 0x100fe4000001088a */
[--C-:B------:R-:W-:Y:S02]  /*4320*/  FFMA.FTZ R146, R145, c[0x0][0x2d0], -R138.reuse ;  /* 0x0000b40091927a23 */ /* 0x100fe4000001088a */
[----:B------:R-:W-:Y:S01]  /*4330*/  MUFU.EX2 R45, R45 ;  /* 0x0000002d002d7308 */ /* 0x000fe20000000800 */
[----:B------:R-:W-:-:S02]  /*4340*/  FFMA.FTZ R137, R137, c[0x0][0x2d0], -R138 ;  /* 0x0000b40089897a23 */ /* 0x000fc4000001088a */
[--C-:B------:R-:W-:Y:S02]  /*4350*/  FFMA.FTZ R139, R139, c[0x0][0x2d0], -R138.reuse ;  /* 0x0000b4008b8b7a23 */ /* 0x100fe4000001088a */
[--C-:B------:R-:W-:Y:S02]  /*4360*/  FFMA.FTZ R145, R186, c[0x0][0x2d0], -R121.reuse ;  /* 0x0000b400ba917a23 */ /* 0x100fe40000010879 */
[--C-:B------:R-:W-:Y:S01]  /*4370*/  FFMA.FTZ R158, R158, c[0x0][0x2d0], -R121.reuse ;  /* 0x0000b4009e9e7a23 */ /* 0x100fe20000010879 */
[----:B------:R-:W4:Y:S01]  /*4380*/  MUFU.EX2 R44, R44 ;  /* 0x0000002c002c7308 */ /* 0x000f220000000800 */
[----:B--2---:R-:W-:Y:S01]  /*4390*/  F2FP.BF16.PACK_AB R65, R116, R49 ;  /* 0x000000317441723e */ /* 0x004fe200000010ff */
[--C-:B------:R-:W-:Y:S02]  /*43a0*/  FFMA.FTZ R157, R184, c[0x0][0x2d0], -R121.reuse ;  /* 0x0000b400b89d7a23 */ /* 0x100fe40000010879 */
[----:B------:R-:W-:Y:S02]  /*43b0*/  FFMA.FTZ R162, R162, c[0x0][0x2d0], -R121 ;  /* 0x0000b400a2a27a23 */ /* 0x000fe40000010879 */
[----:B------:R-:W-:-:S02]  /*43c0*/  FFMA.FTZ R184, R159, c[0x0][0x2d0], -R138 ;  /* 0x0000b4009fb87a23 */ /* 0x000fc4000001088a */
[----:B------:R-:W-:Y:S01]  /*43d0*/  MUFU.EX2 R46, R46 ;  /* 0x0000002e002e7308 */ /* 0x000fe20000000800 */
[--C-:B------:R-:W-:Y:S02]  /*43e0*/  FFMA.FTZ R186, R161, c[0x0][0x2d0], -R138.reuse ;  /* 0x0000b400a1ba7a23 */ /* 0x100fe4000001088a */
[--C-:B------:R-:W-:Y:S02]  /*43f0*/  FFMA.FTZ R159, R172, c[0x0][0x2d0], -R121.reuse ;  /* 0x0000b400ac9f7a23 */ /* 0x100fe40000010879 */
[--C-:B------:R-:W-:Y:S02]  /*4400*/  FFMA.FTZ R163, R163, c[0x0][0x2d0], -R138.reuse ;  /* 0x0000b400a3a37a23 */ /* 0x100fe4000001088a */
[----:B------:R-:W-:Y:S01]  /*4410*/  FFMA.FTZ R147, R147, c[0x0][0x2d0], -R138 ;  /* 0x0000b40093937a23 */ /* 0x000fe2000001088a */
[----:B----4-:R-:W-:Y:S01]  /*4420*/  F2FP.BF16.PACK_AB R67, R44, R45 ;  /* 0x0000002d2c43723e */ /* 0x010fe200000010ff */
[----:B------:R-:W2:Y:S01]  /*4430*/  MUFU.EX2 R41, R41 ;  /* 0x0000002900297308 */ /* 0x000ea20000000800 */
[----:B------:R-:W-:-:S02]  /*4440*/  FFMA.FTZ R172, R174, c[0x0][0x2d0], -R121 ;  /* 0x0000b400aeac7a23 */ /* 0x000fc40000010879 */
[--C-:B------:R-:W-:Y:S02]  /*4450*/  FFMA.FTZ R160, R160, c[0x0][0x2d0], -R121.reuse ;  /* 0x0000b400a0a07a23 */ /* 0x100fe40000010879 */
[--C-:B------:R-:W-:Y:S01]  /*4460*/  FFMA.FTZ R161, R156, c[0x0][0x2d0], -R121.reuse ;  /* 0x0000b4009ca17a23 */ /* 0x100fe20000010879 */
[C---:B------:R-:W-:Y:S01]  /*4470*/  HMMA.16816.F32.BF16 R84, R64.reuse, R88, RZ ;  /* 0x000000584054723c */ /* 0x040fe200000418ff */
[--C-:B------:R-:W-:Y:S01]  /*4480*/  FFMA.FTZ R216, R129, c[0x0][0x2d0], -R138.reuse ;  /* 0x0000b40081d87a23 */ /* 0x100fe2000001088a */
[----:B------:R-:W-:Y:S01]  /*4490*/  MUFU.EX2 R42, R42 ;  /* 0x0000002a002a7308 */ /* 0x000fe20000000800 */
[--C-:B------:R-:W-:Y:S02]  /*44a0*/  FFMA.FTZ R135, R135, c[0x0][0x2d0], -R138.reuse ;  /* 0x0000b40087877a23 */ /* 0x100fe4000001088a */
[--C-:B------:R-:W-:Y:S02]  /*44b0*/  FFMA.FTZ R156, R133, c[0x0][0x2d0], -R138.reuse ;  /* 0x0000b400859c7a23 */ /* 0x100fe4000001088a */
[----:B------:R-:W-:Y:S01]  /*44c0*/  FFMA.FTZ R131, R131, c[0x0][0x2d0], -R138 ;  /* 0x0000b40083837a23 */ /* 0x000fe2000001088a */
[----:B------:R-:W-:Y:S01]  /*44d0*/  HMMA.16816.F32.BF16 R88, R64, R90, RZ ;  /* 0x0000005a4058723c */ /* 0x000fe200000418ff */
[--C-:B------:R-:W-:Y:S01]  /*44e0*/  FFMA.FTZ R129, R136, c[0x0][0x2d0], -R121.reuse ;  /* 0x0000b40088817a23 */ /* 0x100fe20000010879 */
[----:B------:R-:W-:Y:S01]  /*44f0*/  MUFU.EX2 R13, R13 ;  /* 0x0000000d000d7308 */ /* 0x000fe20000000800 */
[----:B------:R-:W-:-:S02]  /*4500*/  FFMA.FTZ R134, R134, c[0x0][0x2d0], -R121 ;  /* 0x0000b40086867a23 */ /* 0x000fc40000010879 */
[----:B------:R-:W-:Y:S02]  /*4510*/  FFMA.FTZ R217, R128, c[0x0][0x2d0], -R121 ;  /* 0x0000b40080d97a23 */ /* 0x000fe40000010879 */
[----:B------:R-:W-:Y:S01]  /*4520*/  FADD.FTZ R47, R50, R47 ;  /* 0x0000002f322f7221 */ /* 0x000fe20000010000 */
[----:B------:R-:W-:Y:S01]  /*4530*/  HMMA.16816.F32.BF16 R92, R64, R96, RZ ;  /* 0x00000060405c723c */ /* 0x000fe200000418ff */
[----:B------:R-:W-:Y:S01]  /*4540*/  FADD.FTZ R116, R49, R116 ;  /* 0x0000007431747221 */ /* 0x000fe20000010000 */
[----:B------:R-:W-:Y:S01]  /*4550*/  MUFU.EX2 R40, R40 ;  /* 0x0000002800287308 */ /* 0x000fe20000000800 */
[----:B------:R-:W-:-:S04]  /*4560*/  FADD.FTZ R48, R48, R47 ;  /* 0x0000002f30307221 */ /* 0x000fc80000010000 */
[----:B------:R-:W-:Y:S01]  /*4570*/  FADD.FTZ R43, R43, R48 ;  /* 0x000000302b2b7221 */ /* 0x000fe20000010000 */
[C---:B------:R-:W-:Y:S02]  /*4580*/  HMMA.16816.F32.BF16 R96, R64.reuse, R98, RZ ;  /* 0x000000624060723c */ /* 0x040fe400000418ff */
[----:B------:R-:W4:Y:S06]  /*4590*/  MUFU.EX2 R15, R15 ;  /* 0x0000000f000f7308 */ /* 0x000f2c0000000800 */
        /* <DEDUP_REMOVED lines=21> */
[----:B------:R-:W-:Y:S05]  /*46f0*/  MUFU.EX2 R137, R137 ;  /* 0x0000008900897308 */ /* 0x000fea0000000800 */
[----:B--2---:R-:W-:Y:S01]  /*4700*/  F2FP.BF16.PACK_AB R4, R41, R46 ;  /* 0x0000002e2904723e */ /* 0x004fe200000010ff */
[----:B------:R-:W-:Y:S01]  /*4710*/  HMMA.16816.F32.BF16 R64, R64, R6, RZ ;  /* 0x000000064040723c */ /* 0x000fe200000418ff */
[----:B----4-:R-:W-:Y:S01]  /*4720*/  F2FP.BF16.PACK_AB R5, R15, R40 ;  /* 0x000000280f05723e */ /* 0x010fe200000010ff */
[----:B------:R-:W2:Y:S01]  /*4730*/  MUFU.EX2 R144, R144 ;  /* 0x0000009000907308 */ /* 0x000ea20000000800 */
[----:B------:R-:W-:-:S04]  /*4740*/  FADD.FTZ R46, R46, R43 ;  /* 0x0000002b2e2e7221 */ /* 0x000fc80000010000 */
[----:B------:R-:W-:Y:S01]  /*4750*/  F2FP.BF16.PACK_AB R6, R13, R42 ;  /* 0x0000002a0d06723e */ /* 0x000fe200000010ff */
[----:B------:R-:W-:Y:S01]  /*4760*/  FADD.FTZ R41, R41, R46 ;  /* 0x0000002e29297221 */ /* 0x000fe20000010000 */
[----:B-1----:R-:W-:Y:S01]  /*4770*/  F2FP.BF16.PACK_AB R7, R2, R3 ;  /* 0x000000030207723e */ /* 0x002fe200000010ff */
[----:B------:R-:W-:Y:S02]  /*4780*/  MUFU.EX2 R146, R146 ;  /* 0x0000009200927308 */ /* 0x000fe40000000800 */
[----:B------:R-:W-:-:S04]  /*4790*/  FADD.FTZ R42, R42, R41 ;  /* 0x000000292a2a7221 */ /* 0x000fc80000010000 */
[C---:B---3--:R-:W-:Y:S01]  /*47a0*/  HMMA.16816.F32.BF16 R84, R4.reuse, R16, R84 ;  /* 0x000000100454723c */ /* 0x048fe20000041854 */
[----:B------:R-:W-:Y:S01]  /*47b0*/  FADD.FTZ R13, R13, R42 ;  /* 0x0000002a0d0d7221 */ /* 0x000fe20000010000 */
[----:B------:R-:W1:Y:S06]  /*47c0*/  MUFU.EX2 R139, R139 ;  /* 0x0000008b008b7308 */ /* 0x000e6c0000000800 */
[C---:B------:R-:W-:Y:S01]  /*47d0*/  HMMA.16816.F32.BF16 R88, R4.reuse, R18, R88 ;  /* 0x000000120458723c */ /* 0x040fe20000041858 */
[----:B------:R-:W3:Y:S01]  /*47e0*/  LDSM.16.MT88.4 R16, [R200+0x3900] ;  /* 0x00390000c810783b */ /* 0x000ee20000004200 */
[----:B------:R-:W-:Y:S06]  /*47f0*/  MUFU.EX2 R145, R145 ;  /* 0x0000009100917308 */ /* 0x000fec0000000800 */
[C---:B------:R-:W-:Y:S02]  /*4800*/  HMMA.16816.F32.BF16 R92, R4.reuse, R8, R92 ;  /* 0x00000008045c723c */ /* 0x040fe4000004185c */
[----:B------:R-:W4:Y:S06]  /*4810*/  MUFU.EX2 R158, R158 ;  /* 0x0000009e009e7308 */ /* 0x000f2c0000000800 */
[C---:B------:R-:W-:Y:S01]  /*4820*/  HMMA.16816.F32.BF16 R96, R4.reuse, R10, R96 ;  /* 0x0000000a0460723c */ /* 0x040fe20000041860 */
[----:B------:R-:W1:Y:S01]  /*4830*/  LDSM.16.MT88.4 R8, [R200+0x1100] ;  /* 0x00110000c808783b */ /* 0x000e620000004200 */
[----:B------:R-:W-:Y:S06]  /*4840*/  MUFU.EX2 R157, R157 ;  /* 0x0000009d009d7308 */ /* 0x000fec0000000800 */
[C---:B------:R-:W-:Y:S02]  /*4850*/  HMMA.16816.F32.BF16 R112, R4.reuse, R28, R112 ;  /* 0x0000001c0470723c */ /* 0x040fe40000041870 */
[----:B------:R-:W1:Y:S06]  /*4860*/  MUFU.EX2 R162, R162 ;  /* 0x000000a200a27308 */ /* 0x000e6c0000000800 */
[C---:B------:R-:W-:Y:S01]  /*4870*/  HMMA.16816.F32.BF16 R108, R4.reuse, R30, R108 ;  /* 0x0000001e046c723c */ /* 0x040fe2000004186c */
[----:B------:R-:W-:Y:S01]  /*4880*/  LDSM.16.MT88.4 R28, [R204+0x1100] ;  /* 0x00110000cc1c783b */ /* 0x000fe20000004200 */
[----:B------:R-:W-:Y:S06]  /*4890*/  MUFU.EX2 R163, R163 ;  /* 0x000000a300a37308 */ /* 0x000fec0000000800 */
[C---:B------:R-:W-:Y:S02]  /*48a0*/  HMMA.16816.F32.BF16 R68, R4.reuse, R24, R68 ;  /* 0x000000180444723c */ /* 0x040fe40000041844 */
[----:B------:R-:W1:Y:S06]  /*48b0*/  MUFU.EX2 R184, R184 ;  /* 0x000000b800b87308 */ /* 0x000e6c0000000800 */
[C---:B------:R-:W-:Y:S01]  /*48c0*/  HMMA.16816.F32.BF16 R72, R4.reuse, R26, R72 ;  /* 0x0000001a0448723c */ /* 0x040fe20000041848 */
[----:B------:R-:W1:Y:S01]  /*48d0*/  LDSM.16.MT88.4 R24, [R202+0x1100] ;  /* 0x00110000ca18783b */ /* 0x000e620000004200 */
        /* <DEDUP_REMOVED lines=16> */
[C---:B---3--:R-:W-:Y:S02]  /*49e0*/  HMMA.16816.F32.BF16 R60, R4.reuse, R16, R60 ;  /* 0x00000010043c723c */ /* 0x048fe4000004183c */
[----:B------:R-:W3:Y:S06]  /*49f0*/  MUFU.EX2 R156, R156 ;  /* 0x0000009c009c7308 */ /* 0x000eec0000000800 */
[----:B------:R-:W-:Y:S01]  /*4a00*/  HMMA.16816.F32.BF16 R64, R4, R18, R64 ;  /* 0x000000120440723c */ /* 0x000fe20000041840 */
[----:B------:R-:W2:Y:S01]  /*4a10*/  LDSM.16.MT88.4 R16, [R204+0x4100] ;  /* 0x00410000cc10783b */ /* 0x000ea20000004200 */
[----:B------:R-:W-:Y:S05]  /*4a20*/  MUFU.EX2 R131, R131 ;  /* 0x0000008300837308 */ /* 0x000fea0000000800 */
[----:B------:R-:W-:Y:S01]  /*4a30*/  F2FP.BF16.PACK_AB R4, R51, R118 ;  /* 0x000000763304723e */ /* 0x000fe200000010ff */
[----:B------:R-:W-:Y:S01]  /*4a40*/  FADD.FTZ R118, R118, R13 ;  /* 0x0000000d76767221 */ /* 0x000fe20000010000 */
[----:B------:R-:W-:Y:S01]  /*4a50*/  F2FP.BF16.PACK_AB R6, R117, R120 ;  /* 0x000000787506723e */ /* 0x000fe200000010ff */
[----:B------:R-:W2:Y:S01]  /*4a60*/  MUFU.EX2 R216, R216 ;  /* 0x000000d800d87308 */ /* 0x000ea20000000800 */
[----:B------:R-:W-:Y:S01]  /*4a70*/  F2FP.BF16.PACK_AB R5, R122, R119 ;  /* 0x000000777a05723e */ /* 0x000fe200000010ff */
[----:B------:R-:W-:Y:S01]  /*4a80*/  FADD.FTZ R51, R51, R118 ;  /* 0x0000007633337221 */ /* 0x000fe20000010000 */
[----:B------:R-:W-:-:S03]  /*4a90*/  F2FP.BF16.PACK_AB R7, R132, R123 ;  /* 0x0000007b8407723e */ /* 0x000fc600000010ff */
[----:B------:R-:W-:Y:S02]  /*4aa0*/  FADD.FTZ R120, R120, R51 ;  /* 0x0000003378787221 */ /* 0x000fe40000010000 */
[----:B------:R-:W-:Y:S02]  /*4ab0*/  MUFU.EX2 R129, R129 ;  /* 0x0000008100817308 */ /* 0x000fe40000000800 */
[----:B-1----:R-:W-:Y:S01]  /*4ac0*/  HMMA.16816.F32.BF16 R84, R4, R8, R84 ;  /* 0x000000080454723c */ /* 0x002fe20000041854 */
[----:B------:R-:W-:-:S05]  /*4ad0*/  FADD.FTZ R120, R117, R120 ;  /* 0x0000007875787221 */ /* 0x000fca0000010000 */
[----:B------:R-:W1:Y:S02]  /*4ae0*/  MUFU.EX2 R134, R134 ;  /* 0x0000008600867308 */ /* 0x000e640000000800 */
[C---:B------:R-:W-:Y:S01]  /*4af0*/  HMMA.16816.F32.BF16 R88, R4.reuse, R10, R88 ;  /* 0x0000000a0458723c */ /* 0x040fe20000041858 */
[----:B------:R-:W1:Y:S05]  /*4b00*/  LDSM.16.MT88.4 R8, [R200+0x4100] ;  /* 0x00410000c808783b */ /* 0x000e6a0000004200 */
[----:B------:R-:W-:Y:S02]  /*4b10*/  MUFU.EX2 R217, R217 ;  /* 0x000000d900d97308 */ /* 0x000fe40000000800 */
[C---:B------:R-:W-:Y:S08]  /*4b20*/  HMMA.16816.F32.BF16 R68, R4.reuse, R24, R68 ;  /* 0x000000180444723c */ /* 0x040ff00000041844 */
[C---:B--2---:R-:W-:Y:S08]  /*4b30*/  HMMA.16816.F32.BF16 R92, R4.reuse, R16, R92 ;  /* 0x00000010045c723c */ /* 0x044ff0000004185c */
[C---:B------:R-:W-:Y:S01]  /*4b40*/  HMMA.16816.F32.BF16 R96, R4.reuse, R18, R96 ;  /* 0x000000120460723c */ /* 0x040fe20000041860 */
[----:B------:R-:W2:Y:S07]  /*4b50*/  LDSM.16.MT88.4 R16, [R200+0x1900] ;  /* 0x00190000c810783b */ /* 0x000eae0000004200 */
[C---:B------:R-:W-:Y:S01]  /*4b60*/  HMMA.16816.F32.BF16 R72, R4.reuse, R26, R72 ;  /* 0x0000001a0448723c */ /* 0x040fe20000041848 */
[----:B------:R-:W-:Y:S07]  /*4b70*/  LDSM.16.MT88.4 R24, [R202+0x1900] ;  /* 0x00190000ca18783b */ /* 0x000fee0000004200 */
[C---:B------:R-:W-:Y:S08]  /*4b80*/  HMMA.16816.F32.BF16 R100, R4.reuse, R36, R100 ;  /* 0x000000240464723c */ /* 0x040ff00000041864 */
[C---:B-1----:R-:W-:Y:S08]  /*4b90*/  HMMA.16816.F32.BF16 R60, R4.reuse, R8, R60 ;  /* 0x00000008043c723c */ /* 0x042ff0000004183c */
[C---:B------:R-:W-:Y:S01]  /*4ba0*/  HMMA.16816.F32.BF16 R64, R4.reuse, R10, R64 ;  /* 0x0000000a0440723c */ /* 0x040fe20000041840 */
[----:B------:R-:W1:Y:S07]  /*4bb0*/  LDSM.16.MT88.4 R8, [R204+0x4900] ;  /* 0x00490000cc08783b */ /* 0x000e6e0000004200 */
[C---:B------:R-:W-:Y:S01]  /*4bc0*/  HMMA.16816.F32.BF16 R104, R4.reuse, R38, R104 ;  /* 0x000000260468723c */ /* 0x040fe20000041868 */
[----:B------:R-:W1:Y:S07]  /*4bd0*/  LDSM.16.MT88.4 R36, [R202+0x4900] ;  /* 0x00490000ca24783b */ /* 0x000e6e0000004200 */
[C---:B------:R-:W-:Y:S08]  /*4be0*/  HMMA.16816.F32.BF16 R112, R4.reuse, R28, R112 ;  /* 0x0000001c0470723c */ /* 0x040ff00000041870 */
[C---:B------:R-:W-:Y:S01]  /*4bf0*/  HMMA.16816.F32.BF16 R108, R4.reuse, R30, R108 ;  /* 0x0000001e046c723c */ /* 0x040fe2000004186c */
[----:B------:R-:W1:Y:S07]  /*4c00*/  LDSM.16.MT88.4 R28, [R204+0x1900] ;  /* 0x00190000cc1c783b */ /* 0x000e6e0000004200 */
[C---:B------:R-:W-:Y:S08]  /*4c10*/  HMMA.16816.F32.BF16 R76, R4.reuse, R20, R76 ;  /* 0x00000014044c723c */ /* 0x040ff0000004184c */
[C---:B------:R-:W-:Y:S01]  /*4c20*/  HMMA.16816.F32.BF16 R80, R4.reuse, R22, R80 ;  /* 0x000000160450723c */ /* 0x040fe20000041850 */
[----:B------:R-:W1:Y:S07]  /*4c30*/  LDSM.16.MT88.4 R20, [R201+0x1900] ;  /* 0x00190000c914783b */ /* 0x000e6e0000004200 */
[C---:B------:R-:W-:Y:S08]  /*4c40*/  HMMA.16816.F32.BF16 R52, R4.reuse, R32, R52 ;  /* 0x000000200434723c */ /* 0x040ff00000041834 */
[----:B------:R-:W-:Y:S01]  /*4c50*/  HMMA.16816.F32.BF16 R56, R4, R34, R56 ;  /* 0x000000220438723c */ /* 0x000fe20000041838 */
[----:B------:R-:W3:Y:S06]  /*4c60*/  LDSM.16.MT88.4 R32, [R201+0x4900] ;  /* 0x00490000c920783b */ /* 0x000eec0000004200 */
[----:B------:R-:W-:Y:S01]  /*4c70*/  F2FP.BF16.PACK_AB R4, R144, R137 ;  /* 0x000000899004723e */ /* 0x000fe200000010ff */
[----:B------:R-:W-:Y:S01]  /*4c80*/  FADD.FTZ R137, R137, R120 ;  /* 0x0000007889897221 */ /* 0x000fe20000010000 */
[----:B------:R-:W-:-:S02]  /*4c90*/  F2FP.BF16.PACK_AB R6, R139, R146 ;  /* 0x000000928b06723e */ /* 0x000fc400000010ff */
[----:B----4-:R-:W-:Y:S01]  /*4ca0*/  F2FP.BF16.PACK_AB R5, R158, R145 ;  /* 0x000000919e05723e */ /* 0x010fe200000010ff */
[----:B------:R-:W-:Y:S01]  /*4cb0*/  FADD.FTZ R137, R144, R137 ;  /* 0x0000008990897221 */ /* 0x000fe20000010000 */
[----:B------:R-:W-:-:S03]  /*4cc0*/  F2FP.BF16.PACK_AB R7, R162, R157 ;  /* 0x0000009da207723e */ /* 0x000fc600000010ff */
[----:B------:R-:W-:-:S04]  /*4cd0*/  FADD.FTZ R146, R146, R137 ;  /* 0x0000008992927221 */ /* 0x000fc80000010000 */
[----:B--2---:R-:W-:Y:S01]  /*4ce0*/  HMMA.16816.F32.BF16 R84, R4, R16, R84 ;  /* 0x000000100454723c */ /* 0x004fe20000041854 */
[----:B------:R-:W-:-:S07]  /*4cf0*/  FADD.FTZ R146, R139, R146 ;  /* 0x000000928b927221 */ /* 0x000fce0000010000 */
[C---:B------:R-:W-:Y:S01]  /*4d00*/  HMMA.16816.F32.BF16 R88, R4.reuse, R18, R88 ;  /* 0x000000120458723c */ /* 0x040fe20000041858 */
[----:B------:R-:W2:Y:S07]  /*4d10*/  LDSM.16.MT88.4 R16, [R200+0x4900] ;  /* 0x00490000c810783b */ /* 0x000eae0000004200 */
[C---:B-1----:R-:W-:Y:S08]  /*4d20*/  HMMA.16816.F32.BF16 R92, R4.reuse, R8, R92 ;  /* 0x00000008045c723c */ /* 0x042ff0000004185c */
[C---:B------:R-:W-:Y:S01]  /*4d30*/  HMMA.16816.F32.BF16 R96, R4.reuse, R10, R96 ;  /* 0x0000000a0460723c */ /* 0x040fe20000041860 */
[----:B------:R-:W1:Y:S07]  /*4d40*/  LDSM.16.MT88.4 R8, [R200+0x2100] ;  /* 0x00210000c808783b */ /* 0x000e6e0000004200 */
[C---:B------:R-:W-:Y:S08]  /*4d50*/  HMMA.16816.F32.BF16 R68, R4.reuse, R24, R68 ;  /* 0x000000180444723c */ /* 0x040ff00000041844 */
[C---:B------:R-:W-:Y:S01]  /*4d60*/  HMMA.16816.F32.BF16 R72, R4.reuse, R26, R72 ;  /* 0x0000001a0448723c */ /* 0x040fe20000041848 */
[----:B------:R-:W4:Y:S07]  /*4d70*/  LDSM.16.MT88.4 R24, [R202+0x2100] ;  /* 0x00210000ca18783b */ /* 0x000f2e0000004200 */
[C---:B------:R-:W-:Y:S08]  /*4d80*/  HMMA.16816.F32.BF16 R100, R4.reuse, R36, R100 ;  /* 0x000000240464723c */ /* 0x040ff00000041864 */
        /* <DEDUP_REMOVED lines=8> */
[C---:B---3--:R-:W-:Y:S08]  /*4e10*/  HMMA.16816.F32.BF16 R52, R4.reuse, R32, R52 ;  /* 0x000000200434723c */ /* 0x048ff00000041834 */
[C---:B------:R-:W-:Y:S01]  /*4e20*/  HMMA.16816.F32.BF16 R56, R4.reuse, R34, R56 ;  /* 0x000000220438723c */ /* 0x040fe20000041838 */
[----:B------:R-:W-:Y:S07]  /*4e30*/  LDSM.16.MT88.4 R32, [R201+0x5100] ;  /* 0x00510000c920783b */ /* 0x000fee0000004200 */
[C---:B--2---:R-:W-:Y:S08]  /*4e40*/  HMMA.16816.F32.BF16 R60, R4.reuse, R16, R60 ;  /* 0x00000010043c723c */ /* 0x044ff0000004183c */
[----:B------:R-:W-:Y:S01]  /*4e50*/  HMMA.16816.F32.BF16 R64, R4, R18, R64 ;  /* 0x000000120440723c */ /* 0x000fe20000041840 */
[----:B------:R-:W2:Y:S06]  /*4e60*/  LDSM.16.MT88.4 R16, [R204+0x5100] ;  /* 0x00510000cc10783b */ /* 0x000eac0000004200 */
[----:B------:R-:W-:Y:S01]  /*4e70*/  F2FP.BF16.PACK_AB R4, R184, R163 ;  /* 0x000000a3b804723e */ /* 0x000fe200000010ff */
[----:B------:R-:W-:Y:S01]  /*4e80*/  FADD.FTZ R163, R163, R146 ;  /* 0x00000092a3a37221 */ /* 0x000fe20000010000 */
[----:B-----5:R-:W-:-:S02]  /*4e90*/  F2FP.BF16.PACK_AB R6, R147, R186 ;  /* 0x000000ba9306723e */ /* 0x020fc400000010ff */
[----:B------:R-:W-:Y:S01]  /*4ea0*/  F2FP.BF16.PACK_AB R5, R172, R159 ;  /* 0x0000009fac05723e */ /* 0x000fe200000010ff */
[----:B------:R-:W-:Y:S01]  /*4eb0*/  FADD.FTZ R163, R184, R163 ;  /* 0x000000a3b8a37221 */ /* 0x000fe20000010000 */
[----:B------:R-:W-:Y:S02]  /*4ec0*/  F2FP.BF16.PACK_AB R7, R161, R160 ;  /* 0x000000a0a107723e */ /* 0x000fe400000010ff */
[----:B------:R-:W-:Y:S01]  /*4ed0*/  IADD3 R184, R14, -0x2, RZ ;  /* 0xfffffffe0eb87810 */ /* 0x000fe20007ffe0ff */
[----:B------:R-:W-:-:S04]  /*4ee0*/  FADD.FTZ R186, R186, R163 ;  /* 0x000000a3baba7221 */ /* 0x000fc80000010000 */
[----:B-1----:R-:W-:Y:S01]  /*4ef0*/  HMMA.16816.F32.BF16 R84, R4, R8, R84 ;  /* 0x000000080454723c */ /* 0x002fe20000041854 */
[----:B------:R-:W-:-:S07]  /*4f00*/  FADD.FTZ R186, R147, R186 ;  /* 0x000000ba93ba7221 */ /* 0x000fce0000010000 */
[C---:B------:R-:W-:Y:S01]  /*4f10*/  HMMA.16816.F32.BF16 R88, R4.reuse, R10, R88 ;  /* 0x0000000a0458723c */ /* 0x040fe20000041858 */
[----:B------:R-:W1:Y:S07]  /*4f20*/  LDSM.16.MT88.4 R8, [R200+0x5100] ;  /* 0x00510000c808783b */ /* 0x000e6e0000004200 */
[C---:B----4-:R-:W-:Y:S08]  /*4f30*/  HMMA.16816.F32.BF16 R68, R4.reuse, R24, R68 ;  /* 0x000000180444723c */ /* 0x050ff00000041844 */
[C---:B------:R-:W-:Y:S01]  /*4f40*/  HMMA.16816.F32.BF16 R72, R4.reuse, R26, R72 ;  /* 0x0000001a0448723c */ /* 0x040fe20000041848 */
[----:B------:R-:W3:Y:S07]  /*4f50*/  LDSM.16.MT88.4 R24, [R202+0x2900] ;  /* 0x00290000ca18783b */ /* 0x000eee0000004200 */
[C---:B------:R-:W-:Y:S07]  /*4f60*/  HMMA.16816.F32.BF16 R100, R4.reuse, R36, R100 ;  /* 0x000000240464723c */ /* 0x040fee0000041864 */
[----:B------:R-:W-:Y:S01]  /*4f70*/  FFMA.FTZ R36, R130, c[0x0][0x2d0], -R121 ;  /* 0x0000b40082247a23 */ /* 0x000fe20000010879 */
[C---:B------:R-:W-:Y:S05]  /*4f80*/  HMMA.16816.F32.BF16 R112, R4.reuse, R28, R112 ;  /* 0x0000001c0470723c */ /* 0x040fea0000041870 */
[----:B------:R-:W4:Y:S03]  /*4f90*/  MUFU.EX2 R36, R36 ;  /* 0x0000002400247308 */ /* 0x000f260000000800 */
[C---:B------:R-:W-:Y:S01]  /*4fa0*/  HMMA.16816.F32.BF16 R108, R4.reuse, R30, R108 ;  /* 0x0000001e046c723c */ /* 0x040fe2000004186c */
[----:B------:R-:W-:Y:S07]  /*4fb0*/  LDSM.16.MT88.4 R28, [R204+0x2900] ;  /* 0x00290000cc1c783b */ /* 0x000fee0000004200 */
[C---:B------:R-:W-:Y:S08]  /*4fc0*/  HMMA.16816.F32.BF16 R76, R4.reuse, R20, R76 ;  /* 0x00000014044c723c */ /* 0x040ff0000004184c */
[C---:B------:R-:W-:Y:S01]  /*4fd0*/  HMMA.16816.F32.BF16 R80, R4.reuse, R22, R80 ;  /* 0x000000160450723c */ /* 0x040fe20000041850 */
[----:B------:R-:W5:Y:S07]  /*4fe0*/  LDSM.16.MT88.4 R20, [R201+0x2900] ;  /* 0x00290000c914783b */ /* 0x000f6e0000004200 */
[C---:B--2---:R-:W-:Y:S08]  /*4ff0*/  HMMA.16816.F32.BF16 R92, R4.reuse, R16, R92 ;  /* 0x00000010045c723c */ /* 0x044ff0000004185c */
[C---:B------:R-:W-:Y:S01]  /*5000*/  HMMA.16816.F32.BF16 R96, R4.reuse, R18, R96 ;  /* 0x000000120460723c */ /* 0x040fe20000041860 */
[----:B------:R-:W2:Y:S07]  /*5010*/  LDSM.16.MT88.4 R16, [R200+0x2900] ;  /* 0x00290000c810783b */ /* 0x000eae0000004200 */
[C---:B------:R-:W-:Y:S08]  /*5020*/  HMMA.16816.F32.BF16 R104, R4.reuse, R38, R104 ;  /* 0x000000260468723c */ /* 0x040ff00000041868 */
[C---:B------:R-:W-:Y:S08]  /*5030*/  HMMA.16816.F32.BF16 R52, R4.reuse, R32, R52 ;  /* 0x000000200434723c */ /* 0x040ff00000041834 */
[C---:B------:R-:W-:Y:S08]  /*5040*/  HMMA.16816.F32.BF16 R56, R4.reuse, R34, R56 ;  /* 0x000000220438723c */ /* 0x040ff00000041838 */
[C---:B-1----:R-:W-:Y:S08]  /*5050*/  HMMA.16816.F32.BF16 R60, R4.reuse, R8, R60 ;  /* 0x00000008043c723c */ /* 0x042ff0000004183c */
[----:B------:R-:W-:Y:S01]  /*5060*/  HMMA.16816.F32.BF16 R64, R4, R10, R64 ;  /* 0x0000000a0440723c */ /* 0x000fe20000041840 */
[----:B------:R-:W1:Y:S06]  /*5070*/  LDSM.16.MT88.4 R8, [R204+0x5900] ;  /* 0x00590000cc08783b */ /* 0x000e6c0000004200 */
[----:B------:R-:W-:Y:S01]  /*5080*/  F2FP.BF16.PACK_AB R4, R156, R135 ;  /* 0x000000879c04723e */ /* 0x000fe200000010ff */
[----:B------:R-:W-:Y:S01]  /*5090*/  FADD.FTZ R135, R135, R186 ;  /* 0x000000ba87877221 */ /* 0x000fe20000010000 */
[----:B------:R-:W-:-:S02]  /*50a0*/  F2FP.BF16.PACK_AB R6, R216, R131 ;  /* 0x00000083d806723e */ /* 0x000fc400000010ff */
[----:B------:R-:W-:Y:S01]  /*50b0*/  F2FP.BF16.PACK_AB R5, R134, R129 ;  /* 0x000000818605723e */ /* 0x000fe200000010ff */
[----:B------:R-:W-:Y:S01]  /*50c0*/  FADD.FTZ R156, R156, R135 ;  /* 0x000000879c9c7221 */ /* 0x000fe20000010000 */
[----:B----4-:R-:W-:-:S03]  /*50d0*/  F2FP.BF16.PACK_AB R7, R217, R36 ;  /* 0x00000024d907723e */ /* 0x010fc600000010ff */
[----:B------:R-:W-:-:S04]  /*50e0*/  FADD.FTZ R131, R131, R156 ;  /* 0x0000009c83837221 */ /* 0x000fc80000010000 */
[----:B---3--:R-:W-:Y:S01]  /*50f0*/  HMMA.16816.F32.BF16 R68, R4, R24, R68 ;  /* 0x000000180444723c */ /* 0x008fe20000041844 */
[----:B------:R-:W-:-:S06]  /*5100*/  FADD.FTZ R216, R216, R131 ;  /* 0x00000083d8d87221 */ /* 0x000fcc0000010000 */
[----:B------:R-:W-:Y:S01]  /*5110*/  FADD.FTZ R25, R45, R116 ;  /* 0x000000742d197221 */ /* 0x000fe20000010000 */
[----:B-----5:R-:W-:Y:S03]  /*5120*/  HMMA.16816.F32.BF16 R76, R4, R20, R76 ;  /* 0x00000014044c723c */ /* 0x020fe6000004184c */
[----:B------:R-:W-:-:S04]  /*5130*/  FADD.FTZ R25, R44, R25 ;  /* 0x000000192c197221 */ /* 0x000fc80000010000 */
[----:B------:R-:W-:Y:S01]  /*5140*/  FADD.FTZ R24, R40, R25 ;  /* 0x0000001928187221 */ /* 0x000fe20000010000 */
[----:B------:R-:W-:Y:S01]  /*5150*/  HMMA.16816.F32.BF16 R80, R4, R22, R80 ;  /* 0x000000160450723c */ /* 0x000fe20000041850 */
[----:B------:R-:W3:Y:S02]  /*5160*/  LDSM.16.MT88.4 R20, [R202+0x5900] ;  /* 0x00590000ca14783b */ /* 0x000ee40000004200 */
[----:B------:R-:W-:-:S04]  /*5170*/  FADD.FTZ R24, R15, R24 ;  /* 0x000000180f187221 */ /* 0x000fc80000010000 */
[----:B------:R-:W-:Y:S01]  /*5180*/  FADD.FTZ R3, R3, R24 ;  /* 0x0000001803037221 */ /* 0x000fe20000010000 */
[----:B--2---:R-:W-:Y:S03]  /*5190*/  HMMA.16816.F32.BF16 R84, R4, R16, R84 ;  /* 0x000000100454723c */ /* 0x004fe60000041854 */
[----:B------:R-:W-:-:S04]  /*51a0*/  FADD.FTZ R2, R2, R3 ;  /* 0x0000000302027221 */ /* 0x000fc80000010000 */
[----:B------:R-:W-:Y:S01]  /*51b0*/  FADD.FTZ R119, R119, R2 ;  /* 0x0000000277777221 */ /* 0x000fe20000010000 */
[----:B------:R-:W-:Y:S01]  /*51c0*/  HMMA.16816.F32.BF16 R88, R4, R18, R88 ;  /* 0x000000120458723c */ /* 0x000fe20000041858 */
[----:B------:R-:W2:Y:S02]  /*51d0*/  LDSM.16.MT88.4 R16, [R201+0x5900] ;  /* 0x00590000c910783b */ /* 0x000ea40000004200 */
[----:B------:R-:W-:-:S04]  /*51e0*/  FADD.FTZ R122, R122, R119 ;  /* 0x000000777a7a7221 */ /* 0x000fc80000010000 */
[----:B------:R-:W-:Y:S01]  /*51f0*/  FADD.FTZ R123, R123, R122 ;  /* 0x0000007a7b7b7221 */ /* 0x000fe20000010000 */
[----:B-1----:R-:W-:Y:S03]  /*5200*/  HMMA.16816.F32.BF16 R92, R4, R8, R92 ;  /* 0x00000008045c723c */ /* 0x002fe6000004185c */
[----:B------:R-:W-:-:S04]  /*5210*/  FADD.FTZ R132, R132, R123 ;  /* 0x0000007b84847221 */ /* 0x000fc80000010000 */
[----:B------:R-:W-:Y:S01]  /*5220*/  FADD.FTZ R145, R145, R132 ;  /* 0x0000008491917221 */ /* 0x000fe20000010000 */
[----:B------:R-:W-:Y:S01]  /*5230*/  HMMA.16816.F32.BF16 R96, R4, R10, R96 ;  /* 0x0000000a0460723c */ /* 0x000fe20000041860 */
[----:B------:R-:W1:Y:S02]  /*5240*/  LDSM.16.MT88.4 R8, [R200+0x5900] ;  /* 0x00590000c808783b */ /* 0x000e640000004200 */
[----:B------:R-:W-:-:S04]  /*5250*/  FADD.FTZ R158, R158, R145 ;  /* 0x000000919e9e7221 */ /* 0x000fc80000010000 */
[----:B------:R-:W-:Y:S01]  /*5260*/  FADD.FTZ R157, R157, R158 ;  /* 0x0000009e9d9d7221 */ /* 0x000fe20000010000 */
[----:B------:R-:W-:Y:S03]  /*5270*/  HMMA.16816.F32.BF16 R112, R4, R28, R112 ;  /* 0x0000001c0470723c */ /* 0x000fe60000041870 */
        /* <DEDUP_REMOVED lines=8> */
[----:B---3--:R-:W-:Y:S03]  /*5300*/  HMMA.16816.F32.BF16 R100, R4, R20, R100 ;  /* 0x000000140464723c */ /* 0x008fe60000041864 */
[----:B------:R-:W-:-:S04]  /*5310*/  FADD.FTZ R129, R134, R129 ;  /* 0x0000008186817221 */ /* 0x000fc80000010000 */
[----:B------:R-:W-:Y:S01]  /*5320*/  FADD.FTZ R36, R36, R129 ;  /* 0x0000008124247221 */ /* 0x000fe20000010000 */
[----:B------:R-:W-:Y:S03]  /*5330*/  HMMA.16816.F32.BF16 R104, R4, R22, R104 ;  /* 0x000000160468723c */ /* 0x000fe60000041868 */
[----:B------:R-:W-:-:S05]  /*5340*/  FADD.FTZ R217, R217, R36 ;  /* 0x00000024d9d97221 */ /* 0x000fca0000010000 */
[C---:B--2---:R-:W-:Y:S08]  /*5350*/  HMMA.16816.F32.BF16 R52, R4.reuse, R16, R52 ;  /* 0x000000100434723c */ /* 0x044ff00000041834 */
[C---:B------:R-:W-:Y:S08]  /*5360*/  HMMA.16816.F32.BF16 R56, R4.reuse, R18, R56 ;  /* 0x000000120438723c */ /* 0x040ff00000041838 */
[C---:B-1----:R-:W-:Y:S08]  /*5370*/  HMMA.16816.F32.BF16 R60, R4.reuse, R8, R60 ;  /* 0x00000008043c723c */ /* 0x042ff0000004183c */
[----:B------:R-:W-:Y:S07]  /*5380*/  HMMA.16816.F32.BF16 R64, R4, R10, R64 ;  /* 0x0000000a0440723c */ /* 0x000fee0000041840 */
[----:B------:R-:W-:Y:S01]  /*5390*/  IMAD.U32 R5, RZ, RZ, UR4 ;  /* 0x00000004ff057e24 */ /* 0x000fe2000f8e00ff */
[----:B------:R-:W-:Y:S05]  /*53a0*/  @P0 BRA `(.L_x_30) ;  /* 0x0000010000000947 */ /* 0x000fea0003800000 */
[----:B------:R-:W-:Y:S01]  /*53b0*/  ISETP.LT.AND P0, PT, RZ, UR13, PT ;  /* 0x0000000dff007c0c */ /* 0x000fe2000bf01270 */
[----:B------:R-:W-:Y:S01]  /*53c0*/  UIADD3 UR4, UR13, -0x1, URZ ;  /* 0xffffffff0d047890 */ /* 0x000fe2000fffe03f */
[----:B------:R-:W-:-:S05]  /*53d0*/  IMAD.MOV.U32 R2, RZ, RZ, c[0x0][0x32c] ;  /* 0x0000cb00ff027624 */ /* 0x000fca00078e00ff */
[----:B------:R-:W-:-:S06]  /*53e0*/  MOV R7, UR4 ;  /* 0x0000000400077c02 */ /* 0x000fcc0008000f00 */
[----:B------:R-:W-:Y:S05]  /*53f0*/  @P0 BRA `(.L_x_31) ;  /* 0x0000006000000947 */ /* 0x000fea0003800000 */
[----:B------:R-:W-:Y:S01]  /*5400*/  ISETP.NE.AND P0, PT, R2, 0x1, PT ;  /* 0x000000010200780c */ /* 0x000fe20003f05270 */
[----:B------:R-:W-:-:S12]  /*5410*/  IMAD R4, RZ, RZ, -UR13 ;  /* 0x8000000dff047e24 */ /* 0x000fd8000f8e02ff */
[----:B------:R-:W-:-:S05]  /*5420*/  @P0 IMAD.HI.U32 R3, R4, c[0x0][0x330], RZ ;  /* 0x0000cc0004030a27 */ /* 0x000fca00078e00ff */
[----:B------:R-:W-:-:S04]  /*5430*/  @P0 SHF.R.U32.HI R4, RZ, c[0x0][0x334], R3 ;  /* 0x0000cd00ff040a19 */ /* 0x000fc80000011603 */
[----:B------:R-:W-:Y:S01]  /*5440*/  LOP3.LUT R7, RZ, R4, RZ, 0x33, !PT ;  /* 0x00000004ff077212 */ /* 0x000fe200078e33ff */
[----:B------:R-:W-:Y:S05]  /*5450*/  BRA `(.L_x_32) ;  /* 0x0000003000007947 */ /* 0x000fea0003800000 */
.L_x_31:
[----:B------:R-:W-:-:S13]  /*5460*/  ISETP.NE.AND P0, PT, R2, 0x1, PT ;  /* 0x000000010200780c */ /* 0x000fda0003f05270 */
[----:B------:R-:W-:-:S05]  /*5470*/  @P0 IMAD.HI.U32 R3, R7, c[0x0][0x330], RZ ;  /* 0x0000cc0007030a27 */ /* 0x000fca00078e00ff */
[----:B------:R-:W-:-:S05]  /*5480*/  @P0 SHF.R.U32.HI R7, RZ, c[0x0][0x334], R3 ;  /* 0x0000cd00ff070a19 */ /* 0x000fca0000011603 */
.L_x_32:
[----:B------:R-:W-:-:S05]  /*5490*/  IMAD R2, R7, R2, c[0x0][0x32c] ;  /* 0x0000cb0007027624 */ /* 0x000fca00078e0202 */
[----:B------:R-:W-:-:S05]  /*54a0*/  IMNMX R5, R5, R2, PT ;  /* 0x0000000205057217 */ /* 0x000fca0003800200 */
.L_x_30:
[----:B------:R-:W-:-:S05]  /*54b0*/  IMAD.HI R5, R5, 0x2aaaaaab, RZ ;  /* 0x2aaaaaab05057827 */ /* 0x000fca00078e02ff */
[----:B------:R-:W-:-:S04]  /*54c0*/  SHF.R.U32.HI R2, RZ, 0x1f, R5 ;  /* 0x0000001fff027819 */ /* 0x000fc80000011605 */
[----:B------:R-:W-:-:S04]  /*54d0*/  LEA.HI.SX32 R2, R5, R2, 0x1c ;  /* 0x0000000205027211 */ /* 0x000fc800078fe2ff */
[----:B------:R-:W-:-:S04]  /*54e0*/  IMNMX R223, R207, R2, !PT ;  /* 0x00000002cfdf7217 */ /* 0x000fc80007800200 */
[----:B------:R-:W-:-:S13]  /*54f0*/  ISETP.GE.AND P0, PT, R184, R223, PT ;  /* 0x000000dfb800720c */ /* 0x000fda0003f06270 */
[----:B------:R-:W-:Y:S05]  /*5500*/  @!P0 BRA `(.L_x_33) ;  /* 0x00003d0000008947 */ /* 0x000fea0003800000 */
[----:B------:R-:W-:Y:S01]  /*5510*/  PLOP3.LUT P1, PT, PT, PT, UP3, 0x80, 0x0 ;  /* 0x000000000000781c */ /* 0x000fe20003f2f038 */
[----:B------:R-:W-:Y:S01]  /*5520*/  IMAD.MOV.U32 R2, RZ, RZ, R12 ;  /* 0x000000ffff027224 */ /* 0x000fe200078e000c */
[----:B------:R-:W-:Y:S01]  /*5530*/  PLOP3.LUT P0, PT, PT, PT, UP3, 0x80, 0x0 ;  /* 0x000000000000781c */ /* 0x000fe20003f0f038 */
[----:B------:R-:W-:Y:S01]  /*5540*/  IMAD.MOV.U32 R222, RZ, RZ, R184 ;  /* 0x000000ffffde7224 */ /* 0x000fe200078e00b8 */
[----:B------:R-:W-:Y:S01]  /*5550*/  MOV R3, R0 ;  /* 0x0000000000037202 */ /* 0x000fe20000000f00 */
[----:B------:R-:W-:Y:S01]  /*5560*/  IMAD.MOV.U32 R186, RZ, RZ, c[0x0][0x1e4] ;  /* 0x00007900ffba7624 */ /* 0x000fe200078e00ff */
[----:B------:R-:W-:-:S07]  /*5570*/  MOV R187, c[0x0][0x1e0] ;  /* 0x0000780000bb7a02 */ /* 0x000fce0000000f00 */
[----:B------:R-:W-:-:S05]  /*5580*/  @P1 IMAD.HI.U32 R185, R209, c[0x0][0x2c8], RZ ;  /* 0x0000b200d1b91a27 */ /* 0x000fca00078e00ff */
[----:B------:R-:W-:Y:S02]  /*5590*/  @P0 SHF.R.U32.HI R185, RZ, c[0x0][0x2cc], R185 ;  /* 0x0000b300ffb90a19 */ /* 0x000fe400000116b9 */
.L_x_42:
[----:B------:R-:W-:Y:S04]  /*55a0*/  DEPBAR.LE SB0, 0x0 ;  /* 0x000080000000791a */ /* 0x000fe80000000000 */
[----:B------:R-:W-:Y:S01]  /*55b0*/  BAR.SYNC.DEFER_BLOCKING 0x0 ;  /* 0x0000000000007b1d */ /* 0x000fe20000010000 */
[----:B------:R-:W-:Y:S11]  /*55c0*/  ISETP.GT.AND P6, PT, R207, R222, PT ;  /* 0x000000decf00720c */ /* 0x000ff60003fc4270 */
[----:B------:R-:W-:Y:S02]  /*55d0*/  @!UPT UIADD3 URZ, URZ, URZ, URZ ;  /* 0x0000003f3f3ff290 */ /* 0x000fe4000fffe03f */
[----:B------:R-:W-:Y:S01]  /*55e0*/  @!P6 SHF.R.S32.HI R0, RZ, 0x1f, R222 ;  /* 0x0000001fff00e819 */ /* 0x000fe200000114de */
[----:B------:R-:W-:Y:S04]  /*55f0*/  @!P6 IMAD.WIDE.U32 R158, R222, c[0x0][0x208], RZ ;  /* 0x00008200de9eea25 */ /* 0x000fe800078e00ff */
[----:B------:R-:W-:Y:S02]  /*5600*/  @!P6 IMAD R0, R0, c[0x0][0x208], RZ ;  /* 0x000082000000ea24 */ /* 0x000fe400078e02ff */
[----:B------:R-:W-:Y:S02]  /*5610*/  @!P6 IMAD.MOV.U32 R156, RZ, RZ, R218 ;  /* 0x000000ffff9ce224 */ /* 0x000fe400078e00da */
[----:B------:R-:W-:Y:S01]  /*5620*/  @!P6 IMAD R0, R222, c[0x0][0x20c], R0 ;  /* 0x00008300de00ea24 */ /* 0x000fe200078e0200 */
[----:B------:R-:W1:Y:S01]  /*5630*/  LDSM.16.M88.4 R116, [R206+0x8100] ;  /* 0x00810000ce74783b */ /* 0x000e620000000200 */
[----:B------:R-:W-:Y:S02]  /*5640*/  @!P6 IMAD.MOV.U32 R157, RZ, RZ, R221 ;  /* 0x000000ffff9de224 */ /* 0x000fe400078e00dd */
[----:B------:R-:W-:Y:S02]  /*5650*/  @!P6 IMAD.IADD R0, R159, 0x1, R0 ;  /* 0x000000019f00e824 */ /* 0x000fe400078e0200 */
[----:B------:R-:W2:Y:S01]  /*5660*/  LDSM.16.M88.4 R120, [R206+0x8900] ;  /* 0x00890000ce78783b */ /* 0x000ea20000000200 */
[----:B------:R-:W-:Y:S04]  /*5670*/  @!P6 IMAD.WIDE.U32 R156, R158, 0x60, R156 ;  /* 0x000000609e9ce825 */ /* 0x000fe800078e009c */
[----:B------:R-:W3:Y:S01]  /*5680*/  LDSM.16.M88.4 R128, [R206+0x9100] ;  /* 0x00910000ce80783b */ /* 0x000ee20000000200 */
[----:B------:R-:W-:Y:S02]  /*5690*/  @!P6 IMAD R0, R0, 0x60, RZ ;  /* 0x000000600000e824 */ /* 0x000fe400078e02ff */
[----:B------:R-:W-:Y:S02]  /*56a0*/  @!P6 IMAD.SHL.U32 R162, R156, 0x2, RZ ;  /* 0x000000029ca2e824 */ /* 0x000fe400078e00ff */
[----:B------:R-:W4:Y:S01]  /*56b0*/  LDSM.16.M88.4 R132, [R206+0x9900] ;  /* 0x00990000ce84783b */ /* 0x000f220000000200 */
[----:B------:R-:W-:Y:S02]  /*56c0*/  @!P6 IMAD.IADD R0, R157, 0x1, R0 ;  /* 0x000000019d00e824 */ /* 0x000fe400078e0200 */
[C---:B------:R-:W-:Y:S02]  /*56d0*/  @!P6 IADD3 R158, P5, R162.reuse, 0x80, RZ ;  /* 0x00000080a29ee810 */ /* 0x040fe40007fbe0ff */
[----:B------:R-:W5:Y:S01]  /*56e0*/  LDSM.16.M88.4 R136, [R206+0xa100] ;  /* 0x00a10000ce88783b */ /* 0x000f620000000200 */
[----:B------:R-:W-:Y:S02]  /*56f0*/  @!P6 IADD3 R162, P0, R162, c[0x0][0x1f8], RZ ;  /* 0x00007e00a2a2ea10 */ /* 0x000fe40007f1e0ff */
[----:B------:R-:W-:Y:S02]  /*5700*/  @!P6 IADD3 R158, P2, R158, c[0x0][0x1f8], RZ ;  /* 0x00007e009e9eea10 */ /* 0x000fe40007f5e0ff */
[----:B------:R-:W-:Y:S01]  /*5710*/  LDSM.16.M88.4 R144, [R196] ;  /* 0x00000000c490783b */ /* 0x000fe20000000200 */
[----:B------:R-:W-:Y:S02]  /*5720*/  @!P6 SHF.L.U64.HI R0, R156, 0x1, R0 ;  /* 0x000000019c00e819 */ /* 0x000fe40000010200 */
[----:B------:R-:W-:Y:S02]  /*5730*/  @!P6 IADD3 R156, P1, R162, UR12, RZ ;  /* 0x0000000ca29cec10 */ /* 0x000fe4000ff3e0ff */
[----:B------:R-:W-:Y:S02]  /*5740*/  @!P6 IADD3.X R163, R0, c[0x0][0x1fc], RZ, P0, !PT ;  /* 0x00007f0000a3ea10 */ /* 0x000fe400007fe4ff */
[----:B------:R-:W-:Y:S02]  /*5750*/  @!P6 IADD3.X R159, RZ, c[0x0][0x1fc], R0, P2, P5 ;  /* 0x00007f00ff9fea10 */ /* 0x000fe400017ea400 */
[----:B------:R-:W-:Y:S02]  /*5760*/  @!P6 IADD3.X R157, R163, UR17, RZ, P1, !PT ;  /* 0x00000011a39dec10 */ /* 0x000fe40008ffe4ff */
[----:B------:R-:W-:Y:S01]  /*5770*/  @!P6 IADD3 R160, P0, R156, UR12, RZ ;  /* 0x0000000c9ca0ec10 */ /* 0x000fe2000ff1e0ff */
[C---:B-1----:R-:W-:Y:S03]  /*5780*/  HMMA.16816.F32.BF16 R4, R124.reuse, R116, RZ ;  /* 0x000000747c04723c */ /* 0x042fe600000418ff */
[----:B------:R-:W-:Y:S02]  /*5790*/  @!P6 IADD3.X R161, R157, UR17, RZ, P0, !PT ;  /* 0x000000119da1ec10 */ /* 0x000fe400087fe4ff */
[----:B------:R-:W-:Y:S03]  /*57a0*/  PLOP3.LUT P0, PT, PT, PT, UP3, 0x80, 0x0 ;  /* 0x000000000000781c */ /* 0x000fe60003f0f038 */
[C---:B------:R-:W-:Y:S01]  /*57b0*/  HMMA.16816.F32.BF16 R8, R124.reuse, R118, RZ ;  /* 0x000000767c08723c */ /* 0x040fe200000418ff */
[----:B------:R-:W1:Y:S07]  /*57c0*/  LDSM.16.M88.4 R116, [R206+0xa900] ;  /* 0x00a90000ce74783b */ /* 0x000e6e0000000200 */
[C---:B--2---:R-:W-:Y:S08]  /*57d0*/  HMMA.16816.F32.BF16 R12, R124.reuse, R120, RZ ;  /* 0x000000787c0c723c */ /* 0x044ff000000418ff */
[C---:B------:R-:W-:Y:S01]  /*57e0*/  HMMA.16816.F32.BF16 R16, R124.reuse, R122, RZ ;  /* 0x0000007a7c10723c */ /* 0x040fe200000418ff */
[----:B------:R-:W2:Y:S07]  /*57f0*/  LDSM.16.M88.4 R120, [R205] ;  /* 0x00000000cd78783b */ /* 0x000eae0000000200 */
[C---:B---3--:R-:W-:Y:S08]  /*5800*/  HMMA.16816.F32.BF16 R20, R124.reuse, R128, RZ ;  /* 0x000000807c14723c */ /* 0x048ff000000418ff */
[C---:B------:R-:W-:Y:S01]  /*5810*/  HMMA.16816.F32.BF16 R24, R124.reuse, R130, RZ ;  /* 0x000000827c18723c */ /* 0x040fe200000418ff */
[----:B------:R-:W3:Y:S07]  /*5820*/  LDSM.16.M88.4 R128, [R199] ;  /* 0x00000000c780783b */ /* 0x000eee0000000200 */
[C---:B----4-:R-:W-:Y:S08]  /*5830*/  HMMA.16816.F32.BF16 R28, R124.reuse, R132, RZ ;  /* 0x000000847c1c723c */ /* 0x050ff000000418ff */
[C---:B------:R-:W-:Y:S01]  /*5840*/  HMMA.16816.F32.BF16 R32, R124.reuse, R134, RZ ;  /* 0x000000867c20723c */ /* 0x040fe200000418ff */
[----:B------:R-:W4:Y:S07]  /*5850*/  LDSM.16.M88.4 R132, [R198] ;  /* 0x00000000c684783b */ /* 0x000f2e0000000200 */
[C---:B-----5:R-:W-:Y:S08]  /*5860*/  HMMA.16816.F32.BF16 R36, R124.reuse, R136, RZ ;  /* 0x000000887c24723c */ /* 0x060ff000000418ff */
[C---:B------:R-:W-:Y:S01]  /*5870*/  HMMA.16816.F32.BF16 R40, R124.reuse, R138, RZ ;  /* 0x0000008a7c28723c */ /* 0x040fe200000418ff */
[----:B------:R-:W5:Y:S07]  /*5880*/  LDSM.16.M88.4 R136, [R197] ;  /* 0x00000000c588783b */ /* 0x000f6e0000000200 */
[C---:B-1----:R-:W-:Y:S08]  /*5890*/  HMMA.16816.F32.BF16 R44, R124.reuse, R116, RZ ;  /* 0x000000747c2c723c */ /* 0x042ff000000418ff */
[----:B------:R-:W-:Y:S01]  /*58a0*/  HMMA.16816.F32.BF16 R48, R124, R118, RZ ;  /* 0x000000767c30723c */ /* 0x000fe200000418ff */
[----:B------:R-:W1:Y:S05]  /*58b0*/  LDSM.16.M88.4 R116, [R195] ;  /* 0x00000000c374783b */ /* 0x000e6a0000000200 */
[----:B------:R-:W-:Y:S01]  /*58c0*/  @!PT LDS RZ, [RZ] ;  /* 0x00000000fffff984 */ /* 0x000fe20000000800 */
[----:B------:R-:W-:Y:S01]  /*58d0*/  @!PT LDS RZ, [RZ] ;  /* 0x00000000fffff984 */ /* 0x000fe20000000800 */
[----:B------:R-:W-:Y:S01]  /*58e0*/  @!PT LDS RZ, [RZ] ;  /* 0x00000000fffff984 */ /* 0x000fe20000000800 */
[----:B------:R1:W-:Y:S02]  /*58f0*/  @!P6 LDGSTS.E.BYPASS.LTC128B.128 [R208+0x100], [R162.64], !P4 ;  /* 0x00100000a2d0efae */ /* 0x0003e4000e101d4e */
[C---:B--2---:R-:W-:Y:S03]  /*5900*/  HMMA.16816.F32.BF16 R4, R140.reuse, R120, R4 ;  /* 0x000000788c04723c */ /* 0x044fe60000041804 */
[----:B------:R2:W-:Y:S05]  /*5910*/  @!P6 LDGSTS.E.BYPASS.LTC128B.128 [R208+0x3100], [R158.64], !P3 ;  /* 0x031000009ed0efae */ /* 0x0005ea000d901d4e */
[C---:B------:R-:W-:Y:S01]  /*5920*/  HMMA.16816.F32.BF16 R8, R140.reuse, R122, R8 ;  /* 0x0000007a8c08723c */ /* 0x040fe20000041808 */
[----:B------:R2:W-:Y:S05]  /*5930*/  @!P6 LDGSTS.E.BYPASS.LTC128B.128 [R208+0x1100], [R156.64], !P4 ;  /* 0x011000009cd0efae */ /* 0x0005ea000e101d4e */
[----:B------:R2:W-:Y:S02]  /*5940*/  @!P6 LDGSTS.E.BYPASS.LTC128B.128 [R208+0x4100], [R156.64+0x80], !P3 ;  /* 0x041000809cd0efae */ /* 0x0005e4000d901d4e */
[C---:B---3--:R-:W-:Y:S03]  /*5950*/  HMMA.16816.F32.BF16 R12, R140.reuse, R128, R12 ;  /* 0x000000808c0c723c */ /* 0x048fe6000004180c */
[----:B------:R1:W-:Y:S05]  /*5960*/  @!P6 LDGSTS.E.BYPASS.LTC128B.128 [R208+0x2100], [R160.64], !P4 ;  /* 0x02100000a0d0efae */ /* 0x0003ea000e101d4e */
[C---:B------:R-:W-:Y:S01]  /*5970*/  HMMA.16816.F32.BF16 R16, R140.reuse, R130, R16 ;  /* 0x000000828c10723c */ /* 0x040fe20000041810 */
[----:B------:R1:W-:Y:S02]  /*5980*/  @!P6 LDGSTS.E.BYPASS.LTC128B.128 [R208+0x5100], [R160.64+0x80], !P3 ;  /* 0x05100080a0d0efae */ /* 0x0003e4000d901d4e */
[C---:B------:R-:W-:Y:S03]  /*5990*/  ISETP.GT.AND P6, PT, R222.reuse, R207, PT ;  /* 0x000000cfde00720c */ /* 0x040fe60003fc4270 */
[----:B------:R-:W3:Y:S02]  /*59a0*/  LDSM.16.M88.4 R120, [R203+0x8100] ;  /* 0x00810000cb78783b */ /* 0x000ee40000000200 */
[C---:B----4-:R-:W-:Y:S03]  /*59b0*/  HMMA.16816.F32.BF16 R20, R140.reuse, R132, R20 ;  /* 0x000000848c14723c */ /* 0x050fe60000041814 */
[----:B------:R-:W0:Y:S05]  /*59c0*/  LDGDEPBAR ;  /* 0x00000000000079af */ /* 0x000e2a0000000000 */
[C---:B------:R-:W-:Y:S01]  /*59d0*/  HMMA.16816.F32.BF16 R24, R140.reuse, R134, R24 ;  /* 0x000000868c18723c */ /* 0x040fe20000041818 */
[----:B------:R-:W4:Y:S05]  /*59e0*/  LDSM.16.M88.4 R128, [R203+0x8900] ;  /* 0x00890000cb80783b */ /* 0x000f2a0000000200 */
[----:B------:R-:W3:Y:S02]  /*59f0*/  LDSM.16.M88.4 R132, [R203+0x9100] ;  /* 0x00910000cb84783b */ /* 0x000ee40000000200 */
[C---:B-----5:R-:W-:Y:S03]  /*5a00*/  HMMA.16816.F32.BF16 R28, R140.reuse, R136, R28 ;  /* 0x000000888c1c723c */ /* 0x060fe6000004181c */
[----:B--2---:R-:W-:Y:S05]  /*5a10*/  LDSM.16.M88.4 R156, [R194+0x1000] ;  /* 0x00100000c29c783b */ /* 0x004fea0000000200 */
[C---:B------:R-:W-:Y:S01]  /*5a20*/  HMMA.16816.F32.BF16 R32, R140.reuse, R138, R32 ;  /* 0x0000008a8c20723c */ /* 0x040fe20000041820 */
[----:B------:R-:W2:Y:S05]  /*5a30*/  LDSM.16.M88.4 R136, [R203+0x9900] ;  /* 0x00990000cb88783b */ /* 0x000eaa0000000200 */
[----:B-1----:R-:W-:Y:S02]  /*5a40*/  LDSM.16.M88.4 R160, [R194+0x1800] ;  /* 0x00180000c2a0783b */ /* 0x002fe40000000200 */
[C---:B------:R-:W-:Y:S03]  /*5a50*/  HMMA.16816.F32.BF16 R36, R140.reuse, R144, R36 ;  /* 0x000000908c24723c */ /* 0x040fe60000041824 */
[----:B------:R-:W-:Y:S05]  /*5a60*/  LDSM.16.M88.4 R172, [R192] ;  /* 0x00000000c0ac783b */ /* 0x000fea0000000200 */
[C---:B------:R-:W-:Y:S01]  /*5a70*/  HMMA.16816.F32.BF16 R40, R140.reuse, R146, R40 ;  /* 0x000000928c28723c */ /* 0x040fe20000041828 */
[----:B------:R-:W-:Y:S07]  /*5a80*/  LDSM.16.M88.4 R144, [R194+0x800] ;  /* 0x00080000c290783b */ /* 0x000fee0000000200 */
[C---:B------:R-:W-:Y:S08]  /*5a90*/  HMMA.16816.F32.BF16 R44, R140.reuse, R116, R44 ;  /* 0x000000748c2c723c */ /* 0x040ff0000004182c */
[----:B------:R-:W-:Y:S01]  /*5aa0*/  HMMA.16816.F32.BF16 R48, R140, R118, R48 ;  /* 0x000000768c30723c */ /* 0x000fe20000041830 */
[----:B------:R-:W1:Y:S07]  /*5ab0*/  LDSM.16.M88.4 R116, [R203+0xa100] ;  /* 0x00a10000cb74783b */ /* 0x000e6e0000000200 */
[C---:B---3--:R-:W-:Y:S08]  /*5ac0*/  HMMA.16816.F32.BF16 R4, R148.reuse, R120, R4 ;  /* 0x000000789404723c */ /* 0x048ff00000041804 */
[C---:B------:R-:W-:Y:S01]  /*5ad0*/  HMMA.16816.F32.BF16 R8, R148.reuse, R122, R8 ;  /* 0x0000007a9408723c */ /* 0x040fe20000041808 */
[----:B------:R-:W3:Y:S07]  /*5ae0*/  LDSM.16.M88.4 R120, [R203+0xa900] ;  /* 0x00a90000cb78783b */ /* 0x000eee0000000200 */
[C---:B----4-:R-:W-:Y:S08]  /*5af0*/  HMMA.16816.F32.BF16 R12, R148.reuse, R128, R12 ;  /* 0x00000080940c723c */ /* 0x050ff0000004180c */
[C---:B------:R-:W-:Y:S01]  /*5b00*/  HMMA.16816.F32.BF16 R16, R148.reuse, R130, R16 ;  /* 0x000000829410723c */ /* 0x040fe20000041810 */
[----:B------:R-:W4:Y:S07]  /*5b10*/  LDSM.16.M88.4 R128, [R194] ;  /* 0x00000000c280783b */ /* 0x000f2e0000000200 */
[C---:B------:R-:W-:Y:S08]  /*5b20*/  HMMA.16816.F32.BF16 R20, R148.reuse, R132, R20 ;  /* 0x000000849414723c */ /* 0x040ff00000041814 */
[C---:B------:R-:W-:Y:S01]  /*5b30*/  HMMA.16816.F32.BF16 R24, R148.reuse, R134, R24 ;  /* 0x000000869418723c */ /* 0x040fe20000041818 */
[----:B------:R-:W5:Y:S07]  /*5b40*/  LDSM.16.M88.4 R132, [R194+0x2000] ;  /* 0x00200000c284783b */ /* 0x000f6e0000000200 */
[C---:B--2---:R-:W-:Y:S08]  /*5b50*/  HMMA.16816.F32.BF16 R28, R148.reuse, R136, R28 ;  /* 0x00000088941c723c */ /* 0x044ff0000004181c */
[C---:B------:R-:W-:Y:S01]  /*5b60*/  HMMA.16816.F32.BF16 R32, R148.reuse, R138, R32 ;  /* 0x0000008a9420723c */ /* 0x040fe20000041820 */
[----:B------:R-:W2:Y:S07]  /*5b70*/  LDSM.16.M88.4 R136, [R194+0x2800] ;  /* 0x00280000c288783b */ /* 0x000eae0000000200 */
[C---:B-1----:R-:W-:Y:S08]  /*5b80*/  HMMA.16816.F32.BF16 R36, R148.reuse, R116, R36 ;  /* 0x000000749424723c */ /* 0x042ff00000041824 */
[C---:B------:R-:W-:Y:S01]  /*5b90*/  HMMA.16816.F32.BF16 R40, R148.reuse, R118, R40 ;  /* 0x000000769428723c */ /* 0x040fe20000041828 */
[----:B------:R-:W1:Y:S07]  /*5ba0*/  LDSM.16.M88.4 R116, [R206+0xb100] ;  /* 0x00b10000ce74783b */ /* 0x000e6e0000000200 */
[C---:B---3--:R-:W-:Y:S08]  /*5bb0*/  HMMA.16816.F32.BF16 R44, R148.reuse, R120, R44 ;  /* 0x00000078942c723c */ /* 0x048ff0000004182c */
[----:B------:R-:W-:Y:S01]  /*5bc0*/  HMMA.16816.F32.BF16 R48, R148, R122, R48 ;  /* 0x0000007a9430723c */ /* 0x000fe20000041830 */
[----:B------:R-:W3:Y:S07]  /*5bd0*/  LDSM.16.M88.4 R120, [R206+0xb900] ;  /* 0x00b90000ce78783b */ /* 0x000eee0000000200 */
[C---:B----4-:R-:W-:Y:S08]  /*5be0*/  HMMA.16816.F32.BF16 R4, R152.reuse, R128, R4 ;  /* 0x000000809804723c */ /* 0x050ff00000041804 */
[C---:B------:R-:W-:Y:S01]  /*5bf0*/  HMMA.16816.F32.BF16 R8, R152.reuse, R130, R8 ;  /* 0x000000829808723c */ /* 0x040fe20000041808 */
[----:B------:R-:W4:Y:S07]  /*5c00*/  LDSM.16.M88.4 R128, [R206+0xc100] ;  /* 0x00c10000ce80783b */ /* 0x000f2e0000000200 */
[C---:B------:R-:W-:Y:S08]  /*5c10*/  HMMA.16816.F32.BF16 R12, R152.reuse, R144, R12 ;  /* 0x00000090980c723c */ /* 0x040ff0000004180c */
[C---:B------:R-:W-:Y:S01]  /*5c20*/  HMMA.16816.F32.BF16 R16, R152.reuse, R146, R16 ;  /* 0x000000929810723c */ /* 0x040fe20000041810 */
[----:B------:R-:W1:Y:S07]  /*5c30*/  LDSM.16.M88.4 R144, [R206+0xc900] ;  /* 0x00c90000ce90783b */ /* 0x000e6e0000000200 */
[C---:B------:R-:W-:Y:S08]  /*5c40*/  HMMA.16816.F32.BF16 R20, R152.reuse, R156, R20 ;  /* 0x0000009c9814723c */ /* 0x040ff00000041814 */
[C---:B------:R-:W-:Y:S01]  /*5c50*/  HMMA.16816.F32.BF16 R24, R152.reuse, R158, R24 ;  /* 0x0000009e9818723c */ /* 0x040fe20000041818 */
[----:B------:R-:W-:Y:S07]  /*5c60*/  LDSM.16.M88.4 R156, [R206+0xd900] ;  /* 0x00d90000ce9c783b */ /* 0x000fee0000000200 */
[C---:B------:R-:W-:Y:S08]  /*5c70*/  HMMA.16816.F32.BF16 R28, R152.reuse, R160, R28 ;  /* 0x000000a0981c723c */ /* 0x040ff0000004181c */
[C---:B------:R-:W-:Y:S01]  /*5c80*/  HMMA.16816.F32.BF16 R32, R152.reuse, R162, R32 ;  /* 0x000000a29820723c */ /* 0x040fe20000041820 */
[----:B------:R-:W-:Y:S07]  /*5c90*/  LDSM.16.M88.4 R160, [R193] ;  /* 0x00000000c1a0783b */ /* 0x000fee0000000200 */
[C---:B-----5:R-:W-:Y:S08]  /*5ca0*/  HMMA.16816.F32.BF16 R36, R152.reuse, R132, R36 ;  /* 0x000000849824723c */ /* 0x060ff00000041824 */
[C---:B------:R-:W-:Y:S01]  /*5cb0*/  HMMA.16816.F32.BF16 R40, R152.reuse, R134, R40 ;  /* 0x000000869828723c */ /* 0x040fe20000041828 */
[----:B------:R-:W5:Y:S07]  /*5cc0*/  LDSM.16.M88.4 R132, [R206+0xd100] ;  /* 0x00d10000ce84783b */ /* 0x000f6e0000000200 */
[C---:B--2---:R-:W-:Y:S08]  /*5cd0*/  HMMA.16816.F32.BF16 R44, R152.reuse, R136, R44 ;  /* 0x00000088982c723c */ /* 0x044ff0000004182c */
[----:B------:R-:W-:Y:S01]  /*5ce0*/  HMMA.16816.F32.BF16 R48, R152, R138, R48 ;  /* 0x0000008a9830723c */ /* 0x000fe20000041830 */
[----:B------:R-:W2:Y:S07]  /*5cf0*/  LDSM.16.M88.4 R136, [R191] ;  /* 0x00000000bf88783b */ /* 0x000eae0000000200 */
[C---:B-1----:R-:W-:Y:S08]  /*5d00*/  HMMA.16816.F32.BF16 R4, R164.reuse, R116, R4 ;  /* 0x00000074a404723c */ /* 0x042ff00000041804 */
[C---:B------:R-:W-:Y:S01]  /*5d10*/  HMMA.16816.F32.BF16 R8, R164.reuse, R118, R8 ;  /* 0x00000076a408723c */ /* 0x040fe20000041808 */
[----:B------:R-:W1:Y:S07]  /*5d20*/  LDSM.16.M88.4 R116, [R190] ;  /* 0x00000000be74783b */ /* 0x000e6e0000000200 */
[C---:B---3--:R-:W-:Y:S08]  /*5d30*/  HMMA.16816.F32.BF16 R12, R164.reuse, R120, R12 ;  /* 0x00000078a40c723c */ /* 0x048ff0000004180c */
[C---:B------:R-:W-:Y:S01]  /*5d40*/  HMMA.16816.F32.BF16 R16, R164.reuse, R122, R16 ;  /* 0x0000007aa410723c */ /* 0x040fe20000041810 */
[----:B------:R-:W3:Y:S07]  /*5d50*/  LDSM.16.M88.4 R120, [R189] ;  /* 0x00000000bd78783b */ /* 0x000eee0000000200 */
[C---:B----4-:R-:W-:Y:S08]  /*5d60*/  HMMA.16816.F32.BF16 R20, R164.reuse, R128, R20 ;  /* 0x00000080a414723c */ /* 0x050ff00000041814 */
[C---:B------:R-:W-:Y:S01]  /*5d70*/  HMMA.16816.F32.BF16 R24, R164.reuse, R130, R24 ;  /* 0x00000082a418723c */ /* 0x040fe20000041818 */
[----:B------:R-:W4:Y:S07]  /*5d80*/  LDSM.16.M88.4 R128, [R188] ;  /* 0x00000000bc80783b */ /* 0x000f2e0000000200 */
[C---:B------:R-:W-:Y:S08]  /*5d90*/  HMMA.16816.F32.BF16 R28, R164.reuse, R144, R28 ;  /* 0x00000090a41c723c */ /* 0x040ff0000004181c */
[C---:B------:R-:W-:Y:S01]  /*5da0*/  HMMA.16816.F32.BF16 R32, R164.reuse, R146, R32 ;  /* 0x00000092a420723c */ /* 0x040fe20000041820 */
[----:B------:R-:W-:Y:S07]  /*5db0*/  LDSM.16.M88.4 R144, [R203+0xc900] ;  /* 0x00c90000cb90783b */ /* 0x000fee0000000200 */
[C---:B-----5:R-:W-:Y:S08]  /*5dc0*/  HMMA.16816.F32.BF16 R36, R164.reuse, R132, R36 ;  /* 0x00000084a424723c */ /* 0x060ff00000041824 */
[C---:B------:R-:W-:Y:S01]  /*5dd0*/  HMMA.16816.F32.BF16 R40, R164.reuse, R134, R40 ;  /* 0x00000086a428723c */ /* 0x040fe20000041828 */
[----:B------:R-:W5:Y:S07]  /*5de0*/  LDSM.16.M88.4 R132, [R203+0xb100] ;  /* 0x00b10000cb84783b */ /* 0x000f6e0000000200 */
[C---:B------:R-:W-:Y:S08]  /*5df0*/  HMMA.16816.F32.BF16 R44, R164.reuse, R156, R44 ;  /* 0x0000009ca42c723c */ /* 0x040ff0000004182c */
[----:B------:R-:W-:Y:S01]  /*5e00*/  HMMA.16816.F32.BF16 R48, R164, R158, R48 ;  /* 0x0000009ea430723c */ /* 0x000fe20000041830 */
[----:B------:R-:W-:Y:S07]  /*5e10*/  LDSM.16.M88.4 R156, [R203+0xd100] ;  /* 0x00d10000cb9c783b */ /* 0x000fee0000000200 */
[C---:B------:R-:W-:Y:S08]  /*5e20*/  HMMA.16816.F32.BF16 R4, R168.reuse, R160, R4 ;  /* 0x000000a0a804723c */ /* 0x040ff00000041804 */
[C---:B------:R-:W-:Y:S01]  /*5e30*/  HMMA.16816.F32.BF16 R8, R168.reuse, R162, R8 ;  /* 0x000000a2a808723c */ /* 0x040fe20000041808 */
[----:B------:R-:W-:Y:S07]  /*5e40*/  LDSM.16.M88.4 R160, [R203+0xd900] ;  /* 0x00d90000cba0783b */ /* 0x000fee0000000200 */
[C---:B------:R-:W-:Y:S08]  /*5e50*/  HMMA.16816.F32.BF16 R12, R168.reuse, R172, R12 ;  /* 0x000000aca80c723c */ /* 0x040ff0000004180c */
[C---:B------:R-:W-:Y:S08]  /*5e60*/  HMMA.16816.F32.BF16 R16, R168.reuse, R174, R16 ;  /* 0x000000aea810723c */ /* 0x040ff00000041810 */
        /* <DEDUP_REMOVED lines=10> */
[----:B------:R-:W-:Y:S01]  /*5f10*/  HMMA.16816.F32.BF16 R48, R168, R130, R48 ;  /* 0x00000082a830723c */ /* 0x000fe20000041830 */
[----:B------:R-:W4:Y:S07]  /*5f20*/  LDSM.16.M88.4 R128, [R194+0x3800] ;  /* 0x00380000c280783b */ /* 0x000f2e0000000200 */
[C---:B-----5:R-:W-:Y:S08]  /*5f30*/  HMMA.16816.F32.BF16 R4, R176.reuse, R132, R4 ;  /* 0x00000084b004723c */ /* 0x060ff00000041804 */
[C---:B------:R-:W-:Y:S01]  /*5f40*/  HMMA.16816.F32.BF16 R8, R176.reuse, R134, R8 ;  /* 0x00000086b008723c */ /* 0x040fe20000041808 */
[----:B------:R-:W5:Y:S07]  /*5f50*/  LDSM.16.M88.4 R132, [R194+0x4000] ;  /* 0x00400000c284783b */ /* 0x000f6e0000000200 */
[C---:B--2---:R-:W-:Y:S08]  /*5f60*/  HMMA.16816.F32.BF16 R12, R176.reuse, R136, R12 ;  /* 0x00000088b00c723c */ /* 0x044ff0000004180c */
[C---:B------:R-:W-:Y:S08]  /*5f70*/  HMMA.16816.F32.BF16 R16, R176.reuse, R138, R16 ;  /* 0x0000008ab010723c */ /* 0x040ff00000041810 */
[C---:B-1----:R-:W-:Y:S08]  /*5f80*/  HMMA.16816.F32.BF16 R20, R176.reuse, R116, R20 ;  /* 0x00000074b014723c */ /* 0x042ff00000041814 */
[C---:B------:R-:W-:Y:S01]  /*5f90*/  HMMA.16816.F32.BF16 R24, R176.reuse, R118, R24 ;  /* 0x00000076b018723c */ /* 0x040fe20000041818 */
[----:B------:R-:W1:Y:S07]  /*5fa0*/  LDSM.16.M88.4 R116, [R194+0x4800] ;  /* 0x00480000c274783b */ /* 0x000e6e0000000200 */
[C---:B------:R-:W-:Y:S08]  /*5fb0*/  HMMA.16816.F32.BF16 R28, R176.reuse, R144, R28 ;  /* 0x00000090b01c723c */ /* 0x040ff0000004181c */
[C---:B------:R-:W-:Y:S08]  /*5fc0*/  HMMA.16816.F32.BF16 R32, R176.reuse, R146, R32 ;  /* 0x00000092b020723c */ /* 0x040ff00000041820 */
[C---:B------:R-:W-:Y:S07]  /*5fd0*/  HMMA.16816.F32.BF16 R36, R176.reuse, R156, R36 ;  /* 0x0000009cb024723c */ /* 0x040fee0000041824 */
[----:B------:R-:W-:Y:S01]  /*5fe0*/  @P6 IADD3 R157, R222, -0x1, RZ ;  /* 0xffffffffde9d6810 */ /* 0x000fe20007ffe0ff */
[C---:B------:R-:W-:Y:S04]  /*5ff0*/  HMMA.16816.F32.BF16 R40, R176.reuse, R158, R40 ;  /* 0x0000009eb028723c */ /* 0x040fe80000041828 */
[----:B------:R-:W-:Y:S01]  /*6000*/  @P6 IMAD.MOV.U32 R156, RZ, RZ, R210 ;  /* 0x000000ffff9c6224 */ /* 0x000fe200078e00d2 */
[----:B------:R-:W-:Y:S02]  /*6010*/  @P6 SHF.R.S32.HI R0, RZ, 0x1f, R157 ;  /* 0x0000001fff006819 */ /* 0x000fe4000001149d */
[C---:B------:R-:W-:Y:S01]  /*6020*/  @P6 IMAD.WIDE.U32 R158, R157.reuse, c[0x0][0x1e0], RZ ;  /* 0x000078009d9e6a25 */ /* 0x040fe200078e00ff */
[C---:B------:R-:W-:Y:S04]  /*6030*/  HMMA.16816.F32.BF16 R44, R176.reuse, R160, R44 ;  /* 0x000000a0b02c723c */ /* 0x040fe8000004182c */
[----:B------:R-:W-:Y:S04]  /*6040*/  @P6 IMAD R0, R0, c[0x0][0x1e0], RZ ;  /* 0x0000780000006a24 */ /* 0x000fe800078e02ff */
[----:B------:R-:W-:Y:S04]  /*6050*/  HMMA.16816.F32.BF16 R48, R176, R162, R48 ;  /* 0x000000a2b030723c */ /* 0x000fe80000041830 */
[----:B------:R-:W-:Y:S02]  /*6060*/  @P6 IMAD R0, R157, c[0x0][0x1e4], R0 ;  /* 0x000079009d006a24 */ /* 0x000fe400078e0200 */
[----:B------:R-:W-:Y:S02]  /*6070*/  @P6 IMAD.MOV.U32 R157, RZ, RZ, R213 ;  /* 0x000000ffff9d6224 */ /* 0x000fe400078e00d5 */
[C---:B---3--:R-:W-:Y:S05]  /*6080*/  HMMA.16816.F32.BF16 R4, R180.reuse, R120, R4 ;  /* 0x00000078b404723c */ /* 0x048fea0000041804 */
[----:B------:R-:W-:Y:S02]  /*6090*/  @P6 IMAD.IADD R0, R159, 0x1, R0 ;  /* 0x000000019f006824 */ /* 0x000fe400078e0200 */
[----:B------:R-:W-:Y:S01]  /*60a0*/  @P6 IMAD.WIDE.U32 R156, R158, 0x60, R156 ;  /* 0x000000609e9c6825 */ /* 0x000fe200078e009c */
[C---:B------:R-:W-:Y:S01]  /*60b0*/  HMMA.16816.F32.BF16 R8, R180.reuse, R122, R8 ;  /* 0x0000007ab408723c */ /* 0x040fe20000041808 */
[----:B------:R-:W2:Y:S03]  /*60c0*/  LDSM.16.M88.4 R120, [R194+0x5000] ;  /* 0x00500000c278783b */ /* 0x000ea60000000200 */
[----:B------:R-:W-:Y:S02]  /*60d0*/  @P6 IMAD R159, R0, 0x60, RZ ;  /* 0x00000060009f6824 */ /* 0x000fe400078e02ff */
[----:B------:R-:W-:Y:S02]  /*60e0*/  @P6 IMAD.SHL.U32 R0, R156, 0x2, RZ ;  /* 0x000000029c006824 */ /* 0x000fe400078e00ff */
[C---:B----4-:R-:W-:Y:S04]  /*60f0*/  HMMA.16816.F32.BF16 R12, R180.reuse, R128, R12 ;  /* 0x00000080b40c723c */ /* 0x050fe8000004180c */
[C---:B------:R-:W-:Y:S01]  /*6100*/  @P6 IADD3 R160, P1, R0.reuse, c[0x0][0x1c8], RZ ;  /* 0x0000720000a06a10 */ /* 0x040fe20007f3e0ff */
[----:B------:R-:W-:Y:S01]  /*6110*/  @P6 IMAD.IADD R157, R157, 0x1, R159 ;  /* 0x000000019d9d6824 */ /* 0x000fe200078e029f */
[----:B------:R-:W-:Y:S01]  /*6120*/  @P6 IADD3 R158, P5, R0, 0x80, RZ ;  /* 0x00000080009e6810 */ /* 0x000fe20007fbe0ff */
[----:B------:R-:W-:Y:S01]  /*6130*/  IMAD.MOV.U32 R0, RZ, RZ, R209 ;  /* 0x000000ffff007224 */ /* 0x000fe200078e00d1 */
[C---:B------:R-:W-:Y:S01]  /*6140*/  HMMA.16816.F32.BF16 R16, R180.reuse, R130, R16 ;  /* 0x00000082b410723c */ /* 0x040fe20000041810 */
[----:B------:R-:W3:Y:S01]  /*6150*/  LDSM.16.M88.4 R128, [R194+0x5800] ;  /* 0x00580000c280783b */ /* 0x000ee20000000200 */
[----:B------:R-:W-:Y:S04]  /*6160*/  DEPBAR.LE SB0, 0x0 ;  /* 0x000080000000791a */ /* 0x000fe80000000000 */
[----:B------:R-:W-:Y:S01]  /*6170*/  BAR.SYNC.DEFER_BLOCKING 0x0 ;  /* 0x0000000000007b1d */ /* 0x000fe20000010000 */
[----:B------:R-:W-:Y:S01]  /*6180*/  @P6 IADD3 R158, P2, R158, c[0x0][0x1c8], RZ ;  /* 0x000072009e9e6a10 */ /* 0x000fe20007f5e0ff */
[C---:B-----5:R-:W-:Y:S05]  /*6190*/  HMMA.16816.F32.BF16 R20, R180.reuse, R132, R20 ;  /* 0x00000084b414723c */ /* 0x060fea0000041814 */
[----:B------:R-:W-:Y:S01]  /*61a0*/  @P6 SHF.L.U64.HI R157, R156, 0x1, R157 ;  /* 0x000000019c9d6819 */ /* 0x000fe2000001029d */
[----:B------:R-:W-:Y:S02]  /*61b0*/  @P6 IMAD.SHL.U32 R156, R187, 0x40, RZ ;  /* 0x00000040bb9c6824 */ /* 0x000fe400078e00ff */
[C---:B------:R-:W-:Y:S04]  /*61c0*/  HMMA.16816.F32.BF16 R24, R180.reuse, R134, R24 ;  /* 0x00000086b418723c */ /* 0x040fe80000041818 */
[----:B------:R-:W-:Y:S01]  /*61d0*/  @P6 IADD3.X R161, R157, c[0x0][0x1cc], RZ, P1, !PT ;  /* 0x000073009da16a10 */ /* 0x000fe20000ffe4ff */
[----:B------:R-:W-:Y:S01]  /*61e0*/  @P0 IMAD.MOV.U32 R0, RZ, RZ, R185 ;  /* 0x000000ffff000224 */ /* 0x000fe200078e00b9 */
[-C--:B------:R-:W-:Y:S02]  /*61f0*/  @P6 IADD3 R162, P1, R160, R156.reuse, RZ ;  /* 0x0000009ca0a26210 */ /* 0x080fe40007f3e0ff */
[C---:B-1----:R-:W-:Y:S04]  /*6200*/  HMMA.16816.F32.BF16 R28, R180.reuse, R116, R28 ;  /* 0x00000074b41c723c */ /* 0x042fe8000004181c */
[----:B------:R-:W-:Y:S01]  /*6210*/  @P6 IADD3.X R159, RZ, c[0x0][0x1cc], R157, P2, P5 ;  /* 0x00007300ff9f6a10 */ /* 0x000fe200017ea49d */
[----:B------:R-:W-:Y:S01]  /*6220*/  @!PT LDS RZ, [RZ] ;  /* 0x00000000fffff984 */ /* 0x000fe20000000800 */
[----:B------:R-:W-:Y:S01]  /*6230*/  @!PT LDS RZ, [RZ] ;  /* 0x00000000fffff984 */ /* 0x000fe20000000800 */
[----:B------:R-:W-:Y:S01]  /*6240*/  @!PT LDS RZ, [RZ] ;  /* 0x00000000fffff984 */ /* 0x000fe20000000800 */
[----:B------:R1:W-:Y:S01]  /*6250*/  @P6 LDGSTS.E.BYPASS.LTC128B.128 [R208+0x8100], [R160.64], !P4 ;  /* 0x08100000a0d06fae */ /* 0x0003e2000e101d4e */
[----:B------:R-:W-:Y:S02]  /*6260*/  @P6 IADD3 R174, P0, R162, R156, RZ ;  /* 0x0000009ca2ae6210 */ /* 0x000fe40007f1e0ff */
[C---:B------:R-:W-:Y:S02]  /*6270*/  HMMA.16816.F32.BF16 R32, R180.reuse, R118, R32 ;  /* 0x00000076b420723c */ /* 0x040fe40000041820 */
[----:B------:R4:W-:Y:S02]  /*6280*/  @P6 LDGSTS.E.BYPASS.LTC128B.128 [R208+0xb100], [R158.64], !P3 ;  /* 0x0b1000009ed06fae */ /* 0x0009e4000d901d4e */
[----:B------:R-:W-:Y:S04]  /*6290*/  @P6 SHF.L.U64.HI R157, R187, 0x6, R186 ;  /* 0x00000006bb9d6819 */ /* 0x000fe800000102ba */
[C---:B--2---:R-:W-:Y:S01]  /*62a0*/  HMMA.16816.F32.BF16 R36, R180.reuse, R120, R36 ;  /* 0x00000078b424723c */ /* 0x044fe20000041824 */
[----:B------:R-:W2:Y:S03]  /*62b0*/  SHFL.IDX PT, R156, R0, RZ, 0x1c1f ;  /* 0x001c1fff009c7589 */ /* 0x000ea600000e0000 */
[--C-:B------:R-:W-:Y:S04]  /*62c0*/  @P6 IMAD.X R163, R161, 0x1, R157.reuse, P1 ;  /* 0x00000001a1a36824 */ /* 0x100fe800008e069d */
[----:B------:R-:W-:Y:S01]  /*62d0*/  @P6 IMAD.X R175, R163, 0x1, R157, P0 ;  /* 0x00000001a3af6824 */ /* 0x000fe200000e069d */
[----:B------:R5:W-:Y:S01]  /*62e0*/  @P6 LDGSTS.E.BYPASS.LTC128B.128 [R208+0x9100], [R162.64], !P4 ;  /* 0x09100000a2d06fae */ /* 0x000be2000e101d4e */
[C---:B------:R-:W-:Y:S01]  /*62f0*/  HMMA.16816.F32.BF16 R40, R180.reuse, R122, R40 ;  /* 0x0000007ab428723c */ /* 0x040fe20000041828 */
[----:B------:R-:W-:Y:S02]  /*6300*/  PLOP3.LUT P0, PT, PT, PT, UP2, 0x40, 0x0 ;  /* 0x000000000000781c */ /* 0x000fe40003f0e828 */
[----:B------:R-:W-:Y:S01]  /*6310*/  IMAD R157, R222, -0x60, RZ ;  /* 0xffffffa0de9d7824 */ /* 0x000fe200078e02ff */
[----:B------:R5:W-:Y:S04]  /*6320*/  @P6 LDGSTS.E.BYPASS.LTC128B.128 [R208+0xc100], [R162.64+0x80], !P3 ;  /* 0x0c100080a2d06fae */ /* 0x000be8000d901d4e */
[C---:B---3--:R-:W-:Y:S01]  /*6330*/  HMMA.16816.F32.BF16 R44, R180.reuse, R128, R44 ;  /* 0x00000080b42c723c */ /* 0x048fe2000004182c */
[----:B------:R3:W-:Y:S03]  /*6340*/  @P6 LDGSTS.E.BYPASS.LTC128B.128 [R208+0xa100], [R174.64], !P4 ;  /* 0x0a100000aed06fae */ /* 0x0007e6000e101d4e */
[----:B-1----:R-:W-:Y:S02]  /*6350*/  IADD3 R160, -R214, 0x1, R157 ;  /* 0x00000001d6a07810 */ /* 0x002fe40007ffe19d */
[----:B------:R3:W-:Y:S02]  /*6360*/  @P6 LDGSTS.E.BYPASS.LTC128B.128 [R208+0xd100], [R174.64+0x80], !P3 ;  /* 0x0d100080aed06fae */ /* 0x0007e4000d901d4e */
[----:B------:R-:W-:Y:S03]  /*6370*/  HMMA.16816.F32.BF16 R48, R180, R130, R48 ;  /* 0x00000082b430723c */ /* 0x000fe60000041830 */
[----:B------:R-:W0:Y:S01]  /*6380*/  LDGDEPBAR ;  /* 0x00000000000079af */ /* 0x000e220000000000 */
[----:B----4-:R-:W-:Y:S04]  /*6390*/  IADD3 R159, R160, c[0x0][0x1d0], RZ ;  /* 0x00007400a09f7a10 */ /* 0x010fe80007ffe0ff */
[----:B------:R-:W-:Y:S04]  /*63a0*/  IADD3 R159, R159, -c[0x0][0x168], RZ ;  /* 0x80005a009f9f7a10 */ /* 0x000fe80007ffe0ff */
[C---:B------:R-:W-:Y:S02]  /*63b0*/  IADD3 R161, R159.reuse, c[0x0][0x328], RZ ;  /* 0x0000ca009fa17a10 */ /* 0x040fe40007ffe0ff */
[----:B------:R-:W-:Y:S03]  /*63c0*/  IADD3 R159, R159, UR6, RZ ;  /* 0x000000069f9f7c10 */ /* 0x000fe6000fffe0ff */
[----:B--2---:R-:W-:Y:S02]  /*63d0*/  IMAD.IADD R173, R161, 0x1, R156 ;  /* 0x00000001a1ad7824 */ /* 0x004fe400078e029c */
[----:B-----5:R-:W-:Y:S01]  /*63e0*/  IMAD.IADD R163, R156, 0x1, R159 ;  /* 0x000000019ca37824 */ /* 0x020fe200078e029f */
[----:B------:R-:W-:-:S05]  /*63f0*/  @P0 BRA `(.L_x_34) ;  /* 0x0000019000000947 */ /* 0x000fca0003800000 */
[----:B------:R-:W-:Y:S01]  /*6400*/  IADD3 R117, R156, c[0x0][0x1d0], RZ ;  /* 0x000074009c757a10 */ /* 0x000fe20007ffe0ff */
[----:B------:R-:W-:Y:S03]  /*6410*/  BSSY B0, `(.L_x_35) ;  /* 0x0000012000007945 */ /* 0x000fe60003800000 */
[----:B------:R-:W-:Y:S04]  /*6420*/  IADD3 R117, R117, -c[0x0][0x168], RZ ;  /* 0x80005a0075757a10 */ /* 0x000fe80007ffe0ff */
[----:B------:R-:W-:Y:S11]  /*6430*/  ISETP.GT.AND P0, PT, R117, -0x1, PT ;  /* 0xffffffff7500780c */ /* 0x000ff60003f04270 */
[----:B------:R-:W-:Y:S02]  /*6440*/  @!UPT UIADD3 URZ, URZ, URZ, URZ ;  /* 0x0000003f3f3ff290 */ /* 0x000fe4000fffe03f */
[----:B------:R-:W-:-:S05]  /*6450*/  @P0 BRA `(.L_x_36) ;  /* 0x0000008000000947 */ /* 0x000fca0003800000 */
[----:B------:R-:W-:Y:S01]  /*6460*/  LOP3.LUT R117, RZ, R117, RZ, 0x33, !PT ;  /* 0x00000075ff757212 */ /* 0x000fe200078e33ff */
[----:B------:R-:W-:Y:S05]  /*6470*/  IMAD.MOV.U32 R116, RZ, RZ, c[0x0][0x32c] ;  /* 0x0000cb00ff747624 */ /* 0x000fea00078e00ff */
[----:B------:R-:W-:Y:S11]  /*6480*/  ISETP.NE.AND P0, PT, R116, 0x1, PT ;  /* 0x000000017400780c */ /* 0x000ff60003f05270 */
[----:B------:R-:W-:Y:S02]  /*6490*/  @!UPT UIADD3 URZ, URZ, URZ, URZ ;  /* 0x0000003f3f3ff290 */ /* 0x000fe4000fffe03f */
[----:B------:R-:W-:Y:S05]  /*64a0*/  @P0 IMAD.HI.U32 R116, R117, c[0x0][0x330], RZ ;  /* 0x0000cc0075740a27 */ /* 0x000fea00078e00ff */
[----:B------:R-:W-:Y:S04]  /*64b0*/  @P0 SHF.R.U32.HI R117, RZ, c[0x0][0x334], R116 ;  /* 0x0000cd00ff750a19 */ /* 0x000fe80000011674 */
[----:B------:R-:W-:Y:S01]  /*64c0*/  LOP3.LUT R117, RZ, R117, RZ, 0x33, !PT ;  /* 0x00000075ff757212 */ /* 0x000fe200078e33ff */
[----:B------:R-:W-:-:S05]  /*64d0*/  BRA `(.L_x_37) ;  /* 0x0000005000007947 */ /* 0x000fca0003800000 */
.L_x_36:
[----:B------:R-:W-:Y:S04]  /*64e0*/  MOV R116, c[0x0][0x32c] ;  /* 0x0000cb0000747a02 */ /* 0x000fe80000000f00 */
[----:B------:R-:W-:Y:S11]  /*64f0*/  ISETP.NE.AND P0, PT, R116, 0x1, PT ;  /* 0x000000017400780c */ /* 0x000ff60003f05270 */
[----:B------:R-:W-:Y:S02]  /*6500*/  @!UPT UIADD3 URZ, URZ, URZ, URZ ;  /* 0x0000003f3f3ff290 */ /* 0x000fe4000fffe03f */
[----:B------:R-:W-:Y:S05]  /*6510*/  @P0 IMAD.HI.U32 R116, R117, c[0x0][0x330], RZ ;  /* 0x0000cc0075740a27 */ /* 0x000fea00078e00ff */
[----:B------:R-:W-:Y:S02]  /*6520*/  @P0 SHF.R.U32.HI R117, RZ, c[0x0][0x334], R116 ;  /* 0x0000cd00ff750a19 */ /* 0x000fe40000011674 */
.L_x_37:
[----:B------:R-:W-:Y:S05]  /*6530*/  BSYNC B0 ;  /* 0x0000000000007941 */ /* 0x000fea0003800000 */
.L_x_35:
[----:B------:R-:W-:Y:S04]  /*6540*/  IMAD.IADD R118, R157, 0x1, -R214 ;  /* 0x000000019d767824 */ /* 0x000fe800078e0ad6 */
[----:B------:R-:W-:Y:S05]  /*6550*/  IMAD R118, R117, c[0x0][0x32c], R118 ;  /* 0x0000cb0075767a24 */ /* 0x000fea00078e0276 */
[----:B------:R-:W-:Y:S02]  /*6560*/  IADD3 R116, R118, c[0x0][0x32c], RZ ;  /* 0x0000cb0076747a10 */ /* 0x000fe40007ffe0ff */
[----:B------:R-:W-:Y:S02]  /*6570*/  IMNMX R163, R163, R118, !PT ;  /* 0x00000076a3a37217 */ /* 0x000fe40007800200 */
[----:B------:R-:W-:Y:S02]  /*6580*/  IMNMX R173, R173, R116, PT ;  /* 0x00000074adad7217 */ /* 0x000fe40003800200 */
.L_x_34:
[C---:B------:R-:W-:Y:S01]  /*6590*/  ISETP.GE.AND P0, PT, R157.reuse, 0x1, PT ;  /* 0x000000019d00780c */ /* 0x040fe20003f06270 */
[----:B------:R-:W1:Y:S01]  /*65a0*/  SHFL.IDX PT, R0, R0, 0x1, 0x1c1f ;  /* 0x003c1f0000007f89 */ /* 0x000e6200000e0000 */
[----:B------:R-:W-:Y:S02]  /*65b0*/  ISETP.GE.AND P1, PT, R157, 0x2, PT ;  /* 0x000000029d00780c */ /* 0x000fe40003f26270 */
[----:B------:R-:W-:Y:S02]  /*65c0*/  LOP3.LUT R215, R215, 0xfff7ffff, RZ, 0xc0, !PT ;  /* 0xfff7ffffd7d77812 */ /* 0x000fe400078ec0ff */
[C---:B------:R-:W-:Y:S02]  /*65d0*/  ISETP.GE.AND P2, PT, R157.reuse, 0x9, PT ;  /* 0x000000099d00780c */ /* 0x040fe40003f46270 */
[C---:B------:R-:W-:Y:S02]  /*65e0*/  ISETP.GE.AND P6, PT, R157.reuse, 0x51, PT ;  /* 0x000000519d00780c */ /* 0x040fe40003fc6270 */
[----:B------:R-:W-:Y:S03]  /*65f0*/  ISETP.GE.AND P5, PT, R157, 0x52, PT ;  /* 0x000000529d00780c */ /* 0x000fe60003fa6270 */
[----:B------:R-:W-:Y:S02]  /*6600*/  @P0 LOP3.LUT R215, R215, 0x80000, RZ, 0xfc, !PT ;  /* 0x00080000d7d70812 */ /* 0x000fe400078efcff */
[----:B------:R-:W-:Y:S02]  /*6610*/  ISETP.GT.AND P0, PT, R163, RZ, !P0 ;  /* 0x000000ffa300720c */ /* 0x000fe40004704270 */
[----:B------:R-:W-:Y:S02]  /*6620*/  LOP3.LUT R215, R215, 0xfffbffff, RZ, 0xc0, !PT ;  /* 0xfffbffffd7d77812 */ /* 0x000fe400078ec0ff */
[----:B------:R-:W-:Y:S02]  /*6630*/  ISETP.LT.OR P0, PT, R173, 0x1, P0 ;  /* 0x00000001ad00780c */ /* 0x000fe40000701670 */
[----:B------:R-:W-:Y:S02]  /*6640*/  @P1 LOP3.LUT R215, R215, 0x40000, RZ, 0xfc, !PT ;  /* 0x00040000d7d71812 */ /* 0x000fe400078efcff */
[----:B------:R-:W-:Y:S02]  /*6650*/  ISETP.GT.AND P1, PT, R163, 0x1, !P1 ;  /* 0x00000001a300780c */ /* 0x000fe40004f24270 */
[----:B------:R-:W-:Y:S01]  /*6660*/  LOP3.LUT R215, R215, 0xfffdffff, RZ, 0xc0, !PT ;  /* 0xfffdffffd7d77812 */ /* 0x000fe200078ec0ff */
[--C-:B-1----:R-:W-:Y:S01]  /*6670*/  IMAD.IADD R159, R159, 0x1, R0.reuse ;  /* 0x000000019f9f7824 */ /* 0x102fe200078e0200 */
[----:B------:R-:W-:Y:S01]  /*6680*/  FSEL R120, R4, -INF , !P0 ;  /* 0xff80000004787808 */ /* 0x000fe20004000000 */
[----:B------:R-:W-:Y:S01]  /*6690*/  IMAD.IADD R4, R161, 0x1, R0 ;  /* 0x00000001a1047824 */ /* 0x000fe200078e0200 */
[----:B------:R-:W-:Y:S02]  /*66a0*/  @P2 LOP3.LUT R215, R215, 0x20000, RZ, 0xfc, !PT ;  /* 0x00020000d7d72812 */ /* 0x000fe400078efcff */
[----:B------:R-:W-:Y:S02]  /*66b0*/  ISETP.GT.AND P0, PT, R163, 0x8, !P2 ;  /* 0x00000008a300780c */ /* 0x000fe40005704270 */
[----:B------:R-:W-:Y:S02]  /*66c0*/  ISETP.GE.AND P2, PT, R157, 0xa, PT ;  /* 0x0000000a9d00780c */ /* 0x000fe40003f46270 */
[C---:B------:R-:W-:Y:S02]  /*66d0*/  ISETP.LT.OR P1, PT, R173.reuse, 0x2, P1 ;  /* 0x00000002ad00780c */ /* 0x040fe40000f21670 */
[----:B------:R-:W-:Y:S02]  /*66e0*/  ISETP.LT.OR P0, PT, R173, 0x9, P0 ;  /* 0x00000009ad00780c */ /* 0x000fe40000701670 */
[----:B------:R-:W-:Y:S02]  /*66f0*/  FSEL R118, R5, -INF , !P1 ;  /* 0xff80000005767808 */ /* 0x000fe40004800000 */
[----:B------:R-:W-:Y:S02]  /*6700*/  ISETP.GE.AND P1, PT, R157, 0x11, PT ;  /* 0x000000119d00780c */ /* 0x000fe40003f26270 */
[----:B------:R-:W-:Y:S02]  /*6710*/  LOP3.LUT R215, R215, 0xfffeffff, RZ, 0xc0, !PT ;  /* 0xfffeffffd7d77812 */ /* 0x000fe400078ec0ff */
[----:B------:R-:W-:Y:S02]  /*6720*/  FSEL R116, R8, -INF , !P0 ;  /* 0xff80000008747808 */ /* 0x000fe40004000000 */
[----:B------:R-:W-:Y:S02]  /*6730*/  @P2 LOP3.LUT R215, R215, 0x10000, RZ, 0xfc, !PT ;  /* 0x00010000d7d72812 */ /* 0x000fe400078efcff */
[----:B------:R-:W-:Y:S02]  /*6740*/  ISETP.GT.AND P0, PT, R163, 0x9, !P2 ;  /* 0x00000009a300780c */ /* 0x000fe40005704270 */
[----:B------:R-:W-:Y:S02]  /*6750*/  LOP3.LUT R215, R215, 0xffff7fff, RZ, 0xc0, !PT ;  /* 0xffff7fffd7d77812 */ /* 0x000fe400078ec0ff */
[----:B------:R-:W-:Y:S02]  /*6760*/  ISETP.LT.OR P0, PT, R173, 0xa, P0 ;  /* 0x0000000aad00780c */ /* 0x000fe40000701670 */
[----:B------:R-:W-:Y:S02]  /*6770*/  @P1 LOP3.LUT R215, R215, 0x8000, RZ, 0xfc, !PT ;  /* 0x00008000d7d71812 */ /* 0x000fe400078efcff */
[----:B------:R-:W-:Y:S02]  /*6780*/  FSEL R8, R9, -INF , !P0 ;  /* 0xff80000009087808 */ /* 0x000fe40004000000 */
[----:B------:R-:W-:Y:S02]  /*6790*/  ISETP.GT.AND P0, PT, R163, 0x10, !P1 ;  /* 0x00000010a300780c */ /* 0x000fe40004f04270 */
[----:B------:R-:W-:Y:S02]  /*67a0*/  ISETP.GE.AND P1, PT, R157, 0x12, PT ;  /* 0x000000129d00780c */ /* 0x000fe40003f26270 */
[----:B------:R-:W-:Y:S02]  /*67b0*/  ISETP.LT.OR P0, PT, R173, 0x11, P0 ;  /* 0x00000011ad00780c */ /* 0x000fe40000701670 */
[----:B------:R-:W-:Y:S02]  /*67c0*/  LOP3.LUT R215, R215, 0xffffbfff, RZ, 0xc0, !PT ;  /* 0xffffbfffd7d77812 */ /* 0x000fe400078ec0ff */
[----:B------:R-:W-:Y:S02]  /*67d0*/  FSEL R160, R12, -INF , !P0 ;  /* 0xff8000000ca07808 */ /* 0x000fe40004000000 */
[----:B------:R-:W-:Y:S02]  /*67e0*/  ISETP.GT.AND P0, PT, R163, 0x11, !P1 ;  /* 0x00000011a300780c */ /* 0x000fe40004f04270 */
[----:B------:R-:W-:Y:S02]  /*67f0*/  ISETP.GE.AND P2, PT, R157, 0x59, PT ;  /* 0x000000599d00780c */ /* 0x000fe40003f46270 */
[----:B------:R-:W-:Y:S02]  /*6800*/  ISETP.LT.OR P0, PT, R173, 0x12, P0 ;  /* 0x00000012ad00780c */ /* 0x000fe40000701670 */
[----:B------:R-:W-:Y:S02]  /*6810*/  @P1 LOP3.LUT R215, R215, 0x4000, RZ, 0xfc, !PT ;  /* 0x00004000d7d71812 */ /* 0x000fe400078efcff */
[----:B------:R-:W-:Y:S02]  /*6820*/  ISETP.GE.AND P1, PT, R157, 0x19, PT ;  /* 0x000000199d00780c */ /* 0x000fe40003f26270 */
[----:B------:R-:W-:Y:S02]  /*6830*/  LOP3.LUT R215, R215, 0xffffdfff, RZ, 0xc0, !PT ;  /* 0xffffdfffd7d77812 */ /* 0x000fe400078ec0ff */
[----:B------:R-:W-:Y:S02]  /*6840*/  FSEL R144, R13, -INF , !P0 ;  /* 0xff8000000d907808 */ /* 0x000fe40004000000 */
[----:B------:R-:W-:Y:S04]  /*6850*/  ISETP.GT.AND P0, PT, R163, 0x18, !P1 ;  /* 0x00000018a300780c */ /* 0x000fe80004f04270 */
[----:B------:R-:W-:Y:S03]  /*6860*/  ISETP.LT.OR P0, PT, R173, 0x19, P0 ;  /* 0x00000019ad00780c */ /* 0x000fe60000701670 */
        /* <DEDUP_REMOVED lines=21> */
[----:B---3--:R-:W-:Y:S02]  /*69c0*/  FSEL R174, R21, -INF , !P0 ;  /* 0xff80000015ae7808 */ /* 0x008fe40004000000 */
        /* <DEDUP_REMOVED lines=46> */
[----:B------:R-:W-:Y:S02]  /*6cb0*/  FSEL R184, R37, -INF , !P0 ;  /* 0xff80000025b87808 */ /* 0x000fe40004000000 */
[----:B------:R-:W-:Y:S02]  /*6cc0*/  LOP3.LUT R215, R215, 0xfffffffd, RZ, 0xc0, !PT ;  /* 0xfffffffdd7d77812 */ /* 0x000fe400078ec0ff */
[----:B------:R-:W-:Y:S04]  /*6cd0*/  ISETP.GT.AND P0, PT, R163, 0x48, !P1 ;  /* 0x00000048a300780c */ /* 0x000fe80004f04270 */
[----:B------:R-:W-:Y:S03]  /*6ce0*/  ISETP.LT.OR P0, PT, R173, 0x49, P0 ;  /* 0x00000049ad00780c */ /* 0x000fe60000701670 */
[----:B------:R-:W-:Y:S02]  /*6cf0*/  @P1 LOP3.LUT R215, R215, 0x2, RZ, 0xfc, !PT ;  /* 0x00000002d7d71812 */ /* 0x000fe400078efcff */
[----:B------:R-:W-:Y:S02]  /*6d00*/  ISETP.GE.AND P1, PT, R157, 0x4a, PT ;  /* 0x0000004a9d00780c */ /* 0x000fe40003f26270 */
[----:B------:R-:W-:Y:S02]  /*6d10*/  FSEL R172, R40, -INF , !P0 ;  /* 0xff80000028ac7808 */ /* 0x000fe40004000000 */
[----:B------:R-:W-:Y:S02]  /*6d20*/  ISETP.GT.AND P0, PT, R163, 0x49, !P1 ;  /* 0x00000049a300780c */ /* 0x000fe40004f04270 */
[----:B------:R-:W-:Y:S02]  /*6d30*/  LOP3.LUT R215, R215, 0xfffffffe, RZ, 0xc0, !PT ;  /* 0xfffffffed7d77812 */ /* 0x000fe400078ec0ff */
[----:B------:R-:W-:Y:S04]  /*6d40*/  ISETP.LT.OR P0, PT, R173, 0x4a, P0 ;  /* 0x0000004aad00780c */ /* 0x000fe80000701670 */
[----:B------:R-:W-:Y:S02]  /*6d50*/  FSEL R162, R41, -INF , !P0 ;  /* 0xff80000029a27808 */ /* 0x000fe40004000000 */
[----:B------:R-:W-:Y:S02]  /*6d60*/  ISETP.GT.AND P0, PT, R163, 0x50, !P6 ;  /* 0x00000050a300780c */ /* 0x000fe40007704270 */
[----:B------:R-:W-:Y:S02]  /*6d70*/  @P1 LOP3.LUT R215, R215, 0x1, RZ, 0xfc, !PT ;  /* 0x00000001d7d71812 */ /* 0x000fe400078efcff */
[----:B------:R-:W-:Y:S02]  /*6d80*/  ISETP.LT.OR P0, PT, R173, 0x51, P0 ;  /* 0x00000051ad00780c */ /* 0x000fe40000701670 */
[----:B------:R-:W-:Y:S02]  /*6d90*/  ISETP.GE.AND P1, PT, R157, 0x5a, PT ;  /* 0x0000005a9d00780c */ /* 0x000fe40003f26270 */
[----:B------:R-:W-:Y:S02]  /*6da0*/  FSEL R146, R44, -INF , !P0 ;  /* 0xff8000002c927808 */ /* 0x000fe40004000000 */
[----:B------:R-:W-:Y:S04]  /*6db0*/  ISETP.GT.AND P0, PT, R163, 0x51, !P5 ;  /* 0x00000051a300780c */ /* 0x000fe80006f04270 */
[----:B------:R-:W-:Y:S04]  /*6dc0*/  ISETP.LT.OR P0, PT, R173, 0x52, P0 ;  /* 0x00000052ad00780c */ /* 0x000fe80000701670 */
[----:B------:R-:W-:Y:S02]  /*6dd0*/  FSEL R145, R45, -INF , !P0 ;  /* 0xff8000002d917808 */ /* 0x000fe40004000000 */
[----:B------:R-:W-:Y:S04]  /*6de0*/  ISETP.GT.AND P0, PT, R163, 0x58, !P2 ;  /* 0x00000058a300780c */ /* 0x000fe80005704270 */
[----:B------:R-:W-:Y:S04]  /*6df0*/  ISETP.LT.OR P0, PT, R173, 0x59, P0 ;  /* 0x00000059ad00780c */ /* 0x000fe80000701670 */
[----:B------:R-:W-:Y:S02]  /*6e00*/  FSEL R138, R48, -INF , !P0 ;  /* 0xff800000308a7808 */ /* 0x000fe40004000000 */
[----:B------:R-:W-:Y:S04]  /*6e10*/  ISETP.GT.AND P0, PT, R163, 0x59, !P1 ;  /* 0x00000059a300780c */ /* 0x000fe80004f04270 */
[----:B------:R-:W-:Y:S04]  /*6e20*/  ISETP.LT.OR P0, PT, R173, 0x5a, P0 ;  /* 0x0000005aad00780c */ /* 0x000fe80000701670 */
[----:B------:R-:W-:Y:S02]  /*6e30*/  FSEL R136, R49, -INF , !P0 ;  /* 0xff80000031887808 */ /* 0x000fe40004000000 */
[----:B------:R-:W-:Y:S11]  /*6e40*/  PLOP3.LUT P0, PT, PT, PT, UP2, 0x40, 0x0 ;  /* 0x000000000000781c */ /* 0x000ff60003f0e828 */
[----:B------:R-:W-:Y:S02]  /*6e50*/  @!UPT UIADD3 URZ, URZ, URZ, URZ ;  /* 0x0000003f3f3ff290 */ /* 0x000fe4000fffe03f */
        /* <DEDUP_REMOVED lines=15> */
.L_x_40:
[----:B------:R-:W-:Y:S04]  /*6f50*/  MOV R0, c[0x0][0x32c] ;  /* 0x0000cb0000007a02 */ /* 0x000fe80000000f00 */
[----:B------:R-:W-:Y:S11]  /*6f60*/  ISETP.NE.AND P0, PT, R0, 0x1, PT ;  /* 0x000000010000780c */ /* 0x000ff60003f05270 */
[----:B------:R-:W-:Y:S02]  /*6f70*/  @!UPT UIADD3 URZ, URZ, URZ, URZ ;  /* 0x0000003f3f3ff290 */ /* 0x000fe4000fffe03f */
[----:B------:R-:W-:Y:S05]  /*6f80*/  @P0 IMAD.HI.U32 R0, R5, c[0x0][0x330], RZ ;  /* 0x0000cc0005000a27 */ /* 0x000fea00078e00ff */
[----:B------:R-:W-:Y:S02]  /*6f90*/  @P0 SHF.R.U32.HI R5, RZ, c[0x0][0x334], R0 ;  /* 0x0000cd00ff050a19 */ /* 0x000fe40000011600 */
.L_x_41:
[----:B------:R-:W-:Y:S05]  /*6fa0*/  BSYNC B0 ;  /* 0x0000000000007941 */ /* 0x000fea0003800000 */
.L_x_39:
[----:B------:R-:W-:Y:S04]  /*6fb0*/  IMAD.IADD R0, R157, 0x1, -R214 ;  /* 0x000000019d007824 */ /* 0x000fe800078e0ad6 */
[----:B------:R-:W-:Y:S05]  /*6fc0*/  IMAD R0, R5, c[0x0][0x32c], R0 ;  /* 0x0000cb0005007a24 */ /* 0x000fea00078e0200 */
[----:B------:R-:W-:Y:S02]  /*6fd0*/  IADD3 R5, R0, c[0x0][0x32c], RZ ;  /* 0x0000cb0000057a10 */ /* 0x000fe40007ffe0ff */
[----:B------:R-:W-:Y:S02]  /*6fe0*/  IMNMX R159, R159, R0, !PT ;  /* 0x000000009f9f7217 */ /* 0x000fe40007800200 */
[----:B------:R-:W-:Y:S02]  /*6ff0*/  IMNMX R4, R4, R5, PT ;  /* 0x0000000504047217 */ /* 0x000fe40003800200 */
.L_x_38:
[----:B------:R-:W-:Y:S02]  /*7000*/  LOP3.LUT P0, RZ, R215, 0x80000, RZ, 0xc0, !PT ;  /* 0x00080000d7ff7812 */ /* 0x000fe4000780c0ff */
[C---:B------:R-:W-:Y:S02]  /*7010*/  ISETP.GT.AND P6, PT, R159.reuse, 0x50, !P6 ;  /* 0x000000509f00780c */ /* 0x040fe400077c4270 */
[C---:B------:R-:W-:Y:S02]  /*7020*/  ISETP.GT.AND P0, PT, R159.reuse, RZ, !P0 ;  /* 0x000000ff9f00720c */ /* 0x040fe40004704270 */
[C---:B------:R-:W-:Y:S02]  /*7030*/  ISETP.LT.OR P6, PT, R4.reuse, 0x51, P6 ;  /* 0x000000510400780c */ /* 0x040fe400037c1670 */
[----:B------:R-:W-:Y:S02]  /*7040*/  ISETP.LT.OR P0, PT, R4, 0x1, P0 ;  /* 0x000000010400780c */ /* 0x000fe40000701670 */
[----:B------:R-:W-:Y:S02]  /*7050*/  ISETP.GT.AND P5, PT, R159, 0x51, !P5 ;  /* 0x000000519f00780c */ /* 0x000fe40006fa4270 */
[----:B------:R-:W-:Y:S02]  /*7060*/  FSEL R17, R6, -INF , !P0 ;  /* 0xff80000006117808 */ /* 0x000fe40004000000 */
[----:B------:R-:W-:Y:S02]  /*7070*/  LOP3.LUT P0, RZ, R215, 0x40000, RZ, 0xc0, !PT ;  /* 0x00040000d7ff7812 */ /* 0x000fe4000780c0ff */
[----:B------:R-:W-:Y:S02]  /*7080*/  FSEL R157, R46, -INF , !P6 ;  /* 0xff8000002e9d7808 */ /* 0x000fe40007000000 */
[C---:B------:R-:W-:Y:S02]  /*7090*/  ISETP.GT.AND P0, PT, R159.reuse, 0x1, !P0 ;  /* 0x000000019f00780c */ /* 0x040fe40004704270 */
[C---:B------:R-:W-:Y:S02]  /*70a0*/  ISETP.LT.OR P5, PT, R4.reuse, 0x52, P5 ;  /* 0x000000520400780c */ /* 0x040fe40002fa1670 */
[----:B------:R-:W-:Y:S02]  /*70b0*/  ISETP.LT.OR P0, PT, R4, 0x2, P0 ;  /* 0x000000020400780c */ /* 0x000fe40000701670 */
[----:B------:R-:W-:Y:S02]  /*70c0*/  ISETP.GT.AND P2, PT, R159, 0x58, !P2 ;  /* 0x000000589f00780c */ /* 0x000fe40005744270 */
[----:B------:R-:W-:Y:S02]  /*70d0*/  FSEL R13, R7, -INF , !P0 ;  /* 0xff800000070d7808 */ /* 0x000fe40004000000 */
[----:B------:R-:W-:Y:S02]  /*70e0*/  LOP3.LUT P0, RZ, R215, 0x20000, RZ, 0xc0, !PT ;  /* 0x00020000d7ff7812 */ /* 0x000fe4000780c0ff */
[----:B------:R-:W-:Y:S02]  /*70f0*/  FMNMX.FTZ R7, R120, R3, !PT ;  /* 0x0000000378077209 */ /* 0x000fe40007810000 */
[----:B------:R-:W-:Y:S02]  /*7100*/  ISETP.GT.AND P0, PT, R159, 0x8, !P0 ;  /* 0x000000089f00780c */ /* 0x000fe40004704270 */
[----:B------:R-:W-:Y:S02]  /*7110*/  FMNMX.FTZ R7, R118, R7, !PT ;  /* 0x0000000776077209 */ /* 0x000fe40007810000 */
[----:B------:R-:W-:Y:S02]  /*7120*/  ISETP.LT.OR P0, PT, R4, 0x9, P0 ;  /* 0x000000090400780c */ /* 0x000fe40000701670 */
[----:B------:R-:W-:Y:S02]  /*7130*/  FMNMX.FTZ R7, R116, R7, !PT ;  /* 0x0000000774077209 */ /* 0x000fe40007810000 */
        /* <DEDUP_REMOVED lines=50> */
[----:B------:R-:W-:Y:S01]  /*7460*/  LOP3.LUT P0, RZ, R215, 0x200, RZ, 0xc0, !PT ;  /* 0x00000200d7ff7812 */ /* 0x000fe2000780c0ff */
[----:B------:R-:W-:Y:S01]  /*7470*/  LDSM.16.MT88.4 R20, [R202+0x100] ;  /* 0x00010000ca14783b */ /* 0x000fe20000004200 */
        /* <DEDUP_REMOVED lines=33> */
[----:B------:R-:W-:Y:S01]  /*7690*/  FSEL R139, R47, -INF , !P5 ;  /* 0xff8000002f8b7808 */ /* 0x000fe20006800000 */
[----:B------:R-:W1:Y:S01]  /*76a0*/  SHFL.BFLY PT, R0, R5, 0x2, 0x1f ;  /* 0x0c401f0005007f89 */ /* 0x000e6200000e0000 */
[----:B------:R-:W-:Y:S02]  /*76b0*/  FSEL R243, R34, -INF , !P0 ;  /* 0xff80000022f37808 */ /* 0x000fe40004000000 */
[----:B------:R-:W-:Y:S02]  /*76c0*/  LOP3.LUT P0, RZ, R215, 0x10, RZ, 0xc0, !PT ;  /* 0x00000010d7ff7812 */ /* 0x000fe4000780c0ff */
[----:B------:R-:W-:Y:S02]  /*76d0*/  FMNMX.FTZ R10, R243, R10, !PT ;  /* 0x0000000af30a7209 */ /* 0x000fe40007810000 */
[C---:B------:R-:W-:Y:S01]  /*76e0*/  ISETP.GT.AND P0, PT, R159.reuse, 0x39, !P0 ;  /* 0x000000399f00780c */ /* 0x040fe20004704270 */
[----:B------:R-:W-:Y:S01]  /*76f0*/  LDSM.16.MT88.4 R44, [R204+0x3100] ;  /* 0x00310000cc2c783b */ /* 0x000fe20000004200 */
[C---:B------:R-:W-:Y:S02]  /*7700*/  ISETP.LT.OR P2, PT, R4.reuse, 0x59, P2 ;  /* 0x000000590400780c */ /* 0x040fe40001741670 */
[----:B------:R-:W-:Y:S02]  /*7710*/  ISETP.LT.OR P0, PT, R4, 0x3a, P0 ;  /* 0x0000003a0400780c */ /* 0x000fe40000701670 */
[----:B------:R-:W-:Y:S02]  /*7720*/  ISETP.GT.AND P1, PT, R159, 0x59, !P1 ;  /* 0x000000599f00780c */ /* 0x000fe40004f24270 */
[----:B------:R-:W-:Y:S02]  /*7730*/  FSEL R239, R35, -INF , !P0 ;  /* 0xff80000023ef7808 */ /* 0x000fe40004000000 */
[----:B------:R-:W-:Y:S02]  /*7740*/  LOP3.LUT P0, RZ, R215, 0x8, RZ, 0xc0, !PT ;  /* 0x00000008d7ff7812 */ /* 0x000fe4000780c0ff */
[----:B------:R-:W-:Y:S02]  /*7750*/  FMNMX.FTZ R10, R239, R10, !PT ;  /* 0x0000000aef0a7209 */ /* 0x000fe40007810000 */
[----:B------:R-:W-:Y:S02]  /*7760*/  ISETP.GT.AND P0, PT, R159, 0x40, !P0 ;  /* 0x000000409f00780c */ /* 0x000fe40004704270 */
[----:B------:R-:W-:Y:S02]  /*7770*/  FSEL R135, R50, -INF , !P2 ;  /* 0xff80000032877808 */ /* 0x000fe40005000000 */
[C---:B------:R-:W-:Y:S02]  /*7780*/  ISETP.LT.OR P0, PT, R4.reuse, 0x41, P0 ;  /* 0x000000410400780c */ /* 0x040fe40000701670 */
[----:B------:R-:W-:Y:S02]  /*7790*/  ISETP.LT.OR P1, PT, R4, 0x5a, P1 ;  /* 0x0000005a0400780c */ /* 0x000fe40000f21670 */
[----:B------:R-:W-:Y:S02]  /*77a0*/  FSEL R231, R38, -INF , !P0 ;  /* 0xff80000026e77808 */ /* 0x000fe40004000000 */
[----:B------:R-:W-:Y:S02]  /*77b0*/  LOP3.LUT P0, RZ, R215, 0x4, RZ, 0xc0, !PT ;  /* 0x00000004d7ff7812 */ /* 0x000fe4000780c0ff */
[----:B------:R-:W-:Y:S02]  /*77c0*/  FMNMX.FTZ R10, R231, R10, !PT ;  /* 0x0000000ae70a7209 */ /* 0x000fe40007810000 */
[----:B------:R-:W-:Y:S02]  /*77d0*/  ISETP.GT.AND P0, PT, R159, 0x41, !P0 ;  /* 0x000000419f00780c */ /* 0x000fe40004704270 */
[----:B------:R-:W-:Y:S02]  /*77e0*/  FSEL R117, R51, -INF , !P1 ;  /* 0xff80000033757808 */ /* 0x000fe40004800000 */
[C---:B------:R-:W-:Y:S04]  /*77f0*/  ISETP.LT.OR P0, PT, R4.reuse, 0x42, P0 ;  /* 0x000000420400780c */ /* 0x040fe80000701670 */
[----:B------:R-:W-:Y:S02]  /*7800*/  FSEL R225, R39, -INF , !P0 ;  /* 0xff80000027e17808 */ /* 0x000fe40004000000 */
[----:B------:R-:W-:Y:S01]  /*7810*/  LOP3.LUT P0, RZ, R215, 0x2, RZ, 0xc0, !PT ;  /* 0x00000002d7ff7812 */ /* 0x000fe2000780c0ff */
[----:B------:R-:W-:Y:S01]  /*7820*/  LDSM.16.MT88.4 R36, [R200+0x100] ;  /* 0x00010000c824783b */ /* 0x000fe20000004200 */
[----:B------:R-:W-:Y:S02]  /*7830*/  FMNMX.FTZ R10, R225, R10, !PT ;  /* 0x0000000ae10a7209 */ /* 0x000fe40007810000 */
[----:B------:R-:W-:Y:S04]  /*7840*/  ISETP.GT.AND P0, PT, R159, 0x48, !P0 ;  /* 0x000000489f00780c */ /* 0x000fe80004704270 */
[----:B------:R-:W-:Y:S04]  /*7850*/  ISETP.LT.OR P0, PT, R4, 0x49, P0 ;  /* 0x000000490400780c */ /* 0x000fe80000701670 */
[----:B------:R-:W-:Y:S02]  /*7860*/  FSEL R175, R42, -INF , !P0 ;  /* 0xff8000002aaf7808 */ /* 0x000fe40004000000 */
[----:B------:R-:W-:Y:S02]  /*7870*/  LOP3.LUT P0, RZ, R215, 0x1, RZ, 0xc0, !PT ;  /* 0x00000001d7ff7812 */ /* 0x000fe4000780c0ff */
[----:B------:R-:W-:Y:S02]  /*7880*/  FMNMX.FTZ R10, R175, R10, !PT ;  /* 0x0000000aaf0a7209 */ /* 0x000fe40007810000 */
[----:B------:R-:W-:Y:S04]  /*7890*/  ISETP.GT.AND P0, PT, R159, 0x49, !P0 ;  /* 0x000000499f00780c */ /* 0x000fe80004704270 */
[----:B------:R-:W-:Y:S04]  /*78a0*/  ISETP.LT.OR P0, PT, R4, 0x4a, P0 ;  /* 0x0000004a0400780c */ /* 0x000fe80000701670 */
[----:B------:R-:W-:Y:S04]  /*78b0*/  FSEL R173, R43, -INF , !P0 ;  /* 0xff8000002bad7808 */ /* 0x000fe80004000000 */
[----:B------:R-:W-:Y:S04]  /*78c0*/  FMNMX.FTZ R10, R173, R10, !PT ;  /* 0x0000000aad0a7209 */ /* 0x000fe80007810000 */
[----:B------:R-:W-:Y:S02]  /*78d0*/  FMNMX.FTZ R10, R157, R10, !PT ;  /* 0x0000000a9d0a7209 */ /* 0x000fe40007810000 */
[----:B-1----:R-:W-:Y:S02]  /*78e0*/  FMNMX.FTZ R6, R5, R0, !PT ;  /* 0x0000000005067209 */ /* 0x002fe40007810000 */
[----:B------:R-:W-:Y:S03]  /*78f0*/  FMNMX.FTZ R0, R139, R10, !PT ;  /* 0x0000000a8b007209 */ /* 0x000fe60007810000 */
[----:B------:R-:W1:Y:S01]  /*7900*/  SHFL.BFLY PT, R15, R6, 0x1, 0x1f ;  /* 0x0c201f00060f7f89 */ /* 0x000e6200000e0000 */
[----:B------:R-:W-:Y:S04]  /*7910*/  FMNMX.FTZ R0, R135, R0, !PT ;  /* 0x0000000087007209 */ /* 0x000fe80007810000 */
[----:B------:R-:W-:Y:S05]  /*7920*/  FMNMX.FTZ R7, R117, R0, !PT ;  /* 0x0000000075077209 */ /* 0x000fea0007810000 */
[----:B------:R-:W2:Y:S01]  /*7930*/  SHFL.BFLY PT, R4, R7, 0x2, 0x1f ;  /* 0x0c401f0007047f89 */ /* 0x000ea200000e0000 */
[----:B-1----:R-:W-:Y:S04]  /*7940*/  FMNMX.FTZ R0, R6, R15, !PT ;  /* 0x0000000f06007209 */ /* 0x002fe80007810000 */
[C---:B------:R-:W-:Y:S01]  /*7950*/  FSETP.NEU.FTZ.AND P0, PT, R0.reuse, -INF , PT ;  /* 0xff8000000000780b */ /* 0x040fe20003f1d000 */
[C---:B------:R-:W-:Y:S03]  /*7960*/  FMUL.FTZ R159, R0.reuse, c[0x0][0x2d0] ;  /* 0x0000b400009f7a20 */ /* 0x040fe60000410000 */
[----:B------:R-:W-:Y:S02]  /*7970*/  FSEL R6, R0, RZ, P0 ;  /* 0x000000ff00067208 */ /* 0x000fe40000000000 */
[----:B--2---:R-:W-:Y:S02]  /*7980*/  FMNMX.FTZ R5, R7, R4, !PT ;  /* 0x0000000407057209 */ /* 0x004fe40007810000 */
[----:B------:R-:W-:Y:S01]  /*7990*/  FSEL R159, R159, RZ, P0 ;  /* 0x000000ff9f9f7208 */ /* 0x000fe20000000000 */
[----:B------:R-:W-:Y:S02]  /*79a0*/  FADD.FTZ R3, -R6, R3 ;  /* 0x0000000306037221 */ /* 0x000fe40000010100 */
[----:B------:R-:W1:Y:S02]  /*79b0*/  SHFL.BFLY PT, R4, R5, 0x1, 0x1f ;  /* 0x0c201f0005047f89 */ /* 0x000e6400000e0000 */
[--C-:B------:R-:W-:Y:S02]  /*79c0*/  FFMA.FTZ R119, R118, c[0x0][0x2d0], -R159.reuse ;  /* 0x0000b40076777a23 */ /* 0x100fe4000001089f */
[--C-:B------:R-:W-:Y:S02]  /*79d0*/  FFMA.FTZ R118, R116, c[0x0][0x2d0], -R159.reuse ;  /* 0x0000b40074767a23 */ /* 0x100fe4000001089f */
[--C-:B------:R-:W-:Y:S02]  /*79e0*/  FFMA.FTZ R129, R8, c[0x0][0x2d0], -R159.reuse ;  /* 0x0000b40008817a23 */ /* 0x100fe4000001089f */
[--C-:B------:R-:W-:Y:S01]  /*79f0*/  FFMA.FTZ R128, R120, c[0x0][0x2d0], -R159.reuse ;  /* 0x0000b40078807a23 */ /* 0x100fe2000001089f */
[----:B------:R-:W-:Y:S01]  /*7a00*/  MUFU.EX2 R119, R119 ;  /* 0x0000007700777308 */ /* 0x000fe20000000800 */
[--C-:B------:R-:W-:Y:S02]  /*7a10*/  FFMA.FTZ R137, R160, c[0x0][0x2d0], -R159.reuse ;  /* 0x0000b400a0897a23 */ /* 0x100fe4000001089f */
[--C-:B------:R-:W-:Y:S02]  /*7a20*/  FFMA.FTZ R144, R144, c[0x0][0x2d0], -R159.reuse ;  /* 0x0000b40090907a23 */ /* 0x100fe4000001089f */
[--C-:B------:R-:W-:Y:S02]  /*7a30*/  FFMA.FTZ R147, R158, c[0x0][0x2d0], -R159.reuse ;  /* 0x0000b4009e937a23 */ /* 0x100fe4000001089f */
[--C-:B------:R-:W-:Y:S02]  /*7a40*/  FFMA.FTZ R156, R156, c[0x0][0x2d0], -R159.reuse ;  /* 0x0000b4009c9c7a23 */ /* 0x100fe4000001089f */
[--C-:B------:R-:W-:Y:S01]  /*7a50*/  FFMA.FTZ R174, R174, c[0x0][0x2d0], -R159.reuse ;  /* 0x0000b400aeae7a23 */ /* 0x100fe2000001089f */
[----:B------:R-:W2:Y:S01]  /*7a60*/  MUFU.EX2 R128, R128 ;  /* 0x0000008000807308 */ /* 0x000ea20000000800 */
[--C-:B------:R-:W-:Y:S02]  /*7a70*/  FFMA.FTZ R224, R224, c[0x0][0x2d0], -R159.reuse ;  /* 0x0000b400e0e07a23 */ /* 0x100fe4000001089f */
[--C-:B------:R-:W-:Y:S01]  /*7a80*/  FFMA.FTZ R232, R232, c[0x0][0x2d0], -R159.reuse ;  /* 0x0000b400e8e87a23 */ /* 0x100fe2000001089f */
[----:B-1----:R-:W-:Y:S01]  /*7a90*/  FMNMX.FTZ R116, R5, R4, !PT ;  /* 0x0000000405747209 */ /* 0x002fe20007810000 */
[----:B------:R-:W-:Y:S02]  /*7aa0*/  FMUL.FTZ R4, R3, c[0x0][0x2d0] ;  /* 0x0000b40003047a20 */ /* 0x000fe40000410000 */
[--C-:B------:R-:W-:Y:S01]  /*7ab0*/  FFMA.FTZ R234, R234, c[0x0][0x2d0], -R159.reuse ;  /* 0x0000b400eaea7a23 */ /* 0x100fe2000001089f */
[C---:B------:R-:W-:Y:S01]  /*7ac0*/  FSETP.NEU.FTZ.AND P0, PT, R116.reuse, -INF , PT ;  /* 0xff8000007400780b */ /* 0x040fe20003f1d000 */
[----:B------:R-:W-:Y:S01]  /*7ad0*/  FMUL.FTZ R134, R116, c[0x0][0x2d0] ;  /* 0x0000b40074867a20 */ /* 0x000fe20000410000 */
[----:B------:R-:W1:Y:S01]  /*7ae0*/  MUFU.EX2 R3, R4 ;  /* 0x0000000400037308 */ /* 0x000e620000000800 */
[--C-:B------:R-:W-:Y:S01]  /*7af0*/  FFMA.FTZ R226, R226, c[0x0][0x2d0], -R159.reuse ;  /* 0x0000b400e2e27a23 */ /* 0x100fe2000001089f */
[----:B------:R-:W-:Y:S01]  /*7b00*/  FSEL R5, R116, RZ, P0 ;  /* 0x000000ff74057208 */ /* 0x000fe20000000000 */
[--C-:B------:R-:W-:Y:S01]  /*7b10*/  FFMA.FTZ R172, R172, c[0x0][0x2d0], -R159.reuse ;  /* 0x0000b400acac7a23 */ /* 0x100fe2000001089f */
[----:B------:R-:W-:Y:S01]  /*7b20*/  FSEL R134, R134, RZ, P0 ;  /* 0x000000ff86867208 */ /* 0x000fe20000000000 */
[--C-:B------:R-:W-:Y:S01]  /*7b30*/  FFMA.FTZ R146, R146, c[0x0][0x2d0], -R159.reuse ;  /* 0x0000b40092927a23 */ /* 0x100fe2000001089f */
[----:B------:R-:W-:Y:S01]  /*7b40*/  ISETP.GT.AND P0, PT, R222, R223, PT ;  /* 0x000000dfde00720c */ /* 0x000fe20003f04270 */
[----:B------:R-:W-:Y:S02]  /*7b50*/  FADD.FTZ R5, -R5, R2 ;  /* 0x0000000205057221 */ /* 0x000fe40000010100 */
[--C-:B------:R-:W-:Y:S01]  /*7b60*/  FFMA.FTZ R132, R13, c[0x0][0x2d0], -R134.reuse ;  /* 0x0000b4000d847a23 */ /* 0x100fe20000010886 */
[----:B------:R-:W-:Y:S01]  /*7b70*/  MUFU.EX2 R118, R118 ;  /* 0x0000007600767308 */ /* 0x000fe20000000800 */
[----:B------:R-:W3:Y:S01]  /*7b80*/  LDSM.16.MT88.4 R12, [R204+0x100] ;  /* 0x00010000cc0c783b */ /* 0x000ee20000004200 */
[--C-:B------:R-:W-:Y:S01]  /*7b90*/  FFMA.FTZ R133, R17, c[0x0][0x2d0], -R134.reuse ;  /* 0x0000b40011857a23 */ /* 0x100fe20000010886 */
[----:B--2---:R-:W-:Y:S01]  /*7ba0*/  F2FP.BF16.PACK_AB R120, R119, R128 ;  /* 0x000000807778723e */ /* 0x004fe200000010ff */
[--C-:B------:R-:W-:Y:S02]  /*7bb0*/  FFMA.FTZ R131, R9, c[0x0][0x2d0], -R134.reuse ;  /* 0x0000b40009837a23 */ /* 0x100fe40000010886 */
[--C-:B------:R-:W-:Y:S02]  /*7bc0*/  FFMA.FTZ R130, R11, c[0x0][0x2d0], -R134.reuse ;  /* 0x0000b4000b827a23 */ /* 0x100fe40000010886 */
[----:B------:R-:W-:Y:S02]  /*7bd0*/  FMUL.FTZ R2, R5, c[0x0][0x2d0] ;  /* 0x0000b40005027a20 */ /* 0x000fe40000410000 */
[----:B------:R-:W2:Y:S01]  /*7be0*/  MUFU.EX2 R129, R129 ;  /* 0x0000008100817308 */ /* 0x000ea20000000800 */
[--C-:B------:R-:W-:Y:S02]  /*7bf0*/  FFMA.FTZ R158, R229, c[0x0][0x2d0], -R134.reuse ;  /* 0x0000b400e59e7a23 */ /* 0x100fe40000010886 */
[--C-:B------:R-:W-:Y:S02]  /*7c00*/  FFMA.FTZ R161, R161, c[0x0][0x2d0], -R134.reuse ;  /* 0x0000b400a1a17a23 */ /* 0x100fe40000010886 */
[C---:B-1----:R-:W-:Y:S02]  /*7c10*/  FMUL.FTZ R4, R3.reuse, R112 ;  /* 0x0000007003047220 */ /* 0x042fe40000410000 */
[C---:B------:R-:W-:Y:S02]  /*7c20*/  FMUL.FTZ R5, R3.reuse, R113 ;  /* 0x0000007103057220 */ /* 0x040fe40000410000 */
[C---:B------:R-:W-:Y:S01]  /*7c30*/  FMUL.FTZ R8, R3.reuse, R108 ;  /* 0x0000006c03087220 */ /* 0x040fe20000410000 */
[----:B------:R-:W1:Y:S01]  /*7c40*/  MUFU.EX2 R2, R2 ;  /* 0x0000000200027308 */ /* 0x000e620000000800 */
[C---:B------:R-:W-:Y:S02]  /*7c50*/  FMUL.FTZ R9, R3.reuse, R109 ;  /* 0x0000006d03097220 */ /* 0x040fe40000410000 */
[C---:B------:R-:W-:Y:S02]  /*7c60*/  FMUL.FTZ R16, R3.reuse, R72 ;  /* 0x0000004803107220 */ /* 0x040fe40000410000 */
[C---:B------:R-:W-:Y:S02]  /*7c70*/  FMUL.FTZ R17, R3.reuse, R73 ;  /* 0x0000004903117220 */ /* 0x040fe40000410000 */
[C---:B------:R-:W-:Y:S02]  /*7c80*/  FMUL.FTZ R24, R3.reuse, R80 ;  /* 0x0000005003187220 */ /* 0x040fe40000410000 */
[C---:B------:R-:W-:Y:S01]  /*7c90*/  FMUL.FTZ R25, R3.reuse, R81 ;  /* 0x0000005103197220 */ /* 0x040fe20000410000 */
[----:B------:R-:W-:Y:S01]  /*7ca0*/  MUFU.EX2 R133, R133 ;  /* 0x0000008500857308 */ /* 0x000fe20000000800 */
[C---:B------:R-:W-:Y:S02]  /*7cb0*/  FMUL.FTZ R32, R3.reuse, R88 ;  /* 0x0000005803207220 */ /* 0x040fe40000410000 */
[----:B------:R-:W-:Y:S01]  /*7cc0*/  FMUL.FTZ R33, R3, R89 ;  /* 0x0000005903217220 */ /* 0x000fe20000410000 */
[----:B--2---:R-:W-:Y:S01]  /*7cd0*/  F2FP.BF16.PACK_AB R122, R129, R118 ;  /* 0x00000076817a723e */ /* 0x004fe200000010ff */
[C---:B------:R-:W-:Y:S02]  /*7ce0*/  FMUL.FTZ R40, R3.reuse, R96 ;  /* 0x0000006003287220 */ /* 0x040fe40000410000 */
[C---:B------:R-:W-:Y:S02]  /*7cf0*/  FMUL.FTZ R41, R3.reuse, R97 ;  /* 0x0000006103297220 */ /* 0x040fe40000410000 */
[C---:B------:R-:W-:Y:S01]  /*7d00*/  FMUL.FTZ R48, R3.reuse, R104 ;  /* 0x0000006803307220 */ /* 0x040fe20000410000 */
[----:B------:R-:W2:Y:S01]  /*7d10*/  MUFU.EX2 R132, R132 ;  /* 0x0000008400847308 */ /* 0x000ea20000000800 */
[C---:B------:R-:W-:Y:S02]  /*7d20*/  FMUL.FTZ R49, R3.reuse, R105 ;  /* 0x0000006903317220 */ /* 0x040fe40000410000 */
[C---:B------:R-:W-:Y:S02]  /*7d30*/  FMUL.FTZ R52, R3.reuse, R52 ;  /* 0x0000003403347220 */ /* 0x040fe40000410000 */
[C---:B-1----:R-:W-:Y:S02]  /*7d40*/  FMUL.FTZ R6, R2.reuse, R114 ;  /* 0x0000007202067220 */ /* 0x042fe40000410000 */
[C---:B------:R-:W-:Y:S02]  /*7d50*/  FMUL.FTZ R7, R2.reuse, R115 ;  /* 0x0000007302077220 */ /* 0x040fe40000410000 */
[C---:B------:R-:W-:Y:S01]  /*7d60*/  FMUL.FTZ R10, R2.reuse, R110 ;  /* 0x0000006e020a7220 */ /* 0x040fe20000410000 */
[----:B------:R-:W-:Y:S01]  /*7d70*/  MUFU.EX2 R131, R131 ;  /* 0x0000008300837308 */ /* 0x000fe20000000800 */
[C---:B------:R-:W-:Y:S02]  /*7d80*/  FMUL.FTZ R11, R2.reuse, R111 ;  /* 0x0000006f020b7220 */ /* 0x040fe40000410000 */
[C---:B------:R-:W-:Y:S01]  /*7d90*/  FMUL.FTZ R18, R2.reuse, R74 ;  /* 0x0000004a02127220 */ /* 0x040fe20000410000 */
[----:B------:R-:W-:Y:S01]  /*7da0*/  LDSM.16.MT88.4 R108, [R204+0x2900] ;  /* 0x00290000cc6c783b */ /* 0x000fe20000004200 */
[C---:B------:R-:W-:Y:S02]  /*7db0*/  FMUL.FTZ R19, R2.reuse, R75 ;  /* 0x0000004b02137220 */ /* 0x040fe40000410000 */
[C---:B------:R-:W-:Y:S02]  /*7dc0*/  FMUL.FTZ R26, R2.reuse, R82 ;  /* 0x00000052021a7220 */ /* 0x040fe40000410000 */
[C---:B------:R-:W-:Y:S01]  /*7dd0*/  FMUL.FTZ R27, R2.reuse, R83 ;  /* 0x00000053021b7220 */ /* 0x040fe20000410000 */
[----:B------:R-:W1:Y:S01]  /*7de0*/  MUFU.EX2 R130, R130 ;  /* 0x0000008200827308 */ /* 0x000e620000000800 */
[C---:B------:R-:W-:Y:S01]  /*7df0*/  FMUL.FTZ R34, R2.reuse, R90 ;  /* 0x0000005a02227220 */ /* 0x040fe20000410000 */
[----:B------:R-:W-:Y:S01]  /*7e00*/  LDSM.16.MT88.4 R72, [R201+0x3100] ;  /* 0x00310000c948783b */ /* 0x000fe20000004200 */
[----:B------:R-:W-:Y:S01]  /*7e10*/  FMUL.FTZ R35, R2, R91 ;  /* 0x0000005b02237220 */ /* 0x000fe20000410000 */
[----:B--2---:R-:W-:Y:S01]  /*7e20*/  F2FP.BF16.PACK_AB R121, R132, R133 ;  /* 0x000000858479723e */ /* 0x004fe200000010ff */
[C---:B------:R-:W-:Y:S02]  /*7e30*/  FMUL.FTZ R42, R2.reuse, R98 ;  /* 0x00000062022a7220 */ /* 0x040fe40000410000 */
[C---:B------:R-:W-:Y:S02]  /*7e40*/  FMUL.FTZ R43, R2.reuse, R99 ;  /* 0x00000063022b7220 */ /* 0x040fe40000410000 */
[C---:B------:R-:W-:Y:S01]  /*7e50*/  FMUL.FTZ R50, R2.reuse, R106 ;  /* 0x0000006a02327220 */ /* 0x040fe20000410000 */
[----:B------:R-:W-:Y:S01]  /*7e60*/  LDSM.16.MT88.4 R80, [R204+0x900] ;  /* 0x00090000cc50783b */ /* 0x000fe20000004200 */
[C---:B------:R-:W-:Y:S01]  /*7e70*/  FMUL.FTZ R51, R2.reuse, R107 ;  /* 0x0000006b02337220 */ /* 0x040fe20000410000 */
[----:B------:R-:W-:Y:S01]  /*7e80*/  MUFU.EX2 R137, R137 ;  /* 0x0000008900897308 */ /* 0x000fe20000000800 */
[C---:B------:R-:W-:Y:S02]  /*7e90*/  FMUL.FTZ R53, R3.reuse, R53 ;  /* 0x0000003503357220 */ /* 0x040fe40000410000 */
[C---:B------:R-:W-:Y:S02]  /*7ea0*/  FMUL.FTZ R54, R2.reuse, R54 ;  /* 0x0000003602367220 */ /* 0x040fe40000410000 */
[C---:B------:R-:W-:Y:S01]  /*7eb0*/  FMUL.FTZ R55, R2.reuse, R55 ;  /* 0x0000003702377220 */ /* 0x040fe20000410000 */
[----:B------:R-:W-:Y:S01]  /*7ec0*/  LDSM.16.MT88.4 R88, [R200+0x900] ;  /* 0x00090000c858783b */ /* 0x000fe20000004200 */
[C---:B------:R-:W-:Y:S02]  /*7ed0*/  FMUL.FTZ R56, R3.reuse, R56 ;  /* 0x0000003803387220 */ /* 0x040fe40000410000 */
[C---:B------:R-:W-:Y:S01]  /*7ee0*/  FMUL.FTZ R57, R3.reuse, R57 ;  /* 0x0000003903397220 */ /* 0x040fe20000410000 */
[----:B------:R-:W2:Y:S01]  /*7ef0*/  MUFU.EX2 R144, R144 ;  /* 0x0000009000907308 */ /* 0x000ea20000000800 */
[----:B------:R-:W-:Y:S01]  /*7f00*/  FMUL.FTZ R58, R2, R58 ;  /* 0x0000003a023a7220 */ /* 0x000fe20000410000 */
[----:B-1----:R-:W-:Y:S01]  /*7f10*/  F2FP.BF16.PACK_AB R123, R130, R131 ;  /* 0x00000083827b723e */ /* 0x002fe200000010ff */
[C---:B------:R-:W-:Y:S01]  /*7f20*/  FMUL.FTZ R59, R2.reuse, R59 ;  /* 0x0000003b023b7220 */ /* 0x040fe20000410000 */
[----:B------:R-:W-:Y:S01]  /*7f30*/  LDSM.16.MT88.4 R96, [R200+0x2900] ;  /* 0x00290000c860783b */ /* 0x000fe20000004200 */
[C---:B------:R-:W-:Y:S02]  /*7f40*/  FMUL.FTZ R60, R3.reuse, R60 ;  /* 0x0000003c033c7220 */ /* 0x040fe40000410000 */
[C---:B------:R-:W-:Y:S02]  /*7f50*/  FMUL.FTZ R61, R3.reuse, R61 ;  /* 0x0000003d033d7220 */ /* 0x040fe40000410000 */
[C---:B---3--:R-:W-:Y:S01]  /*7f60*/  HMMA.16816.F32.BF16 R4, R120.reuse, R12, R4 ;  /* 0x0000000c7804723c */ /* 0x048fe20000041804 */
[----:B------:R-:W-:Y:S02]  /*7f70*/  MUFU.EX2 R147, R147 ;  /* 0x0000009300937308 */ /* 0x000fe40000000800 */
[----:B------:R-:W-:Y:S02]  /*7f80*/  LDSM.16.MT88.4 R104, [R202+0x5900] ;  /* 0x00590000ca68783b */ /* 0x000fe40000004200 */
[C---:B------:R-:W-:Y:S02]  /*7f90*/  FMUL.FTZ R62, R2.reuse, R62 ;  /* 0x0000003e023e7220 */ /* 0x040fe40000410000 */
[C---:B------:R-:W-:Y:S01]  /*7fa0*/  FMUL.FTZ R12, R3.reuse, R68 ;  /* 0x00000044030c7220 */ /* 0x040fe20000410000 */
[C---:B------:R-:W-:Y:S03]  /*7fb0*/  HMMA.16816.F32.BF16 R8, R120.reuse, R14, R8 ;  /* 0x0000000e7808723c */ /* 0x040fe60000041808 */
[----:B------:R-:W-:Y:S01]  /*7fc0*/  MUFU.EX2 R156, R156 ;  /* 0x0000009c009c7308 */ /* 0x000fe20000000800 */
[C---:B------:R-:W-:Y:S02]  /*7fd0*/  FMUL.FTZ R13, R3.reuse, R69 ;  /* 0x00000045030d7220 */ /* 0x040fe40000410000 */
[C---:B------:R-:W-:Y:S02]  /*7fe0*/  FMUL.FTZ R63, R2.reuse, R63 ;  /* 0x0000003f023f7220 */ /* 0x040fe40000410000 */
[C---:B------:R-:W-:Y:S04]  /*7ff0*/  FMUL.FTZ R14, R2.reuse, R70 ;  /* 0x00000046020e7220 */ /* 0x040fe80000410000 */
[C---:B------:R-:W-:Y:S01]  /*8000*/  FMUL.FTZ R15, R2.reuse, R71 ;  /* 0x00000047020f7220 */ /* 0x040fe20000410000 */
[----:B------:R-:W-:Y:S01]  /*8010*/  MUFU.EX2 R158, R158 ;  /* 0x0000009e009e7308 */ /* 0x000fe20000000800 */
[----:B------:R-:W1:Y:S01]  /*8020*/  LDSM.16.MT88.4 R68, [R202+0x3100] ;  /* 0x00310000ca44783b */ /* 0x000e620000004200 */
[C---:B------:R-:W-:Y:S02]  /*8030*/  FMUL.FTZ R64, R3.reuse, R64 ;  /* 0x0000004003407220 */ /* 0x040fe40000410000 */
[C---:B------:R-:W-:Y:S02]  /*8040*/  FMUL.FTZ R65, R3.reuse, R65 ;  /* 0x0000004103417220 */ /* 0x040fe40000410000 */
[C---:B------:R-:W-:Y:S03]  /*8050*/  HMMA.16816.F32.BF16 R12, R120.reuse, R20, R12 ;  /* 0x00000014780c723c */ /* 0x040fe6000004180c */
[C---:B------:R-:W-:Y:S01]  /*8060*/  FMUL.FTZ R66, R2.reuse, R66 ;  /* 0x0000004202427220 */ /* 0x040fe20000410000 */
[----:B------:R-:W3:Y:S01]  /*8070*/  MUFU.EX2 R161, R161 ;  /* 0x000000a100a17308 */ /* 0x000ee20000000800 */
[C---:B------:R-:W-:Y:S02]  /*8080*/  FMUL.FTZ R67, R2.reuse, R67 ;  /* 0x0000004302437220 */ /* 0x040fe40000410000 */
[C---:B------:R-:W-:Y:S01]  /*8090*/  FMUL.FTZ R20, R3.reuse, R76 ;  /* 0x0000004c03147220 */ /* 0x040fe20000410000 */
[C---:B------:R-:W-:Y:S04]  /*80a0*/  HMMA.16816.F32.BF16 R16, R120.reuse, R22, R16 ;  /* 0x000000167810723c */ /* 0x040fe80000041810 */
[----:B------:R-:W-:Y:S02]  /*80b0*/  FMUL.FTZ R21, R3, R77 ;  /* 0x0000004d03157220 */ /* 0x000fe40000410000 */
[----:B------:R-:W-:Y:S01]  /*80c0*/  MUFU.EX2 R174, R174 ;  /* 0x000000ae00ae7308 */ /* 0x000fe20000000800 */
[C---:B------:R-:W-:Y:S02]  /*80d0*/  FMUL.FTZ R22, R2.reuse, R78 ;  /* 0x0000004e02167220 */ /* 0x040fe40000410000 */
[----:B------:R-:W-:Y:S02]  /*80e0*/  FMUL.FTZ R23, R2, R79 ;  /* 0x0000004f02177220 */ /* 0x000fe40000410000 */
[----:B------:R-:W4:Y:S01]  /*80f0*/  LDSM.16.MT88.4 R76, [R200+0x3100] ;  /* 0x00310000c84c783b */ /* 0x000f220000004200 */
[--C-:B------:R-:W-:Y:S02]  /*8100*/  FFMA.FTZ R160, R227, c[0x0][0x2d0], -R134.reuse ;  /* 0x0000b400e3a07a23 */ /* 0x100fe40000010886 */
[--C-:B------:R-:W-:Y:S02]  /*8110*/  FFMA.FTZ R163, R163, c[0x0][0x2d0], -R134.reuse ;  /* 0x0000b400a3a37a23 */ /* 0x100fe40000010886 */
[C---:B------:R-:W-:Y:S01]  /*8120*/  HMMA.16816.F32.BF16 R20, R120.reuse, R28, R20 ;  /* 0x0000001c7814723c */ /* 0x040fe20000041814 */
[----:B------:R-:W-:Y:S02]  /*8130*/  MUFU.EX2 R224, R224 ;  /* 0x000000e000e07308 */ /* 0x000fe40000000800 */
[--C-:B------:R-:W-:Y:S02]  /*8140*/  FFMA.FTZ R227, R230, c[0x0][0x2d0], -R159.reuse ;  /* 0x0000b400e6e37a23 */ /* 0x100fe4000001089f */
[--C-:B------:R-:W-:Y:S02]  /*8150*/  FFMA.FTZ R229, R228, c[0x0][0x2d0], -R159.reuse ;  /* 0x0000b400e4e57a23 */ /* 0x100fe4000001089f */
[C---:B------:R-:W-:Y:S01]  /*8160*/  FMUL.FTZ R28, R3.reuse, R84 ;  /* 0x00000054031c7220 */ /* 0x040fe20000410000 */
[C---:B------:R-:W-:Y:S03]  /*8170*/  HMMA.16816.F32.BF16 R24, R120.reuse, R30, R24 ;  /* 0x0000001e7818723c */ /* 0x040fe60000041818 */
[----:B------:R-:W-:Y:S01]  /*8180*/  MUFU.EX2 R160, R160 ;  /* 0x000000a000a07308 */ /* 0x000fe20000000800 */
[----:B------:R-:W-:Y:S02]  /*8190*/  FMUL.FTZ R29, R3, R85 ;  /* 0x00000055031d7220 */ /* 0x000fe40000410000 */
[--C-:B------:R-:W-:Y:S02]  /*81a0*/  FFMA.FTZ R228, R241, c[0x0][0x2d0], -R134.reuse ;  /* 0x0000b400f1e47a23 */ /* 0x100fe40000010886 */
[C---:B------:R-:W-:Y:S04]  /*81b0*/  FMUL.FTZ R30, R2.reuse, R86 ;  /* 0x00000056021e7220 */ /* 0x040fe80000410000 */
[----:B------:R-:W-:Y:S01]  /*81c0*/  FMUL.FTZ R31, R2, R87 ;  /* 0x00000057021f7220 */ /* 0x000fe20000410000 */
[----:B------:R-:W5:Y:S01]  /*81d0*/  MUFU.EX2 R163, R163 ;  /* 0x000000a300a37308 */ /* 0x000f620000000800 */
[----:B------:R-:W-:Y:S01]  /*81e0*/  LDSM.16.MT88.4 R84, [R201+0x900] ;  /* 0x00090000c954783b */ /* 0x000fe20000004200 */
[--C-:B------:R-:W-:Y:S02]  /*81f0*/  FFMA.FTZ R233, R233, c[0x0][0x2d0], -R134.reuse ;  /* 0x0000b400e9e97a23 */ /* 0x100fe40000010886 */
[--C-:B------:R-:W-:Y:S02]  /*8200*/  FFMA.FTZ R230, R237, c[0x0][0x2d0], -R134.reuse ;  /* 0x0000b400ede67a23 */ /* 0x100fe40000010886 */
[C---:B------:R-:W-:Y:S03]  /*8210*/  HMMA.16816.F32.BF16 R28, R120.reuse, R36, R28 ;  /* 0x00000024781c723c */ /* 0x040fe6000004181c */
[--C-:B------:R-:W-:Y:S01]  /*8220*/  FFMA.FTZ R235, R235, c[0x0][0x2d0], -R134.reuse ;  /* 0x0000b400ebeb7a23 */ /* 0x100fe20000010886 */
[----:B------:R-:W1:Y:S01]  /*8230*/  MUFU.EX2 R227, R227 ;  /* 0x000000e300e37308 */ /* 0x000e620000000800 */
[--C-:B------:R-:W-:Y:S02]  /*8240*/  FFMA.FTZ R237, R238, c[0x0][0x2d0], -R159.reuse ;  /* 0x0000b400eeed7a23 */ /* 0x100fe4000001089f */
[C---:B------:R-:W-:Y:S01]  /*8250*/  FMUL.FTZ R36, R3.reuse, R92 ;  /* 0x0000005c03247220 */ /* 0x040fe20000410000 */
[C---:B------:R-:W-:Y:S04]  /*8260*/  HMMA.16816.F32.BF16 R32, R120.reuse, R38, R32 ;  /* 0x000000267820723c */ /* 0x040fe80000041820 */
[----:B------:R-:W-:Y:S02]  /*8270*/  FMUL.FTZ R37, R3, R93 ;  /* 0x0000005d03257220 */ /* 0x000fe40000410000 */
[----:B------:R-:W1:Y:S01]  /*8280*/  MUFU.EX2 R229, R229 ;  /* 0x000000e500e57308 */ /* 0x000e620000000800 */
[C---:B------:R-:W-:Y:S02]  /*8290*/  FMUL.FTZ R38, R2.reuse, R94 ;  /* 0x0000005e02267220 */ /* 0x040fe40000410000 */
[----:B------:R-:W-:Y:S02]  /*82a0*/  FMUL.FTZ R39, R2, R95 ;  /* 0x0000005f02277220 */ /* 0x000fe40000410000 */
[----:B------:R-:W-:Y:S01]  /*82b0*/  LDSM.16.MT88.4 R92, [R200+0x4900] ;  /* 0x00490000c85c783b */ /* 0x000fe20000004200 */
        /* <DEDUP_REMOVED lines=8> */
[----:B------:R-:W3:Y:S01]  /*8340*/  MUFU.EX2 R233, R233 ;  /* 0x000000e900e97308 */ /* 0x000ee20000000800 */
[----:B------:R-:W-:Y:S02]  /*8350*/  FMUL.FTZ R45, R3, R101 ;  /* 0x00000065032d7220 */ /* 0x000fe40000410000 */
[--C-:B------:R-:W-:Y:S02]  /*8360*/  FFMA.FTZ R239, R239, c[0x0][0x2d0], -R134.reuse ;  /* 0x0000b400efef7a23 */ /* 0x100fe40000010886 */
[C---:B------:R-:W-:Y:S04]  /*8370*/  FMUL.FTZ R46, R2.reuse, R102 ;  /* 0x00000066022e7220 */ /* 0x040fe80000410000 */
[----:B------:R-:W-:Y:S01]  /*8380*/  FMUL.FTZ R47, R2, R103 ;  /* 0x00000067022f7220 */ /* 0x000fe20000410000 */
[----:B------:R-:W-:Y:S01]  /*8390*/  MUFU.EX2 R230, R230 ;  /* 0x000000e600e67308 */ /* 0x000fe20000000800 */
[----:B------:R-:W-:Y:S01]  /*83a0*/  LDSM.16.MT88.4 R100, [R204+0x5900] ;  /* 0x00590000cc64783b */ /* 0x000fe20000004200 */
[--C-:B------:R-:W-:Y:S02]  /*83b0*/  FFMA.FTZ R243, R184, c[0x0][0x2d0], -R159.reuse ;  /* 0x0000b400b8f37a23 */ /* 0x100fe4000001089f */
[--C-:B------:R-:W-:Y:S02]  /*83c0*/  FFMA.FTZ R247, R162, c[0x0][0x2d0], -R159.reuse ;  /* 0x0000b400a2f77a23 */ /* 0x100fe4000001089f */
[C---:B-1----:R-:W-:Y:S03]  /*83d0*/  HMMA.16816.F32.BF16 R44, R120.reuse, R68, R44 ;  /* 0x00000044782c723c */ /* 0x042fe6000004182c */
[--C-:B------:R-:W-:Y:S01]  /*83e0*/  FFMA.FTZ R162, R231, c[0x0][0x2d0], -R134.reuse ;  /* 0x0000b400e7a27a23 */ /* 0x100fe20000010886 */
[----:B------:R-:W1:Y:S01]  /*83f0*/  MUFU.EX2 R235, R235 ;  /* 0x000000eb00eb7308 */ /* 0x000e620000000800 */
[--C-:B------:R-:W-:Y:S02]  /*8400*/  FFMA.FTZ R225, R225, c[0x0][0x2d0], -R134.reuse ;  /* 0x0000b400e1e17a23 */ /* 0x100fe40000010886 */
[----:B--2---:R-:W-:Y:S01]  /*8410*/  F2FP.BF16.PACK_AB R68, R144, R137 ;  /* 0x000000899044723e */ /* 0x004fe200000010ff */
[C---:B------:R-:W-:Y:S04]  /*8420*/  HMMA.16816.F32.BF16 R48, R120.reuse, R70, R48 ;  /* 0x000000467830723c */ /* 0x040fe80000041830 */
[----:B---3--:R-:W-:Y:S01]  /*8430*/  F2FP.BF16.PACK_AB R69, R161, R158 ;  /* 0x0000009ea145723e */ /* 0x008fe200000010ff */
[--C-:B------:R-:W-:Y:S01]  /*8440*/  FFMA.FTZ R175, R175, c[0x0][0x2d0], -R134.reuse ;  /* 0x0000b400afaf7a23 */ /* 0x100fe20000010886 */
[----:B------:R-:W-:Y:S01]  /*8450*/  MUFU.EX2 R232, R232 ;  /* 0x000000e800e87308 */ /* 0x000fe20000000800 */
[----:B------:R-:W-:Y:S01]  /*8460*/  F2FP.BF16.PACK_AB R70, R156, R147 ;  /* 0x000000939c46723e */ /* 0x000fe200000010ff */
[C---:B------:R-:W-:Y:S04]  /*8470*/  HMMA.16816.F32.BF16 R52, R120.reuse, R72, R52 ;  /* 0x000000487834723c */ /* 0x040fe80000041834 */
[----:B-----5:R-:W-:Y:S01]  /*8480*/  F2FP.BF16.PACK_AB R71, R163, R160 ;  /* 0x000000a0a347723e */ /* 0x020fe200000010ff */
[--C-:B------:R-:W-:Y:S02]  /*8490*/  FFMA.FTZ R184, R173, c[0x0][0x2d0], -R134.reuse ;  /* 0x0000b400adb87a23 */ /* 0x100fe40000010886 */
[--C-:B------:R-:W-:Y:S01]  /*84a0*/  FFMA.FTZ R145, R145, c[0x0][0x2d0], -R159.reuse ;  /* 0x0000b40091917a23 */ /* 0x100fe2000001089f */
[C---:B------:R-:W-:Y:S01]  /*84b0*/  HMMA.16816.F32.BF16 R56, R120.reuse, R74, R56 ;  /* 0x0000004a7838723c */ /* 0x040fe20000041838 */
[----:B------:R-:W2:Y:S01]  /*84c0*/  LDSM.16.MT88.4 R72, [R202+0x900] ;  /* 0x00090000ca48783b */ /* 0x000ea20000004200 */
[----:B------:R-:W-:Y:S02]  /*84d0*/  MUFU.EX2 R237, R237 ;  /* 0x000000ed00ed7308 */ /* 0x000fe40000000800 */
[--C-:B------:R-:W-:Y:S02]  /*84e0*/  FFMA.FTZ R138, R138, c[0x0][0x2d0], -R159.reuse ;  /* 0x0000b4008a8a7a23 */ /* 0x100fe4000001089f */
[----:B------:R-:W-:Y:S02]  /*84f0*/  FFMA.FTZ R159, R136, c[0x0][0x2d0], -R159 ;  /* 0x0000b400889f7a23 */ /* 0x000fe4000001089f */
[C---:B----4-:R-:W-:Y:S04]  /*8500*/  HMMA.16816.F32.BF16 R60, R120.reuse, R76, R60 ;  /* 0x0000004c783c723c */ /* 0x050fe8000004183c */
[----:B------:R-:W-:Y:S01]  /*8510*/  MUFU.EX2 R234, R234 ;  /* 0x000000ea00ea7308 */ /* 0x000fe20000000800 */
[--C-:B------:R-:W-:Y:S02]  /*8520*/  FFMA.FTZ R136, R157, c[0x0][0x2d0], -R134.reuse ;  /* 0x0000b4009d887a23 */ /* 0x100fe40000010886 */
[--C-:B------:R-:W-:Y:S01]  /*8530*/  FFMA.FTZ R139, R139, c[0x0][0x2d0], -R134.reuse ;  /* 0x0000b4008b8b7a23 */ /* 0x100fe20000010886 */
[----:B------:R-:W-:Y:S01]  /*8540*/  HMMA.16816.F32.BF16 R64, R120, R78, R64 ;  /* 0x0000004e7840723c */ /* 0x000fe20000041840 */
[----:B------:R-:W3:Y:S03]  /*8550*/  LDSM.16.MT88.4 R76, [R204+0x3900] ;  /* 0x00390000cc4c783b */ /* 0x000ee60000004200 */
[--C-:B------:R-:W-:Y:S02]  /*8560*/  FFMA.FTZ R135, R135, c[0x0][0x2d0], -R134.reuse ;  /* 0x0000b40087877a23 */ /* 0x100fe40000010886 */
[----:B------:R-:W-:Y:S01]  /*8570*/  MUFU.EX2 R241, R241 ;  /* 0x000000f100f17308 */ /* 0x000fe20000000800 */
[----:B------:R-:W-:Y:S01]  /*8580*/  FFMA.FTZ R134, R117, c[0x0][0x2d0], -R134 ;  /* 0x0000b40075867a23 */ /* 0x000fe20000010886 */
[C---:B------:R-:W-:Y:S05]  /*8590*/  HMMA.16816.F32.BF16 R4, R68.reuse, R80, R4 ;  /* 0x000000504404723c */ /* 0x040fea0000041804 */
[----:B------:R-:W-:Y:S02]  /*85a0*/  FFMA.FTZ R128, R3, R216, R128 ;  /* 0x000000d803807223 */ /* 0x000fe40000010080 */
[----:B------:R-:W-:Y:S01]  /*85b0*/  FFMA.FTZ R133, R2, R217, R133 ;  /* 0x000000d902857223 */ /* 0x000fe20000010085 */
[C---:B------:R-:W-:Y:S01]  /*85c0*/  HMMA.16816.F32.BF16 R8, R68.reuse, R82, R8 ;  /* 0x000000524408723c */ /* 0x040fe20000041808 */
[----:B------:R-:W-:Y:S01]  /*85d0*/  LDSM.16.MT88.4 R80, [R201+0x3900] ;  /* 0x00390000c950783b */ /* 0x000fe20000004200 */
[----:B------:R-:W-:Y:S02]  /*85e0*/  MUFU.EX2 R236, R236 ;  /* 0x000000ec00ec7308 */ /* 0x000fe40000000800 */
[----:B------:R-:W-:Y:S02]  /*85f0*/  FADD.FTZ R119, R119, R128 ;  /* 0x0000008077777221 */ /* 0x000fe40000010000 */
[----:B------:R-:W-:Y:S02]  /*8600*/  FADD.FTZ R132, R132, R133 ;  /* 0x0000008584847221 */ /* 0x000fe40000010000 */
[----:B------:R-:W-:Y:S01]  /*8610*/  FADD.FTZ R118, R118, R119 ;  /* 0x0000007776767221 */ /* 0x000fe20000010000 */
[C---:B--2---:R-:W-:Y:S03]  /*8620*/  HMMA.16816.F32.BF16 R12, R68.reuse, R72, R12 ;  /* 0x00000048440c723c */ /* 0x044fe6000004180c */
[----:B------:R-:W-:Y:S01]  /*8630*/  MUFU.EX2 R245, R245 ;  /* 0x000000f500f57308 */ /* 0x000fe20000000800 */
[----:B------:R-:W-:Y:S02]  /*8640*/  FADD.FTZ R3, R131, R132 ;  /* 0x0000008483037221 */ /* 0x000fe40000010000 */
[----:B------:R-:W-:Y:S02]  /*8650*/  FADD.FTZ R118, R129, R118 ;  /* 0x0000007681767221 */ /* 0x000fe40000010000 */
[C---:B------:R-:W-:Y:S01]  /*8660*/  HMMA.16816.F32.BF16 R16, R68.reuse, R74, R16 ;  /* 0x0000004a4410723c */ /* 0x040fe20000041810 */
[----:B------:R-:W2:Y:S03]  /*8670*/  LDSM.16.MT88.4 R72, [R202+0x3900] ;  /* 0x00390000ca48783b */ /* 0x000ea60000004200 */
[----:B------:R-:W-:Y:S01]  /*8680*/  FADD.FTZ R3, R130, R3 ;  /* 0x0000000382037221 */ /* 0x000fe20000010000 */
[----:B------:R-:W-:Y:S01]  /*8690*/  MUFU.EX2 R238, R238 ;  /* 0x000000ee00ee7308 */ /* 0x000fe20000000800 */
[----:B------:R-:W-:Y:S02]  /*86a0*/  FADD.FTZ R137, R137, R118 ;  /* 0x0000007689897221 */ /* 0x000fe40000010000 */
[C---:B------:R-:W-:Y:S04]  /*86b0*/  HMMA.16816.F32.BF16 R20, R68.reuse, R84, R20 ;  /* 0x000000544414723c */ /* 0x040fe80000041814 */
[----:B------:R-:W-:Y:S02]  /*86c0*/  FADD.FTZ R158, R158, R3 ;  /* 0x000000039e9e7221 */ /* 0x000fe40000010000 */
[----:B------:R-:W-:Y:S01]  /*86d0*/  FADD.FTZ R144, R144, R137 ;  /* 0x0000008990907221 */ /* 0x000fe20000010000 */
[----:B------:R-:W-:Y:S01]  /*86e0*/  MUFU.EX2 R239, R239 ;  /* 0x000000ef00ef7308 */ /* 0x000fe20000000800 */
[C---:B------:R-:W-:Y:S01]  /*86f0*/  HMMA.16816.F32.BF16 R24, R68.reuse, R86, R24 ;  /* 0x000000564418723c */ /* 0x040fe20000041818 */
[----:B------:R-:W4:Y:S03]  /*8700*/  LDSM.16.MT88.4 R84, [R200+0x3900] ;  /* 0x00390000c854783b */ /* 0x000f260000004200 */
[----:B------:R-:W-:Y:S02]  /*8710*/  FADD.FTZ R161, R161, R158 ;  /* 0x0000009ea1a17221 */ /* 0x000fe40000010000 */
[----:B------:R-:W-:Y:S02]  /*8720*/  FADD.FTZ R147, R147, R144 ;  /* 0x0000009093937221 */ /* 0x000fe40000010000 */
[C---:B------:R-:W-:Y:S01]  /*8730*/  HMMA.16816.F32.BF16 R28, R68.reuse, R88, R28 ;  /* 0x00000058441c723c */ /* 0x040fe2000004181c */
[----:B------:R-:W-:Y:S03]  /*8740*/  MUFU.EX2 R226, R226 ;  /* 0x000000e200e27308 */ /* 0x000fe60000000800 */
[----:B------:R-:W-:Y:S02]  /*8750*/  FADD.FTZ R160, R160, R161 ;  /* 0x000000a1a0a07221 */ /* 0x000fe40000010000 */
[----:B------:R-:W-:Y:S02]  /*8760*/  FADD.FTZ R156, R156, R147 ;  /* 0x000000939c9c7221 */ /* 0x000fe40000010000 */
[C---:B------:R-:W-:Y:S01]  /*8770*/  HMMA.16816.F32.BF16 R32, R68.reuse, R90, R32 ;  /* 0x0000005a4420723c */ /* 0x040fe20000041820 */
[----:B------:R-:W-:Y:S02]  /*8780*/  LDSM.16.MT88.4 R88, [R200+0x4100] ;  /* 0x00410000c858783b */ /* 0x000fe40000004200 */
[----:B------:R-:W-:Y:S01]  /*8790*/  MUFU.EX2 R243, R243 ;  /* 0x000000f300f37308 */ /* 0x000fe20000000800 */
[----:B------:R-:W-:Y:S04]  /*87a0*/  FADD.FTZ R163, R163, R160 ;  /* 0x000000a0a3a37221 */ /* 0x000fe80000010000 */
[C---:B---3--:R-:W-:Y:S05]  /*87b0*/  HMMA.16816.F32.BF16 R36, R68.reuse, R76, R36 ;  /* 0x0000004c4424723c */ /* 0x048fea0000041824 */
[----:B------:R-:W-:Y:S03]  /*87c0*/  MUFU.EX2 R172, R172 ;  /* 0x000000ac00ac7308 */ /* 0x000fe60000000800 */
[C---:B------:R-:W-:Y:S01]  /*87d0*/  HMMA.16816.F32.BF16 R40, R68.reuse, R78, R40 ;  /* 0x0000004e4428723c */ /* 0x040fe20000041828 */
[----:B------:R-:W-:Y:S06]  /*87e0*/  LDSM.16.MT88.4 R76, [R202+0x1100] ;  /* 0x00110000ca4c783b */ /* 0x000fec0000004200 */
[----:B------:R-:W-:Y:S01]  /*87f0*/  MUFU.EX2 R247, R247 ;  /* 0x000000f700f77308 */ /* 0x000fe20000000800 */
[C---:B--2---:R-:W-:Y:S08]  /*8800*/  HMMA.16816.F32.BF16 R44, R68.reuse, R72, R44 ;  /* 0x00000048442c723c */ /* 0x044ff0000004182c */
[C---:B------:R-:W-:Y:S01]  /*8810*/  HMMA.16816.F32.BF16 R48, R68.reuse, R74, R48 ;  /* 0x0000004a4430723c */ /* 0x040fe20000041830 */
[----:B------:R-:W2:Y:S01]  /*8820*/  LDSM.16.MT88.4 R72, [R204+0x1100] ;  /* 0x00110000cc48783b */ /* 0x000ea20000004200 */
[----:B------:R-:W-:Y:S06]  /*8830*/  MUFU.EX2 R162, R162 ;  /* 0x000000a200a27308 */ /* 0x000fec0000000800 */
[C---:B------:R-:W-:Y:S04]  /*8840*/  HMMA.16816.F32.BF16 R52, R68.reuse, R80, R52 ;  /* 0x000000504434723c */ /* 0x040fe80000041834 */
[----:B------:R-:W-:Y:S04]  /*8850*/  MUFU.EX2 R225, R225 ;  /* 0x000000e100e17308 */ /* 0x000fe80000000800 */
[C---:B------:R-:W-:Y:S01]  /*8860*/  HMMA.16816.F32.BF16 R56, R68.reuse, R82, R56 ;  /* 0x000000524438723c */ /* 0x040fe20000041838 */
[----:B------:R-:W3:Y:S05]  /*8870*/  LDSM.16.MT88.4 R80, [R201+0x1100] ;  /* 0x00110000c950783b */ /* 0x000eea0000004200 */
[----:B------:R-:W-:Y:S02]  /*8880*/  MUFU.EX2 R175, R175 ;  /* 0x000000af00af7308 */ /* 0x000fe40000000800 */
[C---:B----4-:R-:W-:Y:S08]  /*8890*/  HMMA.16816.F32.BF16 R60, R68.reuse, R84, R60 ;  /* 0x00000054443c723c */ /* 0x050ff0000004183c */
[----:B------:R-:W-:Y:S01]  /*88a0*/  HMMA.16816.F32.BF16 R64, R68, R86, R64 ;  /* 0x000000564440723c */ /* 0x000fe20000041840 */
[----:B------:R-:W4:Y:S01]  /*88b0*/  LDSM.16.MT88.4 R84, [R200+0x1100] ;  /* 0x00110000c854783b */ /* 0x000f220000004200 */
[----:B------:R-:W-:Y:S05]  /*88c0*/  MUFU.EX2 R184, R184 ;  /* 0x000000b800b87308 */ /* 0x000fea0000000800 */
[----:B------:R-:W-:Y:S01]  /*88d0*/  F2FP.BF16.PACK_AB R68, R174, R227 ;  /* 0x000000e3ae44723e */ /* 0x000fe200000010ff */
[----:B------:R-:W-:Y:S01]  /*88e0*/  FADD.FTZ R227, R227, R156 ;  /* 0x0000009ce3e37221 */ /* 0x000fe20000010000 */
[----:B------:R-:W-:Y:S03]  /*88f0*/  F2FP.BF16.PACK_AB R70, R229, R224 ;  /* 0x000000e0e546723e */ /* 0x000fe600000010ff */
[----:B------:R-:W-:Y:S01]  /*8900*/  F2FP.BF16.PACK_AB R69, R233, R228 ;  /* 0x000000e4e945723e */ /* 0x000fe200000010ff */
[----:B------:R-:W-:Y:S01]  /*8910*/  MUFU.EX2 R146, R146 ;  /* 0x0000009200927308 */ /* 0x000fe20000000800 */
[----:B-1----:R-:W-:Y:S01]  /*8920*/  F2FP.BF16.PACK_AB R71, R235, R230 ;  /* 0x000000e6eb47723e */ /* 0x002fe200000010ff */
[----:B------:R-:W-:Y:S02]  /*8930*/  FADD.FTZ R228, R228, R163 ;  /* 0x000000a3e4e47221 */ /* 0x000fe40000010000 */
[----:B------:R-:W-:Y:S02]  /*8940*/  FADD.FTZ R227, R174, R227 ;  /* 0x000000e3aee37221 */ /* 0x000fe40000010000 */
[----:B------:R-:W-:Y:S02]  /*8950*/  FADD.FTZ R233, R233, R228 ;  /* 0x000000e4e9e97221 */ /* 0x000fe40000010000 */
[C---:B--2---:R-:W-:Y:S02]  /*8960*/  HMMA.16816.F32.BF16 R4, R68.reuse, R72, R4 ;  /* 0x000000484404723c */ /* 0x044fe40000041804 */
[----:B------:R-:W1:Y:S01]  /*8970*/  MUFU.EX2 R145, R145 ;  /* 0x0000009100917308 */ /* 0x000e620000000800 */
[----:B------:R-:W-:Y:S02]  /*8980*/  FADD.FTZ R224, R224, R227 ;  /* 0x000000e3e0e07221 */ /* 0x000fe40000010000 */
[----:B------:R-:W-:Y:S02]  /*8990*/  FADD.FTZ R230, R230, R233 ;  /* 0x000000e9e6e67221 */ /* 0x000fe40000010000 */
[----:B------:R-:W-:Y:S01]  /*89a0*/  FADD.FTZ R229, R229, R224 ;  /* 0x000000e0e5e57221 */ /* 0x000fe20000010000 */
[C---:B------:R-:W-:Y:S01]  /*89b0*/  HMMA.16816.F32.BF16 R8, R68.reuse, R74, R8 ;  /* 0x0000004a4408723c */ /* 0x040fe20000041808 */
[----:B------:R-:W2:Y:S03]  /*89c0*/  LDSM.16.MT88.4 R72, [R204+0x4100] ;  /* 0x00410000cc48783b */ /* 0x000ea60000004200 */
[----:B------:R-:W-:Y:S01]  /*89d0*/  MUFU.EX2 R138, R138 ;  /* 0x0000008a008a7308 */ /* 0x000fe20000000800 */
[----:B------:R-:W-:Y:S03]  /*89e0*/  FADD.FTZ R235, R235, R230 ;  /* 0x000000e6ebeb7221 */ /* 0x000fe60000010000 */
[C---:B------:R-:W-:Y:S06]  /*89f0*/  HMMA.16816.F32.BF16 R12, R68.reuse, R76, R12 ;  /* 0x0000004c440c723c */ /* 0x040fec000004180c */
[----:B------:R-:W5:Y:S02]  /*8a00*/  MUFU.EX2 R159, R159 ;  /* 0x0000009f009f7308 */ /* 0x000f640000000800 */
[C---:B------:R-:W-:Y:S01]  /*8a10*/  HMMA.16816.F32.BF16 R16, R68.reuse, R78, R16 ;  /* 0x0000004e4410723c */ /* 0x040fe20000041810 */
[----:B------:R-:W2:Y:S03]  /*8a20*/  LDSM.16.MT88.4 R76, [R202+0x4100] ;  /* 0x00410000ca4c783b */ /* 0x000ea60000004200 */
[----:B-1----:R-:W-:Y:S04]  /*8a30*/  F2FP.BF16.PACK_AB R120, R145, R146 ;  /* 0x000000929178723e */ /* 0x002fe800000010ff */
[C---:B---3--:R-:W-:Y:S01]  /*8a40*/  HMMA.16816.F32.BF16 R20, R68.reuse, R80, R20 ;  /* 0x000000504414723c */ /* 0x048fe20000041814 */
[----:B------:R-:W-:Y:S07]  /*8a50*/  MUFU.EX2 R136, R136 ;  /* 0x0000008800887308 */ /* 0x000fee0000000800 */
[C---:B------:R-:W-:Y:S01]  /*8a60*/  HMMA.16816.F32.BF16 R24, R68.reuse, R82, R24 ;  /* 0x000000524418723c */ /* 0x040fe20000041818 */
[----:B------:R-:W1:Y:S02]  /*8a70*/  LDSM.16.MT88.4 R80, [R201+0x4100] ;  /* 0x00410000c950783b */ /* 0x000e640000004200 */
[----:B------:R-:W3:Y:S01]  /*8a80*/  MUFU.EX2 R139, R139 ;  /* 0x0000008b008b7308 */ /* 0x000ee20000000800 */
[----:B-----5:R-:W-:Y:S04]  /*8a90*/  F2FP.BF16.PACK_AB R122, R159, R138 ;  /* 0x0000008a9f7a723e */ /* 0x020fe800000010ff */
[C---:B----4-:R-:W-:Y:S05]  /*8aa0*/  HMMA.16816.F32.BF16 R28, R68.reuse, R84, R28 ;  /* 0x00000054441c723c */ /* 0x050fea000004181c */
[----:B------:R-:W-:Y:S03]  /*8ab0*/  MUFU.EX2 R135, R135 ;  /* 0x0000008700877308 */ /* 0x000fe60000000800 */
[C---:B------:R-:W-:Y:S01]  /*8ac0*/  HMMA.16816.F32.BF16 R32, R68.reuse, R86, R32 ;  /* 0x000000564420723c */ /* 0x040fe20000041820 */
[----:B------:R-:W4:Y:S06]  /*8ad0*/  LDSM.16.MT88.4 R84, [R204+0x1900] ;  /* 0x00190000cc54783b */ /* 0x000f2c0000004200 */
[----:B------:R-:W5:Y:S01]  /*8ae0*/  MUFU.EX2 R134, R134 ;  /* 0x0000008600867308 */ /* 0x000f620000000800 */
[C---:B--2---:R-:W-:Y:S04]  /*8af0*/  HMMA.16816.F32.BF16 R36, R68.reuse, R72, R36 ;  /* 0x000000484424723c */ /* 0x044fe80000041824 */
[----:B---3--:R-:W-:Y:S04]  /*8b00*/  F2FP.BF16.PACK_AB R121, R139, R136 ;  /* 0x000000888b79723e */ /* 0x008fe800000010ff */
[C---:B------:R-:W-:Y:S01]  /*8b10*/  HMMA.16816.F32.BF16 R40, R68.reuse, R74, R40 ;  /* 0x0000004a4428723c */ /* 0x040fe20000041828 */
[----:B------:R-:W2:Y:S07]  /*8b20*/  LDSM.16.MT88.4 R72, [R202+0x1900] ;  /* 0x00190000ca48783b */ /* 0x000eae0000004200 */
[C---:B------:R-:W-:Y:S04]  /*8b30*/  HMMA.16816.F32.BF16 R44, R68.reuse, R76, R44 ;  /* 0x0000004c442c723c */ /* 0x040fe8000004182c */
[----:B-----5:R-:W-:Y:S04]  /*8b40*/  F2FP.BF16.PACK_AB R123, R134, R135 ;  /* 0x00000087867b723e */ /* 0x020fe800000010ff */
[C---:B------:R-:W-:Y:S01]  /*8b50*/  HMMA.16816.F32.BF16 R48, R68.reuse, R78, R48 ;  /* 0x0000004e4430723c */ /* 0x040fe20000041830 */
[----:B------:R-:W3:Y:S07]  /*8b60*/  LDSM.16.MT88.4 R76, [R201+0x1900] ;  /* 0x00190000c94c783b */ /* 0x000eee0000004200 */
[C---:B-1----:R-:W-:Y:S08]  /*8b70*/  HMMA.16816.F32.BF16 R52, R68.reuse, R80, R52 ;  /* 0x000000504434723c */ /* 0x042ff00000041834 */
[C---:B------:R-:W-:Y:S01]  /*8b80*/  HMMA.16816.F32.BF16 R56, R68.reuse, R82, R56 ;  /* 0x000000524438723c */ /* 0x040fe20000041838 */
[----:B------:R-:W1:Y:S07]  /*8b90*/  LDSM.16.MT88.4 R80, [R200+0x1900] ;  /* 0x00190000c850783b */ /* 0x000e6e0000004200 */
[C---:B------:R-:W-:Y:S08]  /*8ba0*/  HMMA.16816.F32.BF16 R60, R68.reuse, R88, R60 ;  /* 0x00000058443c723c */ /* 0x040ff0000004183c */
[----:B------:R-:W-:Y:S01]  /*8bb0*/  HMMA.16816.F32.BF16 R64, R68, R90, R64 ;  /* 0x0000005a4440723c */ /* 0x000fe20000041840 */
[----:B------:R-:W-:Y:S06]  /*8bc0*/  LDSM.16.MT88.4 R88, [R201+0x4900] ;  /* 0x00490000c958783b */ /* 0x000fec0000004200 */
        /* <DEDUP_REMOVED lines=9> */
[C---:B----4-:R-:W-:Y:S03]  /*8c60*/  HMMA.16816.F32.BF16 R4, R68.reuse, R84, R4 ;  /* 0x000000544404723c */ /* 0x050fe60000041804 */
[----:B------:R-:W-:Y:S02]  /*8c70*/  FADD.FTZ R238, R238, R245 ;  /* 0x000000f5eeee7221 */ /* 0x000fe40000010000 */
[----:B------:R-:W-:Y:S02]  /*8c80*/  FADD.FTZ R241, R241, R234 ;  /* 0x000000eaf1f17221 */ /* 0x000fe40000010000 */
[----:B------:R-:W-:Y:S01]  /*8c90*/  FADD.FTZ R239, R239, R238 ;  /* 0x000000eeefef7221 */ /* 0x000fe20000010000 */
[C---:B------:R-:W-:Y:S01]  /*8ca0*/  HMMA.16816.F32.BF16 R8, R68.reuse, R86, R8 ;  /* 0x000000564408723c */ /* 0x040fe20000041808 */
[----:B------:R-:W4:Y:S03]  /*8cb0*/  LDSM.16.MT88.4 R84, [R204+0x4900] ;  /* 0x00490000cc54783b */ /* 0x000f260000004200 */
[----:B------:R-:W-:Y:S04]  /*8cc0*/  FADD.FTZ R2, R162, R239 ;  /* 0x000000efa2027221 */ /* 0x000fe80000010000 */
[C---:B--2---:R-:W-:Y:S04]  /*8cd0*/  HMMA.16816.F32.BF16 R12, R68.reuse, R72, R12 ;  /* 0x00000048440c723c */ /* 0x044fe8000004180c */
[----:B------:R-:W-:Y:S04]  /*8ce0*/  FADD.FTZ R2, R225, R2 ;  /* 0x00000002e1027221 */ /* 0x000fe80000010000 */
[C---:B------:R-:W-:Y:S01]  /*8cf0*/  HMMA.16816.F32.BF16 R16, R68.reuse, R74, R16 ;  /* 0x0000004a4410723c */ /* 0x040fe20000041810 */
[----:B------:R-:W2:Y:S03]  /*8d00*/  LDSM.16.MT88.4 R72, [R202+0x4900] ;  /* 0x00490000ca48783b */ /* 0x000ea60000004200 */
[----:B------:R-:W-:Y:S02]  /*8d10*/  FADD.FTZ R3, R175, R2 ;  /* 0x00000002af037221 */ /* 0x000fe40000010000 */
[----:B------:R-:W-:Y:S02]  /*8d20*/  IMAD.MOV.U32 R2, RZ, RZ, R116 ;  /* 0x000000ffff027224 */ /* 0x000fe400078e0074 */
[C---:B---3--:R-:W-:Y:S04]  /*8d30*/  HMMA.16816.F32.BF16 R20, R68.reuse, R76, R20 ;  /* 0x0000004c4414723c */ /* 0x048fe80000041814 */
[----:B------:R-:W-:Y:S04]  /*8d40*/  FADD.FTZ R3, R184, R3 ;  /* 0x00000003b8037221 */ /* 0x000fe80000010000 */
[C---:B------:R-:W-:Y:S01]  /*8d50*/  HMMA.16816.F32.BF16 R24, R68.reuse, R78, R24 ;  /* 0x0000004e4418723c */ /* 0x040fe20000041818 */
[----:B------:R-:W3:Y:S03]  /*8d60*/  LDSM.16.MT88.4 R76, [R204+0x2100] ;  /* 0x00210000cc4c783b */ /* 0x000ee60000004200 */
[----:B------:R-:W-:Y:S02]  /*8d70*/  FADD.FTZ R136, R136, R3 ;  /* 0x0000000388887221 */ /* 0x000fe40000010000 */
[----:B------:R-:W-:Y:S02]  /*8d80*/  IMAD.MOV.U32 R3, RZ, RZ, R0 ;  /* 0x000000ffff037224 */ /* 0x000fe400078e0000 */
[C---:B-1----:R-:W-:Y:S04]  /*8d90*/  HMMA.16816.F32.BF16 R28, R68.reuse, R80, R28 ;  /* 0x00000050441c723c */ /* 0x042fe8000004181c */
[----:B------:R-:W-:Y:S04]  /*8da0*/  FADD.FTZ R136, R139, R136 ;  /* 0x000000888b887221 */ /* 0x000fe80000010000 */
[C---:B------:R-:W-:Y:S01]  /*8db0*/  HMMA.16816.F32.BF16 R32, R68.reuse, R82, R32 ;  /* 0x000000524420723c */ /* 0x040fe20000041820 */
[----:B------:R-:W1:Y:S03]  /*8dc0*/  LDSM.16.MT88.4 R80, [R202+0x2100] ;  /* 0x00210000ca50783b */ /* 0x000e660000004200 */
[----:B------:R-:W-:Y:S04]  /*8dd0*/  FADD.FTZ R135, R135, R136 ;  /* 0x0000008887877221 */ /* 0x000fe80000010000 */
[C---:B----4-:R-:W-:Y:S04]  /*8de0*/  HMMA.16816.F32.BF16 R36, R68.reuse, R84, R36 ;  /* 0x000000544424723c */ /* 0x050fe80000041824 */
[----:B------:R-:W-:Y:S04]  /*8df0*/  FADD.FTZ R217, R134, R135 ;  /* 0x0000008786d97221 */ /* 0x000fe80000010000 */
[C---:B------:R-:W-:Y:S01]  /*8e00*/  HMMA.16816.F32.BF16 R40, R68.reuse, R86, R40 ;  /* 0x000000564428723c */ /* 0x040fe20000041828 */
[----:B------:R-:W-:Y:S07]  /*8e10*/  LDSM.16.MT88.4 R84, [R200+0x2100] ;  /* 0x00210000c854783b */ /* 0x000fee0000004200 */
[C---:B--2---:R-:W-:Y:S08]  /*8e20*/  HMMA.16816.F32.BF16 R44, R68.reuse, R72, R44 ;  /* 0x00000048442c723c */ /* 0x044ff0000004182c */
[C---:B------:R-:W-:Y:S01]  /*8e30*/  HMMA.16816.F32.BF16 R48, R68.reuse, R74, R48 ;  /* 0x0000004a4430723c */ /* 0x040fe20000041830 */
[----:B------:R-:W2:Y:S07]  /*8e40*/  LDSM.16.MT88.4 R72, [R201+0x2100] ;  /* 0x00210000c948783b */ /* 0x000eae0000004200 */
        /* <DEDUP_REMOVED lines=11> */
[----:B------:R-:W-:Y:S02]  /*8f00*/  F2FP.BF16.PACK_AB R71, R184, R175 ;  /* 0x000000afb847723e */ /* 0x000fe400000010ff */
[----:B------:R-:W-:Y:S01]  /*8f10*/  IADD3 R184, R222, -0x1, RZ ;  /* 0xffffffffdeb87810 */ /* 0x000fe20007ffe0ff */
[----:B------:R-:W-:Y:S04]  /*8f20*/  FADD.FTZ R172, R172, R243 ;  /* 0x000000f3acac7221 */ /* 0x000fe80000010000 */
[C---:B---3--:R-:W-:Y:S03]  /*8f30*/  HMMA.16816.F32.BF16 R4, R68.reuse, R76, R4 ;  /* 0x0000004c4404723c */ /* 0x048fe60000041804 */
[----:B------:R-:W-:Y:S02]  /*8f40*/  FADD.FTZ R247, R247, R172 ;  /* 0x000000acf7f77221 */ /* 0x000fe40000010000 */
[----:B------:R-:W-:Y:S02]  /*8f50*/  IMAD.MOV.U32 R222, RZ, RZ, R184 ;  /* 0x000000ffffde7224 */ /* 0x000fe400078e00b8 */
[----:B------:R-:W-:Y:S01]  /*8f60*/  FADD.FTZ R146, R146, R247 ;  /* 0x000000f792927221 */ /* 0x000fe20000010000 */
[C---:B------:R-:W-:Y:S01]  /*8f70*/  HMMA.16816.F32.BF16 R8, R68.reuse, R78, R8 ;  /* 0x0000004e4408723c */ /* 0x040fe20000041808 */
[----:B------:R-:W3:Y:S03]  /*8f80*/  LDSM.16.MT88.4 R76, [R204+0x5100] ;  /* 0x00510000cc4c783b */ /* 0x000ee60000004200 */
[----:B------:R-:W-:Y:S04]  /*8f90*/  FADD.FTZ R145, R145, R146 ;  /* 0x0000009291917221 */ /* 0x000fe80000010000 */
[C---:B-1----:R-:W-:Y:S04]  /*8fa0*/  HMMA.16816.F32.BF16 R12, R68.reuse, R80, R12 ;  /* 0x00000050440c723c */ /* 0x042fe8000004180c */
[----:B------:R-:W-:Y:S04]  /*8fb0*/  FADD.FTZ R138, R138, R145 ;  /* 0x000000918a8a7221 */ /* 0x000fe80000010000 */
[C---:B------:R-:W-:Y:S01]  /*8fc0*/  HMMA.16816.F32.BF16 R16, R68.reuse, R82, R16 ;  /* 0x000000524410723c */ /* 0x040fe20000041810 */
[----:B------:R-:W1:Y:S03]  /*8fd0*/  LDSM.16.MT88.4 R80, [R202+0x5100] ;  /* 0x00510000ca50783b */ /* 0x000e660000004200 */
[----:B------:R-:W-:Y:S04]  /*8fe0*/  FADD.FTZ R216, R159, R138 ;  /* 0x0000008a9fd87221 */ /* 0x000fe80000010000 */
[C---:B--2---:R-:W-:Y:S08]  /*8ff0*/  HMMA.16816.F32.BF16 R20, R68.reuse, R72, R20 ;  /* 0x000000484414723c */ /* 0x044ff00000041814 */
[C---:B------:R-:W-:Y:S01]  /*9000*/  HMMA.16816.F32.BF16 R24, R68.reuse, R74, R24 ;  /* 0x0000004a4418723c */ /* 0x040fe20000041818 */
[----:B------:R-:W2:Y:S07]  /*9010*/  LDSM.16.MT88.4 R72, [R200+0x5100] ;  /* 0x00510000c848783b */ /* 0x000eae0000004200 */
[C---:B------:R-:W-:Y:S08]  /*9020*/  HMMA.16816.F32.BF16 R28, R68.reuse, R84, R28 ;  /* 0x00000054441c723c */ /* 0x040ff0000004181c */
[C---:B------:R-:W-:Y:S01]  /*9030*/  HMMA.16816.F32.BF16 R32, R68.reuse, R86, R32 ;  /* 0x000000564420723c */ /* 0x040fe20000041820 */
[----:B------:R-:W4:Y:S07]  /*9040*/  LDSM.16.MT88.4 R84, [R202+0x2900] ;  /* 0x00290000ca54783b */ /* 0x000f2e0000004200 */
[C---:B---3--:R-:W-:Y:S08]  /*9050*/  HMMA.16816.F32.BF16 R36, R68.reuse, R76, R36 ;  /* 0x0000004c4424723c */ /* 0x048ff00000041824 */
[C---:B------:R-:W-:Y:S08]  /*9060*/  HMMA.16816.F32.BF16 R40, R68.reuse, R78, R40 ;  /* 0x0000004e4428723c */ /* 0x040ff00000041828 */
[C---:B-1----:R-:W-:Y:S08]  /*9070*/  HMMA.16816.F32.BF16 R44, R68.reuse, R80, R44 ;  /* 0x00000050442c723c */ /* 0x042ff0000004182c */
[C---:B------:R-:W-:Y:S08]  /*9080*/  HMMA.16816.F32.BF16 R48, R68.reuse, R82, R48 ;  /* 0x000000524430723c */ /* 0x040ff00000041830 */
[C---:B------:R-:W-:Y:S08]  /*9090*/  HMMA.16816.F32.BF16 R52, R68.reuse, R88, R52 ;  /* 0x000000584434723c */ /* 0x040ff00000041834 */
[C---:B------:R-:W-:Y:S08]  /*90a0*/  HMMA.16816.F32.BF16 R56, R68.reuse, R90, R56 ;  /* 0x0000005a4438723c */ /* 0x040ff00000041838 */
[C---:B--2---:R-:W-:Y:S08]  /*90b0*/  HMMA.16816.F32.BF16 R60, R68.reuse, R72, R60 ;  /* 0x00000048443c723c */ /* 0x044ff0000004183c */
[----:B------:R-:W-:Y:S08]  /*90c0*/  HMMA.16816.F32.BF16 R64, R68, R74, R64 ;  /* 0x0000004a4440723c */ /* 0x000ff00000041840 */
[C---:B------:R-:W-:Y:S01]  /*90d0*/  HMMA.16816.F32.BF16 R112, R120.reuse, R108, R4 ;  /* 0x0000006c7870723c */ /* 0x040fe20000041804 */
[----:B------:R-:W1:Y:S07]  /*90e0*/  LDSM.16.MT88.4 R4, [R201+0x5900] ;  /* 0x00590000c904783b */ /* 0x000e6e0000004200 */
[C---:B------:R-:W-:Y:S01]  /*90f0*/  HMMA.16816.F32.BF16 R108, R120.reuse, R110, R8 ;  /* 0x0000006e786c723c */ /* 0x040fe20000041808 */
[----:B------:R-:W2:Y:S07]  /*9100*/  LDSM.16.MT88.4 R8, [R200+0x5900] ;  /* 0x00590000c808783b */ /* 0x000eae0000004200 */
[C---:B----4-:R-:W-:Y:S07]  /*9110*/  HMMA.16816.F32.BF16 R68, R120.reuse, R84, R12 ;  /* 0x000000547844723c */ /* 0x050fee000004180c */
[----:B------:R-:W-:Y:S01]  /*9120*/  IMAD.MOV.U32 R12, RZ, RZ, R116 ;  /* 0x000000ffff0c7224 */ /* 0x000fe200078e0074 */
        /* <DEDUP_REMOVED lines=9> */
[C---:B-1----:R-:W-:Y:S08]  /*91c0*/  HMMA.16816.F32.BF16 R52, R120.reuse, R4, R52 ;  /* 0x000000047834723c */ /* 0x042ff00000041834 */
[C---:B------:R-:W-:Y:S08]  /*91d0*/  HMMA.16816.F32.BF16 R56, R120.reuse, R6, R56 ;  /* 0x000000067838723c */ /* 0x040ff00000041838 */
[C---:B--2---:R-:W-:Y:S08]  /*91e0*/  HMMA.16816.F32.BF16 R60, R120.reuse, R8, R60 ;  /* 0x00000008783c723c */ /* 0x044ff0000004183c */
[----:B------:R-:W-:Y:S01]  /*91f0*/  HMMA.16816.F32.BF16 R64, R120, R10, R64 ;  /* 0x0000000a7840723c */ /* 0x000fe20000041840 */
[----:B------:R-:W-:-:S07]  /*9200*/  @P0 BRA `(.L_x_42) ;  /* 0xffffc39000000947 */ /* 0x000fce000383ffff */
.L_x_33:
[----:B------:R-:W1:Y:S01]  /*9210*/  S2UR UR7, SR_CTAID.X ;  /* 0x00000000000779c3 */ /* 0x000e620000002500 */
[----:B------:R-:W-:Y:S01]  /*9220*/  ULDC.64 UR4, c[0x0][0x2c8] ;  /* 0x0000b20000047ab9 */ /* 0x000fe20000000a00 */
[----:B------:R-:W-:Y:S01]  /*9230*/  PLOP3.LUT P0, PT, PT, PT, UP2, 0x40, 0x0 ;  /* 0x000000000000781c */ /* 0x000fe20003f0e828 */
[----:B-1----:R-:W-:-:S04]  /*9240*/  ULEA UR7, UR7, 0x7f, 0x7 ;  /* 0x0000007f07077891 */ /* 0x002fc8000f8e383f */
[----:B------:R-:W-:-:S03]  /*9250*/  UIMAD.WIDE.U32 UR18, UR7, UR4, URZ ;  /* 0x00000004071272a5 */ /* 0x000fc6000f8e003f */
[----:B------:R-:W-:Y:S02]  /*9260*/  ULDC UR4, c[0x0][0x168] ;  /* 0x00005a0000047ab9 */ /* 0x000fe40000000800 */
[----:B------:R-:W-:Y:S02]  /*9270*/  UIADD3 UR4, -UR4, 0x1, URZ ;  /* 0x0000000104047890 */ /* 0x000fe4000fffe13f */
[----:B------:R-:W-:-:S03]  /*9280*/  @UP3 USHF.R.U32.HI UR7, URZ, UR5, UR19 ;  /* 0x000000053f073299 */ /* 0x000fc60008011613 */
[----:B------:R-:W-:Y:S02]  /*9290*/  ULDC UR5, c[0x0][0x1d0] ;  /* 0x0000740000057ab9 */ /* 0x000fe40000000800 */
[----:B------:R-:W-:-:S03]  /*92a0*/  UIADD3 UR5, UR7, UR5, UR4 ;  /* 0x0000000507057290 */ /* 0x000fc6000fffe004 */
[----:B------:R-:W-:Y:S02]  /*92b0*/  ULDC UR4, c[0x0][0x324] ;  /* 0x0000c90000047ab9 */ /* 0x000fe40000000800 */
[----:B------:R-:W-:-:S06]  /*92c0*/  UIADD3 UR4, UR5, -UR4, URZ ;  /* 0x8000000405047290 */ /* 0x000fcc000fffe03f */
        /* <DEDUP_REMOVED lines=12> */
.L_x_44:
[----:B------:R-:W-:-:S04]  /*9390*/  MOV R2, c[0x0][0x32c] ;  /* 0x0000cb0000027a02 */ /* 0x000fc80000000f00 */
[----:B------:R-:W-:-:S13]  /*93a0*/  ISETP.NE.AND P0, PT, R2, 0x1, PT ;  /* 0x000000010200780c */ /* 0x000fda0003f05270 */
[----:B------:R-:W-:-:S05]  /*93b0*/  @P0 IMAD.HI.U32 R2, R4, c[0x0][0x330], RZ ;  /* 0x0000cc0004020a27 */ /* 0x000fca00078e00ff */
[----:B------:R-:W-:-:S05]  /*93c0*/  @P0 SHF.R.U32.HI R4, RZ, c[0x0][0x334], R2 ;  /* 0x0000cd00ff040a19 */ /* 0x000fca0000011602 */
.L_x_45:
[----:B------:R-:W-:-:S05]  /*93d0*/  IMAD R4, R4, c[0x0][0x32c], RZ ;  /* 0x0000cb0004047a24 */ /* 0x000fca00078e02ff */
[----:B------:R-:W-:-:S04]  /*93e0*/  IMNMX R3, R3, R4, !PT ;  /* 0x0000000403037217 */ /* 0x000fc80007800200 */
.L_x_43:
[----:B------:R-:W-:-:S05]  /*93f0*/  IADD3 R3, R3, 0x5f, RZ ;  /* 0x0000005f03037810 */ /* 0x000fca0007ffe0ff */
[----:B------:R-:W-:-:S05]  /*9400*/  IMAD.HI R3, R3, 0x2aaaaaab, RZ ;  /* 0x2aaaaaab03037827 */ /* 0x000fca00078e02ff */
[----:B------:R-:W-:-:S04]  /*9410*/  SHF.R.U32.HI R2, RZ, 0x1f, R3 ;  /* 0x0000001fff027819 */ /* 0x000fc80000011603 */
[----:B------:R-:W-:-:S04]  /*9420*/  LEA.HI.SX32 R2, R3, R2, 0x1c ;  /* 0x0000000203027211 */ /* 0x000fc800078fe2ff */
[----:B------:R-:W-:-:S04]  /*9430*/  IMNMX R225, R207, R2, !PT ;  /* 0x00000002cfe17217 */ /* 0x000fc80007800200 */
[----:B------:R-:W-:-:S13]  /*9440*/  ISETP.GE.AND P0, PT, R184, R225, PT ;  /* 0x000000e1b800720c */ /* 0x000fda0003f06270 */
[----:B------:R-:W-:Y:S05]  /*9450*/  @!P0 BRA `(.L_x_46) ;  /* 0x0000298000008947 */ /* 0x000fea0003800000 */
[----:B------:R-:W-:Y:S01]  /*9460*/  MOV R117, R12 ;  /* 0x0000000c00757202 */ /* 0x000fe20000000f00 */
[----:B------:R-:W-:Y:S01]  /*9470*/  IMAD.MOV.U32 R222, RZ, RZ, R184 ;  /* 0x000000ffffde7224 */ /* 0x000fe200078e00b8 */
[----:B------:R-:W-:Y:S01]  /*9480*/  MOV R3, R0 ;  /* 0x0000000000037202 */ /* 0x000fe20000000f00 */
[----:B------:R-:W-:Y:S01]  /*9490*/  IMAD.MOV.U32 R118, RZ, RZ, c[0x0][0x1e4] ;  /* 0x00007900ff767624 */ /* 0x000fe200078e00ff */
[----:B------:R-:W-:Y:S02]  /*94a0*/  MOV R223, c[0x0][0x1e0] ;  /* 0x0000780000df7a02 */ /* 0x000fe40000000f00 */
.L_x_47:
[----:B------:R-:W-:Y:S04]  /*94b0*/  DEPBAR.LE SB0, 0x0 ;  /* 0x000080000000791a */ /* 0x000fe80000000000 */
[----:B------:R-:W-:Y:S01]  /*94c0*/  BAR.SYNC.DEFER_BLOCKING 0x0 ;  /* 0x0000000000007b1d */ /* 0x000fe20000010000 */
[----:B------:R-:W-:Y:S11]  /*94d0*/  ISETP.GT.AND P6, PT, R207, R222, PT ;  /* 0x000000decf00720c */ /* 0x000ff60003fc4270 */
[----:B------:R-:W-:Y:S02]  /*94e0*/  @!UPT UIADD3 URZ, URZ, URZ, URZ ;  /* 0x0000003f3f3ff290 */ /* 0x000fe4000fffe03f */
[----:B------:R-:W-:Y:S01]  /*94f0*/  @!P6 SHF.R.S32.HI R29, RZ, 0x1f, R222 ;  /* 0x0000001fff1de819 */ /* 0x000fe200000114de */
[C---:B------:R-:W-:Y:S01]  /*9500*/  @!P6 IMAD.WIDE.U32 R38, R222.reuse, c[0x0][0x208], RZ ;  /* 0x00008200de26ea25 */ /* 0x040fe200078e00ff */
[----:B------:R-:W-:Y:S02]  /*9510*/  @!P6 MOV R36, R218 ;  /* 0x000000da0024e202 */ /* 0x000fe40000000f00 */
[----:B------:R-:W-:Y:S01]  /*9520*/  @!P6 MOV R37, R221 ;  /* 0x000000dd0025e202 */ /* 0x000fe20000000f00 */
[----:B------:R-:W-:Y:S04]  /*9530*/  @!P6 IMAD R29, R29, c[0x0][0x208], RZ ;  /* 0x000082001d1dea24 */ /* 0x000fe800078e02ff */
[----:B------:R-:W-:Y:S01]  /*9540*/  @!P6 IMAD R29, R222, c[0x0][0x20c], R29 ;  /* 0x00008300de1dea24 */ /* 0x000fe200078e021d */
[----:B------:R-:W1:Y:S01]  /*9550*/  LDSM.16.M88.4 R8, [R206+0x8100] ;  /* 0x00810000ce08783b */ /* 0x000e620000000200 */
[----:B------:R-:W-:Y:S03]  /*9560*/  @!P6 IMAD.WIDE.U32 R36, R38, 0x60, R36 ;  /* 0x000000602624e825 */ /* 0x000fe600078e0024 */
[----:B------:R-:W-:Y:S02]  /*9570*/  @!P6 IADD3 R39, R39, R29, RZ ;  /* 0x0000001d2727e210 */ /* 0x000fe40007ffe0ff */
[----:B------:R-:W-:Y:S02]  /*9580*/  @!P6 SHF.L.U32 R186, R36, 0x1, RZ ;  /* 0x0000000124bae819 */ /* 0x000fe400000006ff */
[----:B------:R-:W2:Y:S01]  /*9590*/  LDSM.16.M88.4 R16, [R206+0x8900] ;  /* 0x00890000ce10783b */ /* 0x000ea20000000200 */
[----:B------:R-:W-:Y:S01]  /*95a0*/  @!P6 IMAD R39, R39, 0x60, RZ ;  /* 0x000000602727e824 */ /* 0x000fe200078e02ff */
[C---:B------:R-:W-:Y:S02]  /*95b0*/  @!P6 IADD3 R184, P5, R186.reuse, 0x80, RZ ;  /* 0x00000080bab8e810 */ /* 0x040fe40007fbe0ff */
[----:B------:R-:W-:Y:S02]  /*95c0*/  @!P6 IADD3 R186, P0, R186, c[0x0][0x1f8], RZ ;  /* 0x00007e00babaea10 */ /* 0x000fe40007f1e0ff */
[----:B------:R-:W-:Y:S02]  /*95d0*/  @!P6 IADD3 R184, P2, R184, c[0x0][0x1f8], RZ ;  /* 0x00007e00b8b8ea10 */ /* 0x000fe40007f5e0ff */
[----:B------:R-:W3:Y:S01]  /*95e0*/  LDSM.16.M88.4 R24, [R206+0x9100] ;  /* 0x00910000ce18783b */ /* 0x000ee20000000200 */
[----:B------:R-:W-:Y:S02]  /*95f0*/  @!P6 IADD3 R174, P1, R186, UR12, RZ ;  /* 0x0000000cbaaeec10 */ /* 0x000fe4000ff3e0ff */
[----:B------:R-:W-:Y:S04]  /*9600*/  @!P6 IADD3 R0, R37, R39, RZ ;  /* 0x000000272500e210 */ /* 0x000fe80007ffe0ff */
[----:B------:R-:W-:Y:S01]  /*9610*/  @!P6 SHF.L.U64.HI R0, R36, 0x1, R0 ;  /* 0x000000012400e819 */ /* 0x000fe20000010200 */
[----:B------:R-:W4:Y:S03]  /*9620*/  LDSM.16.M88.4 R32, [R206+0x9900] ;  /* 0x00990000ce20783b */ /* 0x000f260000000200 */
[----:B------:R-:W-:Y:S02]  /*9630*/  @!P6 IADD3.X R187, R0, c[0x0][0x1fc], RZ, P0, !PT ;  /* 0x00007f0000bbea10 */ /* 0x000fe400007fe4ff */
[----:B------:R-:W-:Y:S02]  /*9640*/  @!P6 IADD3.X R185, RZ, c[0x0][0x1fc], R0, P2, P5 ;  /* 0x00007f00ffb9ea10 */ /* 0x000fe400017ea400 */
[----:B------:R-:W-:Y:S01]  /*9650*/  @!P6 IADD3.X R175, R187, UR17, RZ, P1, !PT ;  /* 0x00000011bbafec10 */ /* 0x000fe20008ffe4ff */
[----:B------:R-:W5:Y:S01]  /*9660*/  LDSM.16.M88.4 R40, [R206+0xa100] ;  /* 0x00a10000ce28783b */ /* 0x000f620000000200 */
[----:B------:R-:W-:Y:S02]  /*9670*/  @!P6 IADD3 R172, P0, R174, UR12, RZ ;  /* 0x0000000caeacec10 */ /* 0x000fe4000ff1e0ff */
[C---:B------:R-:W-:Y:S02]  /*9680*/  ISETP.GT.AND P5, PT, R222.reuse, R207, PT ;  /* 0x000000cfde00720c */ /* 0x040fe40003fa4270 */
[----:B------:R-:W-:Y:S01]  /*9690*/  @!P6 IADD3.X R173, R175, UR17, RZ, P0, !PT ;  /* 0x00000011afadec10 */ /* 0x000fe200087fe4ff */
[C---:B-1----:R-:W-:Y:S02]  /*96a0*/  HMMA.16816.F32.BF16 R4, R124.reuse, R8, RZ ;  /* 0x000000087c04723c */ /* 0x042fe400000418ff */
[----:B------:R-:W1:Y:S06]  /*96b0*/  LDSM.16.M88.4 R48, [R206+0xa900] ;  /* 0x00a90000ce30783b */ /* 0x000e6c0000000200 */
[C---:B------:R-:W-:Y:S02]  /*96c0*/  HMMA.16816.F32.BF16 R8, R124.reuse, R10, RZ ;  /* 0x0000000a7c08723c */ /* 0x040fe400000418ff */
[----:B------:R-:W1:Y:S06]  /*96d0*/  LDSM.16.M88.4 R120, [R205] ;  /* 0x00000000cd78783b */ /* 0x000e6c0000000200 */
[C---:B--2---:R-:W-:Y:S02]  /*96e0*/  HMMA.16816.F32.BF16 R12, R124.reuse, R16, RZ ;  /* 0x000000107c0c723c */ /* 0x044fe400000418ff */
[----:B------:R-:W2:Y:S06]  /*96f0*/  LDSM.16.M88.4 R128, [R199] ;  /* 0x00000000c780783b */ /* 0x000eac0000000200 */
[C---:B------:R-:W-:Y:S02]  /*9700*/  HMMA.16816.F32.BF16 R16, R124.reuse, R18, RZ ;  /* 0x000000127c10723c */ /* 0x040fe400000418ff */
[----:B------:R-:W1:Y:S06]  /*9710*/  LDSM.16.M88.4 R132, [R198] ;  /* 0x00000000c684783b */ /* 0x000e6c0000000200 */
[C---:B---3--:R-:W-:Y:S02]  /*9720*/  HMMA.16816.F32.BF16 R20, R124.reuse, R24, RZ ;  /* 0x000000187c14723c */ /* 0x048fe400000418ff */
[----:B------:R-:W3:Y:S06]  /*9730*/  LDSM.16.M88.4 R136, [R197] ;  /* 0x00000000c588783b */ /* 0x000eec0000000200 */
[C---:B------:R-:W-:Y:S02]  /*9740*/  HMMA.16816.F32.BF16 R24, R124.reuse, R26, RZ ;  /* 0x0000001a7c18723c */ /* 0x040fe400000418ff */
[----:B------:R-:W2:Y:S06]  /*9750*/  LDSM.16.M88.4 R144, [R196] ;  /* 0x00000000c490783b */ /* 0x000eac0000000200 */
[C---:B----4-:R-:W-:Y:S02]  /*9760*/  HMMA.16816.F32.BF16 R28, R124.reuse, R32, RZ ;  /* 0x000000207c1c723c */ /* 0x050fe400000418ff */
[----:B------:R-:W4:Y:S06]  /*9770*/  LDSM.16.M88.4 R156, [R195] ;  /* 0x00000000c39c783b */ /* 0x000f2c0000000200 */
[C---:B------:R-:W-:Y:S02]  /*9780*/  HMMA.16816.F32.BF16 R32, R124.reuse, R34, RZ ;  /* 0x000000227c20723c */ /* 0x040fe400000418ff */
[----:B------:R-:W-:Y:S01]  /*9790*/  @!PT LDS RZ, [RZ] ;  /* 0x00000000fffff984 */ /* 0x000fe20000000800 */
[----:B------:R-:W-:Y:S01]  /*97a0*/  @!PT LDS RZ, [RZ] ;  /* 0x00000000fffff984 */ /* 0x000fe20000000800 */
[----:B------:R-:W-:Y:S01]  /*97b0*/  @!PT LDS RZ, [RZ] ;  /* 0x00000000fffff984 */ /* 0x000fe20000000800 */
[----:B------:R2:W-:Y:S06]  /*97c0*/  @!P6 LDGSTS.E.BYPASS.LTC128B.128 [R208+0x100], [R186.64], !P4 ;  /* 0x00100000bad0efae */ /* 0x0005ec000e101d4e */
[C---:B-----5:R-:W-:Y:S02]  /*97d0*/  HMMA.16816.F32.BF16 R36, R124.reuse, R40, RZ ;  /* 0x000000287c24723c */ /* 0x060fe400000418ff */
[----:B------:R5:W-:Y:S06]  /*97e0*/  @!P6 LDGSTS.E.BYPASS.LTC128B.128 [R208+0x3100], [R184.64], !P3 ;  /* 0x03100000b8d0efae */ /* 0x000bec000d901d4e */
[C---:B------:R-:W-:Y:S02]  /*97f0*/  HMMA.16816.F32.BF16 R40, R124.reuse, R42, RZ ;  /* 0x0000002a7c28723c */ /* 0x040fe400000418ff */
[----:B------:R2:W-:Y:S06]  /*9800*/  @!P6 LDGSTS.E.BYPASS.LTC128B.128 [R208+0x1100], [R174.64], !P4 ;  /* 0x01100000aed0efae */ /* 0x0005ec000e101d4e */
[C---:B-1----:R-:W-:Y:S02]  /*9810*/  HMMA.16816.F32.BF16 R44, R124.reuse, R48, RZ ;  /* 0x000000307c2c723c */ /* 0x042fe400000418ff */
[----:B------:R1:W-:Y:S06]  /*9820*/  @!P6 LDGSTS.E.BYPASS.LTC128B.128 [R208+0x4100], [R174.64+0x80], !P3 ;  /* 0x04100080aed0efae */ /* 0x0003ec000d901d4e */
[----:B------:R-:W-:Y:S02]  /*9830*/  HMMA.16816.F32.BF16 R48, R124, R50, RZ ;  /* 0x000000327c30723c */ /* 0x000fe400000418ff */
[----:B------:R1:W-:Y:S06]  /*9840*/  @!P6 LDGSTS.E.BYPASS.LTC128B.128 [R208+0x2100], [R172.64], !P4 ;  /* 0x02100000acd0efae */ /* 0x0003ec000e101d4e */
[C---:B------:R-:W-:Y:S02]  /*9850*/  HMMA.16816.F32.BF16 R4, R140.reuse, R120, R4 ;  /* 0x000000788c04723c */ /* 0x040fe40000041804 */
[----:B------:R1:W-:Y:S06]  /*9860*/  @!P6 LDGSTS.E.BYPASS.LTC128B.128 [R208+0x5100], [R172.64+0x80], !P3 ;  /* 0x05100080acd0efae */ /* 0x0003ec000d901d4e */
[C---:B------:R-:W-:Y:S02]  /*9870*/  HMMA.16816.F32.BF16 R8, R140.reuse, R122, R8 ;  /* 0x0000007a8c08723c */ /* 0x040fe40000041808 */
[----:B------:R-:W1:Y:S06]  /*9880*/  LDSM.16.M88.4 R160, [R203+0x8100] ;  /* 0x00810000cba0783b */ /* 0x000e6c0000000200 */
[C---:B--2---:R-:W-:Y:S02]  /*9890*/  HMMA.16816.F32.BF16 R12, R140.reuse, R128, R12 ;  /* 0x000000808c0c723c */ /* 0x044fe4000004180c */
[----:B------:R-:W0:Y:S06]  /*98a0*/  LDGDEPBAR ;  /* 0x00000000000079af */ /* 0x000e2c0000000000 */
[C---:B------:R-:W-:Y:S02]  /*98b0*/  HMMA.16816.F32.BF16 R16, R140.reuse, R130, R16 ;  /* 0x000000828c10723c */ /* 0x040fe40000041810 */
[----:B------:R-:W2:Y:S06]  /*98c0*/  LDSM.16.M88.4 R120, [R203+0x8900] ;  /* 0x00890000cb78783b */ /* 0x000eac0000000200 */
[C---:B------:R-:W-:Y:S02]  /*98d0*/  HMMA.16816.F32.BF16 R20, R140.reuse, R132, R20 ;  /* 0x000000848c14723c */ /* 0x040fe40000041814 */
[----:B------:R-:W2:Y:S06]  /*98e0*/  LDSM.16.M88.4 R128, [R203+0x9100] ;  /* 0x00910000cb80783b */ /* 0x000eac0000000200 */
[C---:B------:R-:W-:Y:S02]  /*98f0*/  HMMA.16816.F32.BF16 R24, R140.reuse, R134, R24 ;  /* 0x000000868c18723c */ /* 0x040fe40000041818 */
[----:B------:R-:W2:Y:S06]  /*9900*/  LDSM.16.M88.4 R132, [R203+0x9900] ;  /* 0x00990000cb84783b */ /* 0x000eac0000000200 */
[C---:B---3--:R-:W-:Y:S02]  /*9910*/  HMMA.16816.F32.BF16 R28, R140.reuse, R136, R28 ;  /* 0x000000888c1c723c */ /* 0x048fe4000004181c */
[----:B-1----:R-:W-:Y:S06]  /*9920*/  LDSM.16.M88.4 R172, [R194+0x2800] ;  /* 0x00280000c2ac783b */ /* 0x002fec0000000200 */
[C---:B------:R-:W-:Y:S02]  /*9930*/  HMMA.16816.F32.BF16 R32, R140.reuse, R138, R32 ;  /* 0x0000008a8c20723c */ /* 0x040fe40000041820 */
[----:B------:R-:W1:Y:S06]  /*9940*/  LDSM.16.M88.4 R136, [R203+0xa100] ;  /* 0x00a10000cb88783b */ /* 0x000e6c0000000200 */
[C---:B------:R-:W-:Y:S02]  /*9950*/  HMMA.16816.F32.BF16 R36, R140.reuse, R144, R36 ;  /* 0x000000908c24723c */ /* 0x040fe40000041824 */
[----:B-----5:R-:W-:Y:S06]  /*9960*/  LDSM.16.M88.4 R184, [R194+0x3000] ;  /* 0x00300000c2b8783b */ /* 0x020fec0000000200 */
[C---:B------:R-:W-:Y:S02]  /*9970*/  HMMA.16816.F32.BF16 R40, R140.reuse, R146, R40 ;  /* 0x000000928c28723c */ /* 0x040fe40000041828 */
[----:B------:R-:W3:Y:S06]  /*9980*/  LDSM.16.M88.4 R144, [R203+0xa900] ;  /* 0x00a90000cb90783b */ /* 0x000eec0000000200 */
[C---:B----4-:R-:W-:Y:S08]  /*9990*/  HMMA.16816.F32.BF16 R44, R140.reuse, R156, R44 ;  /* 0x0000009c8c2c723c */ /* 0x050ff0000004182c */
[----:B------:R-:W-:Y:S01]  /*99a0*/  HMMA.16816.F32.BF16 R48, R140, R158, R48 ;  /* 0x0000009e8c30723c */ /* 0x000fe20000041830 */
[----:B------:R-:W-:Y:S07]  /*99b0*/  LDSM.16.M88.4 R156, [R194+0x800] ;  /* 0x00080000c29c783b */ /* 0x000fee0000000200 */
[C---:B------:R-:W-:Y:S08]  /*99c0*/  HMMA.16816.F32.BF16 R4, R148.reuse, R160, R4 ;  /* 0x000000a09404723c */ /* 0x040ff00000041804 */
[C---:B------:R-:W-:Y:S01]  /*99d0*/  HMMA.16816.F32.BF16 R8, R148.reuse, R162, R8 ;  /* 0x000000a29408723c */ /* 0x040fe20000041808 */
[----:B------:R-:W-:Y:S07]  /*99e0*/  LDSM.16.M88.4 R160, [R194+0x2000] ;  /* 0x00200000c2a0783b */ /* 0x000fee0000000200 */
[C---:B--2---:R-:W-:Y:S08]  /*99f0*/  HMMA.16816.F32.BF16 R12, R148.reuse, R120, R12 ;  /* 0x00000078940c723c */ /* 0x044ff0000004180c */
[C---:B------:R-:W-:Y:S01]  /*9a00*/  HMMA.16816.F32.BF16 R16, R148.reuse, R122, R16 ;  /* 0x0000007a9410723c */ /* 0x040fe20000041810 */
[----:B------:R-:W2:Y:S07]  /*9a10*/  LDSM.16.M88.4 R120, [R194] ;  /* 0x00000000c278783b */ /* 0x000eae0000000200 */
[C---:B------:R-:W-:Y:S08]  /*9a20*/  HMMA.16816.F32.BF16 R20, R148.reuse, R128, R20 ;  /* 0x000000809414723c */ /* 0x040ff00000041814 */
[C---:B------:R-:W-:Y:S01]  /*9a30*/  HMMA.16816.F32.BF16 R24, R148.reuse, R130, R24 ;  /* 0x000000829418723c */ /* 0x040fe20000041818 */
[----:B------:R-:W4:Y:S07]  /*9a40*/  LDSM.16.M88.4 R128, [R194+0x1000] ;  /* 0x00100000c280783b */ /* 0x000f2e0000000200 */
[C---:B------:R-:W-:Y:S08]  /*9a50*/  HMMA.16816.F32.BF16 R28, R148.reuse, R132, R28 ;  /* 0x00000084941c723c */ /* 0x040ff0000004181c */
[C---:B------:R-:W-:Y:S01]  /*9a60*/  HMMA.16816.F32.BF16 R32, R148.reuse, R134, R32 ;  /* 0x000000869420723c */ /* 0x040fe20000041820 */
[----:B------:R-:W5:Y:S07]  /*9a70*/  LDSM.16.M88.4 R132, [R194+0x1800] ;  /* 0x00180000c284783b */ /* 0x000f6e0000000200 */
[C---:B-1----:R-:W-:Y:S08]  /*9a80*/  HMMA.16816.F32.BF16 R36, R148.reuse, R136, R36 ;  /* 0x000000889424723c */ /* 0x042ff00000041824 */
[C---:B------:R-:W-:Y:S01]  /*9a90*/  HMMA.16816.F32.BF16 R40, R148.reuse, R138, R40 ;  /* 0x0000008a9428723c */ /* 0x040fe20000041828 */
[----:B------:R-:W1:Y:S07]  /*9aa0*/  LDSM.16.M88.4 R136, [R206+0xb100] ;  /* 0x00b10000ce88783b */ /* 0x000e6e0000000200 */
[C---:B---3--:R-:W-:Y:S08]  /*9ab0*/  HMMA.16816.F32.BF16 R44, R148.reuse, R144, R44 ;  /* 0x00000090942c723c */ /* 0x048ff0000004182c */
[----:B------:R-:W-:Y:S01]  /*9ac0*/  HMMA.16816.F32.BF16 R48, R148, R146, R48 ;  /* 0x000000929430723c */ /* 0x000fe20000041830 */
[----:B------:R-:W-:Y:S07]  /*9ad0*/  LDSM.16.M88.4 R144, [R206+0xc100] ;  /* 0x00c10000ce90783b */ /* 0x000fee0000000200 */
[C---:B--2---:R-:W-:Y:S08]  /*9ae0*/  HMMA.16816.F32.BF16 R4, R152.reuse, R120, R4 ;  /* 0x000000789804723c */ /* 0x044ff00000041804 */
[C---:B------:R-:W-:Y:S01]  /*9af0*/  HMMA.16816.F32.BF16 R8, R152.reuse, R122, R8 ;  /* 0x0000007a9808723c */ /* 0x040fe20000041808 */
[----:B------:R-:W2:Y:S07]  /*9b00*/  LDSM.16.M88.4 R120, [R206+0xb900] ;  /* 0x00b90000ce78783b */ /* 0x000eae0000000200 */
[C---:B------:R-:W-:Y:S08]  /*9b10*/  HMMA.16816.F32.BF16 R12, R152.reuse, R156, R12 ;  /* 0x0000009c980c723c */ /* 0x040ff0000004180c */
[C---:B------:R-:W-:Y:S01]  /*9b20*/  HMMA.16816.F32.BF16 R16, R152.reuse, R158, R16 ;  /* 0x0000009e9810723c */ /* 0x040fe20000041810 */
[----:B------:R-:W3:Y:S07]  /*9b30*/  LDSM.16.M88.4 R156, [R206+0xc900] ;  /* 0x00c90000ce9c783b */ /* 0x000eee0000000200 */
[C---:B----4-:R-:W-:Y:S08]  /*9b40*/  HMMA.16816.F32.BF16 R20, R152.reuse, R128, R20 ;  /* 0x000000809814723c */ /* 0x050ff00000041814 */
[C---:B------:R-:W-:Y:S01]  /*9b50*/  HMMA.16816.F32.BF16 R24, R152.reuse, R130, R24 ;  /* 0x000000829818723c */ /* 0x040fe20000041818 */
[----:B------:R-:W4:Y:S07]  /*9b60*/  LDSM.16.M88.4 R128, [R206+0xd100] ;  /* 0x00d10000ce80783b */ /* 0x000f2e0000000200 */
[C---:B-----5:R-:W-:Y:S08]  /*9b70*/  HMMA.16816.F32.BF16 R28, R152.reuse, R132, R28 ;  /* 0x00000084981c723c */ /* 0x060ff0000004181c */
[C---:B------:R-:W-:Y:S01]  /*9b80*/  HMMA.16816.F32.BF16 R32, R152.reuse, R134, R32 ;  /* 0x000000869820723c */ /* 0x040fe20000041820 */
[----:B------:R-:W5:Y:S07]  /*9b90*/  LDSM.16.M88.4 R132, [R206+0xd900] ;  /* 0x00d90000ce84783b */ /* 0x000f6e0000000200 */
[C---:B------:R-:W-:Y:S08]  /*9ba0*/  HMMA.16816.F32.BF16 R36, R152.reuse, R160, R36 ;  /* 0x000000a09824723c */ /* 0x040ff00000041824 */
[C---:B------:R-:W-:Y:S01]  /*9bb0*/  HMMA.16816.F32.BF16 R40, R152.reuse, R162, R40 ;  /* 0x000000a29828723c */ /* 0x040fe20000041828 */
[----:B------:R-:W3:Y:S07]  /*9bc0*/  LDSM.16.M88.4 R160, [R193] ;  /* 0x00000000c1a0783b */ /* 0x000eee0000000200 */
[C---:B------:R-:W-:Y:S08]  /*9bd0*/  HMMA.16816.F32.BF16 R44, R152.reuse, R172, R44 ;  /* 0x000000ac982c723c */ /* 0x040ff0000004182c */
[----:B------:R-:W-:Y:S01]  /*9be0*/  HMMA.16816.F32.BF16 R48, R152, R174, R48 ;  /* 0x000000ae9830723c */ /* 0x000fe20000041830 */
[----:B------:R-:W-:Y:S07]  /*9bf0*/  LDSM.16.M88.4 R172, [R203+0xd100] ;  /* 0x00d10000cbac783b */ /* 0x000fee0000000200 */
[C---:B-1----:R-:W-:Y:S08]  /*9c00*/  HMMA.16816.F32.BF16 R4, R164.reuse, R136, R4 ;  /* 0x00000088a404723c */ /* 0x042ff00000041804 */
[C---:B------:R-:W-:Y:S01]  /*9c10*/  HMMA.16816.F32.BF16 R8, R164.reuse, R138, R8 ;  /* 0x0000008aa408723c */ /* 0x040fe20000041808 */
[----:B------:R-:W1:Y:S07]  /*9c20*/  LDSM.16.M88.4 R136, [R192] ;  /* 0x00000000c088783b */ /* 0x000e6e0000000200 */
[C---:B--2---:R-:W-:Y:S08]  /*9c30*/  HMMA.16816.F32.BF16 R12, R164.reuse, R120, R12 ;  /* 0x00000078a40c723c */ /* 0x044ff0000004180c */
[C---:B------:R-:W-:Y:S01]  /*9c40*/  HMMA.16816.F32.BF16 R16, R164.reuse, R122, R16 ;  /* 0x0000007aa410723c */ /* 0x040fe20000041810 */
[----:B------:R-:W2:Y:S07]  /*9c50*/  LDSM.16.M88.4 R120, [R191] ;  /* 0x00000000bf78783b */ /* 0x000eae0000000200 */
[C---:B------:R-:W-:Y:S08]  /*9c60*/  HMMA.16816.F32.BF16 R20, R164.reuse, R144, R20 ;  /* 0x00000090a414723c */ /* 0x040ff00000041814 */
[C---:B------:R-:W-:Y:S01]  /*9c70*/  HMMA.16816.F32.BF16 R24, R164.reuse, R146, R24 ;  /* 0x00000092a418723c */ /* 0x040fe20000041818 */
[----:B------:R-:W1:Y:S07]  /*9c80*/  LDSM.16.M88.4 R144, [R190] ;  /* 0x00000000be90783b */ /* 0x000e6e0000000200 */
[C---:B---3--:R-:W-:Y:S08]  /*9c90*/  HMMA.16816.F32.BF16 R28, R164.reuse, R156, R28 ;  /* 0x0000009ca41c723c */ /* 0x048ff0000004181c */
[C---:B------:R-:W-:Y:S01]  /*9ca0*/  HMMA.16816.F32.BF16 R32, R164.reuse, R158, R32 ;  /* 0x0000009ea420723c */ /* 0x040fe20000041820 */
[----:B------:R-:W-:Y:S07]  /*9cb0*/  LDSM.16.M88.4 R156, [R203+0xb100] ;  /* 0x00b10000cb9c783b */ /* 0x000fee0000000200 */
[C---:B----4-:R-:W-:Y:S08]  /*9cc0*/  HMMA.16816.F32.BF16 R36, R164.reuse, R128, R36 ;  /* 0x00000080a424723c */ /* 0x050ff00000041824 */
[C---:B------:R-:W-:Y:S01]  /*9cd0*/  HMMA.16816.F32.BF16 R40, R164.reuse, R130, R40 ;  /* 0x00000082a428723c */ /* 0x040fe20000041828 */
[----:B------:R-:W3:Y:S07]  /*9ce0*/  LDSM.16.M88.4 R128, [R189] ;  /* 0x00000000bd80783b */ /* 0x000eee0000000200 */
[C---:B-----5:R-:W-:Y:S08]  /*9cf0*/  HMMA.16816.F32.BF16 R44, R164.reuse, R132, R44 ;  /* 0x00000084a42c723c */ /* 0x060ff0000004182c */
[----:B------:R-:W-:Y:S01]  /*9d00*/  HMMA.16816.F32.BF16 R48, R164, R134, R48 ;  /* 0x00000086a430723c */ /* 0x000fe20000041830 */
[----:B------:R-:W4:Y:S07]  /*9d10*/  LDSM.16.M88.4 R132, [R188] ;  /* 0x00000000bc84783b */ /* 0x000f2e0000000200 */
[C---:B------:R-:W-:Y:S08]  /*9d20*/  HMMA.16816.F32.BF16 R4, R168.reuse, R160, R4 ;  /* 0x000000a0a804723c */ /* 0x040ff00000041804 */
[C---:B------:R-:W-:Y:S01]  /*9d30*/  HMMA.16816.F32.BF16 R8, R168.reuse, R162, R8 ;  /* 0x000000a2a808723c */ /* 0x040fe20000041808 */
[----:B------:R-:W-:Y:S07]  /*9d40*/  LDSM.16.M88.4 R160, [R203+0xc900] ;  /* 0x00c90000cba0783b */ /* 0x000fee0000000200 */
[C---:B-1----:R-:W-:Y:S08]  /*9d50*/  HMMA.16816.F32.BF16 R12, R168.reuse, R136, R12 ;  /* 0x00000088a80c723c */ /* 0x042ff0000004180c */
[C---:B------:R-:W-:Y:S01]  /*9d60*/  HMMA.16816.F32.BF16 R16, R168.reuse, R138, R16 ;  /* 0x0000008aa810723c */ /* 0x040fe20000041810 */
[----:B------:R-:W1:Y:S07]  /*9d70*/  LDSM.16.M88.4 R136, [R203+0xb900] ;  /* 0x00b90000cb88783b */ /* 0x000e6e0000000200 */
        /* <DEDUP_REMOVED lines=9> */
[C---:B----4-:R-:W-:Y:S08]  /*9e10*/  HMMA.16816.F32.BF16 R44, R168.reuse, R132, R44 ;  /* 0x00000084a82c723c */ /* 0x050ff0000004182c */
[----:B------:R-:W-:Y:S01]  /*9e20*/  HMMA.16816.F32.BF16 R48, R168, R134, R48 ;  /* 0x00000086a830723c */ /* 0x000fe20000041830 */
[----:B------:R-:W-:Y:S07]  /*9e30*/  LDSM.16.M88.4 R132, [R194+0x4800] ;  /* 0x00480000c284783b */ /* 0x000fee0000000200 */
[C---:B------:R-:W-:Y:S08]  /*9e40*/  HMMA.16816.F32.BF16 R4, R176.reuse, R156, R4 ;  /* 0x0000009cb004723c */ /* 0x040ff00000041804 */
[C---:B------:R-:W-:Y:S08]  /*9e50*/  HMMA.16816.F32.BF16 R8, R176.reuse, R158, R8 ;  /* 0x0000009eb008723c */ /* 0x040ff00000041808 */
[C---:B-1----:R-:W-:Y:S08]  /*9e60*/  HMMA.16816.F32.BF16 R12, R176.reuse, R136, R12 ;  /* 0x00000088b00c723c */ /* 0x042ff0000004180c */
[C---:B------:R-:W-:Y:S08]  /*9e70*/  HMMA.16816.F32.BF16 R16, R176.reuse, R138, R16 ;  /* 0x0000008ab010723c */ /* 0x040ff00000041810 */
[C---:B--2---:R-:W-:Y:S08]  /*9e80*/  HMMA.16816.F32.BF16 R20, R176.reuse, R120, R20 ;  /* 0x00000078b014723c */ /* 0x044ff00000041814 */
[C---:B------:R-:W-:Y:S01]  /*9e90*/  HMMA.16816.F32.BF16 R24, R176.reuse, R122, R24 ;  /* 0x0000007ab018723c */ /* 0x040fe20000041818 */
[----:B------:R-:W1:Y:S07]  /*9ea0*/  LDSM.16.M88.4 R120, [R194+0x4000] ;  /* 0x00400000c278783b */ /* 0x000e6e0000000200 */
[C---:B------:R-:W-:Y:S08]  /*9eb0*/  HMMA.16816.F32.BF16 R28, R176.reuse, R160, R28 ;  /* 0x000000a0b01c723c */ /* 0x040ff0000004181c */
[C---:B------:R-:W-:Y:S08]  /*9ec0*/  HMMA.16816.F32.BF16 R32, R176.reuse, R162, R32 ;  /* 0x000000a2b020723c */ /* 0x040ff00000041820 */
[C---:B------:R-:W-:Y:S08]  /*9ed0*/  HMMA.16816.F32.BF16 R36, R176.reuse, R172, R36 ;  /* 0x000000acb024723c */ /* 0x040ff00000041824 */
[C---:B------:R-:W-:Y:S08]  /*9ee0*/  HMMA.16816.F32.BF16 R40, R176.reuse, R174, R40 ;  /* 0x000000aeb028723c */ /* 0x040ff00000041828 */
[C---:B-----5:R-:W-:Y:S08]  /*9ef0*/  HMMA.16816.F32.BF16 R44, R176.reuse, R144, R44 ;  /* 0x00000090b02c723c */ /* 0x060ff0000004182c */
[----:B------:R-:W-:Y:S08]  /*9f00*/  HMMA.16816.F32.BF16 R48, R176, R146, R48 ;  /* 0x00000092b030723c */ /* 0x000ff00000041830 */
[C---:B------:R-:W-:Y:S07]  /*9f10*/  HMMA.16816.F32.BF16 R4, R180.reuse, R184, R4 ;  /* 0x000000b8b404723c */ /* 0x040fee0000041804 */
[----:B------:R-:W-:Y:S01]  /*9f20*/  IADD3 R184, R222, -0x1, RZ ;  /* 0xffffffffdeb87810 */ /* 0x000fe20007ffe0ff */
[C---:B------:R-:W-:Y:S08]  /*9f30*/  HMMA.16816.F32.BF16 R8, R180.reuse, R186, R8 ;  /* 0x000000bab408723c */ /* 0x040ff00000041808 */
[C---:B---3--:R-:W-:Y:S08]  /*9f40*/  HMMA.16816.F32.BF16 R12, R180.reuse, R128, R12 ;  /* 0x00000080b40c723c */ /* 0x048ff0000004180c */
[C---:B------:R-:W-:Y:S01]  /*9f50*/  HMMA.16816.F32.BF16 R16, R180.reuse, R130, R16 ;  /* 0x00000082b410723c */ /* 0x040fe20000041810 */
[----:B------:R-:W2:Y:S03]  /*9f60*/  LDSM.16.M88.4 R128, [R194+0x5000] ;  /* 0x00500000c280783b */ /* 0x000ea60000000200 */
[----:B------:R-:W-:Y:S02]  /*9f70*/  FMNMX.FTZ R0, R4, R3, !PT ;  /* 0x0000000304007209 */ /* 0x000fe40007810000 */
[----:B------:R-:W-:Y:S02]  /*9f80*/  FMNMX.FTZ R2, R6, R117, !PT ;  /* 0x0000007506027209 */ /* 0x000fe40007810000 */
[C---:B-1----:R-:W-:Y:S04]  /*9f90*/  HMMA.16816.F32.BF16 R20, R180.reuse, R120, R20 ;  /* 0x00000078b414723c */ /* 0x042fe80000041814 */
[----:B------:R-:W-:Y:S02]  /*9fa0*/  FMNMX.FTZ R119, R5, R0, !PT ;  /* 0x0000000005777209 */ /* 0x000fe40007810000 */
[----:B------:R-:W-:Y:S02]  /*9fb0*/  FMNMX.FTZ R137, R7, R2, !PT ;  /* 0x0000000207897209 */ /* 0x000fe40007810000 */
[C---:B------:R-:W-:Y:S01]  /*9fc0*/  HMMA.16816.F32.BF16 R24, R180.reuse, R122, R24 ;  /* 0x0000007ab418723c */ /* 0x040fe20000041818 */
[----:B------:R-:W1:Y:S01]  /*9fd0*/  LDSM.16.M88.4 R120, [R194+0x5800] ;  /* 0x00580000c278783b */ /* 0x000e620000000200 */
[----:B------:R-:W-:Y:S04]  /*9fe0*/  DEPBAR.LE SB0, 0x0 ;  /* 0x000080000000791a */ /* 0x000fe80000000000 */
[----:B------:R-:W-:Y:S02]  /*9ff0*/  FMNMX.FTZ R0, R8, R119, !PT ;  /* 0x0000007708007209 */ /* 0x000fe40007810000 */
[C---:B------:R-:W-:Y:S01]  /*a000*/  HMMA.16816.F32.BF16 R28, R180.reuse, R132, R28 ;  /* 0x00000084b41c723c */ /* 0x040fe2000004181c */
[----:B------:R-:W-:Y:S04]  /*a010*/  BAR.SYNC.DEFER_BLOCKING 0x0 ;  /* 0x0000000000007b1d */ /* 0x000fe80000010000 */
[----:B------:R-:W-:Y:S02]  /*a020*/  FMNMX.FTZ R119, R9, R0, !PT ;  /* 0x0000000009777209 */ /* 0x000fe40007810000 */
[----:B------:R-:W-:Y:S01]  /*a030*/  FMNMX.FTZ R2, R10, R137, !PT ;  /* 0x000000890a027209 */ /* 0x000fe20007810000 */
[C---:B------:R-:W-:Y:S04]  /*a040*/  HMMA.16816.F32.BF16 R32, R180.reuse, R134, R32 ;  /* 0x00000086b420723c */ /* 0x040fe80000041820 */
[----:B------:R-:W-:Y:S02]  /*a050*/  FMNMX.FTZ R0, R12, R119, !PT ;  /* 0x000000770c007209 */ /* 0x000fe40007810000 */
[----:B------:R-:W-:Y:S02]  /*a060*/  FMNMX.FTZ R137, R11, R2, !PT ;  /* 0x000000020b897209 */ /* 0x000fe40007810000 */
[----:B------:R-:W-:Y:S01]  /*a070*/  FMNMX.FTZ R119, R13, R0, !PT ;  /* 0x000000000d777209 */ /* 0x000fe20007810000 */
[C---:B--2---:R-:W-:Y:S03]  /*a080*/  HMMA.16816.F32.BF16 R36, R180.reuse, R128, R36 ;  /* 0x00000080b424723c */ /* 0x044fe60000041824 */
[----:B------:R-:W-:Y:S02]  /*a090*/  FMNMX.FTZ R2, R14, R137, !PT ;  /* 0x000000890e027209 */ /* 0x000fe40007810000 */
[----:B------:R-:W-:Y:S02]  /*a0a0*/  FMNMX.FTZ R0, R16, R119, !PT ;  /* 0x0000007710007209 */ /* 0x000fe40007810000 */
[----:B------:R-:W-:Y:S01]  /*a0b0*/  FMNMX.FTZ R133, R15, R2, !PT ;  /* 0x000000020f857209 */ /* 0x000fe20007810000 */
[C---:B------:R-:W-:Y:S04]  /*a0c0*/  HMMA.16816.F32.BF16 R40, R180.reuse, R130, R40 ;  /* 0x00000082b428723c */ /* 0x040fe80000041828 */
[----:B------:R-:W-:Y:S02]  /*a0d0*/  FMNMX.FTZ R119, R17, R0, !PT ;  /* 0x0000000011777209 */ /* 0x000fe40007810000 */
[----:B------:R-:W-:Y:S02]  /*a0e0*/  FMNMX.FTZ R2, R18, R133, !PT ;  /* 0x0000008512027209 */ /* 0x000fe40007810000 */
[C---:B-1----:R-:W-:Y:S04]  /*a0f0*/  HMMA.16816.F32.BF16 R44, R180.reuse, R120, R44 ;  /* 0x00000078b42c723c */ /* 0x042fe8000004182c */
        /* <DEDUP_REMOVED lines=33> */
[----:B------:R-:W-:Y:S01]  /*a310*/  @P5 MOV R122, R210 ;  /* 0x000000d2007a5202 */ /* 0x000fe20000000f00 */
[----:B------:R-:W1:Y:S01]  /*a320*/  SHFL.BFLY PT, R123, R120, 0x2, 0x1f ;  /* 0x0c401f00787b7f89 */ /* 0x000e6200000e0000 */
[----:B------:R-:W-:Y:S07]  /*a330*/  FMNMX.FTZ R121, R51, R0, !PT ;  /* 0x0000000033797209 */ /* 0x000fee0007810000 */
[----:B------:R-:W2:Y:S01]  /*a340*/  SHFL.BFLY PT, R0, R121, 0x2, 0x1f ;  /* 0x0c401f0079007f89 */ /* 0x000ea200000e0000 */
[----:B-1----:R-:W-:Y:S02]  /*a350*/  FMNMX.FTZ R129, R120, R123, !PT ;  /* 0x0000007b78817209 */ /* 0x002fe40007810000 */
[----:B------:R-:W-:Y:S02]  /*a360*/  @P5 SHF.R.S32.HI R120, RZ, 0x1f, R184 ;  /* 0x0000001fff785819 */ /* 0x000fe400000114b8 */
[----:B------:R-:W-:Y:S03]  /*a370*/  @P5 MOV R123, R213 ;  /* 0x000000d5007b5202 */ /* 0x000fe60000000f00 */
[----:B------:R-:W1:Y:S01]  /*a380*/  SHFL.BFLY PT, R2, R129, 0x1, 0x1f ;  /* 0x0c201f0081027f89 */ /* 0x000e6200000e0000 */
[----:B--2---:R-:W-:Y:S07]  /*a390*/  FMNMX.FTZ R119, R121, R0, !PT ;  /* 0x0000000079777209 */ /* 0x004fee0007810000 */
[----:B------:R-:W2:Y:S01]  /*a3a0*/  SHFL.BFLY PT, R116, R119, 0x1, 0x1f ;  /* 0x0c201f0077747f89 */ /* 0x000ea200000e0000 */
[----:B-1----:R-:W-:Y:S05]  /*a3b0*/  FMNMX.FTZ R0, R129, R2, !PT ;  /* 0x0000000281007209 */ /* 0x002fea0007810000 */
[C---:B------:R-:W-:Y:S02]  /*a3c0*/  FADD.FTZ R2, -R0.reuse, R3 ;  /* 0x0000000300027221 */ /* 0x040fe40000010100 */
[----:B------:R-:W-:Y:S01]  /*a3d0*/  FMUL.FTZ R147, R0, c[0x0][0x2d0] ;  /* 0x0000b40000937a20 */ /* 0x000fe20000410000 */
[----:B--2---:R-:W-:Y:S01]  /*a3e0*/  FMNMX.FTZ R116, R119, R116, !PT ;  /* 0x0000007477747209 */ /* 0x004fe20007810000 */
[----:B------:R-:W-:Y:S02]  /*a3f0*/  FMUL.FTZ R3, R2, c[0x0][0x2d0] ;  /* 0x0000b40002037a20 */ /* 0x000fe40000410000 */
[----:B------:R-:W-:Y:S02]  /*a400*/  FFMA.FTZ R138, R4, c[0x0][0x2d0], -R147 ;  /* 0x0000b400048a7a23 */ /* 0x000fe40000010893 */
[----:B------:R-:W-:Y:S02]  /*a410*/  FADD.FTZ R2, -R116, R117 ;  /* 0x0000007574027221 */ /* 0x000fe40000010100 */
[----:B------:R-:W-:Y:S01]  /*a420*/  @P5 IMAD R4, R120, c[0x0][0x1e0], RZ ;  /* 0x0000780078045a24 */ /* 0x000fe200078e02ff */
[----:B------:R-:W1:Y:S01]  /*a430*/  MUFU.EX2 R3, R3 ;  /* 0x0000000300037308 */ /* 0x000e620000000800 */
[----:B------:R-:W-:Y:S02]  /*a440*/  FMUL.FTZ R117, R2, c[0x0][0x2d0] ;  /* 0x0000b40002757a20 */ /* 0x000fe40000410000 */
[C---:B------:R-:W-:Y:S04]  /*a450*/  @P5 IMAD.WIDE.U32 R120, R184.reuse, c[0x0][0x1e0], RZ ;  /* 0x00007800b8785a25 */ /* 0x040fe800078e00ff */
[----:B------:R-:W-:Y:S02]  /*a460*/  @P5 IMAD R4, R184, c[0x0][0x1e4], R4 ;  /* 0x00007900b8045a24 */ /* 0x000fe400078e0204 */
[----:B------:R-:W-:Y:S01]  /*a470*/  @P5 IMAD.WIDE.U32 R122, R120, 0x60, R122 ;  /* 0x00000060787a5825 */ /* 0x000fe200078e007a */
[----:B------:R2:W3:Y:S02]  /*a480*/  MUFU.EX2 R2, R117 ;  /* 0x0000007500027308 */ /* 0x0004e40000000800 */
[----:B------:R-:W-:Y:S01]  /*a490*/  @P5 IADD3 R4, R121, R4, RZ ;  /* 0x0000000479045210 */ /* 0x000fe20007ffe0ff */
[----:B------:R-:W-:Y:S01]  /*a4a0*/  FMUL.FTZ R145, R116, c[0x0][0x2d0] ;  /* 0x0000b40074917a20 */ /* 0x000fe20000410000 */
[----:B------:R-:W-:Y:S01]  /*a4b0*/  @P5 SHF.L.U32 R120, R122, 0x1, RZ ;  /* 0x000000017a785819 */ /* 0x000fe200000006ff */
[----:B------:R-:W-:Y:S01]  /*a4c0*/  FFMA.FTZ R119, R5, c[0x0][0x2d0], -R147 ;  /* 0x0000b40005777a23 */ /* 0x000fe20000010893 */
[----:B------:R-:W-:Y:S01]  /*a4d0*/  @P5 SHF.L.U32 R5, R223, 0x6, RZ ;  /* 0x00000006df055819 */ /* 0x000fe200000006ff */
[----:B------:R-:W-:Y:S01]  /*a4e0*/  @P5 IMAD R4, R4, 0x60, RZ ;  /* 0x0000006004045824 */ /* 0x000fe200078e02ff */
[----:B------:R-:W-:Y:S01]  /*a4f0*/  @P5 IADD3 R128, P2, R120, 0x80, RZ ;  /* 0x0000008078805810 */ /* 0x000fe20007f5e0ff */
[--C-:B------:R-:W-:Y:S01]  /*a500*/  FFMA.FTZ R146, R6, c[0x0][0x2d0], -R145.reuse ;  /* 0x0000b40006927a23 */ /* 0x100fe20000010891 */
[----:B------:R-:W-:Y:S01]  /*a510*/  @P5 IADD3 R120, P0, R120, c[0x0][0x1c8], RZ ;  /* 0x0000720078785a10 */ /* 0x000fe20007f1e0ff */
[----:B------:R-:W-:Y:S01]  /*a520*/  FFMA.FTZ R137, R7, c[0x0][0x2d0], -R145 ;  /* 0x0000b40007897a23 */ /* 0x000fe20000010891 */
[----:B------:R-:W-:Y:S01]  /*a530*/  @P5 IADD3 R128, P1, R128, c[0x0][0x1c8], RZ ;  /* 0x0000720080805a10 */ /* 0x000fe20007f3e0ff */
[----:B------:R-:W-:Y:S01]  /*a540*/  FFMA.FTZ R136, R9, c[0x0][0x2d0], -R147 ;  /* 0x0000b40009887a23 */ /* 0x000fe20000010893 */
[----:B------:R-:W-:Y:S01]  /*a550*/  MUFU.EX2 R138, R138 ;  /* 0x0000008a008a7308 */ /* 0x000fe20000000800 */
[--C-:B------:R-:W-:Y:S02]  /*a560*/  FFMA.FTZ R139, R10, c[0x0][0x2d0], -R145.reuse ;  /* 0x0000b4000a8b7a23 */ /* 0x100fe40000010891 */
[----:B------:R-:W-:Y:S02]  /*a570*/  FFMA.FTZ R144, R11, c[0x0][0x2d0], -R145 ;  /* 0x0000b4000b907a23 */ /* 0x000fe40000010891 */
[C---:B-1----:R-:W-:Y:S02]  /*a580*/  FMUL.FTZ R68, R3.reuse, R68 ;  /* 0x0000004403447220 */ /* 0x042fe40000410000 */
[C---:B------:R-:W-:Y:S02]  /*a590*/  FMUL.FTZ R69, R3.reuse, R69 ;  /* 0x0000004503457220 */ /* 0x040fe40000410000 */
[----:B------:R-:W-:Y:S01]  /*a5a0*/  FMUL.FTZ R72, R3, R72 ;  /* 0x0000004803487220 */ /* 0x000fe20000410000 */
[----:B------:R-:W1:Y:S01]  /*a5b0*/  MUFU.EX2 R119, R119 ;  /* 0x0000007700777308 */ /* 0x000e620000000800 */
[----:B--2---:R-:W-:Y:S01]  /*a5c0*/  FFMA.FTZ R117, R8, c[0x0][0x2d0], -R147 ;  /* 0x0000b40008757a23 */ /* 0x004fe20000010893 */
[----:B------:R-:W-:Y:S01]  /*a5d0*/  @P5 IADD3 R8, R123, R4, RZ ;  /* 0x000000047b085210 */ /* 0x000fe20007ffe0ff */
[C---:B---3--:R-:W-:Y:S01]  /*a5e0*/  FMUL.FTZ R10, R2.reuse, R110 ;  /* 0x0000006e020a7220 */ /* 0x048fe20000410000 */
[----:B------:R-:W-:Y:S01]  /*a5f0*/  @P5 SHF.L.U64.HI R4, R223, 0x6, R118 ;  /* 0x00000006df045819 */ /* 0x000fe20000010276 */
[----:B------:R-:W-:Y:S01]  /*a600*/  FMUL.FTZ R11, R2, R111 ;  /* 0x0000006f020b7220 */ /* 0x000fe20000410000 */
[----:B------:R-:W-:Y:S01]  /*a610*/  @P5 SHF.L.U64.HI R8, R122, 0x1, R8 ;  /* 0x000000017a085819 */ /* 0x000fe20000010208 */
[C---:B------:R-:W-:Y:S02]  /*a620*/  FMUL.FTZ R70, R2.reuse, R70 ;  /* 0x0000004602467220 */ /* 0x040fe40000410000 */
[----:B------:R-:W-:Y:S01]  /*a630*/  FMUL.FTZ R71, R2, R71 ;  /* 0x0000004702477220 */ /* 0x000fe20000410000 */
[----:B------:R-:W-:Y:S01]  /*a640*/  @P5 IADD3.X R121, R8, c[0x0][0x1cc], RZ, P0, !PT ;  /* 0x0000730008795a10 */ /* 0x000fe200007fe4ff */
[----:B------:R-:W-:Y:S01]  /*a650*/  MUFU.EX2 R117, R117 ;  /* 0x0000007500757308 */ /* 0x000fe20000000800 */
[----:B------:R-:W-:Y:S01]  /*a660*/  @P5 IADD3.X R129, RZ, c[0x0][0x1cc], R8, P1, P2 ;  /* 0x00007300ff815a10 */ /* 0x000fe20000fe4408 */
[----:B------:R-:W-:Y:S01]  /*a670*/  FMUL.FTZ R73, R3, R73 ;  /* 0x0000004903497220 */ /* 0x000fe20000410000 */
[----:B------:R-:W-:Y:S01]  /*a680*/  @P5 IADD3 R6, P0, R120, R5, RZ ;  /* 0x0000000578065210 */ /* 0x000fe20007f1e0ff */
[----:B------:R2:W-:Y:S01]  /*a690*/  @P5 LDGSTS.E.BYPASS.LTC128B.128 [R208+0x8100], [R120.64], !P4 ;  /* 0x0810000078d05fae */ /* 0x0005e2000e101d4e */
[C---:B------:R-:W-:Y:S02]  /*a6a0*/  FMUL.FTZ R74, R2.reuse, R74 ;  /* 0x0000004a024a7220 */ /* 0x040fe40000410000 */
[-C--:B------:R-:W-:Y:S01]  /*a6b0*/  @P5 IADD3.X R7, R121, R4.reuse, RZ, P0, !PT ;  /* 0x0000000479075210 */ /* 0x080fe200007fe4ff */
[----:B------:R-:W-:Y:S01]  /*a6c0*/  FMUL.FTZ R75, R2, R75 ;  /* 0x0000004b024b7220 */ /* 0x000fe20000410000 */
[----:B------:R-:W-:Y:S01]  /*a6d0*/  @P5 IADD3 R8, P1, R6, R5, RZ ;  /* 0x0000000506085210 */ /* 0x000fe20007f3e0ff */
[----:B------:R-:W-:Y:S01]  /*a6e0*/  MUFU.EX2 R136, R136 ;  /* 0x0000008800887308 */ /* 0x000fe20000000800 */
[----:B------:R-:W-:Y:S01]  /*a6f0*/  FMUL.FTZ R5, R3, R113 ;  /* 0x0000007103057220 */ /* 0x000fe20000410000 */
[----:B------:R3:W-:Y:S01]  /*a700*/  @P5 LDGSTS.E.BYPASS.LTC128B.128 [R208+0xb100], [R128.64], !P3 ;  /* 0x0b10000080d05fae */ /* 0x0007e2000d901d4e */
[----:B------:R-:W-:Y:S01]  /*a710*/  @P5 IADD3.X R9, R7, R4, RZ, P1, !PT ;  /* 0x0000000407095210 */ /* 0x000fe20000ffe4ff */
[----:B------:R-:W-:Y:S01]  /*a720*/  FMUL.FTZ R4, R3, R112 ;  /* 0x0000007003047220 */ /* 0x000fe20000410000 */
[----:B-1----:R-:W-:Y:S01]  /*a730*/  F2FP.BF16.PACK_AB R112, R119, R138 ;  /* 0x0000008a7770723e */ /* 0x002fe200000010ff */
[C---:B------:R-:W-:Y:S01]  /*a740*/  FMUL.FTZ R76, R3.reuse, R76 ;  /* 0x0000004c034c7220 */ /* 0x040fe20000410000 */
[----:B------:R-:W-:Y:S01]  /*a750*/  ISETP.GT.AND P0, PT, R222, R225, PT ;  /* 0x000000e1de00720c */ /* 0x000fe20003f04270 */
[C---:B------:R-:W-:Y:S01]  /*a760*/  FMUL.FTZ R77, R3.reuse, R77 ;  /* 0x0000004d034d7220 */ /* 0x040fe20000410000 */
[----:B------:R-:W-:Y:S01]  /*a770*/  MOV R222, R184 ;  /* 0x000000b800de7202 */ /* 0x000fe20000000f00 */
[----:B------:R1:W-:Y:S01]  /*a780*/  @P5 LDGSTS.E.BYPASS.LTC128B.128 [R208+0x9100], [R6.64], !P4 ;  /* 0x0910000006d05fae */ /* 0x0003e2000e101d4e */
[----:B------:R-:W-:Y:S01]  /*a790*/  MUFU.EX2 R146, R146 ;  /* 0x0000009200927308 */ /* 0x000fe20000000800 */
[C---:B------:R-:W-:Y:S02]  /*a7a0*/  FMUL.FTZ R78, R2.reuse, R78 ;  /* 0x0000004e024e7220 */ /* 0x040fe40000410000 */
[C---:B------:R-:W-:Y:S02]  /*a7b0*/  FMUL.FTZ R79, R2.reuse, R79 ;  /* 0x0000004f024f7220 */ /* 0x040fe40000410000 */
[C---:B------:R-:W-:Y:S02]  /*a7c0*/  FMUL.FTZ R80, R3.reuse, R80 ;  /* 0x0000005003507220 */ /* 0x040fe40000410000 */
[----:B------:R1:W-:Y:S01]  /*a7d0*/  @P5 LDGSTS.E.BYPASS.LTC128B.128 [R208+0xc100], [R6.64+0x80], !P3 ;  /* 0x0c10008006d05fae */ /* 0x0003e2000d901d4e */
[C---:B------:R-:W-:Y:S02]  /*a7e0*/  FMUL.FTZ R81, R3.reuse, R81 ;  /* 0x0000005103517220 */ /* 0x040fe40000410000 */
[----:B------:R-:W4:Y:S01]  /*a7f0*/  MUFU.EX2 R137, R137 ;  /* 0x0000008900897308 */ /* 0x000f220000000800 */
[C---:B------:R-:W-:Y:S02]  /*a800*/  FMUL.FTZ R82, R2.reuse, R82 ;  /* 0x0000005202527220 */ /* 0x040fe40000410000 */
[C---:B------:R-:W-:Y:S02]  /*a810*/  FMUL.FTZ R83, R2.reuse, R83 ;  /* 0x0000005302537220 */ /* 0x040fe40000410000 */
[----:B------:R5:W-:Y:S01]  /*a820*/  @P5 LDGSTS.E.BYPASS.LTC128B.128 [R208+0xa100], [R8.64], !P4 ;  /* 0x0a10000008d05fae */ /* 0x000be2000e101d4e */
[C---:B------:R-:W-:Y:S02]  /*a830*/  FMUL.FTZ R84, R3.reuse, R84 ;  /* 0x0000005403547220 */ /* 0x040fe40000410000 */
[----:B------:R-:W-:Y:S02]  /*a840*/  FMUL.FTZ R85, R3, R85 ;  /* 0x0000005503557220 */ /* 0x000fe40000410000 */
[----:B------:R-:W-:Y:S01]  /*a850*/  MUFU.EX2 R139, R139 ;  /* 0x0000008b008b7308 */ /* 0x000fe20000000800 */
[C---:B------:R-:W-:Y:S02]  /*a860*/  FMUL.FTZ R86, R2.reuse, R86 ;  /* 0x0000005602567220 */ /* 0x040fe40000410000 */
[----:B------:R5:W-:Y:S01]  /*a870*/  @P5 LDGSTS.E.BYPASS.LTC128B.128 [R208+0xd100], [R8.64+0x80], !P3 ;  /* 0x0d10008008d05fae */ /* 0x000be2000d901d4e */
[----:B------:R-:W-:Y:S02]  /*a880*/  FMUL.FTZ R87, R2, R87 ;  /* 0x0000005702577220 */ /* 0x000fe40000410000 */
[--C-:B------:R-:W-:Y:S02]  /*a890*/  FFMA.FTZ R156, R14, c[0x0][0x2d0], -R145.reuse ;  /* 0x0000b4000e9c7a23 */ /* 0x100fe40000010891 */
[--C-:B------:R-:W-:Y:S02]  /*a8a0*/  FFMA.FTZ R157, R15, c[0x0][0x2d0], -R145.reuse ;  /* 0x0000b4000f9d7a23 */ /* 0x100fe40000010891 */
[----:B------:R-:W5:Y:S01]  /*a8b0*/  MUFU.EX2 R144, R144 ;  /* 0x0000009000907308 */ /* 0x000f620000000800 */
[----:B--2---:R-:W2:Y:S01]  /*a8c0*/  LDSM.16.MT88.4 R120, [R204+0x100] ;  /* 0x00010000cc78783b */ /* 0x004ea20000004200 */
[--C-:B------:R-:W-:Y:S01]  /*a8d0*/  FFMA.FTZ R158, R18, c[0x0][0x2d0], -R145.reuse ;  /* 0x0000b400129e7a23 */ /* 0x100fe20000010891 */
[----:B----4-:R-:W-:Y:S01]  /*a8e0*/  F2FP.BF16.PACK_AB R113, R137, R146 ;  /* 0x000000928971723e */ /* 0x010fe200000010ff */
[----:B-1----:R-:W-:Y:S01]  /*a8f0*/  FMUL.FTZ R6, R2, R114 ;  /* 0x0000007202067220 */ /* 0x002fe20000410000 */
[----:B------:R-:W-:Y:S01]  /*a900*/  F2FP.BF16.PACK_AB R114, R136, R117 ;  /* 0x000000758872723e */ /* 0x000fe200000010ff */
[----:B------:R-:W-:Y:S03]  /*a910*/  FMUL.FTZ R7, R2, R115 ;  /* 0x0000007302077220 */ /* 0x000fe60000410000 */
[----:B---3--:R-:W1:Y:S01]  /*a920*/  LDSM.16.MT88.4 R128, [R202+0x100] ;  /* 0x00010000ca80783b */ /* 0x008e620000004200 */
[----:B------:R-:W-:Y:S01]  /*a930*/  FFMA.FTZ R159, R19, c[0x0][0x2d0], -R145 ;  /* 0x0000b400139f7a23 */ /* 0x000fe20000010891 */
[----:B------:R-:W-:Y:S01]  /*a940*/  MUFU.EX2 R156, R156 ;  /* 0x0000009c009c7308 */ /* 0x000fe20000000800 */
[--C-:B------:R-:W-:Y:S02]  /*a950*/  FFMA.FTZ R161, R20, c[0x0][0x2d0], -R147.reuse ;  /* 0x0000b40014a17a23 */ /* 0x100fe40000010893 */
[--C-:B------:R-:W-:Y:S02]  /*a960*/  FFMA.FTZ R160, R21, c[0x0][0x2d0], -R147.reuse ;  /* 0x0000b40015a07a23 */ /* 0x100fe40000010893 */
[--C-:B------:R-:W-:Y:S01]  /*a970*/  FFMA.FTZ R162, R24, c[0x0][0x2d0], -R147.reuse ;  /* 0x0000b40018a27a23 */ /* 0x100fe20000010893 */
[----:B------:R-:W3:Y:S01]  /*a980*/  LDSM.16.MT88.4 R132, [R201+0x100] ;  /* 0x00010000c984783b */ /* 0x000ee20000004200 */
[----:B------:R-:W-:Y:S02]  /*a990*/  FFMA.FTZ R163, R25, c[0x0][0x2d0], -R147 ;  /* 0x0000b40019a37a23 */ /* 0x000fe40000010893 */
[C---:B-----5:R-:W-:Y:S01]  /*a9a0*/  FMUL.FTZ R8, R3.reuse, R108 ;  /* 0x0000006c03087220 */ /* 0x060fe20000410000 */
[----:B------:R-:W-:Y:S01]  /*a9b0*/  MUFU.EX2 R157, R157 ;  /* 0x0000009d009d7308 */ /* 0x000fe20000000800 */
[----:B------:R-:W-:Y:S01]  /*a9c0*/  FMUL.FTZ R9, R3, R109 ;  /* 0x0000006d03097220 */ /* 0x000fe20000410000 */
[----:B------:R-:W-:Y:S02]  /*a9d0*/  F2FP.BF16.PACK_AB R115, R144, R139 ;  /* 0x0000008b9073723e */ /* 0x000fe400000010ff */
[----:B------:R-:W4:Y:S01]  /*a9e0*/  LDSM.16.MT88.4 R108, [R200+0x100] ;  /* 0x00010000c86c783b */ /* 0x000f220000004200 */
[--C-:B------:R-:W-:Y:S02]  /*a9f0*/  FFMA.FTZ R173, R22, c[0x0][0x2d0], -R145.reuse ;  /* 0x0000b40016ad7a23 */ /* 0x100fe40000010891 */
[--C-:B------:R-:W-:Y:S02]  /*aa00*/  FFMA.FTZ R172, R23, c[0x0][0x2d0], -R145.reuse ;  /* 0x0000b40017ac7a23 */ /* 0x100fe40000010891 */
[--C-:B------:R-:W-:Y:S01]  /*aa10*/  FFMA.FTZ R174, R26, c[0x0][0x2d0], -R145.reuse ;  /* 0x0000b4001aae7a23 */ /* 0x100fe20000010891 */
[----:B------:R-:W-:Y:S01]  /*aa20*/  MUFU.EX2 R158, R158 ;  /* 0x0000009e009e7308 */ /* 0x000fe20000000800 */
[----:B------:R-:W-:Y:S01]  /*aa30*/  FFMA.FTZ R175, R27, c[0x0][0x2d0], -R145 ;  /* 0x0000b4001baf7a23 */ /* 0x000fe20000010891 */
[----:B------:R-:W-:Y:S01]  /*aa40*/  LDSM.16.MT88.4 R20, [R202+0x1100] ;  /* 0x00110000ca14783b */ /* 0x000fe20000004200 */
[--C-:B------:R-:W-:Y:S02]  /*aa50*/  FFMA.FTZ R185, R28, c[0x0][0x2d0], -R147.reuse ;  /* 0x0000b4001cb97a23 */ /* 0x100fe40000010893 */
[--C-:B------:R-:W-:Y:S02]  /*aa60*/  FFMA.FTZ R186, R29, c[0x0][0x2d0], -R147.reuse ;  /* 0x0000b4001dba7a23 */ /* 0x100fe40000010893 */
[--C-:B------:R-:W-:Y:S02]  /*aa70*/  FFMA.FTZ R187, R32, c[0x0][0x2d0], -R147.reuse ;  /* 0x0000b40020bb7a23 */ /* 0x100fe40000010893 */
[----:B------:R-:W-:Y:S01]  /*aa80*/  FFMA.FTZ R224, R33, c[0x0][0x2d0], -R147 ;  /* 0x0000b40021e07a23 */ /* 0x000fe20000010893 */
[C---:B--2---:R-:W-:Y:S01]  /*aa90*/  HMMA.16816.F32.BF16 R4, R112.reuse, R120, R4 ;  /* 0x000000787004723c */ /* 0x044fe20000041804 */
[----:B------:R-:W-:Y:S01]  /*aaa0*/  LDSM.16.MT88.4 R24, [R201+0x1100] ;  /* 0x00110000c918783b */ /* 0x000fe20000004200 */
[----:B------:R-:W-:Y:S03]  /*aab0*/  MUFU.EX2 R159, R159 ;  /* 0x0000009f009f7308 */ /* 0x000fe60000000800 */
[--C-:B------:R-:W-:Y:S02]  /*aac0*/  FFMA.FTZ R226, R30, c[0x0][0x2d0], -R145.reuse ;  /* 0x0000b4001ee27a23 */ /* 0x100fe40000010891 */
[--C-:B------:R-:W-:Y:S01]  /*aad0*/  FFMA.FTZ R227, R31, c[0x0][0x2d0], -R145.reuse ;  /* 0x0000b4001fe37a23 */ /* 0x100fe20000010891 */
[C---:B------:R-:W-:Y:S01]  /*aae0*/  HMMA.16816.F32.BF16 R8, R112.reuse, R122, R8 ;  /* 0x0000007a7008723c */ /* 0x040fe20000041808 */
[----:B------:R-:W2:Y:S03]  /*aaf0*/  LDSM.16.MT88.4 R120, [R204+0x3100] ;  /* 0x00310000cc78783b */ /* 0x000ea60000004200 */
[--C-:B------:R-:W-:Y:S01]  /*ab00*/  FFMA.FTZ R228, R34, c[0x0][0x2d0], -R145.reuse ;  /* 0x0000b40022e47a23 */ /* 0x100fe20000010891 */
[----:B------:R-:W-:Y:S01]  /*ab10*/  MUFU.EX2 R161, R161 ;  /* 0x000000a100a17308 */ /* 0x000fe20000000800 */
[----:B------:R-:W-:Y:S02]  /*ab20*/  FFMA.FTZ R229, R35, c[0x0][0x2d0], -R145 ;  /* 0x0000b40023e57a23 */ /* 0x000fe40000010891 */
[C---:B-1----:R-:W-:Y:S01]  /*ab30*/  HMMA.16816.F32.BF16 R68, R112.reuse, R128, R68 ;  /* 0x000000807044723c */ /* 0x042fe20000041844 */
[----:B------:R-:W-:Y:S03]  /*ab40*/  LDSM.16.MT88.4 R28, [R202+0x1900] ;  /* 0x00190000ca1c783b */ /* 0x000fe60000004200 */
[C---:B------:R-:W-:Y:S02]  /*ab50*/  FMUL.FTZ R88, R3.reuse, R88 ;  /* 0x0000005803587220 */ /* 0x040fe40000410000 */
[C---:B------:R-:W-:Y:S01]  /*ab60*/  FMUL.FTZ R89, R3.reuse, R89 ;  /* 0x0000005903597220 */ /* 0x040fe20000410000 */
[----:B------:R-:W-:Y:S01]  /*ab70*/  MUFU.EX2 R160, R160 ;  /* 0x000000a000a07308 */ /* 0x000fe20000000800 */
[C---:B------:R-:W-:Y:S01]  /*ab80*/  HMMA.16816.F32.BF16 R72, R112.reuse, R130, R72 ;  /* 0x000000827048723c */ /* 0x040fe20000041848 */
[----:B------:R-:W1:Y:S03]  /*ab90*/  LDSM.16.MT88.4 R128, [R202+0x3100] ;  /* 0x00310000ca80783b */ /* 0x000e660000004200 */
[C---:B------:R-:W-:Y:S02]  /*aba0*/  FMUL.FTZ R90, R2.reuse, R90 ;  /* 0x0000005a025a7220 */ /* 0x040fe40000410000 */
[----:B------:R-:W-:Y:S02]  /*abb0*/  FMUL.FTZ R91, R2, R91 ;  /* 0x0000005b025b7220 */ /* 0x000fe40000410000 */
[C---:B---3--:R-:W-:Y:S01]  /*abc0*/  HMMA.16816.F32.BF16 R76, R112.reuse, R132, R76 ;  /* 0x00000084704c723c */ /* 0x048fe2000004184c */
[----:B------:R-:W-:Y:S01]  /*abd0*/  LDSM.16.MT88.4 R32, [R200+0x5100] ;  /* 0x00510000c820783b */ /* 0x000fe20000004200 */
[----:B------:R-:W-:Y:S02]  /*abe0*/  MUFU.EX2 R162, R162 ;  /* 0x000000a200a27308 */ /* 0x000fe40000000800 */
[C---:B------:R-:W-:Y:S02]  /*abf0*/  FMUL.FTZ R92, R3.reuse, R92 ;  /* 0x0000005c035c7220 */ /* 0x040fe40000410000 */
[----:B------:R-:W-:Y:S02]  /*ac00*/  FMUL.FTZ R93, R3, R93 ;  /* 0x0000005d035d7220 */ /* 0x000fe40000410000 */
[C---:B------:R-:W-:Y:S01]  /*ac10*/  HMMA.16816.F32.BF16 R80, R112.reuse, R134, R80 ;  /* 0x000000867050723c */ /* 0x040fe20000041850 */
[----:B------:R-:W0:Y:S03]  /*ac20*/  LDGDEPBAR ;  /* 0x00000000000079af */ /* 0x000e260000000000 */
[--C-:B------:R-:W-:Y:S01]  /*ac30*/  FFMA.FTZ R132, R12, c[0x0][0x2d0], -R147.reuse ;  /* 0x0000b4000c847a23 */ /* 0x100fe20000010893 */
[----:B------:R-:W-:Y:S01]  /*ac40*/  MUFU.EX2 R163, R163 ;  /* 0x000000a300a37308 */ /* 0x000fe20000000800 */
[--C-:B------:R-:W-:Y:S02]  /*ac50*/  FFMA.FTZ R133, R13, c[0x0][0x2d0], -R147.reuse ;  /* 0x0000b4000d857a23 */ /* 0x100fe40000010893 */
[C---:B----4-:R-:W-:Y:S01]  /*ac60*/  HMMA.16816.F32.BF16 R84, R112.reuse, R108, R84 ;  /* 0x0000006c7054723c */ /* 0x050fe20000041854 */
[----:B------:R-:W-:Y:S03]  /*ac70*/  LDSM.16.MT88.4 R12, [R200+0x3100] ;  /* 0x00310000c80c783b */ /* 0x000fe60000004200 */
[--C-:B------:R-:W-:Y:S02]  /*ac80*/  FFMA.FTZ R134, R16, c[0x0][0x2d0], -R147.reuse ;  /* 0x0000b40010867a23 */ /* 0x100fe40000010893 */
[--C-:B------:R-:W-:Y:S01]  /*ac90*/  FFMA.FTZ R135, R17, c[0x0][0x2d0], -R147.reuse ;  /* 0x0000b40011877a23 */ /* 0x100fe20000010893 */
[----:B------:R-:W-:Y:S01]  /*aca0*/  MUFU.EX2 R132, R132 ;  /* 0x0000008400847308 */ /* 0x000fe20000000800 */
[C---:B------:R-:W-:Y:S01]  /*acb0*/  HMMA.16816.F32.BF16 R88, R112.reuse, R110, R88 ;  /* 0x0000006e7058723c */ /* 0x040fe20000041858 */
[----:B------:R-:W3:Y:S03]  /*acc0*/  LDSM.16.MT88.4 R108, [R201+0x3100] ;  /* 0x00310000c96c783b */ /* 0x000ee60000004200 */
[C---:B------:R-:W-:Y:S02]  /*acd0*/  FMUL.FTZ R94, R2.reuse, R94 ;  /* 0x0000005e025e7220 */ /* 0x040fe40000410000 */
[C---:B------:R-:W-:Y:S02]  /*ace0*/  FMUL.FTZ R95, R2.reuse, R95 ;  /* 0x0000005f025f7220 */ /* 0x040fe40000410000 */
[C---:B------:R-:W-:Y:S01]  /*acf0*/  FMUL.FTZ R96, R3.reuse, R96 ;  /* 0x0000006003607220 */ /* 0x040fe20000410000 */
[----:B------:R-:W-:Y:S01]  /*ad00*/  LDSM.16.MT88.4 R16, [R202+0x900] ;  /* 0x00090000ca10783b */ /* 0x000fe20000004200 */
[----:B------:R-:W4:Y:S02]  /*ad10*/  MUFU.EX2 R133, R133 ;  /* 0x0000008500857308 */ /* 0x000f240000000800 */
[C---:B------:R-:W-:Y:S01]  /*ad20*/  FMUL.FTZ R97, R3.reuse, R97 ;  /* 0x0000006103617220 */ /* 0x040fe20000410000 */
[C---:B--2---:R-:W-:Y:S03]  /*ad30*/  HMMA.16816.F32.BF16 R92, R112.reuse, R120, R92 ;  /* 0x00000078705c723c */ /* 0x044fe6000004185c */
[C---:B------:R-:W-:Y:S02]  /*ad40*/  FMUL.FTZ R98, R2.reuse, R98 ;  /* 0x0000006202627220 */ /* 0x040fe40000410000 */
[C---:B------:R-:W-:Y:S02]  /*ad50*/  FMUL.FTZ R99, R2.reuse, R99 ;  /* 0x0000006302637220 */ /* 0x040fe40000410000 */
[C---:B------:R-:W-:Y:S01]  /*ad60*/  FMUL.FTZ R100, R3.reuse, R100 ;  /* 0x0000006403647220 */ /* 0x040fe20000410000 */
[----:B------:R-:W-:Y:S01]  /*ad70*/  MUFU.EX2 R134, R134 ;  /* 0x0000008600867308 */ /* 0x000fe20000000800 */
[C---:B------:R-:W-:Y:S03]  /*ad80*/  FMUL.FTZ R101, R3.reuse, R101 ;  /* 0x0000006503657220 */ /* 0x040fe60000410000 */
[C---:B------:R-:W-:Y:S01]  /*ad90*/  HMMA.16816.F32.BF16 R96, R112.reuse, R122, R96 ;  /* 0x0000007a7060723c */ /* 0x040fe20000041860 */
[----:B------:R-:W2:Y:S02]  /*ada0*/  LDSM.16.MT88.4 R120, [R204+0x900] ;  /* 0x00090000cc78783b */ /* 0x000ea40000004200 */
[C---:B------:R-:W-:Y:S02]  /*adb0*/  FMUL.FTZ R102, R2.reuse, R102 ;  /* 0x0000006602667220 */ /* 0x040fe40000410000 */
[C---:B------:R-:W-:Y:S01]  /*adc0*/  FMUL.FTZ R103, R2.reuse, R103 ;  /* 0x0000006702677220 */ /* 0x040fe20000410000 */
[----:B------:R-:W5:Y:S01]  /*add0*/  MUFU.EX2 R135, R135 ;  /* 0x0000008700877308 */ /* 0x000f620000000800 */
[C---:B------:R-:W-:Y:S02]  /*ade0*/  FMUL.FTZ R104, R3.reuse, R104 ;  /* 0x0000006803687220 */ /* 0x040fe40000410000 */
[C---:B------:R-:W-:Y:S03]  /*adf0*/  FMUL.FTZ R105, R3.reuse, R105 ;  /* 0x0000006903697220 */ /* 0x040fe60000410000 */
[C---:B-1----:R-:W-:Y:S03]  /*ae00*/  HMMA.16816.F32.BF16 R100, R112.reuse, R128, R100 ;  /* 0x000000807064723c */ /* 0x042fe60000041864 */
[C---:B------:R-:W-:Y:S01]  /*ae10*/  FMUL.FTZ R106, R2.reuse, R106 ;  /* 0x0000006a026a7220 */ /* 0x040fe20000410000 */
[----:B------:R-:W-:Y:S01]  /*ae20*/  MUFU.EX2 R173, R173 ;  /* 0x000000ad00ad7308 */ /* 0x000fe20000000800 */
[C---:B------:R-:W-:Y:S02]  /*ae30*/  FMUL.FTZ R107, R2.reuse, R107 ;  /* 0x0000006b026b7220 */ /* 0x040fe40000410000 */
[C---:B------:R-:W-:Y:S02]  /*ae40*/  FMUL.FTZ R52, R3.reuse, R52 ;  /* 0x0000003403347220 */ /* 0x040fe40000410000 */
[C---:B------:R-:W-:Y:S03]  /*ae50*/  FMUL.FTZ R53, R3.reuse, R53 ;  /* 0x0000003503357220 */ /* 0x040fe60000410000 */
[C---:B------:R-:W-:Y:S01]  /*ae60*/  HMMA.16816.F32.BF16 R104, R112.reuse, R130, R104 ;  /* 0x000000827068723c */ /* 0x040fe20000041868 */
[----:B------:R-:W-:Y:S01]  /*ae70*/  LDSM.16.MT88.4 R128, [R200+0x900] ;  /* 0x00090000c880783b */ /* 0x000fe20000004200 */
[----:B------:R-:W1:Y:S01]  /*ae80*/  MUFU.EX2 R172, R172 ;  /* 0x000000ac00ac7308 */ /* 0x000e620000000800 */
[C---:B------:R-:W-:Y:S02]  /*ae90*/  FMUL.FTZ R54, R2.reuse, R54 ;  /* 0x0000003602367220 */ /* 0x040fe40000410000 */
[C---:B------:R-:W-:Y:S02]  /*aea0*/  FMUL.FTZ R55, R2.reuse, R55 ;  /* 0x0000003702377220 */ /* 0x040fe40000410000 */
[C---:B------:R-:W-:Y:S02]  /*aeb0*/  FMUL.FTZ R56, R3.reuse, R56 ;  /* 0x0000003803387220 */ /* 0x040fe40000410000 */
[C---:B------:R-:W-:Y:S03]  /*aec0*/  FMUL.FTZ R57, R3.reuse, R57 ;  /* 0x0000003903397220 */ /* 0x040fe60000410000 */
[C---:B---3--:R-:W-:Y:S01]  /*aed0*/  HMMA.16816.F32.BF16 R52, R112.reuse, R108, R52 ;  /* 0x0000006c7034723c */ /* 0x048fe20000041834 */
[----:B------:R-:W-:Y:S02]  /*aee0*/  MUFU.EX2 R174, R174 ;  /* 0x000000ae00ae7308 */ /* 0x000fe40000000800 */
[C---:B------:R-:W-:Y:S02]  /*aef0*/  FMUL.FTZ R58, R2.reuse, R58 ;  /* 0x0000003a023a7220 */ /* 0x040fe40000410000 */
[C---:B------:R-:W-:Y:S02]  /*af00*/  FMUL.FTZ R59, R2.reuse, R59 ;  /* 0x0000003b023b7220 */ /* 0x040fe40000410000 */
[C---:B------:R-:W-:Y:S02]  /*af10*/  FMUL.FTZ R60, R3.reuse, R60 ;  /* 0x0000003c033c7220 */ /* 0x040fe40000410000 */
[C---:B------:R-:W-:Y:S02]  /*af20*/  FMUL.FTZ R61, R3.reuse, R61 ;  /* 0x0000003d033d7220 */ /* 0x040fe40000410000 */
[----:B------:R-:W3:Y:S01]  /*af30*/  MUFU.EX2 R175, R175 ;  /* 0x000000af00af7308 */ /* 0x000ee20000000800 */
[C---:B------:R-:W-:Y:S01]  /*af40*/  HMMA.16816.F32.BF16 R56, R112.reuse, R110, R56 ;  /* 0x0000006e7038723c */ /* 0x040fe20000041838 */
[----:B------:R-:W1:Y:S02]  /*af50*/  LDSM.16.MT88.4 R108, [R201+0x900] ;  /* 0x00090000c96c783b */ /* 0x000e640000004200 */
[C---:B------:R-:W-:Y:S02]  /*af60*/  FMUL.FTZ R62, R2.reuse, R62 ;  /* 0x0000003e023e7220 */ /* 0x040fe40000410000 */
[C---:B------:R-:W-:Y:S02]  /*af70*/  FMUL.FTZ R63, R2.reuse, R63 ;  /* 0x0000003f023f7220 */ /* 0x040fe40000410000 */
[C---:B------:R-:W-:Y:S02]  /*af80*/  FMUL.FTZ R64, R3.reuse, R64 ;  /* 0x0000004003407220 */ /* 0x040fe40000410000 */
[----:B------:R-:W-:Y:S01]  /*af90*/  FMUL.FTZ R65, R3, R65 ;  /* 0x0000004103417220 */ /* 0x000fe20000410000 */
[----:B------:R-:W-:Y:S02]  /*afa0*/  MUFU.EX2 R185, R185 ;  /* 0x000000b900b97308 */ /* 0x000fe40000000800 */
[C---:B------:R-:W-:Y:S03]  /*afb0*/  HMMA.16816.F32.BF16 R60, R112.reuse, R12, R60 ;  /* 0x0000000c703c723c */ /* 0x040fe6000004183c */
[C---:B------:R-:W-:Y:S02]  /*afc0*/  FMUL.FTZ R66, R2.reuse, R66 ;  /* 0x0000004202427220 */ /* 0x040fe40000410000 */
[----:B------:R-:W-:Y:S02]  /*afd0*/  FMUL.FTZ R67, R2, R67 ;  /* 0x0000004302437220 */ /* 0x000fe40000410000 */
[----:B----4-:R-:W-:Y:S01]  /*afe0*/  F2FP.BF16.PACK_AB R12, R133, R132 ;  /* 0x00000084850c723e */ /* 0x010fe200000010ff */
[----:B------:R-:W4:Y:S01]  /*aff0*/  MUFU.EX2 R186, R186 ;  /* 0x000000ba00ba7308 */ /* 0x000f220000000800 */
[----:B------:R-:W-:Y:S03]  /*b000*/  F2FP.BF16.PACK_AB R13, R157, R156 ;  /* 0x0000009c9d0d723e */ /* 0x000fe600000010ff */
[----:B------:R-:W-:Y:S01]  /*b010*/  HMMA.16816.F32.BF16 R64, R112, R14, R64 ;  /* 0x0000000e7040723c */ /* 0x000fe20000041840 */
[----:B------:R-:W1:Y:S02]  /*b020*/  LDSM.16.MT88.4 R112, [R204+0x3900] ;  /* 0x00390000cc70783b */ /* 0x000e640000004200 */
[--C-:B------:R-:W-:Y:S02]  /*b030*/  FFMA.FTZ R40, R40, c[0x0][0x2d0], -R147.reuse ;  /* 0x0000b40028287a23 */ /* 0x100fe40000010893 */
[----:B------:R-:W-:Y:S01]  /*b040*/  FFMA.FTZ R41, R41, c[0x0][0x2d0], -R147 ;  /* 0x0000b40029297a23 */ /* 0x000fe20000010893 */
[----:B------:R-:W-:Y:S01]  /*b050*/  MUFU.EX2 R187, R187 ;  /* 0x000000bb00bb7308 */ /* 0x000fe20000000800 */
[----:B-----5:R-:W-:Y:S01]  /*b060*/  F2FP.BF16.PACK_AB R14, R135, R134 ;  /* 0x00000086870e723e */ /* 0x020fe200000010ff */
[--C-:B------:R-:W-:Y:S01]  /*b070*/  FFMA.FTZ R42, R42, c[0x0][0x2d0], -R145.reuse ;  /* 0x0000b4002a2a7a23 */ /* 0x100fe20000010891 */
[----:B------:R-:W-:Y:S03]  /*b080*/  F2FP.BF16.PACK_AB R15, R159, R158 ;  /* 0x0000009e9f0f723e */ /* 0x000fe600000010ff */
[----:B------:R-:W-:Y:S02]  /*b090*/  FFMA.FTZ R43, R43, c[0x0][0x2d0], -R145 ;  /* 0x0000b4002b2b7a23 */ /* 0x000fe40000010891 */
[--C-:B------:R-:W-:Y:S02]  /*b0a0*/  FFMA.FTZ R44, R44, c[0x0][0x2d0], -R147.reuse ;  /* 0x0000b4002c2c7a23 */ /* 0x100fe40000010893 */
[C---:B--2---:R-:W-:Y:S01]  /*b0b0*/  HMMA.16816.F32.BF16 R4, R12.reuse, R120, R4 ;  /* 0x000000780c04723c */ /* 0x044fe20000041804 */
[----:B------:R-:W2:Y:S04]  /*b0c0*/  MUFU.EX2 R224, R224 ;  /* 0x000000e000e07308 */ /* 0x000ea80000000800 */
[--C-:B------:R-:W-:Y:S02]  /*b0d0*/  FFMA.FTZ R45, R45, c[0x0][0x2d0], -R147.reuse ;  /* 0x0000b4002d2d7a23 */ /* 0x100fe40000010893 */
[----:B------:R-:W-:Y:S01]  /*b0e0*/  FFMA.FTZ R48, R48, c[0x0][0x2d0], -R147 ;  /* 0x0000b40030307a23 */ /* 0x000fe20000010893 */
[C---:B------:R-:W-:Y:S01]  /*b0f0*/  HMMA.16816.F32.BF16 R8, R12.reuse, R122, R8 ;  /* 0x0000007a0c08723c */ /* 0x040fe20000041808 */
[----:B------:R-:W-:Y:S02]  /*b100*/  LDSM.16.MT88.4 R120, [R200+0x3900] ;  /* 0x00390000c878783b */ /* 0x000fe40000004200 */
[----:B------:R-:W-:Y:S01]  /*b110*/  MUFU.EX2 R226, R226 ;  /* 0x000000e200e27308 */ /* 0x000fe20000000800 */
[--C-:B------:R-:W-:Y:S02]  /*b120*/  FFMA.FTZ R46, R46, c[0x0][0x2d0], -R145.reuse ;  /* 0x0000b4002e2e7a23 */ /* 0x100fe40000010891 */
[----:B------:R-:W-:Y:S02]  /*b130*/  FFMA.FTZ R47, R47, c[0x0][0x2d0], -R145 ;  /* 0x0000b4002f2f7a23 */ /* 0x000fe40000010891 */
[C---:B------:R-:W-:Y:S04]  /*b140*/  HMMA.16816.F32.BF16 R68, R12.reuse, R16, R68 ;  /* 0x000000100c44723c */ /* 0x040fe80000041844 */
[----:B------:R-:W-:Y:S01]  /*b150*/  FFMA.FTZ R138, R3, R216, R138 ;  /* 0x000000d8038a7223 */ /* 0x000fe2000001008a */
[----:B------:R-:W5:Y:S01]  /*b160*/  MUFU.EX2 R227, R227 ;  /* 0x000000e300e37308 */ /* 0x000f620000000800 */
[----:B------:R-:W-:Y:S01]  /*b170*/  MOV R3, R0 ;  /* 0x0000000000037202 */ /* 0x000fe20000000f00 */
[----:B------:R-:W-:Y:S01]  /*b180*/  FFMA.FTZ R146, R2, R217, R146 ;  /* 0x000000d902927223 */ /* 0x000fe20000010092 */
[C---:B------:R-:W-:Y:S01]  /*b190*/  HMMA.16816.F32.BF16 R72, R12.reuse, R18, R72 ;  /* 0x000000120c48723c */ /* 0x040fe20000041848 */
[----:B------:R-:W2:Y:S03]  /*b1a0*/  LDSM.16.MT88.4 R16, [R202+0x3900] ;  /* 0x00390000ca10783b */ /* 0x000ea60000004200 */
[----:B------:R-:W-:Y:S02]  /*b1b0*/  FADD.FTZ R138, R119, R138 ;  /* 0x0000008a778a7221 */ /* 0x000fe40000010000 */
[----:B------:R-:W-:Y:S01]  /*b1c0*/  FADD.FTZ R146, R137, R146 ;  /* 0x0000009289927221 */ /* 0x000fe20000010000 */
[----:B------:R-:W-:Y:S01]  /*b1d0*/  MUFU.EX2 R228, R228 ;  /* 0x000000e400e47308 */ /* 0x000fe20000000800 */
[C---:B-1----:R-:W-:Y:S04]  /*b1e0*/  HMMA.16816.F32.BF16 R76, R12.reuse, R108, R76 ;  /* 0x0000006c0c4c723c */ /* 0x042fe8000004184c */
[----:B------:R-:W-:Y:S02]  /*b1f0*/  FADD.FTZ R117, R117, R138 ;  /* 0x0000008a75757221 */ /* 0x000fe40000010000 */
[----:B------:R-:W-:Y:S02]  /*b200*/  FADD.FTZ R139, R139, R146 ;  /* 0x000000928b8b7221 */ /* 0x000fe40000010000 */
[C---:B------:R-:W-:Y:S01]  /*b210*/  HMMA.16816.F32.BF16 R80, R12.reuse, R110, R80 ;  /* 0x0000006e0c50723c */ /* 0x040fe20000041850 */
[----:B------:R-:W1:Y:S01]  /*b220*/  LDSM.16.MT88.4 R108, [R201+0x3900] ;  /* 0x00390000c96c783b */ /* 0x000e620000004200 */
[----:B------:R-:W1:Y:S02]  /*b230*/  MUFU.EX2 R229, R229 ;  /* 0x000000e500e57308 */ /* 0x000e640000000800 */
[----:B------:R-:W-:Y:S02]  /*b240*/  FADD.FTZ R117, R136, R117 ;  /* 0x0000007588757221 */ /* 0x000fe40000010000 */
[----:B------:R-:W-:Y:S02]  /*b250*/  FADD.FTZ R139, R144, R139 ;  /* 0x0000008b908b7221 */ /* 0x000fe40000010000 */
[C---:B------:R-:W-:Y:S04]  /*b260*/  HMMA.16816.F32.BF16 R84, R12.reuse, R128, R84 ;  /* 0x000000800c54723c */ /* 0x040fe80000041854 */
[----:B------:R-:W-:Y:S01]  /*b270*/  MUFU.EX2 R40, R40 ;  /* 0x0000002800287308 */ /* 0x000fe20000000800 */
[----:B------:R-:W-:Y:S01]  /*b280*/  FADD.FTZ R132, R132, R117 ;  /* 0x0000007584847221 */ /* 0x000fe20000010000 */
[----:B------:R-:W-:Y:S01]  /*b290*/  MOV R117, R116 ;  /* 0x0000007400757202 */ /* 0x000fe20000000f00 */
[----:B------:R-:W-:Y:S01]  /*b2a0*/  FADD.FTZ R156, R156, R139 ;  /* 0x0000008b9c9c7221 */ /* 0x000fe20000010000 */
[C---:B------:R-:W-:Y:S01]  /*b2b0*/  HMMA.16816.F32.BF16 R88, R12.reuse, R130, R88 ;  /* 0x000000820c58723c */ /* 0x040fe20000041858 */
[----:B------:R-:W-:Y:S03]  /*b2c0*/  LDSM.16.MT88.4 R128, [R200+0x4100] ;  /* 0x00410000c880783b */ /* 0x000fe60000004200 */
[----:B------:R-:W-:Y:S02]  /*b2d0*/  FADD.FTZ R133, R133, R132 ;  /* 0x0000008485857221 */ /* 0x000fe40000010000 */
[----:B------:R-:W-:Y:S01]  /*b2e0*/  MUFU.EX2 R41, R41 ;  /* 0x0000002900297308 */ /* 0x000fe20000000800 */
[----:B------:R-:W-:Y:S01]  /*b2f0*/  FADD.FTZ R157, R157, R156 ;  /* 0x0000009c9d9d7221 */ /* 0x000fe20000010000 */
[C---:B------:R-:W-:Y:S04]  /*b300*/  HMMA.16816.F32.BF16 R92, R12.reuse, R112, R92 ;  /* 0x000000700c5c723c */ /* 0x040fe8000004185c */
[----:B------:R-:W-:Y:S02]  /*b310*/  FADD.FTZ R134, R134, R133 ;  /* 0x0000008586867221 */ /* 0x000fe40000010000 */
[----:B------:R-:W-:Y:S02]  /*b320*/  FADD.FTZ R158, R158, R157 ;  /* 0x0000009d9e9e7221 */ /* 0x000fe40000010000 */
[C---:B------:R-:W-:Y:S01]  /*b330*/  HMMA.16816.F32.BF16 R96, R12.reuse, R114, R96 ;  /* 0x000000720c60723c */ /* 0x040fe20000041860 */
[----:B------:R-:W-:Y:S01]  /*b340*/  LDSM.16.MT88.4 R112, [R202+0x4100] ;  /* 0x00410000ca70783b */ /* 0x000fe20000004200 */
[----:B------:R-:W-:Y:S02]  /*b350*/  MUFU.EX2 R42, R42 ;  /* 0x0000002a002a7308 */ /* 0x000fe40000000800 */
[----:B------:R-:W-:Y:S02]  /*b360*/  FADD.FTZ R134, R135, R134 ;  /* 0x0000008687867221 */ /* 0x000fe40000010000 */
[----:B------:R-:W-:Y:S02]  /*b370*/  FADD.FTZ R158, R159, R158 ;  /* 0x0000009e9f9e7221 */ /* 0x000fe40000010000 */
[C---:B--2---:R-:W-:Y:S04]  /*b380*/  HMMA.16816.F32.BF16 R100, R12.reuse, R16, R100 ;  /* 0x000000100c64723c */ /* 0x044fe80000041864 */
[----:B------:R-:W-:Y:S04]  /*b390*/  MUFU.EX2 R43, R43 ;  /* 0x0000002b002b7308 */ /* 0x000fe80000000800 */
[C---:B------:R-:W-:Y:S01]  /*b3a0*/  HMMA.16816.F32.BF16 R104, R12.reuse, R18, R104 ;  /* 0x000000120c68723c */ /* 0x040fe20000041868 */
[----:B------:R-:W2:Y:S05]  /*b3b0*/  LDSM.16.MT88.4 R16, [R204+0x1100] ;  /* 0x00110000cc10783b */ /* 0x000eaa0000004200 */
[----:B------:R-:W-:Y:S02]  /*b3c0*/  MUFU.EX2 R44, R44 ;  /* 0x0000002c002c7308 */ /* 0x000fe40000000800 */
[C---:B-1----:R-:W-:Y:S08]  /*b3d0*/  HMMA.16816.F32.BF16 R52, R12.reuse, R108, R52 ;  /* 0x0000006c0c34723c */ /* 0x042ff00000041834 */
[C---:B------:R-:W-:Y:S01]  /*b3e0*/  HMMA.16816.F32.BF16 R56, R12.reuse, R110, R56 ;  /* 0x0000006e0c38723c */ /* 0x040fe20000041838 */
[----:B------:R-:W1:Y:S01]  /*b3f0*/  LDSM.16.MT88.4 R108, [R200+0x1100] ;  /* 0x00110000c86c783b */ /* 0x000e620000004200 */
[----:B------:R-:W-:Y:S06]  /*b400*/  MUFU.EX2 R45, R45 ;  /* 0x0000002d002d7308 */ /* 0x000fec0000000800 */
[C---:B------:R-:W-:Y:S04]  /*b410*/  HMMA.16816.F32.BF16 R60, R12.reuse, R120, R60 ;  /* 0x000000780c3c723c */ /* 0x040fe8000004183c */
[----:B------:R-:W-:Y:S04]  /*b420*/  MUFU.EX2 R48, R48 ;  /* 0x0000003000307308 */ /* 0x000fe80000000800 */
[----:B------:R-:W-:Y:S01]  /*b430*/  HMMA.16816.F32.BF16 R64, R12, R122, R64 ;  /* 0x0000007a0c40723c */ /* 0x000fe20000041840 */
[----:B------:R-:W-:Y:S05]  /*b440*/  LDSM.16.MT88.4 R120, [R201+0x4100] ;  /* 0x00410000c978783b */ /* 0x000fea0000004200 */
[----:B------:R-:W-:Y:S01]  /*b450*/  MUFU.EX2 R46, R46 ;  /* 0x0000002e002e7308 */ /* 0x000fe20000000800 */
[----:B------:R-:W-:Y:S01]  /*b460*/  F2FP.BF16.PACK_AB R12, R160, R161 ;  /* 0x000000a1a00c723e */ /* 0x000fe200000010ff */
[----:B------:R-:W-:Y:S01]  /*b470*/  FADD.FTZ R161, R161, R134 ;  /* 0x00000086a1a17221 */ /* 0x000fe20000010000 */
[----:B------:R-:W-:Y:S03]  /*b480*/  F2FP.BF16.PACK_AB R14, R163, R162 ;  /* 0x000000a2a30e723e */ /* 0x000fe600000010ff */
[----:B------:R-:W-:Y:S01]  /*b490*/  F2FP.BF16.PACK_AB R13, R172, R173 ;  /* 0x000000adac0d723e */ /* 0x000fe200000010ff */
[----:B------:R-:W-:Y:S01]  /*b4a0*/  FADD.FTZ R173, R173, R158 ;  /* 0x0000009eadad7221 */ /* 0x000fe20000010000 */
[----:B---3--:R-:W-:Y:S01]  /*b4b0*/  F2FP.BF16.PACK_AB R15, R175, R174 ;  /* 0x000000aeaf0f723e */ /* 0x008fe200000010ff */
[----:B------:R-:W-:Y:S01]  /*b4c0*/  FADD.FTZ R161, R160, R161 ;  /* 0x000000a1a0a17221 */ /* 0x000fe20000010000 */
[----:B------:R-:W-:Y:S01]  /*b4d0*/  MUFU.EX2 R47, R47 ;  /* 0x0000002f002f7308 */ /* 0x000fe20000000800 */
[----:B------:R-:W-:Y:S02]  /*b4e0*/  FADD.FTZ R173, R172, R173 ;  /* 0x000000adacad7221 */ /* 0x000fe40000010000 */
[----:B------:R-:W-:Y:S02]  /*b4f0*/  FADD.FTZ R162, R162, R161 ;  /* 0x000000a1a2a27221 */ /* 0x000fe40000010000 */
[C---:B--2---:R-:W-:Y:S03]  /*b500*/  HMMA.16816.F32.BF16 R4, R12.reuse, R16, R4 ;  /* 0x000000100c04723c */ /* 0x044fe60000041804 */
[----:B------:R-:W-:Y:S02]  /*b510*/  FADD.FTZ R174, R174, R173 ;  /* 0x000000adaeae7221 */ /* 0x000fe40000010000 */
[----:B------:R-:W-:Y:S02]  /*b520*/  FADD.FTZ R162, R163, R162 ;  /* 0x000000a2a3a27221 */ /* 0x000fe40000010000 */
[----:B------:R-:W-:Y:S01]  /*b530*/  FADD.FTZ R175, R175, R174 ;  /* 0x000000aeafaf7221 */ /* 0x000fe20000010000 */
[C---:B------:R-:W-:Y:S01]  /*b540*/  HMMA.16816.F32.BF16 R8, R12.reuse, R18, R8 ;  /* 0x000000120c08723c */ /* 0x040fe20000041808 */
[----:B------:R-:W2:Y:S07]  /*b550*/  LDSM.16.MT88.4 R16, [R204+0x4100] ;  /* 0x00410000cc10783b */ /* 0x000eae0000004200 */
[C---:B------:R-:W-:Y:S08]  /*b560*/  HMMA.16816.F32.BF16 R68, R12.reuse, R20, R68 ;  /* 0x000000140c44723c */ /* 0x040ff00000041844 */
[C---:B------:R-:W-:Y:S01]  /*b570*/  HMMA.16816.F32.BF16 R72, R12.reuse, R22, R72 ;  /* 0x000000160c48723c */ /* 0x040fe20000041848 */
[----:B------:R-:W3:Y:S07]  /*b580*/  LDSM.16.MT88.4 R20, [R204+0x1900] ;  /* 0x00190000cc14783b */ /* 0x000eee0000004200 */
[C---:B------:R-:W-:Y:S08]  /*b590*/  HMMA.16816.F32.BF16 R76, R12.reuse, R24, R76 ;  /* 0x000000180c4c723c */ /* 0x040ff0000004184c */
[C---:B------:R-:W-:Y:S01]  /*b5a0*/  HMMA.16816.F32.BF16 R80, R12.reuse, R26, R80 ;  /* 0x0000001a0c50723c */ /* 0x040fe20000041850 */
[----:B------:R-:W3:Y:S07]  /*b5b0*/  LDSM.16.MT88.4 R24, [R201+0x1900] ;  /* 0x00190000c918783b */ /* 0x000eee0000004200 */
[C---:B-1----:R-:W-:Y:S08]  /*b5c0*/  HMMA.16816.F32.BF16 R84, R12.reuse, R108, R84 ;  /* 0x0000006c0c54723c */ /* 0x042ff00000041854 */
[C---:B------:R-:W-:Y:S01]  /*b5d0*/  HMMA.16816.F32.BF16 R88, R12.reuse, R110, R88 ;  /* 0x0000006e0c58723c */ /* 0x040fe20000041858 */
[----:B------:R-:W-:Y:S07]  /*b5e0*/  LDSM.16.MT88.4 R108, [R204+0x2900] ;  /* 0x00290000cc6c783b */ /* 0x000fee0000004200 */
[C---:B--2---:R-:W-:Y:S08]  /*b5f0*/  HMMA.16816.F32.BF16 R92, R12.reuse, R16, R92 ;  /* 0x000000100c5c723c */ /* 0x044ff0000004185c */
[C---:B------:R-:W-:Y:S01]  /*b600*/  HMMA.16816.F32.BF16 R96, R12.reuse, R18, R96 ;  /* 0x000000120c60723c */ /* 0x040fe20000041860 */
[----:B------:R-:W1:Y:S07]  /*b610*/  LDSM.16.MT88.4 R16, [R200+0x1900] ;  /* 0x00190000c810783b */ /* 0x000e6e0000004200 */
[C---:B------:R-:W-:Y:S08]  /*b620*/  HMMA.16816.F32.BF16 R100, R12.reuse, R112, R100 ;  /* 0x000000700c64723c */ /* 0x040ff00000041864 */
[C---:B------:R-:W-:Y:S08]  /*b630*/  HMMA.16816.F32.BF16 R104, R12.reuse, R114, R104 ;  /* 0x000000720c68723c */ /* 0x040ff00000041868 */
[C---:B------:R-:W-:Y:S07]  /*b640*/  HMMA.16816.F32.BF16 R52, R12.reuse, R120, R52 ;  /* 0x000000780c34723c */ /* 0x040fee0000041834 */
[--C-:B------:R-:W-:Y:S01]  /*b650*/  FFMA.FTZ R120, R36, c[0x0][0x2d0], -R147.reuse ;  /* 0x0000b40024787a23 */ /* 0x100fe20000010893 */
[C---:B------:R-:W-:Y:S04]  /*b660*/  HMMA.16816.F32.BF16 R56, R12.reuse, R122, R56 ;  /* 0x0000007a0c38723c */ /* 0x040fe80000041838 */
[--C-:B------:R-:W-:Y:S01]  /*b670*/  FFMA.FTZ R121, R37, c[0x0][0x2d0], -R147.reuse ;  /* 0x0000b40025797a23 */ /* 0x100fe20000010893 */
[----:B------:R-:W-:Y:S01]  /*b680*/  MUFU.EX2 R120, R120 ;  /* 0x0000007800787308 */ /* 0x000fe20000000800 */
[----:B------:R-:W-:Y:S02]  /*b690*/  FFMA.FTZ R147, R49, c[0x0][0x2d0], -R147 ;  /* 0x0000b40031937a23 */ /* 0x000fe40000010893 */
[C---:B------:R-:W-:Y:S04]  /*b6a0*/  HMMA.16816.F32.BF16 R60, R12.reuse, R128, R60 ;  /* 0x000000800c3c723c */ /* 0x040fe8000004183c */
[--C-:B------:R-:W-:Y:S02]  /*b6b0*/  FFMA.FTZ R122, R38, c[0x0][0x2d0], -R145.reuse ;  /* 0x0000b400267a7a23 */ /* 0x100fe40000010891 */
[--C-:B------:R-:W-:Y:S01]  /*b6c0*/  FFMA.FTZ R123, R39, c[0x0][0x2d0], -R145.reuse ;  /* 0x0000b400277b7a23 */ /* 0x100fe20000010891 */
[----:B------:R-:W2:Y:S01]  /*b6d0*/  MUFU.EX2 R121, R121 ;  /* 0x0000007900797308 */ /* 0x000ea20000000800 */
[----:B------:R-:W-:Y:S01]  /*b6e0*/  HMMA.16816.F32.BF16 R64, R12, R130, R64 ;  /* 0x000000820c40723c */ /* 0x000fe20000041840 */
[----:B------:R-:W-:Y:S03]  /*b6f0*/  LDSM.16.MT88.4 R36, [R201+0x2900] ;  /* 0x00290000c924783b */ /* 0x000fe60000004200 */
[--C-:B------:R-:W-:Y:S02]  /*b700*/  FFMA.FTZ R49, R50, c[0x0][0x2d0], -R145.reuse ;  /* 0x0000b40032317a23 */ /* 0x100fe40000010891 */
[----:B------:R-:W-:Y:S01]  /*b710*/  FFMA.FTZ R145, R51, c[0x0][0x2d0], -R145 ;  /* 0x0000b40033917a23 */ /* 0x000fe20000010891 */
[----:B----4-:R-:W-:Y:S01]  /*b720*/  F2FP.BF16.PACK_AB R12, R186, R185 ;  /* 0x000000b9ba0c723e */ /* 0x010fe200000010ff */
[----:B------:R-:W-:Y:S01]  /*b730*/  FADD.FTZ R185, R185, R162 ;  /* 0x000000a2b9b97221 */ /* 0x000fe20000010000 */
[----:B------:R-:W-:Y:S01]  /*b740*/  F2FP.BF16.PACK_AB R14, R224, R187 ;  /* 0x000000bbe00e723e */ /* 0x000fe200000010ff */
[----:B------:R-:W-:Y:S02]  /*b750*/  MUFU.EX2 R122, R122 ;  /* 0x0000007a007a7308 */ /* 0x000fe40000000800 */
[----:B-----5:R-:W-:Y:S01]  /*b760*/  F2FP.BF16.PACK_AB R13, R227, R226 ;  /* 0x000000e2e30d723e */ /* 0x020fe200000010ff */
[----:B------:R-:W-:Y:S01]  /*b770*/  FADD.FTZ R226, R226, R175 ;  /* 0x000000afe2e27221 */ /* 0x000fe20000010000 */
[----:B------:R-:W-:Y:S01]  /*b780*/  F2FP.BF16.PACK_AB R15, R229, R228 ;  /* 0x000000e4e50f723e */ /* 0x000fe200000010ff */
[----:B------:R-:W-:Y:S02]  /*b790*/  FADD.FTZ R186, R186, R185 ;  /* 0x000000b9baba7221 */ /* 0x000fe40000010000 */
[----:B------:R-:W-:Y:S02]  /*b7a0*/  FADD.FTZ R227, R227, R226 ;  /* 0x000000e2e3e37221 */ /* 0x000fe40000010000 */
[----:B------:R-:W-:Y:S01]  /*b7b0*/  FADD.FTZ R187, R187, R186 ;  /* 0x000000babbbb7221 */ /* 0x000fe20000010000 */
[----:B------:R-:W4:Y:S01]  /*b7c0*/  MUFU.EX2 R123, R123 ;  /* 0x0000007b007b7308 */ /* 0x000f220000000800 */
[C---:B---3--:R-:W-:Y:S03]  /*b7d0*/  HMMA.16816.F32.BF16 R4, R12.reuse, R20, R4 ;  /* 0x000000140c04723c */ /* 0x048fe60000041804 */
[----:B------:R-:W-:Y:S02]  /*b7e0*/  FADD.FTZ R228, R228, R227 ;  /* 0x000000e3e4e47221 */ /* 0x000fe40000010000 */
[----:B------:R-:W-:Y:S02]  /*b7f0*/  FADD.FTZ R187, R224, R187 ;  /* 0x000000bbe0bb7221 */ /* 0x000fe40000010000 */
[----:B------:R-:W-:Y:S01]  /*b800*/  FADD.FTZ R229, R229, R228 ;  /* 0x000000e4e5e57221 */ /* 0x000fe20000010000 */
[C---:B------:R-:W-:Y:S01]  /*b810*/  HMMA.16816.F32.BF16 R8, R12.reuse, R22, R8 ;  /* 0x000000160c08723c */ /* 0x040fe20000041808 */
[----:B------:R-:W3:Y:S01]  /*b820*/  LDSM.16.MT88.4 R20, [R204+0x4900] ;  /* 0x00490000cc14783b */ /* 0x000ee20000004200 */
[----:B------:R-:W5:Y:S06]  /*b830*/  MUFU.EX2 R147, R147 ;  /* 0x0000009300937308 */ /* 0x000f6c0000000800 */
[C---:B------:R-:W-:Y:S04]  /*b840*/  HMMA.16816.F32.BF16 R68, R12.reuse, R28, R68 ;  /* 0x0000001c0c44723c */ /* 0x040fe80000041844 */
[----:B------:R-:W-:Y:S04]  /*b850*/  MUFU.EX2 R49, R49 ;  /* 0x0000003100317308 */ /* 0x000fe80000000800 */
[C---:B------:R-:W-:Y:S01]  /*b860*/  HMMA.16816.F32.BF16 R72, R12.reuse, R30, R72 ;  /* 0x0000001e0c48723c */ /* 0x040fe20000041848 */
[----:B------:R-:W2:Y:S05]  /*b870*/  LDSM.16.MT88.4 R28, [R202+0x4900] ;  /* 0x00490000ca1c783b */ /* 0x000eaa0000004200 */
[----:B------:R-:W2:Y:S02]  /*b880*/  MUFU.EX2 R50, R145 ;  /* 0x0000009100327308 */ /* 0x000ea40000000800 */
        /* <DEDUP_REMOVED lines=9> */
[C---:B--2---:R-:W-:Y:S08]  /*b920*/  HMMA.16816.F32.BF16 R100, R12.reuse, R28, R100 ;  /* 0x0000001c0c64723c */ /* 0x044ff00000041864 */
[C---:B------:R-:W-:Y:S01]  /*b930*/  HMMA.16816.F32.BF16 R104, R12.reuse, R30, R104 ;  /* 0x0000001e0c68723c */ /* 0x040fe20000041868 */
[----:B------:R-:W2:Y:S07]  /*b940*/  LDSM.16.MT88.4 R28, [R202+0x2100] ;  /* 0x00210000ca1c783b */ /* 0x000eae0000004200 */
[C---:B----4-:R-:W-:Y:S08]  /*b950*/  HMMA.16816.F32.BF16 R52, R12.reuse, R24, R52 ;  /* 0x000000180c34723c */ /* 0x050ff00000041834 */
[C---:B------:R-:W-:Y:S01]  /*b960*/  HMMA.16816.F32.BF16 R56, R12.reuse, R26, R56 ;  /* 0x0000001a0c38723c */ /* 0x040fe20000041838 */
[----:B------:R-:W4:Y:S07]  /*b970*/  LDSM.16.MT88.4 R24, [R201+0x2100] ;  /* 0x00210000c918783b */ /* 0x000f2e0000004200 */
[C---:B-1----:R-:W-:Y:S08]  /*b980*/  HMMA.16816.F32.BF16 R60, R12.reuse, R16, R60 ;  /* 0x000000100c3c723c */ /* 0x042ff0000004183c */
[----:B------:R-:W-:Y:S01]  /*b990*/  HMMA.16816.F32.BF16 R64, R12, R18, R64 ;  /* 0x000000120c40723c */ /* 0x000fe20000041840 */
[----:B------:R-:W1:Y:S06]  /*b9a0*/  LDSM.16.MT88.4 R16, [R200+0x2100] ;  /* 0x00210000c810783b */ /* 0x000e6c0000004200 */
        /* <DEDUP_REMOVED lines=9> */
[C---:B---3--:R-:W-:Y:S03]  /*ba40*/  HMMA.16816.F32.BF16 R4, R12.reuse, R20, R4 ;  /* 0x000000140c04723c */ /* 0x048fe60000041804 */
[----:B------:R-:W-:Y:S02]  /*ba50*/  FADD.FTZ R42, R42, R123 ;  /* 0x0000007b2a2a7221 */ /* 0x000fe40000010000 */
[----:B------:R-:W-:Y:S02]  /*ba60*/  FADD.FTZ R41, R41, R40 ;  /* 0x0000002829297221 */ /* 0x000fe40000010000 */
[----:B------:R-:W-:Y:S01]  /*ba70*/  FADD.FTZ R43, R43, R42 ;  /* 0x0000002a2b2b7221 */ /* 0x000fe20000010000 */
        /* <DEDUP_REMOVED lines=15> */
[C---:B------:R-:W-:Y:S08]  /*bb70*/  HMMA.16816.F32.BF16 R104, R12.reuse, R30, R104 ;  /* 0x0000001e0c68723c */ /* 0x040ff00000041868 */
[C---:B----4-:R-:W-:Y:S08]  /*bb80*/  HMMA.16816.F32.BF16 R52, R12.reuse, R24, R52 ;  /* 0x000000180c34723c */ /* 0x050ff00000041834 */
[C---:B------:R-:W-:Y:S01]  /*bb90*/  HMMA.16816.F32.BF16 R56, R12.reuse, R26, R56 ;  /* 0x0000001a0c38723c */ /* 0x040fe20000041838 */
[----:B------:R-:W2:Y:S07]  /*bba0*/  LDSM.16.MT88.4 R24, [R204+0x5900] ;  /* 0x00590000cc18783b */ /* 0x000eae0000004200 */
[C---:B------:R-:W-:Y:S08]  /*bbb0*/  HMMA.16816.F32.BF16 R60, R12.reuse, R32, R60 ;  /* 0x000000200c3c723c */ /* 0x040ff0000004183c */
[----:B------:R-:W-:Y:S07]  /*bbc0*/  HMMA.16816.F32.BF16 R64, R12, R34, R64 ;  /* 0x000000220c40723c */ /* 0x000fee0000041840 */
[----:B------:R-:W-:Y:S01]  /*bbd0*/  F2FP.BF16.PACK_AB R12, R45, R44 ;  /* 0x0000002c2d0c723e */ /* 0x000fe200000010ff */
[----:B------:R-:W-:Y:S01]  /*bbe0*/  FADD.FTZ R44, R44, R41 ;  /* 0x000000292c2c7221 */ /* 0x000fe20000010000 */
[----:B-----5:R-:W-:Y:S03]  /*bbf0*/  F2FP.BF16.PACK_AB R14, R147, R48 ;  /* 0x00000030930e723e */ /* 0x020fe600000010ff */
[----:B------:R-:W-:Y:S01]  /*bc00*/  F2FP.BF16.PACK_AB R13, R47, R46 ;  /* 0x0000002e2f0d723e */ /* 0x000fe200000010ff */
[----:B------:R-:W-:Y:S01]  /*bc10*/  FADD.FTZ R46, R46, R43 ;  /* 0x0000002b2e2e7221 */ /* 0x000fe20000010000 */
[----:B------:R-:W-:Y:S01]  /*bc20*/  F2FP.BF16.PACK_AB R15, R50, R49 ;  /* 0x00000031320f723e */ /* 0x000fe200000010ff */
[----:B------:R-:W-:Y:S02]  /*bc30*/  FADD.FTZ R45, R45, R44 ;  /* 0x0000002c2d2d7221 */ /* 0x000fe40000010000 */
[----:B------:R-:W-:Y:S02]  /*bc40*/  FADD.FTZ R46, R47, R46 ;  /* 0x0000002e2f2e7221 */ /* 0x000fe40000010000 */
[----:B------:R-:W-:Y:S02]  /*bc50*/  FADD.FTZ R48, R48, R45 ;  /* 0x0000002d30307221 */ /* 0x000fe40000010000 */
[C---:B------:R-:W-:Y:S01]  /*bc60*/  HMMA.16816.F32.BF16 R112, R12.reuse, R108, R4 ;  /* 0x0000006c0c70723c */ /* 0x040fe20000041804 */
[----:B------:R-:W4:Y:S02]  /*bc70*/  LDSM.16.MT88.4 R4, [R202+0x5900] ;  /* 0x00590000ca04783b */ /* 0x000f240000004200 */
[----:B------:R-:W-:Y:S02]  /*bc80*/  FADD.FTZ R49, R49, R46 ;  /* 0x0000002e31317221 */ /* 0x000fe40000010000 */
[----:B------:R-:W-:Y:S02]  /*bc90*/  FADD.FTZ R216, R147, R48 ;  /* 0x0000003093d87221 */ /* 0x000fe40000010000 */
[----:B------:R-:W-:Y:S01]  /*bca0*/  FADD.FTZ R217, R50, R49 ;  /* 0x0000003132d97221 */ /* 0x000fe20000010000 */
[C---:B------:R-:W-:Y:S01]  /*bcb0*/  HMMA.16816.F32.BF16 R108, R12.reuse, R110, R8 ;  /* 0x0000006e0c6c723c */ /* 0x040fe20000041808 */
[----:B------:R-:W5:Y:S07]  /*bcc0*/  LDSM.16.MT88.4 R8, [R201+0x5900] ;  /* 0x00590000c908783b */ /* 0x000f6e0000004200 */
[C---:B-1----:R-:W-:Y:S08]  /*bcd0*/  HMMA.16816.F32.BF16 R68, R12.reuse, R16, R68 ;  /* 0x000000100c44723c */ /* 0x042ff00000041844 */
[C---:B------:R-:W-:Y:S01]  /*bce0*/  HMMA.16816.F32.BF16 R72, R12.reuse, R18, R72 ;  /* 0x000000120c48723c */ /* 0x040fe20000041848 */
[----:B------:R-:W1:Y:S07]  /*bcf0*/  LDSM.16.MT88.4 R16, [R200+0x5900] ;  /* 0x00590000c810783b */ /* 0x000e6e0000004200 */
[C---:B------:R-:W-:Y:S08]  /*bd00*/  HMMA.16816.F32.BF16 R76, R12.reuse, R36, R76 ;  /* 0x000000240c4c723c */ /* 0x040ff0000004184c */
[C---:B------:R-:W-:Y:S08]  /*bd10*/  HMMA.16816.F32.BF16 R80, R12.reuse, R38, R80 ;  /* 0x000000260c50723c */ /* 0x040ff00000041850 */
[C---:B---3--:R-:W-:Y:S08]  /*bd20*/  HMMA.16816.F32.BF16 R84, R12.reuse, R20, R84 ;  /* 0x000000140c54723c */ /* 0x048ff00000041854 */
[C---:B------:R-:W-:Y:S08]  /*bd30*/  HMMA.16816.F32.BF16 R88, R12.reuse, R22, R88 ;  /* 0x000000160c58723c */ /* 0x040ff00000041858 */
[C---:B--2---:R-:W-:Y:S08]  /*bd40*/  HMMA.16816.F32.BF16 R92, R12.reuse, R24, R92 ;  /* 0x000000180c5c723c */ /* 0x044ff0000004185c */
[C---:B------:R-:W-:Y:S08]  /*bd50*/  HMMA.16816.F32.BF16 R96, R12.reuse, R26, R96 ;  /* 0x0000001a0c60723c */ /* 0x040ff00000041860 */
[C---:B----4-:R-:W-:Y:S08]  /*bd60*/  HMMA.16816.F32.BF16 R100, R12.reuse, R4, R100 ;  /* 0x000000040c64723c */ /* 0x050ff00000041864 */
[C---:B------:R-:W-:Y:S08]  /*bd70*/  HMMA.16816.F32.BF16 R104, R12.reuse, R6, R104 ;  /* 0x000000060c68723c */ /* 0x040ff00000041868 */
[C---:B-----5:R-:W-:Y:S08]  /*bd80*/  HMMA.16816.F32.BF16 R52, R12.reuse, R8, R52 ;  /* 0x000000080c34723c */ /* 0x060ff00000041834 */
[C---:B------:R-:W-:Y:S08]  /*bd90*/  HMMA.16816.F32.BF16 R56, R12.reuse, R10, R56 ;  /* 0x0000000a0c38723c */ /* 0x040ff00000041838 */
[C---:B-1----:R-:W-:Y:S08]  /*bda0*/  HMMA.16816.F32.BF16 R60, R12.reuse, R16, R60 ;  /* 0x000000100c3c723c */ /* 0x042ff0000004183c */
[----:B------:R-:W-:Y:S07]  /*bdb0*/  HMMA.16816.F32.BF16 R64, R12, R18, R64 ;  /* 0x000000120c40723c */ /* 0x000fee0000041840 */
[----:B------:R-:W-:Y:S01]  /*bdc0*/  MOV R12, R116 ;  /* 0x00000074000c7202 */ /* 0x000fe20000000f00 */
[----:B------:R-:W-:-:S05]  /*bdd0*/  @P0 BRA `(.L_x_47) ;  /* 0xffffd6d000000947 */ /* 0x000fca000383ffff */
.L_x_46:
[----:B------:R-:W-:-:S13]  /*bde0*/  ISETP.GE.AND P0, PT, R184, R207, PT ;  /* 0x000000cfb800720c */ /* 0x000fda0003f06270 */
[----:B------:R-:W-:Y:S05]  /*bdf0*/  @!P0 BRA `(.L_x_48) ;  /* 0x00003d2000008947 */ /* 0x000fea0003800000 */
[----:B------:R-:W-:Y:S01]  /*be00*/  ULDC.64 UR4, c[0x0][0x1e0] ;  /* 0x0000780000047ab9 */ /* 0x000fe20000000a00 */
[----:B------:R-:W-:Y:S01]  /*be10*/  IADD3 R186, P0, R218, 0x40, RZ ;  /* 0x00000040daba7810 */ /* 0x000fe20007f1e0ff */
[----:B------:R-:W-:Y:S01]  /*be20*/  USHF.L.U64.HI UR7, UR4, 0x6, UR5 ;  /* 0x0000000604077899 */ /* 0x000fe20008010205 */
[----:B------:R-:W-:Y:S01]  /*be30*/  IMAD.MOV.U32 R2, RZ, RZ, R12 ;  /* 0x000000ffff027224 */ /* 0x000fe200078e000c */
[----:B------:R-:W-:Y:S01]  /*be40*/  USHF.L.U32 UR13, UR4, 0x6, URZ ;  /* 0x00000006040d7899 */ /* 0x000fe2000800063f */
[----:B------:R-:W-:Y:S01]  /*be50*/  IMAD.MOV.U32 R3, RZ, RZ, R0 ;  /* 0x000000ffff037224 */ /* 0x000fe200078e0000 */
[----:B------:R-:W-:Y:S01]  /*be60*/  UMOV UR11, 0x60 ;  /* 0x00000060000b7882 */ /* 0x000fe20000000000 */
[-C--:B------:R-:W-:Y:S01]  /*be70*/  IADD3.X R187, RZ, R221.reuse, RZ, P0, !PT ;  /* 0x000000ddffbb7210 */ /* 0x080fe200007fe4ff */
[----:B------:R-:W-:Y:S01]  /*be80*/  ULDC.64 UR4, c[0x0][0x208] ;  /* 0x0000820000047ab9 */ /* 0x000fe20000000a00 */
[----:B------:R-:W-:Y:S01]  /*be90*/  MOV R219, R221 ;  /* 0x000000dd00db7202 */ /* 0x000fe20000000f00 */
[----:B------:R-:W-:-:S02]  /*bea0*/  UIADD3 UR10, UP1, UR10, 0x80, URZ ;  /* 0x000000800a0a7890 */ /* 0x000fc4000ff3e03f */
[----:B------:R-:W-:Y:S02]  /*beb0*/  UIADD3 UR16, UP0, UR12, 0x80, URZ ;  /* 0x000000800c107890 */ /* 0x000fe4000ff1e03f */
[----:B------:R-:W-:Y:S02]  /*bec0*/  UIMAD.WIDE.U32 UR18, UR11, UR4, URZ ;  /* 0x000000040b1272a5 */ /* 0x000fe4000f8e003f */
[----:B------:R-:W-:Y:S02]  /*bed0*/  UIMAD UR5, UR11, UR5, URZ ;  /* 0x000000050b0572a4 */ /* 0x000fe4000f8e023f */
[----:B------:R-:W-:Y:S02]  /*bee0*/  UIADD3.X UR8, URZ, UR8, URZ, UP1, !UPT ;  /* 0x000000083f087290 */ /* 0x000fe40008ffe43f */
[----:B------:R-:W-:Y:S02]  /*bef0*/  UIADD3.X UR4, URZ, UR17, URZ, UP0, !UPT ;  /* 0x000000113f047290 */ /* 0x000fe400087fe43f */
[----:B------:R-:W-:-:S02]  /*bf00*/  UIADD3 UR5, UR19, UR5, URZ ;  /* 0x0000000513057290 */ /* 0x000fc4000fffe03f */
.L_x_57:
[----:B------:R-:W-:Y:S04]  /*bf10*/  DEPBAR.LE SB0, 0x0 ;  /* 0x000080000000791a */ /* 0x000fe80000000000 */
[----:B------:R-:W-:Y:S01]  /*bf20*/  BAR.SYNC.DEFER_BLOCKING 0x0 ;  /* 0x0000000000007b1d */ /* 0x000fe20000010000 */
[C---:B------:R-:W-:Y:S01]  /*bf30*/  ISETP.GT.AND P6, PT, R184.reuse, R207, PT ;  /* 0x000000cfb800720c */ /* 0x040fe20003fc4270 */
[C---:B------:R-:W-:Y:S01]  /*bf40*/  IMAD.WIDE.U32 R46, R184.reuse, UR18, R218 ;  /* 0x00000012b82e7c25 */ /* 0x040fe2000f8e00da */
[----:B------:R-:W-:Y:S03]  /*bf50*/  SHF.R.S32.HI R0, RZ, 0x1f, R184 ;  /* 0x0000001fff007819 */ /* 0x000fe600000114b8 */
[----:B------:R-:W-:Y:S01]  /*bf60*/  IMAD.WIDE.U32 R36, R184, UR18, R186 ;  /* 0x00000012b8247c25 */ /* 0x000fe2000f8e00ba */
[----:B------:R-:W-:Y:S03]  /*bf70*/  LEA R44, P1, R46, c[0x0][0x1f8], 0x1 ;  /* 0x00007e002e2c7a11 */ /* 0x000fe600078208ff */
[----:B------:R-:W-:Y:S01]  /*bf80*/  IMAD R39, R184, UR5, RZ ;  /* 0x00000005b8277c24 */ /* 0x000fe2000f8e02ff */
[----:B------:R-:W-:Y:S03]  /*bf90*/  LEA R162, P0, R36, c[0x0][0x1f8], 0x1 ;  /* 0x00007e0024a27a11 */ /* 0x000fe600078008ff */
[----:B------:R-:W-:Y:S04]  /*bfa0*/  IMAD R39, R0, UR18, R39 ;  /* 0x0000001200277c24 */ /* 0x000fe8000f8e0227 */
[----:B------:R-:W-:Y:S05]  /*bfb0*/  IMAD.IADD R0, R39, 0x1, R37 ;  /* 0x0000000127007824 */ /* 0x000fea00078e0225 */
[----:B------:R-:W-:Y:S01]  /*bfc0*/  LEA.HI.X R163, R36, c[0x0][0x1fc], R0, 0x1, P0 ;  /* 0x00007f0024a37a11 */ /* 0x000fe200000f0c00 */
[----:B------:R-:W1:Y:S01]  /*bfd0*/  LDSM.16.M88.4 R8, [R206+0x8100] ;  /* 0x00810000ce08783b */ /* 0x000e620000000200 */
[----:B------:R-:W-:Y:S02]  /*bfe0*/  IADD3 R160, P0, R44, UR12, RZ ;  /* 0x0000000c2ca07c10 */ /* 0x000fe4000ff1e0ff */
[----:B------:R-:W-:Y:S02]  /*bff0*/  @P6 IADD3 R0, R184, -0x1, RZ ;  /* 0xffffffffb8006810 */ /* 0x000fe40007ffe0ff */
[----:B------:R-:W2:Y:S05]  /*c000*/  LDSM.16.M88.4 R16, [R206+0x8900] ;  /* 0x00890000ce10783b */ /* 0x000eaa0000000200 */
[----:B------:R-:W3:Y:S05]  /*c010*/  LDSM.16.M88.4 R24, [R206+0x9100] ;  /* 0x00910000ce18783b */ /* 0x000eea0000000200 */
[----:B------:R-:W4:Y:S05]  /*c020*/  LDSM.16.M88.4 R32, [R206+0x9900] ;  /* 0x00990000ce20783b */ /* 0x000f2a0000000200 */
[----:B------:R-:W5:Y:S05]  /*c030*/  LDSM.16.M88.4 R40, [R206+0xa100] ;  /* 0x00a10000ce28783b */ /* 0x000f6a0000000200 */
[----:B------:R-:W3:Y:S05]  /*c040*/  LDSM.16.M88.4 R48, [R206+0xa900] ;  /* 0x00a90000ce30783b */ /* 0x000eea0000000200 */
[----:B------:R-:W3:Y:S05]  /*c050*/  LDSM.16.M88.4 R116, [R205] ;  /* 0x00000000cd74783b */ /* 0x000eea0000000200 */
[----:B------:R-:W4:Y:S01]  /*c060*/  LDSM.16.M88.4 R120, [R199] ;  /* 0x00000000c778783b */ /* 0x000f220000000200 */
[C---:B-1----:R-:W-:Y:S04]  /*c070*/  HMMA.16816.F32.BF16 R4, R124.reuse, R8, RZ ;  /* 0x000000087c04723c */ /* 0x042fe800000418ff */
[----:B------:R-:W1:Y:S05]  /*c080*/  LDSM.16.M88.4 R128, [R198] ;  /* 0x00000000c680783b */ /* 0x000e6a0000000200 */
[----:B------:R-:W1:Y:S01]  /*c090*/  LDSM.16.M88.4 R132, [R197] ;  /* 0x00000000c584783b */ /* 0x000e620000000200 */
[C---:B------:R-:W-:Y:S04]  /*c0a0*/  HMMA.16816.F32.BF16 R8, R124.reuse, R10, RZ ;  /* 0x0000000a7c08723c */ /* 0x040fe800000418ff */
[----:B------:R-:W1:Y:S04]  /*c0b0*/  LDSM.16.M88.4 R136, [R196] ;  /* 0x00000000c488783b */ /* 0x000e680000000200 */
[C---:B--2---:R-:W-:Y:S01]  /*c0c0*/  HMMA.16816.F32.BF16 R12, R124.reuse, R16, RZ ;  /* 0x000000107c0c723c */ /* 0x044fe200000418ff */
[----:B------:R-:W2:Y:S07]  /*c0d0*/  LDSM.16.M88.4 R144, [R195] ;  /* 0x00000000c390783b */ /* 0x000eae0000000200 */
[C---:B------:R-:W-:Y:S08]  /*c0e0*/  HMMA.16816.F32.BF16 R16, R124.reuse, R18, RZ ;  /* 0x000000127c10723c */ /* 0x040ff000000418ff */
[C---:B---3--:R-:W-:Y:S08]  /*c0f0*/  HMMA.16816.F32.BF16 R20, R124.reuse, R24, RZ ;  /* 0x000000187c14723c */ /* 0x048ff000000418ff */
[C---:B------:R-:W-:Y:S08]  /*c100*/  HMMA.16816.F32.BF16 R24, R124.reuse, R26, RZ ;  /* 0x0000001a7c18723c */ /* 0x040ff000000418ff */
[C---:B----4-:R-:W-:Y:S07]  /*c110*/  HMMA.16816.F32.BF16 R28, R124.reuse, R32, RZ ;  /* 0x000000207c1c723c */ /* 0x050fee00000418ff */
[----:B------:R-:W-:Y:S05]  /*c120*/  IMAD.IADD R32, R47, 0x1, R39 ;  /* 0x000000012f207824 */ /* 0x000fea00078e0227 */
[----:B------:R-:W-:Y:S02]  /*c130*/  LEA.HI.X R45, R46, c[0x0][0x1fc], R32, 0x1, P1 ;  /* 0x00007f002e2d7a11 */ /* 0x000fe400008f0c20 */
[C---:B------:R-:W-:Y:S01]  /*c140*/  HMMA.16816.F32.BF16 R32, R124.reuse, R34, RZ ;  /* 0x000000227c20723c */ /* 0x040fe200000418ff */
[C---:B------:R-:W-:Y:S02]  /*c150*/  IADD3 R174, P1, R160.reuse, UR12, RZ ;  /* 0x0000000ca0ae7c10 */ /* 0x040fe4000ff3e0ff */
[----:B------:R-:W-:Y:S01]  /*c160*/  @!PT LDS RZ, [RZ] ;  /* 0x00000000fffff984 */ /* 0x000fe20000000800 */
[----:B------:R-:W-:Y:S01]  /*c170*/  @!PT LDS RZ, [RZ] ;  /* 0x00000000fffff984 */ /* 0x000fe20000000800 */
[----:B------:R-:W-:Y:S01]  /*c180*/  @!PT LDS RZ, [RZ] ;  /* 0x00000000fffff984 */ /* 0x000fe20000000800 */
[----:B------:R3:W-:Y:S01]  /*c190*/  LDGSTS.E.BYPASS.LTC128B.128 [R208+0x100], [R44.64], !P4 ;  /* 0x001000002cd07fae */ /* 0x0007e2000e101d4e */
[----:B------:R-:W-:Y:S02]  /*c1a0*/  IADD3.X R161, R45, UR17, RZ, P0, !PT ;  /* 0x000000112da17c10 */ /* 0x000fe400087fe4ff */
[----:B------:R-:W-:Y:S02]  /*c1b0*/  IADD3 R172, P0, R160, UR16, RZ ;  /* 0x00000010a0ac7c10 */ /* 0x000fe4000ff1e0ff */
[C---:B-----5:R-:W-:Y:S01]  /*c1c0*/  HMMA.16816.F32.BF16 R36, R124.reuse, R40, RZ ;  /* 0x000000287c24723c */ /* 0x060fe200000418ff */
[----:B------:R4:W-:Y:S03]  /*c1d0*/  LDGSTS.E.BYPASS.LTC128B.128 [R208+0x3100], [R162.64], !P3 ;  /* 0x03100000a2d07fae */ /* 0x0009e6000d901d4e */
[C---:B------:R-:W-:Y:S02]  /*c1e0*/  IADD3.X R175, R161.reuse, UR17, RZ, P1, !PT ;  /* 0x00000011a1af7c10 */ /* 0x040fe40008ffe4ff */
[----:B------:R4:W-:Y:S01]  /*c1f0*/  LDGSTS.E.BYPASS.LTC128B.128 [R208+0x1100], [R160.64], !P4 ;  /* 0x01100000a0d07fae */ /* 0x0009e2000e101d4e */
[----:B------:R-:W-:Y:S01]  /*c200*/  IADD3.X R173, R161, UR4, RZ, P0, !PT ;  /* 0x00000004a1ad7c10 */ /* 0x000fe200087fe4ff */
[C---:B------:R-:W-:Y:S01]  /*c210*/  HMMA.16816.F32.BF16 R40, R124.reuse, R42, RZ ;  /* 0x0000002a7c28723c */ /* 0x040fe200000418ff */
[----:B------:R-:W-:Y:S02]  /*c220*/  PLOP3.LUT P1, PT, PT, PT, UP3, 0x80, 0x0 ;  /* 0x000000000000781c */ /* 0x000fe40003f2f038 */
[----:B------:R4:W-:Y:S01]  /*c230*/  LDGSTS.E.BYPASS.LTC128B.128 [R208+0x4100], [R160.64+0x80], !P3 ;  /* 0x04100080a0d07fae */ /* 0x0009e2000d901d4e */
[----:B------:R-:W-:Y:S04]  /*c240*/  PLOP3.LUT P0, PT, PT, PT, UP3, 0x80, 0x0 ;  /* 0x000000000000781c */ /* 0x000fe80003f0f038 */
[----:B------:R5:W-:Y:S05]  /*c250*/  LDGSTS.E.BYPASS.LTC128B.128 [R208+0x2100], [R174.64], !P4 ;  /* 0x02100000aed07fae */ /* 0x000bea000e101d4e */
[----:B------:R5:W-:Y:S01]  /*c260*/  LDGSTS.E.BYPASS.LTC128B.128 [R208+0x5100], [R172.64], !P3 ;  /* 0x05100000acd07fae */ /* 0x000be2000d901d4e */
[C---:B---3--:R-:W-:Y:S04]  /*c270*/  HMMA.16816.F32.BF16 R44, R124.reuse, R48, RZ ;  /* 0x000000307c2c723c */ /* 0x048fe800000418ff */
[----:B------:R-:W3:Y:S04]  /*c280*/  LDSM.16.M88.4 R156, [R203+0x8100] ;  /* 0x00810000cb9c783b */ /* 0x000ee80000000200 */
[----:B------:R-:W-:Y:S01]  /*c290*/  HMMA.16816.F32.BF16 R48, R124, R50, RZ ;  /* 0x000000327c30723c */ /* 0x000fe200000418ff */
[----:B------:R-:W0:Y:S07]  /*c2a0*/  LDGDEPBAR ;  /* 0x00000000000079af */ /* 0x000e2e0000000000 */
[C---:B------:R-:W-:Y:S01]  /*c2b0*/  HMMA.16816.F32.BF16 R4, R140.reuse, R116, R4 ;  /* 0x000000748c04723c */ /* 0x040fe20000041804 */
[----:B----4-:R-:W-:Y:S07]  /*c2c0*/  LDSM.16.M88.4 R160, [R206+0xb100] ;  /* 0x00b10000cea0783b */ /* 0x010fee0000000200 */
[C---:B------:R-:W-:Y:S01]  /*c2d0*/  HMMA.16816.F32.BF16 R8, R140.reuse, R118, R8 ;  /* 0x000000768c08723c */ /* 0x040fe20000041808 */
[----:B------:R-:W4:Y:S05]  /*c2e0*/  LDSM.16.M88.4 R116, [R203+0x8900] ;  /* 0x00890000cb74783b */ /* 0x000f2a0000000200 */
[----:B-----5:R-:W-:Y:S02]  /*c2f0*/  LDSM.16.M88.4 R172, [R206+0xb900] ;  /* 0x00b90000ceac783b */ /* 0x020fe40000000200 */
[C---:B------:R-:W-:Y:S08]  /*c300*/  HMMA.16816.F32.BF16 R12, R140.reuse, R120, R12 ;  /* 0x000000788c0c723c */ /* 0x040ff0000004180c */
[C---:B------:R-:W-:Y:S01]  /*c310*/  HMMA.16816.F32.BF16 R16, R140.reuse, R122, R16 ;  /* 0x0000007a8c10723c */ /* 0x040fe20000041810 */
[----:B------:R-:W5:Y:S07]  /*c320*/  LDSM.16.M88.4 R120, [R203+0x9100] ;  /* 0x00910000cb78783b */ /* 0x000f6e0000000200 */
[C---:B-1----:R-:W-:Y:S08]  /*c330*/  HMMA.16816.F32.BF16 R20, R140.reuse, R128, R20 ;  /* 0x000000808c14723c */ /* 0x042ff00000041814 */
[C---:B------:R-:W-:Y:S01]  /*c340*/  HMMA.16816.F32.BF16 R24, R140.reuse, R130, R24 ;  /* 0x000000828c18723c */ /* 0x040fe20000041818 */
[----:B------:R-:W1:Y:S07]  /*c350*/  LDSM.16.M88.4 R128, [R203+0x9900] ;  /* 0x00990000cb80783b */ /* 0x000e6e0000000200 */
[C---:B------:R-:W-:Y:S08]  /*c360*/  HMMA.16816.F32.BF16 R28, R140.reuse, R132, R28 ;  /* 0x000000848c1c723c */ /* 0x040ff0000004181c */
[C---:B------:R-:W-:Y:S01]  /*c370*/  HMMA.16816.F32.BF16 R32, R140.reuse, R134, R32 ;  /* 0x000000868c20723c */ /* 0x040fe20000041820 */
[----:B------:R-:W1:Y:S07]  /*c380*/  LDSM.16.M88.4 R132, [R203+0xa100] ;  /* 0x00a10000cb84783b */ /* 0x000e6e0000000200 */
[C---:B------:R-:W-:Y:S08]  /*c390*/  HMMA.16816.F32.BF16 R36, R140.reuse, R136, R36 ;  /* 0x000000888c24723c */ /* 0x040ff00000041824 */
[C---:B------:R-:W-:Y:S01]  /*c3a0*/  HMMA.16816.F32.BF16 R40, R140.reuse, R138, R40 ;  /* 0x0000008a8c28723c */ /* 0x040fe20000041828 */
[----:B------:R-:W1:Y:S07]  /*c3b0*/  LDSM.16.M88.4 R136, [R203+0xa900] ;  /* 0x00a90000cb88783b */ /* 0x000e6e0000000200 */
[C---:B--2---:R-:W-:Y:S08]  /*c3c0*/  HMMA.16816.F32.BF16 R44, R140.reuse, R144, R44 ;  /* 0x000000908c2c723c */ /* 0x044ff0000004182c */
[----:B------:R-:W-:Y:S01]  /*c3d0*/  HMMA.16816.F32.BF16 R48, R140, R146, R48 ;  /* 0x000000928c30723c */ /* 0x000fe20000041830 */
[----:B------:R-:W-:Y:S07]  /*c3e0*/  LDSM.16.M88.4 R144, [R194+0x800] ;  /* 0x00080000c290783b */ /* 0x000fee0000000200 */
[C---:B---3--:R-:W-:Y:S08]  /*c3f0*/  HMMA.16816.F32.BF16 R4, R148.reuse, R156, R4 ;  /* 0x0000009c9404723c */ /* 0x048ff00000041804 */
[C---:B------:R-:W-:Y:S01]  /*c400*/  HMMA.16816.F32.BF16 R8, R148.reuse, R158, R8 ;  /* 0x0000009e9408723c */ /* 0x040fe20000041808 */
[----:B------:R-:W-:Y:S07]  /*c410*/  LDSM.16.M88.4 R156, [R194+0x1000] ;  /* 0x00100000c29c783b */ /* 0x000fee0000000200 */
[C---:B----4-:R-:W-:Y:S08]  /*c420*/  HMMA.16816.F32.BF16 R12, R148.reuse, R116, R12 ;  /* 0x00000074940c723c */ /* 0x050ff0000004180c */
[C---:B------:R-:W-:Y:S01]  /*c430*/  HMMA.16816.F32.BF16 R16, R148.reuse, R118, R16 ;  /* 0x000000769410723c */ /* 0x040fe20000041810 */
[----:B------:R-:W2:Y:S07]  /*c440*/  LDSM.16.M88.4 R116, [R194] ;  /* 0x00000000c274783b */ /* 0x000eae0000000200 */
[C---:B-----5:R-:W-:Y:S08]  /*c450*/  HMMA.16816.F32.BF16 R20, R148.reuse, R120, R20 ;  /* 0x000000789414723c */ /* 0x060ff00000041814 */
[C---:B------:R-:W-:Y:S01]  /*c460*/  HMMA.16816.F32.BF16 R24, R148.reuse, R122, R24 ;  /* 0x0000007a9418723c */ /* 0x040fe20000041818 */
[----:B------:R-:W3:Y:S07]  /*c470*/  LDSM.16.M88.4 R120, [R194+0x1800] ;  /* 0x00180000c278783b */ /* 0x000eee0000000200 */
[C---:B-1----:R-:W-:Y:S08]  /*c480*/  HMMA.16816.F32.BF16 R28, R148.reuse, R128, R28 ;  /* 0x00000080941c723c */ /* 0x042ff0000004181c */
[C---:B------:R-:W-:Y:S01]  /*c490*/  HMMA.16816.F32.BF16 R32, R148.reuse, R130, R32 ;  /* 0x000000829420723c */ /* 0x040fe20000041820 */
[----:B------:R-:W1:Y:S07]  /*c4a0*/  LDSM.16.M88.4 R128, [R194+0x2000] ;  /* 0x00200000c280783b */ /* 0x000e6e0000000200 */
[C---:B------:R-:W-:Y:S08]  /*c4b0*/  HMMA.16816.F32.BF16 R36, R148.reuse, R132, R36 ;  /* 0x000000849424723c */ /* 0x040ff00000041824 */
[C---:B------:R-:W-:Y:S01]  /*c4c0*/  HMMA.16816.F32.BF16 R40, R148.reuse, R134, R40 ;  /* 0x000000869428723c */ /* 0x040fe20000041828 */
[----:B------:R-:W4:Y:S07]  /*c4d0*/  LDSM.16.M88.4 R132, [R194+0x2800] ;  /* 0x00280000c284783b */ /* 0x000f2e0000000200 */
[C---:B------:R-:W-:Y:S08]  /*c4e0*/  HMMA.16816.F32.BF16 R44, R148.reuse, R136, R44 ;  /* 0x00000088942c723c */ /* 0x040ff0000004182c */
[----:B------:R-:W-:Y:S01]  /*c4f0*/  HMMA.16816.F32.BF16 R48, R148, R138, R48 ;  /* 0x0000008a9430723c */ /* 0x000fe20000041830 */
[----:B------:R-:W-:Y:S07]  /*c500*/  LDSM.16.M88.4 R136, [R206+0xd100] ;  /* 0x00d10000ce88783b */ /* 0x000fee0000000200 */
[C---:B--2---:R-:W-:Y:S08]  /*c510*/  HMMA.16816.F32.BF16 R4, R152.reuse, R116, R4 ;  /* 0x000000749804723c */ /* 0x044ff00000041804 */
[C---:B------:R-:W-:Y:S01]  /*c520*/  HMMA.16816.F32.BF16 R8, R152.reuse, R118, R8 ;  /* 0x000000769808723c */ /* 0x040fe20000041808 */
[----:B------:R-:W2:Y:S07]  /*c530*/  LDSM.16.M88.4 R116, [R206+0xc100] ;  /* 0x00c10000ce74783b */ /* 0x000eae0000000200 */
[C---:B------:R-:W-:Y:S08]  /*c540*/  HMMA.16816.F32.BF16 R12, R152.reuse, R144, R12 ;  /* 0x00000090980c723c */ /* 0x040ff0000004180c */
[C---:B------:R-:W-:Y:S01]  /*c550*/  HMMA.16816.F32.BF16 R16, R152.reuse, R146, R16 ;  /* 0x000000929810723c */ /* 0x040fe20000041810 */
[----:B------:R-:W-:Y:S07]  /*c560*/  LDSM.16.M88.4 R144, [R188] ;  /* 0x00000000bc90783b */ /* 0x000fee0000000200 */
[C---:B------:R-:W-:Y:S08]  /*c570*/  HMMA.16816.F32.BF16 R20, R152.reuse, R156, R20 ;  /* 0x0000009c9814723c */ /* 0x040ff00000041814 */
[C---:B------:R-:W-:Y:S01]  /*c580*/  HMMA.16816.F32.BF16 R24, R152.reuse, R158, R24 ;  /* 0x0000009e9818723c */ /* 0x040fe20000041818 */
[----:B------:R-:W-:Y:S07]  /*c590*/  LDSM.16.M88.4 R156, [R203+0xc900] ;  /* 0x00c90000cb9c783b */ /* 0x000fee0000000200 */
[C---:B---3--:R-:W-:Y:S08]  /*c5a0*/  HMMA.16816.F32.BF16 R28, R152.reuse, R120, R28 ;  /* 0x00000078981c723c */ /* 0x048ff0000004181c */
[C---:B------:R-:W-:Y:S01]  /*c5b0*/  HMMA.16816.F32.BF16 R32, R152.reuse, R122, R32 ;  /* 0x0000007a9820723c */ /* 0x040fe20000041820 */
[----:B------:R-:W3:Y:S07]  /*c5c0*/  LDSM.16.M88.4 R120, [R206+0xc900] ;  /* 0x00c90000ce78783b */ /* 0x000eee0000000200 */
[C---:B-1----:R-:W-:Y:S08]  /*c5d0*/  HMMA.16816.F32.BF16 R36, R152.reuse, R128, R36 ;  /* 0x000000809824723c */ /* 0x042ff00000041824 */
[C---:B------:R-:W-:Y:S01]  /*c5e0*/  HMMA.16816.F32.BF16 R40, R152.reuse, R130, R40 ;  /* 0x000000829828723c */ /* 0x040fe20000041828 */
[----:B------:R-:W1:Y:S07]  /*c5f0*/  LDSM.16.M88.4 R128, [R206+0xd900] ;  /* 0x00d90000ce80783b */ /* 0x000e6e0000000200 */
[C---:B----4-:R-:W-:Y:S08]  /*c600*/  HMMA.16816.F32.BF16 R44, R152.reuse, R132, R44 ;  /* 0x00000084982c723c */ /* 0x050ff0000004182c */
[----:B------:R-:W-:Y:S01]  /*c610*/  HMMA.16816.F32.BF16 R48, R152, R134, R48 ;  /* 0x000000869830723c */ /* 0x000fe20000041830 */
[----:B------:R-:W4:Y:S07]  /*c620*/  LDSM.16.M88.4 R132, [R193] ;  /* 0x00000000c184783b */ /* 0x000f2e0000000200 */
        /* <DEDUP_REMOVED lines=11> */
[----:B------:R-:W3:Y:S07]  /*c6e0*/  LDSM.16.M88.4 R120, [R191] ;  /* 0x00000000bf78783b */ /* 0x000eee0000000200 */
[C---:B------:R-:W-:Y:S08]  /*c6f0*/  HMMA.16816.F32.BF16 R36, R164.reuse, R136, R36 ;  /* 0x00000088a424723c */ /* 0x040ff00000041824 */
[C---:B------:R-:W-:Y:S01]  /*c700*/  HMMA.16816.F32.BF16 R40, R164.reuse, R138, R40 ;  /* 0x0000008aa428723c */ /* 0x040fe20000041828 */
[----:B------:R-:W5:Y:S07]  /*c710*/  LDSM.16.M88.4 R136, [R190] ;  /* 0x00000000be88783b */ /* 0x000f6e0000000200 */
[C---:B-1----:R-:W-:Y:S08]  /*c720*/  HMMA.16816.F32.BF16 R44, R164.reuse, R128, R44 ;  /* 0x00000080a42c723c */ /* 0x042ff0000004182c */
[----:B------:R-:W-:Y:S01]  /*c730*/  HMMA.16816.F32.BF16 R48, R164, R130, R48 ;  /* 0x00000082a430723c */ /* 0x000fe20000041830 */
[----:B------:R-:W1:Y:S07]  /*c740*/  LDSM.16.M88.4 R128, [R189] ;  /* 0x00000000bd80783b */ /* 0x000e6e0000000200 */
[C---:B----4-:R-:W-:Y:S08]  /*c750*/  HMMA.16816.F32.BF16 R4, R168.reuse, R132, R4 ;  /* 0x00000084a804723c */ /* 0x050ff00000041804 */
[C---:B------:R-:W-:Y:S01]  /*c760*/  HMMA.16816.F32.BF16 R8, R168.reuse, R134, R8 ;  /* 0x00000086a808723c */ /* 0x040fe20000041808 */
[----:B------:R-:W4:Y:S07]  /*c770*/  LDSM.16.M88.4 R132, [R203+0xb100] ;  /* 0x00b10000cb84783b */ /* 0x000f2e0000000200 */
[C---:B--2---:R-:W-:Y:S08]  /*c780*/  HMMA.16816.F32.BF16 R12, R168.reuse, R116, R12 ;  /* 0x00000074a80c723c */ /* 0x044ff0000004180c */
[C---:B------:R-:W-:Y:S01]  /*c790*/  HMMA.16816.F32.BF16 R16, R168.reuse, R118, R16 ;  /* 0x00000076a810723c */ /* 0x040fe20000041810 */
[----:B------:R-:W2:Y:S07]  /*c7a0*/  LDSM.16.M88.4 R116, [R203+0xb900] ;  /* 0x00b90000cb74783b */ /* 0x000eae0000000200 */
[C---:B---3--:R-:W-:Y:S08]  /*c7b0*/  HMMA.16816.F32.BF16 R20, R168.reuse, R120, R20 ;  /* 0x00000078a814723c */ /* 0x048ff00000041814 */
[C---:B------:R-:W-:Y:S01]  /*c7c0*/  HMMA.16816.F32.BF16 R24, R168.reuse, R122, R24 ;  /* 0x0000007aa818723c */ /* 0x040fe20000041818 */
[----:B------:R-:W3:Y:S07]  /*c7d0*/  LDSM.16.M88.4 R120, [R203+0xc100] ;  /* 0x00c10000cb78783b */ /* 0x000eee0000000200 */
[C---:B-----5:R-:W-:Y:S08]  /*c7e0*/  HMMA.16816.F32.BF16 R28, R168.reuse, R136, R28 ;  /* 0x00000088a81c723c */ /* 0x060ff0000004181c */
[C---:B------:R-:W-:Y:S01]  /*c7f0*/  HMMA.16816.F32.BF16 R32, R168.reuse, R138, R32 ;  /* 0x0000008aa820723c */ /* 0x040fe20000041820 */
[----:B------:R-:W-:Y:S07]  /*c800*/  LDSM.16.M88.4 R136, [R194+0x3000] ;  /* 0x00300000c288783b */ /* 0x000fee0000000200 */
[C---:B-1----:R-:W-:Y:S08]  /*c810*/  HMMA.16816.F32.BF16 R36, R168.reuse, R128, R36 ;  /* 0x00000080a824723c */ /* 0x042ff00000041824 */
[C---:B------:R-:W-:Y:S01]  /*c820*/  HMMA.16816.F32.BF16 R40, R168.reuse, R130, R40 ;  /* 0x00000082a828723c */ /* 0x040fe20000041828 */
[----:B------:R-:W1:Y:S07]  /*c830*/  LDSM.16.M88.4 R128, [R203+0xd900] ;  /* 0x00d90000cb80783b */ /* 0x000e6e0000000200 */
[C---:B------:R-:W-:Y:S08]  /*c840*/  HMMA.16816.F32.BF16 R44, R168.reuse, R144, R44 ;  /* 0x00000090a82c723c */ /* 0x040ff0000004182c */
[----:B------:R-:W-:Y:S08]  /*c850*/  HMMA.16816.F32.BF16 R48, R168, R146, R48 ;  /* 0x00000092a830723c */ /* 0x000ff00000041830 */
[C---:B----4-:R-:W-:Y:S07]  /*c860*/  HMMA.16816.F32.BF16 R4, R176.reuse, R132, R4 ;  /* 0x00000084b004723c */ /* 0x050fee0000041804 */
[----:B------:R-:W-:Y:S01]  /*c870*/  @P6 SHF.R.S32.HI R133, RZ, 0x1f, R0 ;  /* 0x0000001fff856819 */ /* 0x000fe20000011400 */
[C---:B------:R-:W-:Y:S04]  /*c880*/  HMMA.16816.F32.BF16 R8, R176.reuse, R134, R8 ;  /* 0x00000086b008723c */ /* 0x040fe80000041808 */
[----:B------:R-:W-:Y:S03]  /*c890*/  @P6 IMAD R133, R133, c[0x0][0x1e0], RZ ;  /* 0x0000780085856a24 */ /* 0x000fe600078e02ff */
[----:B------:R-:W-:Y:S01]  /*c8a0*/  @P6 IMAD.MOV.U32 R134, RZ, RZ, R210 ;  /* 0x000000ffff866224 */ /* 0x000fe200078e00d2 */
[C---:B--2---:R-:W-:Y:S04]  /*c8b0*/  HMMA.16816.F32.BF16 R12, R176.reuse, R116, R12 ;  /* 0x00000074b00c723c */ /* 0x044fe8000004180c */
[C---:B------:R-:W-:Y:S02]  /*c8c0*/  @P6 IMAD R133, R0.reuse, c[0x0][0x1e4], R133 ;  /* 0x0000790000856a24 */ /* 0x040fe400078e0285 */
[----:B------:R-:W-:Y:S02]  /*c8d0*/  @P6 IMAD.MOV.U32 R135, RZ, RZ, R213 ;  /* 0x000000ffff876224 */ /* 0x000fe400078e00d5 */
[C---:B------:R-:W-:Y:S01]  /*c8e0*/  HMMA.16816.F32.BF16 R16, R176.reuse, R118, R16 ;  /* 0x00000076b010723c */ /* 0x040fe20000041810 */
        /* <DEDUP_REMOVED lines=8> */
[C---:B-1----:R-:W-:Y:S08]  /*c970*/  HMMA.16816.F32.BF16 R44, R176.reuse, R128, R44 ;  /* 0x00000080b02c723c */ /* 0x042ff0000004182c */
[----:B------:R-:W-:Y:S01]  /*c980*/  HMMA.16816.F32.BF16 R48, R176, R130, R48 ;  /* 0x00000082b030723c */ /* 0x000fe20000041830 */
[----:B------:R-:W1:Y:S07]  /*c990*/  LDSM.16.M88.4 R128, [R194+0x5000] ;  /* 0x00500000c280783b */ /* 0x000e6e0000000200 */
[C---:B------:R-:W-:Y:S08]  /*c9a0*/  HMMA.16816.F32.BF16 R4, R180.reuse, R136, R4 ;  /* 0x00000088b404723c */ /* 0x040ff00000041804 */
[C---:B------:R-:W-:Y:S08]  /*c9b0*/  HMMA.16816.F32.BF16 R8, R180.reuse, R138, R8 ;  /* 0x0000008ab408723c */ /* 0x040ff00000041808 */
[C---:B------:R-:W-:Y:S08]  /*c9c0*/  HMMA.16816.F32.BF16 R12, R180.reuse, R172, R12 ;  /* 0x000000acb40c723c */ /* 0x040ff0000004180c */
[C---:B------:R-:W-:Y:S08]  /*c9d0*/  HMMA.16816.F32.BF16 R16, R180.reuse, R174, R16 ;  /* 0x000000aeb410723c */ /* 0x040ff00000041810 */
[C---:B--2---:R-:W-:Y:S07]  /*c9e0*/  HMMA.16816.F32.BF16 R20, R180.reuse, R116, R20 ;  /* 0x00000074b414723c */ /* 0x044fee0000041814 */
[----:B------:R-:W-:Y:S01]  /*c9f0*/  @P6 IMAD.WIDE.U32 R116, R0, c[0x0][0x1e0], RZ ;  /* 0x0000780000746a25 */ /* 0x000fe200078e00ff */
[C---:B------:R-:W-:Y:S04]  /*ca00*/  HMMA.16816.F32.BF16 R24, R180.reuse, R118, R24 ;  /* 0x00000076b418723c */ /* 0x040fe80000041818 */
[----:B------:R-:W-:Y:S02]  /*ca10*/  @P6 IMAD.IADD R0, R117, 0x1, R133 ;  /* 0x0000000175006824 */ /* 0x000fe400078e0285 */
[----:B------:R-:W-:Y:S02]  /*ca20*/  @P6 IMAD.WIDE.U32 R134, R116, 0x60, R134 ;  /* 0x0000006074866825 */ /* 0x000fe400078e0086 */
[----:B------:R-:W2:Y:S01]  /*ca30*/  LDSM.16.M88.4 R116, [R194+0x5800] ;  /* 0x00580000c274783b */ /* 0x000ea20000000200 */
[C---:B---3--:R-:W-:Y:S01]  /*ca40*/  HMMA.16816.F32.BF16 R28, R180.reuse, R120, R28 ;  /* 0x00000078b41c723c */ /* 0x048fe2000004181c */
[----:B------:R-:W-:Y:S04]  /*ca50*/  DEPBAR.LE SB0, 0x0 ;  /* 0x000080000000791a */ /* 0x000fe80000000000 */
[----:B------:R-:W-:Y:S01]  /*ca60*/  BAR.SYNC.DEFER_BLOCKING 0x0 ;  /* 0x0000000000007b1d */ /* 0x000fe20000010000 */
[----:B------:R-:W-:Y:S02]  /*ca70*/  @P6 IMAD R0, R0, 0x60, RZ ;  /* 0x0000006000006824 */ /* 0x000fe400078e02ff */
[C---:B------:R-:W-:Y:S05]  /*ca80*/  HMMA.16816.F32.BF16 R32, R180.reuse, R122, R32 ;  /* 0x0000007ab420723c */ /* 0x040fea0000041820 */
[----:B------:R-:W-:Y:S02]  /*ca90*/  @P6 IMAD.IADD R121, R135, 0x1, R0 ;  /* 0x0000000187796824 */ /* 0x000fe400078e0200 */
[C---:B------:R-:W-:Y:S01]  /*caa0*/  @P6 IMAD.SHL.U32 R132, R134.reuse, 0x2, RZ ;  /* 0x0000000286846824 */ /* 0x040fe200078e00ff */
[C---:B-1----:R-:W-:Y:S04]  /*cab0*/  HMMA.16816.F32.BF16 R36, R180.reuse, R128, R36 ;  /* 0x00000080b424723c */ /* 0x042fe80000041824 */
[----:B------:R-:W-:Y:S01]  /*cac0*/  @P6 SHF.L.U64.HI R120, R134, 0x1, R121 ;  /* 0x0000000186786819 */ /* 0x000fe20000010279 */
[----:B------:R-:W-:Y:S01]  /*cad0*/  @P1 IMAD.HI.U32 R121, R209, c[0x0][0x2c8], RZ ;  /* 0x0000b200d1791a27 */ /* 0x000fe200078e00ff */
[C---:B------:R-:W-:Y:S02]  /*cae0*/  @P6 IADD3 R122, P2, R132.reuse, 0x80, RZ ;  /* 0x00000080847a6810 */ /* 0x040fe40007f5e0ff */
[----:B------:R-:W-:Y:S01]  /*caf0*/  @P6 IADD3 R132, P5, R132, c[0x0][0x1c8], RZ ;  /* 0x0000720084846a10 */ /* 0x000fe20007fbe0ff */
[----:B------:R-:W-:Y:S01]  /*cb00*/  IMAD.MOV.U32 R0, RZ, RZ, R209 ;  /* 0x000000ffff007224 */ /* 0x000fe200078e00d1 */
[C---:B------:R-:W-:Y:S03]  /*cb10*/  HMMA.16816.F32.BF16 R40, R180.reuse, R130, R40 ;  /* 0x00000082b428723c */ /* 0x040fe60000041828 */
[----:B------:R-:W-:Y:S02]  /*cb20*/  @P6 IADD3.X R133, R120, c[0x0][0x1cc], RZ, P5, !PT ;  /* 0x0000730078856a10 */ /* 0x000fe40002ffe4ff */
[----:B------:R-:W-:Y:S02]  /*cb30*/  @P6 IADD3 R122, P1, R122, c[0x0][0x1c8], RZ ;  /* 0x000072007a7a6a10 */ /* 0x000fe40007f3e0ff */
[----:B------:R-:W-:Y:S01]  /*cb40*/  @P0 SHF.R.U32.HI R0, RZ, c[0x0][0x2cc], R121 ;  /* 0x0000b300ff000a19 */ /* 0x000fe20000011679 */
[----:B------:R-:W-:Y:S01]  /*cb50*/  @!PT LDS RZ, [RZ] ;  /* 0x00000000fffff984 */ /* 0x000fe20000000800 */
[----:B------:R-:W-:Y:S01]  /*cb60*/  @!PT LDS RZ, [RZ] ;  /* 0x00000000fffff984 */ /* 0x000fe20000000800 */
[----:B------:R-:W-:Y:S01]  /*cb70*/  @!PT LDS RZ, [RZ] ;  /* 0x00000000fffff984 */ /* 0x000fe20000000800 */
[----:B------:R1:W-:Y:S01]  /*cb80*/  @P6 LDGSTS.E.BYPASS.LTC128B.128 [R208+0x8100], [R132.64], !P4 ;  /* 0x0810000084d06fae */ /* 0x0003e2000e101d4e */
[----:B------:R-:W-:Y:S03]  /*cb90*/  @P6 IADD3.X R123, RZ, c[0x0][0x1cc], R120, P1, P2 ;  /* 0x00007300ff7b6a10 */ /* 0x000fe60000fe4478 */
[----:B------:R-:W-:Y:S01]  /*cba0*/  @P6 IADD3 R128, P0, R132, UR13, RZ ;  /* 0x0000000d84806c10 */ /* 0x000fe2000ff1e0ff */
[----:B------:R-:W3:Y:S01]  /*cbb0*/  SHFL.IDX PT, R120, R0, RZ, 0x1c1f ;  /* 0x001c1fff00787589 */ /* 0x000ee200000e0000 */
[C---:B--2---:R-:W-:Y:S03]  /*cbc0*/  HMMA.16816.F32.BF16 R44, R180.reuse, R116, R44 ;  /* 0x00000074b42c723c */ /* 0x044fe6000004182c */
[----:B------:R-:W-:Y:S01]  /*cbd0*/  @P6 IADD3.X R129, R133, UR7, RZ, P0, !PT ;  /* 0x0000000785816c10 */ /* 0x000fe200087fe4ff */
[----:B------:R2:W-:Y:S01]  /*cbe0*/  @P6 LDGSTS.E.BYPASS.LTC128B.128 [R208+0xb100], [R122.64], !P3 ;  /* 0x0b1000007ad06fae */ /* 0x0005e2000d901d4e */
[C---:B------:R-:W-:Y:S02]  /*cbf0*/  @P6 IADD3 R130, P1, R128.reuse, UR13, RZ ;  /* 0x0000000d80826c10 */ /* 0x040fe4000ff3e0ff */
[----:B------:R-:W-:Y:S01]  /*cc00*/  @P6 IADD3 R134, P0, R128, UR10, RZ ;  /* 0x0000000a80866c10 */ /* 0x000fe2000ff1e0ff */
[----:B------:R-:W-:Y:S01]  /*cc10*/  IMAD R117, R184, -0x60, RZ ;  /* 0xffffffa0b8757824 */ /* 0x000fe200078e02ff */
[----:B------:R4:W-:Y:S01]  /*cc20*/  @P6 LDGSTS.E.BYPASS.LTC128B.128 [R208+0x9100], [R128.64], !P4 ;  /* 0x0910000080d06fae */ /* 0x0009e2000e101d4e */
[----:B------:R-:W-:Y:S03]  /*cc30*/  HMMA.16816.F32.BF16 R48, R180, R118, R48 ;  /* 0x00000076b430723c */ /* 0x000fe60000041830 */
[C---:B------:R-:W-:Y:S01]  /*cc40*/  @P6 IADD3.X R131, R129.reuse, UR7, RZ, P1, !PT ;  /* 0x0000000781836c10 */ /* 0x040fe20008ffe4ff */
[----:B------:R4:W-:Y:S01]  /*cc50*/  @P6 LDGSTS.E.BYPASS.LTC128B.128 [R208+0xc100], [R128.64+0x80], !P3 ;  /* 0x0c10008080d06fae */ /* 0x0009e2000d901d4e */
[----:B------:R-:W-:Y:S02]  /*cc60*/  @P6 IADD3.X R135, R129, UR8, RZ, P0, !PT ;  /* 0x0000000881876c10 */ /* 0x000fe400087fe4ff */
[----:B------:R-:W-:Y:S01]  /*cc70*/  PLOP3.LUT P0, PT, PT, PT, UP2, 0x40, 0x0 ;  /* 0x000000000000781c */ /* 0x000fe20003f0e828 */
[----:B------:R-:W-:Y:S01]  /*cc80*/  IMAD.IADD R119, R117, 0x1, -R214 ;  /* 0x0000000175777824 */ /* 0x000fe200078e0ad6 */
[----:B------:R3:W-:Y:S05]  /*cc90*/  @P6 LDGSTS.E.BYPASS.LTC128B.128 [R208+0xa100], [R130.64], !P4 ;  /* 0x0a10000082d06fae */ /* 0x0007ea000e101d4e */
[----:B------:R1:W-:Y:S05]  /*cca0*/  @P6 LDGSTS.E.BYPASS.LTC128B.128 [R208+0xd100], [R134.64], !P3 ;  /* 0x0d10000086d06fae */ /* 0x0003ea000d901d4e */
[----:B------:R-:W0:Y:S01]  /*ccb0*/  LDGDEPBAR ;  /* 0x00000000000079af */ /* 0x000e220000000000 */
[----:B--2---:R-:W-:Y:S04]  /*ccc0*/  IADD3 R123, -R214, 0x1, R117 ;  /* 0x00000001d67b7810 */ /* 0x004fe80007ffe175 */
[----:B------:R-:W-:Y:S04]  /*ccd0*/  IADD3 R123, R123, c[0x0][0x1d0], RZ ;  /* 0x000074007b7b7a10 */ /* 0x000fe80007ffe0ff */
[----:B------:R-:W-:Y:S04]  /*cce0*/  IADD3 R123, R123, -c[0x0][0x168], RZ ;  /* 0x80005a007b7b7a10 */ /* 0x000fe80007ffe0ff */
[C---:B----4-:R-:W-:Y:S02]  /*ccf0*/  IADD3 R129, R123.reuse, c[0x0][0x328], RZ ;  /* 0x0000ca007b817a10 */ /* 0x050fe40007ffe0ff */
[----:B------:R-:W-:Y:S03]  /*cd00*/  IADD3 R123, R123, UR6, RZ ;  /* 0x000000067b7b7c10 */ /* 0x000fe6000fffe0ff */
[--C-:B---3--:R-:W-:Y:S02]  /*cd10*/  IMAD.IADD R131, R129, 0x1, R120.reuse ;  /* 0x0000000181837824 */ /* 0x108fe400078e0278 */
[----:B------:R-:W-:Y:S01]  /*cd20*/  IMAD.IADD R116, R123, 0x1, R120 ;  /* 0x000000017b747824 */ /* 0x000fe200078e0278 */
[----:B------:R-:W-:-:S05]  /*cd30*/  @P0 BRA `(.L_x_49) ;  /* 0x0000018000000947 */ /* 0x000fca0003800000 */
[----:B-1----:R-:W-:Y:S01]  /*cd40*/  IADD3 R120, R120, c[0x0][0x1d0], RZ ;  /* 0x0000740078787a10 */ /* 0x002fe20007ffe0ff */
        /* <DEDUP_REMOVED lines=13> */
.L_x_51:
[----:B------:R-:W-:Y:S04]  /*ce20*/  MOV R118, c[0x0][0x32c] ;  /* 0x0000cb0000767a02 */ /* 0x000fe80000000f00 */
[----:B------:R-:W-:Y:S11]  /*ce30*/  ISETP.NE.AND P0, PT, R118, 0x1, PT ;  /* 0x000000017600780c */ /* 0x000ff60003f05270 */
[----:B------:R-:W-:Y:S02]  /*ce40*/  @!UPT UIADD3 URZ, URZ, URZ, URZ ;  /* 0x0000003f3f3ff290 */ /* 0x000fe4000fffe03f */
[----:B------:R-:W-:Y:S05]  /*ce50*/  @P0 IMAD.HI.U32 R118, R120, c[0x0][0x330], RZ ;  /* 0x0000cc0078760a27 */ /* 0x000fea00078e00ff */
[----:B------:R-:W-:Y:S02]  /*ce60*/  @P0 SHF.R.U32.HI R120, RZ, c[0x0][0x334], R118 ;  /* 0x0000cd00ff780a19 */ /* 0x000fe40000011676 */
.L_x_52:
[----:B------:R-:W-:Y:S05]  /*ce70*/  BSYNC B0 ;  /* 0x0000000000007941 */ /* 0x000fea0003800000 */
.L_x_50:
[----:B------:R-:W-:Y:S05]  /*ce80*/  IMAD R121, R120, c[0x0][0x32c], R119 ;  /* 0x0000cb0078797a24 */ /* 0x000fea00078e0277 */
[----:B------:R-:W-:Y:S02]  /*ce90*/  IADD3 R118, R121, c[0x0][0x32c], RZ ;  /* 0x0000cb0079767a10 */ /* 0x000fe40007ffe0ff */
[----:B------:R-:W-:Y:S02]  /*cea0*/  IMNMX R116, R116, R121, !PT ;  /* 0x0000007974747217 */ /* 0x000fe40007800200 */
[----:B------:R-:W-:Y:S02]  /*ceb0*/  IMNMX R131, R131, R118, PT ;  /* 0x0000007683837217 */ /* 0x000fe40003800200 */
.L_x_49:
[C---:B-1----:R-:W-:Y:S01]  /*cec0*/  ISETP.GE.AND P0, PT, R117.reuse, 0x2, PT ;  /* 0x000000027500780c */ /* 0x042fe20003f06270 */
[----:B------:R-:W1:Y:S01]  /*ced0*/  SHFL.IDX PT, R0, R0, 0x1, 0x1c1f ;  /* 0x003c1f0000007f89 */ /* 0x000e6200000e0000 */
[----:B------:R-:W-:Y:S02]  /*cee0*/  ISETP.GE.AND P1, PT, R117, 0x9, PT ;  /* 0x000000097500780c */ /* 0x000fe40003f26270 */
[----:B------:R-:W-:Y:S02]  /*cef0*/  LOP3.LUT R215, R215, 0xfffbffff, RZ, 0xc0, !PT ;  /* 0xfffbffffd7d77812 */ /* 0x000fe400078ec0ff */
[C---:B------:R-:W-:Y:S02]  /*cf00*/  ISETP.GE.AND P2, PT, R117.reuse, 0xa, PT ;  /* 0x0000000a7500780c */ /* 0x040fe40003f46270 */
[C---:B------:R-:W-:Y:S02]  /*cf10*/  ISETP.GE.AND P6, PT, R117.reuse, 0x51, PT ;  /* 0x000000517500780c */ /* 0x040fe40003fc6270 */
[----:B------:R-:W-:Y:S03]  /*cf20*/  ISETP.GE.AND P5, PT, R117, 0x52, PT ;  /* 0x000000527500780c */ /* 0x000fe60003fa6270 */
[----:B------:R-:W-:Y:S02]  /*cf30*/  @P0 LOP3.LUT R215, R215, 0x40000, RZ, 0xfc, !PT ;  /* 0x00040000d7d70812 */ /* 0x000fe400078efcff */
[C---:B------:R-:W-:Y:S02]  /*cf40*/  ISETP.GT.AND P0, PT, R116.reuse, 0x1, !P0 ;  /* 0x000000017400780c */ /* 0x040fe40004704270 */
[----:B------:R-:W-:Y:S02]  /*cf50*/  LOP3.LUT R215, R215, 0xfffdffff, RZ, 0xc0, !PT ;  /* 0xfffdffffd7d77812 */ /* 0x000fe400078ec0ff */
[----:B------:R-:W-:Y:S02]  /*cf60*/  ISETP.LT.OR P0, PT, R131, 0x2, P0 ;  /* 0x000000028300780c */ /* 0x000fe40000701670 */
[----:B------:R-:W-:Y:S02]  /*cf70*/  @P1 LOP3.LUT R215, R215, 0x20000, RZ, 0xfc, !PT ;  /* 0x00020000d7d71812 */ /* 0x000fe400078efcff */
[C---:B------:R-:W-:Y:S02]  /*cf80*/  ISETP.GT.AND P1, PT, R116.reuse, 0x8, !P1 ;  /* 0x000000087400780c */ /* 0x040fe40004f24270 */
[----:B------:R-:W-:Y:S02]  /*cf90*/  LOP3.LUT R215, R215, 0xfffeffff, RZ, 0xc0, !PT ;  /* 0xfffeffffd7d77812 */ /* 0x000fe400078ec0ff */
[----:B------:R-:W-:Y:S02]  /*cfa0*/  FSEL R222, R5, -INF , !P0 ;  /* 0xff80000005de7808 */ /* 0x000fe40004000000 */
        /* <DEDUP_REMOVED lines=15> */
[C---:B------:R-:W-:Y:S02]  /*d0a0*/  ISETP.GT.AND P0, PT, R116.reuse, 0x11, !P1 ;  /* 0x000000117400780c */ /* 0x040fe40004f04270 */
        /* <DEDUP_REMOVED lines=10> */
[----:B------:R-:W-:Y:S01]  /*d150*/  FSEL R130, R16, -INF , !P0 ;  /* 0xff80000010827808 */ /* 0x000fe20004000000 */
[--C-:B-1----:R-:W-:Y:S01]  /*d160*/  IMAD.IADD R16, R123, 0x1, R0.reuse ;  /* 0x000000017b107824 */ /* 0x102fe200078e0200 */
[C---:B------:R-:W-:Y:S04]  /*d170*/  ISETP.GT.AND P0, PT, R116.reuse, 0x19, !P1 ;  /* 0x000000197400780c */ /* 0x040fe80004f04270 */
        /* <DEDUP_REMOVED lines=70> */
[C---:B------:R-:W-:Y:S02]  /*d5e0*/  ISETP.GT.AND P0, PT, R116.reuse, 0x49, !P1 ;  /* 0x000000497400780c */ /* 0x040fe40004f04270 */
        /* <DEDUP_REMOVED lines=14> */
[----:B------:R-:W-:Y:S04]  /*d6d0*/  ISETP.LT.OR P0, PT, R131, 0x59, P0 ;  /* 0x000000598300780c */ /* 0x000fe80000701670 */
[----:B------:R-:W-:Y:S02]  /*d6e0*/  FSEL R118, R48, -INF , !P0 ;  /* 0xff80000030767808 */ /* 0x000fe40004000000 */
[----:B------:R-:W-:Y:S02]  /*d6f0*/  ISETP.GT.AND P0, PT, R116, RZ, !P1 ;  /* 0x000000ff7400720c */ /* 0x000fe40004f04270 */
[----:B------:R-:W-:Y:S02]  /*d700*/  ISETP.GE.AND P1, PT, R117, 0x5a, PT ;  /* 0x0000005a7500780c */ /* 0x000fe40003f26270 */
[----:B------:R-:W-:Y:S04]  /*d710*/  ISETP.LT.OR P0, PT, R131, 0x1, P0 ;  /* 0x000000018300780c */ /* 0x000fe80000701670 */
[----:B------:R-:W-:Y:S01]  /*d720*/  FSEL R12, R4, -INF , !P0 ;  /* 0xff800000040c7808 */ /* 0x000fe20004000000 */
[----:B------:R-:W-:Y:S01]  /*d730*/  IMAD.IADD R4, R129, 0x1, R0 ;  /* 0x0000000181047824 */ /* 0x000fe200078e0200 */
        /* <DEDUP_REMOVED lines=20> */
.L_x_55:
[----:B------:R-:W-:Y:S04]  /*d880*/  MOV R0, c[0x0][0x32c] ;  /* 0x0000cb0000007a02 */ /* 0x000fe80000000f00 */
[----:B------:R-:W-:Y:S11]  /*d890*/  ISETP.NE.AND P0, PT, R0, 0x1, PT ;  /* 0x000000010000780c */ /* 0x000ff60003f05270 */
[----:B------:R-:W-:Y:S02]  /*d8a0*/  @!UPT UIADD3 URZ, URZ, URZ, URZ ;  /* 0x0000003f3f3ff290 */ /* 0x000fe4000fffe03f */
[----:B------:R-:W-:Y:S05]  /*d8b0*/  @P0 IMAD.HI.U32 R0, R20, c[0x0][0x330], RZ ;  /* 0x0000cc0014000a27 */ /* 0x000fea00078e00ff */
[----:B------:R-:W-:Y:S02]  /*d8c0*/  @P0 SHF.R.U32.HI R20, RZ, c[0x0][0x334], R0 ;  /* 0x0000cd00ff140a19 */ /* 0x000fe40000011600 */
.L_x_56:
[----:B------:R-:W-:Y:S05]  /*d8d0*/  BSYNC B0 ;  /* 0x0000000000007941 */ /* 0x000fea0003800000 */
.L_x_54:
[----:B------:R-:W-:Y:S05]  /*d8e0*/  IMAD R119, R20, c[0x0][0x32c], R119 ;  /* 0x0000cb0014777a24 */ /* 0x000fea00078e0277 */
[----:B------:R-:W-:Y:S02]  /*d8f0*/  IADD3 R5, R119, c[0x0][0x32c], RZ ;  /* 0x0000cb0077057a10 */ /* 0x000fe40007ffe0ff */
[----:B------:R-:W-:Y:S02]  /*d900*/  IMNMX R16, R16, R119, !PT ;  /* 0x0000007710107217 */ /* 0x000fe40007800200 */
[----:B------:R-:W-:Y:S02]  /*d910*/  IMNMX R4, R4, R5, PT ;  /* 0x0000000504047217 */ /* 0x000fe40003800200 */
.L_x_53:
[C---:B------:R-:W-:Y:S02]  /*d920*/  LOP3.LUT P0, RZ, R215.reuse, 0x80000, RZ, 0xc0, !PT ;  /* 0x00080000d7ff7812 */ /* 0x040fe4000780c0ff */
[C---:B------:R-:W-:Y:S02]  /*d930*/  ISETP.GT.AND P6, PT, R16.reuse, 0x50, !P6 ;  /* 0x000000501000780c */ /* 0x040fe400077c4270 */
[C---:B------:R-:W-:Y:S02]  /*d940*/  ISETP.GT.AND P0, PT, R16.reuse, RZ, !P0 ;  /* 0x000000ff1000720c */ /* 0x040fe40004704270 */
[----:B------:R-:W-:Y:S02]  /*d950*/  ISETP.GT.AND P5, PT, R16, 0x51, !P5 ;  /* 0x000000511000780c */ /* 0x000fe40006fa4270 */
[C---:B------:R-:W-:Y:S02]  /*d960*/  ISETP.LT.OR P0, PT, R4.reuse, 0x1, P0 ;  /* 0x000000010400780c */ /* 0x040fe40000701670 */
[----:B------:R-:W-:Y:S02]  /*d970*/  ISETP.LT.OR P6, PT, R4, 0x51, P6 ;  /* 0x000000510400780c */ /* 0x000fe400037c1670 */
[----:B------:R-:W-:Y:S02]  /*d980*/  FSEL R21, R6, -INF , !P0 ;  /* 0xff80000006157808 */ /* 0x000fe40004000000 */
[----:B------:R-:W-:Y:S02]  /*d990*/  LOP3.LUT P0, RZ, R215, 0x40000, RZ, 0xc0, !PT ;  /* 0x00040000d7ff7812 */ /* 0x000fe4000780c0ff */
[C---:B------:R-:W-:Y:S02]  /*d9a0*/  ISETP.GT.AND P2, PT, R16.reuse, 0x58, !P2 ;  /* 0x000000581000780c */ /* 0x040fe40005744270 */
[----:B------:R-:W-:Y:S02]  /*d9b0*/  ISETP.GT.AND P0, PT, R16, 0x1, !P0 ;  /* 0x000000011000780c */ /* 0x000fe40004704270 */
[----:B------:R-:W-:Y:S02]  /*d9c0*/  FSEL R129, R46, -INF , !P6 ;  /* 0xff8000002e817808 */ /* 0x000fe40007000000 */
[C---:B------:R-:W-:Y:S02]  /*d9d0*/  ISETP.LT.OR P0, PT, R4.reuse, 0x2, P0 ;  /* 0x000000020400780c */ /* 0x040fe40000701670 */
[----:B------:R-:W-:Y:S02]  /*d9e0*/  ISETP.LT.OR P5, PT, R4, 0x52, P5 ;  /* 0x000000520400780c */ /* 0x000fe40002fa1670 */
[----:B------:R-:W-:Y:S02]  /*d9f0*/  FSEL R17, R7, -INF , !P0 ;  /* 0xff80000007117808 */ /* 0x000fe40004000000 */
[C---:B------:R-:W-:Y:S02]  /*da00*/  LOP3.LUT P0, RZ, R215.reuse, 0x20000, RZ, 0xc0, !PT ;  /* 0x00020000d7ff7812 */ /* 0x040fe4000780c0ff */
        /* <DEDUP_REMOVED lines=90> */
[----:B------:R-:W-:Y:S01]  /*dfb0*/  ISETP.GT.AND P1, PT, R16, 0x59, !P1 ;  /* 0x000000591000780c */ /* 0x000fe20004f24270 */
[----:B------:R-:W1:Y:S01]  /*dfc0*/  SHFL.BFLY PT, R0, R5, 0x2, 0x1f ;  /* 0x0c401f0005007f89 */ /* 0x000e6200000e0000 */
        /* <DEDUP_REMOVED lines=11> */
[C---:B------:R-:W-:Y:S02]  /*e080*/  ISETP.LT.OR P1, PT, R4.reuse, 0x5a, P1 ;  /* 0x0000005a0400780c */ /* 0x040fe40000f21670 */
[----:B------:R-:W-:Y:S02]  /*e090*/  ISETP.LT.OR P0, PT, R4, 0x41, P0 ;  /* 0x000000410400780c */ /* 0x000fe40000701670 */
[----:B------:R-:W-:Y:S02]  /*e0a0*/  FSEL R117, R50, -INF , !P2 ;  /* 0xff80000032757808 */ /* 0x000fe40005000000 */
[----:B------:R-:W-:Y:S02]  /*e0b0*/  FSEL R41, R38, -INF , !P0 ;  /* 0xff80000026297808 */ /* 0x000fe40004000000 */
[----:B------:R-:W-:Y:S02]  /*e0c0*/  LOP3.LUT P0, RZ, R215, 0x4, RZ, 0xc0, !PT ;  /* 0x00000004d7ff7812 */ /* 0x000fe4000780c0ff */
[----:B------:R-:W-:Y:S02]  /*e0d0*/  FMNMX.FTZ R10, R41, R10, !PT ;  /* 0x0000000a290a7209 */ /* 0x000fe40007810000 */
[----:B------:R-:W-:Y:S02]  /*e0e0*/  ISETP.GT.AND P0, PT, R16, 0x41, !P0 ;  /* 0x000000411000780c */ /* 0x000fe40004704270 */
[----:B-1----:R-:W-:Y:S02]  /*e0f0*/  FMNMX.FTZ R6, R5, R0, !PT ;  /* 0x0000000005067209 */ /* 0x002fe40007810000 */
[----:B------:R-:W-:Y:S02]  /*e100*/  ISETP.LT.OR P0, PT, R4, 0x42, P0 ;  /* 0x000000420400780c */ /* 0x000fe40000701670 */
[----:B------:R-:W-:Y:S01]  /*e110*/  FSEL R13, R51, -INF , !P1 ;  /* 0xff800000330d7808 */ /* 0x000fe20004800000 */
[----:B------:R-:W1:Y:S01]  /*e120*/  SHFL.BFLY PT, R15, R6, 0x1, 0x1f ;  /* 0x0c201f00060f7f89 */ /* 0x000e6200000e0000 */
[----:B------:R-:W-:Y:S02]  /*e130*/  FSEL R145, R39, -INF , !P0 ;  /* 0xff80000027917808 */ /* 0x000fe40004000000 */
[----:B------:R-:W-:Y:S02]  /*e140*/  LOP3.LUT P0, RZ, R215, 0x2, RZ, 0xc0, !PT ;  /* 0x00000002d7ff7812 */ /* 0x000fe4000780c0ff */
        /* <DEDUP_REMOVED lines=10> */
[----:B------:R-:W-:Y:S04]  /*e1f0*/  FMNMX.FTZ R10, R129, R10, !PT ;  /* 0x0000000a810a7209 */ /* 0x000fe80007810000 */
[----:B------:R-:W-:Y:S04]  /*e200*/  FMNMX.FTZ R0, R119, R10, !PT ;  /* 0x0000000a77007209 */ /* 0x000fe80007810000 */
[----:B------:R-:W-:Y:S04]  /*e210*/  FMNMX.FTZ R0, R117, R0, !PT ;  /* 0x0000000075007209 */ /* 0x000fe80007810000 */
[----:B------:R-:W-:Y:S02]  /*e220*/  FMNMX.FTZ R7, R13, R0, !PT ;  /* 0x000000000d077209 */ /* 0x000fe40007810000 */
[----:B-1----:R-:W-:Y:S03]  /*e230*/  FMNMX.FTZ R0, R6, R15, !PT ;  /* 0x0000000f06007209 */ /* 0x002fe60007810000 */
[----:B------:R-:W1:Y:S01]  /*e240*/  SHFL.BFLY PT, R4, R7, 0x2, 0x1f ;  /* 0x0c401f0007047f89 */ /* 0x000e6200000e0000 */
[C---:B------:R-:W-:Y:S01]  /*e250*/  FSETP.NEU.FTZ.AND P0, PT, R0.reuse, -INF , PT ;  /* 0xff8000000000780b */ /* 0x040fe20003f1d000 */
[C---:B------:R-:W-:Y:S03]  /*e260*/  FMUL.FTZ R131, R0.reuse, c[0x0][0x2d0] ;  /* 0x0000b40000837a20 */ /* 0x040fe60000410000 */
[----:B------:R-:W-:Y:S02]  /*e270*/  FSEL R6, R0, RZ, P0 ;  /* 0x000000ff00067208 */ /* 0x000fe40000000000 */
[----:B------:R-:W-:Y:S03]  /*e280*/  FSEL R131, R131, RZ, P0 ;  /* 0x000000ff83837208 */ /* 0x000fe60000000000 */
[----:B------:R-:W-:Y:S02]  /*e290*/  FADD.FTZ R3, -R6, R3 ;  /* 0x0000000306037221 */ /* 0x000fe40000010100 */
[--C-:B------:R-:W-:Y:S02]  /*e2a0*/  FFMA.FTZ R44, R12, c[0x0][0x2d0], -R131.reuse ;  /* 0x0000b4000c2c7a23 */ /* 0x100fe40000010883 */
[--C-:B------:R-:W-:Y:S02]  /*e2b0*/  FFMA.FTZ R45, R8, c[0x0][0x2d0], -R131.reuse ;  /* 0x0000b400082d7a23 */ /* 0x100fe40000010883 */
[--C-:B------:R-:W-:Y:S02]  /*e2c0*/  FFMA.FTZ R15, R222, c[0x0][0x2d0], -R131.reuse ;  /* 0x0000b400de0f7a23 */ /* 0x100fe40000010883 */
[--C-:B------:R-:W-:Y:S01]  /*e2d0*/  FFMA.FTZ R14, R220, c[0x0][0x2d0], -R131.reuse ;  /* 0x0000b400dc0e7a23 */ /* 0x100fe20000010883 */
[----:B------:R-:W-:Y:S01]  /*e2e0*/  MUFU.EX2 R44, R44 ;  /* 0x0000002c002c7308 */ /* 0x000fe20000000800 */
[--C-:B------:R-:W-:Y:S02]  /*e2f0*/  FFMA.FTZ R51, R132, c[0x0][0x2d0], -R131.reuse ;  /* 0x0000b40084337a23 */ /* 0x100fe40000010883 */
[--C-:B------:R-:W-:Y:S01]  /*e300*/  FFMA.FTZ R123, R130, c[0x0][0x2d0], -R131.reuse ;  /* 0x0000b400827b7a23 */ /* 0x100fe20000010883 */
[----:B-1----:R-:W-:Y:S01]  /*e310*/  FMNMX.FTZ R5, R7, R4, !PT ;  /* 0x0000000407057209 */ /* 0x002fe20007810000 */
[--C-:B------:R-:W-:Y:S02]  /*e320*/  FFMA.FTZ R120, R120, c[0x0][0x2d0], -R131.reuse ;  /* 0x0000b40078787a23 */ /* 0x100fe40000010883 */
[--C-:B------:R-:W-:Y:S02]  /*e330*/  FFMA.FTZ R128, R128, c[0x0][0x2d0], -R131.reuse ;  /* 0x0000b40080807a23 */ /* 0x100fe40000010883 */
[----:B------:R-:W1:Y:S01]  /*e340*/  SHFL.BFLY PT, R4, R5, 0x1, 0x1f ;  /* 0x0c201f0005047f89 */ /* 0x000e6200000e0000 */
[----:B------:R-:W2:Y:S01]  /*e350*/  MUFU.EX2 R15, R15 ;  /* 0x0000000f000f7308 */ /* 0x000ea20000000800 */
[--C-:B------:R-:W-:Y:S02]  /*e360*/  FFMA.FTZ R147, R158, c[0x0][0x2d0], -R131.reuse ;  /* 0x0000b4009e937a23 */ /* 0x100fe40000010883 */
        /* <DEDUP_REMOVED lines=10> */
[----:B------:R-:W3:Y:S01]  /*e410*/  MUFU.EX2 R45, R45 ;  /* 0x0000002d002d7308 */ /* 0x000ee20000000800 */
[--C-:B------:R-:W-:Y:S01]  /*e420*/  FFMA.FTZ R118, R118, c[0x0][0x2d0], -R131.reuse ;  /* 0x0000b40076767a23 */ /* 0x100fe20000010883 */
[----:B-1----:R-:W-:Y:S01]  /*e430*/  FMNMX.FTZ R12, R5, R4, !PT ;  /* 0x00000004050c7209 */ /* 0x002fe20007810000 */
[----:B------:R-:W-:Y:S01]  /*e440*/  FMUL.FTZ R4, R3, c[0x0][0x2d0] ;  /* 0x0000b40003047a20 */ /* 0x000fe20000410000 */
[----:B--2---:R-:W-:Y:S02]  /*e450*/  F2FP.BF16.PACK_AB R16, R15, R44 ;  /* 0x0000002c0f10723e */ /* 0x004fe400000010ff */
[C---:B------:R-:W-:Y:S01]  /*e460*/  FSETP.NEU.FTZ.AND P0, PT, R12.reuse, -INF , PT ;  /* 0xff8000000c00780b */ /* 0x040fe20003f1d000 */
[C---:B------:R-:W-:Y:S03]  /*e470*/  FMUL.FTZ R50, R12.reuse, c[0x0][0x2d0] ;  /* 0x0000b4000c327a20 */ /* 0x040fe60000410000 */
[----:B------:R-:W1:Y:S01]  /*e480*/  MUFU.EX2 R3, R4 ;  /* 0x0000000400037308 */ /* 0x000e620000000800 */
[----:B------:R-:W-:Y:S02]  /*e490*/  FSEL R5, R12, RZ, P0 ;  /* 0x000000ff0c057208 */ /* 0x000fe40000000000 */
[----:B------:R-:W-:Y:S02]  /*e4a0*/  FSEL R50, R50, RZ, P0 ;  /* 0x000000ff32327208 */ /* 0x000fe40000000000 */
[----:B------:R-:W-:Y:S01]  /*e4b0*/  ISETP.GT.AND P0, PT, R184, R207, PT ;  /* 0x000000cfb800720c */ /* 0x000fe20003f04270 */
[----:B------:R-:W-:Y:S02]  /*e4c0*/  FADD.FTZ R5, -R5, R2 ;  /* 0x0000000205057221 */ /* 0x000fe40000010100 */
[--C-:B------:R-:W-:Y:S02]  /*e4d0*/  FFMA.FTZ R49, R21, c[0x0][0x2d0], -R50.reuse ;  /* 0x0000b40015317a23 */ /* 0x100fe40000010832 */
[----:B------:R-:W2:Y:S01]  /*e4e0*/  LDSM.16.MT88.4 R20, [R204+0x100] ;  /* 0x00010000cc14783b */ /* 0x000ea20000004200 */
[--C-:B------:R-:W-:Y:S01]  /*e4f0*/  FFMA.FTZ R47, R9, c[0x0][0x2d0], -R50.reuse ;  /* 0x0000b400092f7a23 */ /* 0x100fe20000010832 */
[----:B------:R-:W-:Y:S01]  /*e500*/  MUFU.EX2 R51, R51 ;  /* 0x0000003300337308 */ /* 0x000fe20000000800 */
[--C-:B------:R-:W-:Y:S01]  /*e510*/  FFMA.FTZ R46, R11, c[0x0][0x2d0], -R50.reuse ;  /* 0x0000b4000b2e7a23 */ /* 0x100fe20000010832 */
[----:B---3--:R-:W-:Y:S01]  /*e520*/  F2FP.BF16.PACK_AB R18, R45, R14 ;  /* 0x0000000e2d12723e */ /* 0x008fe200000010ff */
[--C-:B------:R-:W-:Y:S02]  /*e530*/  FFMA.FTZ R48, R17, c[0x0][0x2d0], -R50.reuse ;  /* 0x0000b40011307a23 */ /* 0x100fe40000010832 */
[----:B------:R-:W-:Y:S02]  /*e540*/  FMUL.FTZ R2, R5, c[0x0][0x2d0] ;  /* 0x0000b40005027a20 */ /* 0x000fe40000410000 */
[--C-:B------:R-:W-:Y:S02]  /*e550*/  FFMA.FTZ R132, R37, c[0x0][0x2d0], -R50.reuse ;  /* 0x0000b40025847a23 */ /* 0x100fe40000010832 */
[----:B------:R-:W-:Y:S01]  /*e560*/  LDSM.16.MT88.4 R36, [R200+0x900] ;  /* 0x00090000c824783b */ /* 0x000fe20000004200 */
[----:B------:R-:W-:Y:S01]  /*e570*/  MUFU.EX2 R49, R49 ;  /* 0x0000003100317308 */ /* 0x000fe20000000800 */
[--C-:B------:R-:W-:Y:S02]  /*e580*/  FFMA.FTZ R130, R135, c[0x0][0x2d0], -R50.reuse ;  /* 0x0000b40087827a23 */ /* 0x100fe40000010832 */
[C---:B-1----:R-:W-:Y:S02]  /*e590*/  FMUL.FTZ R4, R3.reuse, R112 ;  /* 0x0000007003047220 */ /* 0x042fe40000410000 */
[C---:B------:R-:W-:Y:S02]  /*e5a0*/  FMUL.FTZ R5, R3.reuse, R113 ;  /* 0x0000007103057220 */ /* 0x040fe40000410000 */
        /* <DEDUP_REMOVED lines=8> */
[----:B------:R-:W3:Y:S01]  /*e630*/  MUFU.EX2 R48, R48 ;  /* 0x0000003000307308 */ /* 0x000ee20000000800 */
[C---:B------:R-:W-:Y:S02]  /*e640*/  FMUL.FTZ R77, R3.reuse, R77 ;  /* 0x0000004d034d7220 */ /* 0x040fe40000410000 */
[C---:B------:R-:W-:Y:S02]  /*e650*/  FMUL.FTZ R80, R3.reuse, R80 ;  /* 0x0000005003507220 */ /* 0x040fe40000410000 */
[C---:B------:R-:W-:Y:S02]  /*e660*/  FMUL.FTZ R81, R3.reuse, R81 ;  /* 0x0000005103517220 */ /* 0x040fe40000410000 */
[C---:B------:R-:W-:Y:S02]  /*e670*/  FMUL.FTZ R84, R3.reuse, R84 ;  /* 0x0000005403547220 */ /* 0x040fe40000410000 */
[----:B------:R-:W-:Y:S01]  /*e680*/  FMUL.FTZ R85, R3, R85 ;  /* 0x0000005503557220 */ /* 0x000fe20000410000 */
[----:B------:R-:W-:Y:S01]  /*e690*/  MUFU.EX2 R47, R47 ;  /* 0x0000002f002f7308 */ /* 0x000fe20000000800 */
[--C-:B------:R-:W-:Y:S02]  /*e6a0*/  FFMA.FTZ R135, R33, c[0x0][0x2d0], -R50.reuse ;  /* 0x0000b40021877a23 */ /* 0x100fe40000010832 */
[----:B------:R-:W-:Y:S01]  /*e6b0*/  LDSM.16.MT88.4 R32, [R201+0x900] ;  /* 0x00090000c920783b */ /* 0x000fe20000004200 */
[C---:B-1----:R-:W-:Y:S02]  /*e6c0*/  FMUL.FTZ R6, R2.reuse, R114 ;  /* 0x0000007202067220 */ /* 0x042fe40000410000 */
[C---:B------:R-:W-:Y:S02]  /*e6d0*/  FMUL.FTZ R7, R2.reuse, R115 ;  /* 0x0000007302077220 */ /* 0x040fe40000410000 */
[C---:B------:R-:W-:Y:S02]  /*e6e0*/  FMUL.FTZ R10, R2.reuse, R110 ;  /* 0x0000006e020a7220 */ /* 0x040fe40000410000 */
[----:B------:R-:W1:Y:S01]  /*e6f0*/  MUFU.EX2 R46, R46 ;  /* 0x0000002e002e7308 */ /* 0x000e620000000800 */
[C---:B------:R-:W-:Y:S02]  /*e700*/  FMUL.FTZ R11, R2.reuse, R111 ;  /* 0x0000006f020b7220 */ /* 0x040fe40000410000 */
[----:B------:R-:W-:Y:S01]  /*e710*/  FMUL.FTZ R70, R2, R70 ;  /* 0x0000004602467220 */ /* 0x000fe20000410000 */
[----:B---3--:R-:W-:Y:S01]  /*e720*/  F2FP.BF16.PACK_AB R17, R48, R49 ;  /* 0x000000313011723e */ /* 0x008fe200000010ff */
[C---:B------:R-:W-:Y:S01]  /*e730*/  FMUL.FTZ R71, R2.reuse, R71 ;  /* 0x0000004702477220 */ /* 0x040fe20000410000 */
[----:B------:R-:W-:Y:S01]  /*e740*/  LDSM.16.MT88.4 R108, [R204+0x2900] ;  /* 0x00290000cc6c783b */ /* 0x000fe20000004200 */
[C---:B------:R-:W-:Y:S02]  /*e750*/  FMUL.FTZ R74, R2.reuse, R74 ;  /* 0x0000004a024a7220 */ /* 0x040fe40000410000 */
[C---:B------:R-:W-:Y:S01]  /*e760*/  FMUL.FTZ R75, R2.reuse, R75 ;  /* 0x0000004b024b7220 */ /* 0x040fe20000410000 */
[----:B------:R-:W3:Y:S01]  /*e770*/  MUFU.EX2 R120, R120 ;  /* 0x0000007800787308 */ /* 0x000ee20000000800 */
[C---:B------:R-:W-:Y:S02]  /*e780*/  FMUL.FTZ R78, R2.reuse, R78 ;  /* 0x0000004e024e7220 */ /* 0x040fe40000410000 */
[C---:B------:R-:W-:Y:S02]  /*e790*/  FMUL.FTZ R79, R2.reuse, R79 ;  /* 0x0000004f024f7220 */ /* 0x040fe40000410000 */
[C---:B------:R-:W-:Y:S02]  /*e7a0*/  FMUL.FTZ R82, R2.reuse, R82 ;  /* 0x0000005202527220 */ /* 0x040fe40000410000 */
[C---:B------:R-:W-:Y:S02]  /*e7b0*/  FMUL.FTZ R83, R2.reuse, R83 ;  /* 0x0000005302537220 */ /* 0x040fe40000410000 */
[C---:B------:R-:W-:Y:S01]  /*e7c0*/  FMUL.FTZ R86, R2.reuse, R86 ;  /* 0x0000005602567220 */ /* 0x040fe20000410000 */
[----:B------:R-:W-:Y:S01]  /*e7d0*/  MUFU.EX2 R123, R123 ;  /* 0x0000007b007b7308 */ /* 0x000fe20000000800 */
[----:B------:R-:W-:Y:S02]  /*e7e0*/  FMUL.FTZ R87, R2, R87 ;  /* 0x0000005702577220 */ /* 0x000fe40000410000 */
[C---:B------:R-:W-:Y:S01]  /*e7f0*/  FMUL.FTZ R88, R3.reuse, R88 ;  /* 0x0000005803587220 */ /* 0x040fe20000410000 */
[----:B-1----:R-:W-:Y:S01]  /*e800*/  F2FP.BF16.PACK_AB R19, R46, R47 ;  /* 0x0000002f2e13723e */ /* 0x002fe200000010ff */
[C---:B------:R-:W-:Y:S02]  /*e810*/  FMUL.FTZ R89, R3.reuse, R89 ;  /* 0x0000005903597220 */ /* 0x040fe40000410000 */
[C---:B------:R-:W-:Y:S02]  /*e820*/  FMUL.FTZ R90, R2.reuse, R90 ;  /* 0x0000005a025a7220 */ /* 0x040fe40000410000 */
[C---:B------:R-:W-:Y:S01]  /*e830*/  FMUL.FTZ R91, R2.reuse, R91 ;  /* 0x0000005b025b7220 */ /* 0x040fe20000410000 */
[----:B------:R-:W1:Y:S01]  /*e840*/  MUFU.EX2 R128, R128 ;  /* 0x0000008000807308 */ /* 0x000e620000000800 */
[C---:B--2---:R-:W-:Y:S05]  /*e850*/  HMMA.16816.F32.BF16 R4, R16.reuse, R20, R4 ;  /* 0x000000141004723c */ /* 0x044fea0000041804 */
[C---:B------:R-:W-:Y:S02]  /*e860*/  FMUL.FTZ R92, R3.reuse, R92 ;  /* 0x0000005c035c7220 */ /* 0x040fe40000410000 */
[C---:B------:R-:W-:Y:S01]  /*e870*/  FMUL.FTZ R93, R3.reuse, R93 ;  /* 0x0000005d035d7220 */ /* 0x040fe20000410000 */
[C---:B------:R-:W-:Y:S01]  /*e880*/  HMMA.16816.F32.BF16 R8, R16.reuse, R22, R8 ;  /* 0x000000161008723c */ /* 0x040fe20000041808 */
[----:B------:R-:W2:Y:S01]  /*e890*/  LDSM.16.MT88.4 R20, [R200+0x100] ;  /* 0x00010000c814783b */ /* 0x000ea20000004200 */
[----:B------:R-:W-:Y:S02]  /*e8a0*/  MUFU.EX2 R130, R130 ;  /* 0x0000008200827308 */ /* 0x000fe40000000800 */
[C---:B------:R-:W-:Y:S02]  /*e8b0*/  FMUL.FTZ R94, R2.reuse, R94 ;  /* 0x0000005e025e7220 */ /* 0x040fe40000410000 */
[C---:B------:R-:W-:Y:S02]  /*e8c0*/  FMUL.FTZ R95, R2.reuse, R95 ;  /* 0x0000005f025f7220 */ /* 0x040fe40000410000 */
[C---:B------:R-:W-:Y:S04]  /*e8d0*/  HMMA.16816.F32.BF16 R68, R16.reuse, R24, R68 ;  /* 0x000000181044723c */ /* 0x040fe80000041844 */
[C---:B------:R-:W-:Y:S01]  /*e8e0*/  FMUL.FTZ R96, R3.reuse, R96 ;  /* 0x0000006003607220 */ /* 0x040fe20000410000 */
[----:B------:R-:W-:Y:S01]  /*e8f0*/  MUFU.EX2 R132, R132 ;  /* 0x0000008400847308 */ /* 0x000fe20000000800 */
[C---:B------:R-:W-:Y:S02]  /*e900*/  FMUL.FTZ R97, R3.reuse, R97 ;  /* 0x0000006103617220 */ /* 0x040fe40000410000 */
[C---:B------:R-:W-:Y:S01]  /*e910*/  HMMA.16816.F32.BF16 R72, R16.reuse, R26, R72 ;  /* 0x0000001a1048723c */ /* 0x040fe20000041848 */
[----:B------:R-:W4:Y:S03]  /*e920*/  LDSM.16.MT88.4 R24, [R204+0x3100] ;  /* 0x00310000cc18783b */ /* 0x000f260000004200 */
[C---:B------:R-:W-:Y:S02]  /*e930*/  FMUL.FTZ R98, R2.reuse, R98 ;  /* 0x0000006202627220 */ /* 0x040fe40000410000 */
[C---:B------:R-:W-:Y:S01]  /*e940*/  FMUL.FTZ R99, R2.reuse, R99 ;  /* 0x0000006302637220 */ /* 0x040fe20000410000 */
[----:B------:R-:W-:Y:S01]  /*e950*/  MUFU.EX2 R135, R135 ;  /* 0x0000008700877308 */ /* 0x000fe20000000800 */
[C---:B------:R-:W-:Y:S04]  /*e960*/  HMMA.16816.F32.BF16 R76, R16.reuse, R28, R76 ;  /* 0x0000001c104c723c */ /* 0x040fe8000004184c */
[C---:B------:R-:W-:Y:S02]  /*e970*/  FMUL.FTZ R100, R3.reuse, R100 ;  /* 0x0000006403647220 */ /* 0x040fe40000410000 */
[C---:B------:R-:W-:Y:S02]  /*e980*/  FMUL.FTZ R101, R3.reuse, R101 ;  /* 0x0000006503657220 */ /* 0x040fe40000410000 */
[C---:B------:R-:W-:Y:S01]  /*e990*/  HMMA.16816.F32.BF16 R80, R16.reuse, R30, R80 ;  /* 0x0000001e1050723c */ /* 0x040fe20000041850 */
[----:B------:R-:W5:Y:S01]  /*e9a0*/  LDSM.16.MT88.4 R28, [R202+0x3100] ;  /* 0x00310000ca1c783b */ /* 0x000f620000004200 */
[----:B------:R-:W-:Y:S02]  /*e9b0*/  MUFU.EX2 R147, R147 ;  /* 0x0000009300937308 */ /* 0x000fe40000000800 */
[C---:B------:R-:W-:Y:S02]  /*e9c0*/  FMUL.FTZ R102, R2.reuse, R102 ;  /* 0x0000006602667220 */ /* 0x040fe40000410000 */
[C---:B------:R-:W-:Y:S02]  /*e9d0*/  FMUL.FTZ R103, R2.reuse, R103 ;  /* 0x0000006702677220 */ /* 0x040fe40000410000 */
[C---:B------:R-:W-:Y:S01]  /*e9e0*/  FMUL.FTZ R104, R3.reuse, R104 ;  /* 0x0000006803687220 */ /* 0x040fe20000410000 */
[C---:B--2---:R-:W-:Y:S03]  /*e9f0*/  HMMA.16816.F32.BF16 R84, R16.reuse, R20, R84 ;  /* 0x000000141054723c */ /* 0x044fe60000041854 */
[C---:B------:R-:W-:Y:S01]  /*ea00*/  FMUL.FTZ R105, R3.reuse, R105 ;  /* 0x0000006903697220 */ /* 0x040fe20000410000 */
[----:B------:R-:W-:Y:S01]  /*ea10*/  MUFU.EX2 R136, R136 ;  /* 0x0000008800887308 */ /* 0x000fe20000000800 */
[C---:B------:R-:W-:Y:S02]  /*ea20*/  FMUL.FTZ R106, R2.reuse, R106 ;  /* 0x0000006a026a7220 */ /* 0x040fe40000410000 */
[C---:B------:R-:W-:Y:S01]  /*ea30*/  FMUL.FTZ R107, R2.reuse, R107 ;  /* 0x0000006b026b7220 */ /* 0x040fe20000410000 */
[C---:B------:R-:W-:Y:S01]  /*ea40*/  HMMA.16816.F32.BF16 R88, R16.reuse, R22, R88 ;  /* 0x000000161058723c */ /* 0x040fe20000041858 */
[----:B------:R-:W2:Y:S03]  /*ea50*/  LDSM.16.MT88.4 R20, [R201+0x3100] ;  /* 0x00310000c914783b */ /* 0x000ea60000004200 */
[C---:B------:R-:W-:Y:S02]  /*ea60*/  FMUL.FTZ R52, R3.reuse, R52 ;  /* 0x0000003403347220 */ /* 0x040fe40000410000 */
[C---:B------:R-:W-:Y:S01]  /*ea70*/  FMUL.FTZ R53, R3.reuse, R53 ;  /* 0x0000003503357220 */ /* 0x040fe20000410000 */
[----:B------:R-:W-:Y:S01]  /*ea80*/  MUFU.EX2 R144, R144 ;  /* 0x0000009000907308 */ /* 0x000fe20000000800 */
[C---:B----4-:R-:W-:Y:S04]  /*ea90*/  HMMA.16816.F32.BF16 R92, R16.reuse, R24, R92 ;  /* 0x00000018105c723c */ /* 0x050fe8000004185c */
[C---:B------:R-:W-:Y:S02]  /*eaa0*/  FMUL.FTZ R54, R2.reuse, R54 ;  /* 0x0000003602367220 */ /* 0x040fe40000410000 */
[C---:B------:R-:W-:Y:S02]  /*eab0*/  FMUL.FTZ R55, R2.reuse, R55 ;  /* 0x0000003702377220 */ /* 0x040fe40000410000 */
[C---:B------:R-:W-:Y:S01]  /*eac0*/  HMMA.16816.F32.BF16 R96, R16.reuse, R26, R96 ;  /* 0x0000001a1060723c */ /* 0x040fe20000041860 */
[----:B------:R-:W4:Y:S01]  /*ead0*/  LDSM.16.MT88.4 R24, [R200+0x3100] ;  /* 0x00310000c818783b */ /* 0x000f220000004200 */
[----:B------:R-:W-:Y:S02]  /*eae0*/  MUFU.EX2 R157, R157 ;  /* 0x0000009d009d7308 */ /* 0x000fe40000000800 */
[C---:B------:R-:W-:Y:S02]  /*eaf0*/  FMUL.FTZ R56, R3.reuse, R56 ;  /* 0x0000003803387220 */ /* 0x040fe40000410000 */
[C---:B------:R-:W-:Y:S02]  /*eb00*/  FMUL.FTZ R57, R3.reuse, R57 ;  /* 0x0000003903397220 */ /* 0x040fe40000410000 */
[C---:B-----5:R-:W-:Y:S04]  /*eb10*/  HMMA.16816.F32.BF16 R100, R16.reuse, R28, R100 ;  /* 0x0000001c1064723c */ /* 0x060fe80000041864 */
[C---:B------:R-:W-:Y:S01]  /*eb20*/  FMUL.FTZ R58, R2.reuse, R58 ;  /* 0x0000003a023a7220 */ /* 0x040fe20000410000 */
[----:B------:R-:W-:Y:S01]  /*eb30*/  MUFU.EX2 R160, R160 ;  /* 0x000000a000a07308 */ /* 0x000fe20000000800 */
[C---:B------:R-:W-:Y:S02]  /*eb40*/  FMUL.FTZ R59, R2.reuse, R59 ;  /* 0x0000003b023b7220 */ /* 0x040fe40000410000 */
[C---:B------:R-:W-:Y:S01]  /*eb50*/  HMMA.16816.F32.BF16 R104, R16.reuse, R30, R104 ;  /* 0x0000001e1068723c */ /* 0x040fe20000041868 */
[----:B------:R-:W5:Y:S03]  /*eb60*/  LDSM.16.MT88.4 R28, [R204+0x900] ;  /* 0x00090000cc1c783b */ /* 0x000f660000004200 */
[C---:B------:R-:W-:Y:S02]  /*eb70*/  FMUL.FTZ R60, R3.reuse, R60 ;  /* 0x0000003c033c7220 */ /* 0x040fe40000410000 */
[----:B------:R-:W-:Y:S01]  /*eb80*/  FMUL.FTZ R61, R3, R61 ;  /* 0x0000003d033d7220 */ /* 0x000fe20000410000 */
[----:B------:R-:W-:Y:S01]  /*eb90*/  MUFU.EX2 R162, R162 ;  /* 0x000000a200a27308 */ /* 0x000fe20000000800 */
[C---:B------:R-:W-:Y:S01]  /*eba0*/  FMUL.FTZ R62, R2.reuse, R62 ;  /* 0x0000003e023e7220 */ /* 0x040fe20000410000 */
[C---:B--2---:R-:W-:Y:S03]  /*ebb0*/  HMMA.16816.F32.BF16 R52, R16.reuse, R20, R52 ;  /* 0x000000141034723c */ /* 0x044fe60000041834 */
[--C-:B------:R-:W-:Y:S02]  /*ebc0*/  FFMA.FTZ R133, R133, c[0x0][0x2d0], -R50.reuse ;  /* 0x0000b40085857a23 */ /* 0x100fe40000010832 */
[C---:B------:R-:W-:Y:S02]  /*ebd0*/  FMUL.FTZ R63, R2.reuse, R63 ;  /* 0x0000003f023f7220 */ /* 0x040fe40000410000 */
[C---:B------:R-:W-:Y:S01]  /*ebe0*/  FMUL.FTZ R64, R3.reuse, R64 ;  /* 0x0000004003407220 */ /* 0x040fe20000410000 */
[C---:B------:R-:W-:Y:S01]  /*ebf0*/  HMMA.16816.F32.BF16 R56, R16.reuse, R22, R56 ;  /* 0x000000161038723c */ /* 0x040fe20000041838 */
[----:B------:R-:W2:Y:S01]  /*ec00*/  MUFU.EX2 R133, R133 ;  /* 0x0000008500857308 */ /* 0x000ea20000000800 */
[----:B------:R-:W5:Y:S02]  /*ec10*/  LDSM.16.MT88.4 R20, [R202+0x900] ;  /* 0x00090000ca14783b */ /* 0x000f640000004200 */
[----:B------:R-:W-:Y:S02]  /*ec20*/  FMUL.FTZ R65, R3, R65 ;  /* 0x0000004103417220 */ /* 0x000fe40000410000 */
[C---:B------:R-:W-:Y:S02]  /*ec30*/  FMUL.FTZ R66, R2.reuse, R66 ;  /* 0x0000004202427220 */ /* 0x040fe40000410000 */
[C---:B----4-:R-:W-:Y:S03]  /*ec40*/  HMMA.16816.F32.BF16 R60, R16.reuse, R24, R60 ;  /* 0x00000018103c723c */ /* 0x050fe6000004183c */
[----:B------:R-:W-:Y:S01]  /*ec50*/  MUFU.EX2 R146, R146 ;  /* 0x0000009200927308 */ /* 0x000fe20000000800 */
[----:B------:R-:W-:Y:S02]  /*ec60*/  FMUL.FTZ R67, R2, R67 ;  /* 0x0000004302437220 */ /* 0x000fe40000410000 */
[--C-:B------:R-:W-:Y:S02]  /*ec70*/  FFMA.FTZ R156, R175, c[0x0][0x2d0], -R50.reuse ;  /* 0x0000b400af9c7a23 */ /* 0x100fe40000010832 */
[--C-:B------:R-:W-:Y:S03]  /*ec80*/  FFMA.FTZ R175, R172, c[0x0][0x2d0], -R131.reuse ;  /* 0x0000b400acaf7a23 */ /* 0x100fe60000010883 */
[----:B------:R-:W-:Y:S01]  /*ec90*/  HMMA.16816.F32.BF16 R64, R16, R26, R64 ;  /* 0x0000001a1040723c */ /* 0x000fe20000041840 */
[----:B------:R-:W4:Y:S01]  /*eca0*/  LDSM.16.MT88.4 R24, [R204+0x3900] ;  /* 0x00390000cc18783b */ /* 0x000f220000004200 */
[----:B------:R-:W-:Y:S01]  /*ecb0*/  MUFU.EX2 R156, R156 ;  /* 0x0000009c009c7308 */ /* 0x000fe20000000800 */
[--C-:B------:R-:W-:Y:S02]  /*ecc0*/  FFMA.FTZ R172, R223, c[0x0][0x2d0], -R50.reuse ;  /* 0x0000b400dfac7a23 */ /* 0x100fe40000010832 */
[--C-:B------:R-:W-:Y:S02]  /*ecd0*/  FFMA.FTZ R223, R40, c[0x0][0x2d0], -R131.reuse ;  /* 0x0000b40028df7a23 */ /* 0x100fe40000010883 */
[----:B---3--:R-:W-:Y:S01]  /*ece0*/  F2FP.BF16.PACK_AB R16, R120, R51 ;  /* 0x000000337810723e */ /* 0x008fe200000010ff */
[--C-:B------:R-:W-:Y:S01]  /*ecf0*/  FFMA.FTZ R159, R159, c[0x0][0x2d0], -R50.reuse ;  /* 0x0000b4009f9f7a23 */ /* 0x100fe20000010832 */
[----:B-1----:R-:W-:Y:S03]  /*ed00*/  F2FP.BF16.PACK_AB R18, R128, R123 ;  /* 0x0000007b8012723e */ /* 0x002fe600000010ff */
[----:B--2---:R-:W-:Y:S01]  /*ed10*/  F2FP.BF16.PACK_AB R17, R133, R130 ;  /* 0x000000828511723e */ /* 0x004fe200000010ff */
[----:B------:R-:W-:Y:S01]  /*ed20*/  MUFU.EX2 R175, R175 ;  /* 0x000000af00af7308 */ /* 0x000fe20000000800 */
[----:B------:R-:W-:Y:S01]  /*ed30*/  F2FP.BF16.PACK_AB R19, R135, R132 ;  /* 0x000000848713723e */ /* 0x000fe200000010ff */
[--C-:B------:R-:W-:Y:S02]  /*ed40*/  FFMA.FTZ R158, R163, c[0x0][0x2d0], -R50.reuse ;  /* 0x0000b400a39e7a23 */ /* 0x100fe40000010832 */
[--C-:B------:R-:W-:Y:S02]  /*ed50*/  FFMA.FTZ R161, R161, c[0x0][0x2d0], -R50.reuse ;  /* 0x0000b400a1a17a23 */ /* 0x100fe40000010832 */
[--C-:B------:R-:W-:Y:S02]  /*ed60*/  FFMA.FTZ R163, R174, c[0x0][0x2d0], -R131.reuse ;  /* 0x0000b400aea37a23 */ /* 0x100fe40000010883 */
[C---:B-----5:R-:W-:Y:S02]  /*ed70*/  HMMA.16816.F32.BF16 R4, R16.reuse, R28, R4 ;  /* 0x0000001c1004723c */ /* 0x060fe40000041804 */
[----:B------:R-:W1:Y:S01]  /*ed80*/  MUFU.EX2 R159, R159 ;  /* 0x0000009f009f7308 */ /* 0x000e620000000800 */
[--C-:B------:R-:W-:Y:S02]  /*ed90*/  FFMA.FTZ R174, R185, c[0x0][0x2d0], -R50.reuse ;  /* 0x0000b400b9ae7a23 */ /* 0x100fe40000010832 */
[--C-:B------:R-:W-:Y:S02]  /*eda0*/  FFMA.FTZ R185, R138, c[0x0][0x2d0], -R131.reuse ;  /* 0x0000b4008ab97a23 */ /* 0x100fe40000010883 */
[--C-:B------:R-:W-:Y:S01]  /*edb0*/  FFMA.FTZ R138, R41, c[0x0][0x2d0], -R50.reuse ;  /* 0x0000b400298a7a23 */ /* 0x100fe20000010832 */
[C---:B------:R-:W-:Y:S01]  /*edc0*/  HMMA.16816.F32.BF16 R8, R16.reuse, R30, R8 ;  /* 0x0000001e1008723c */ /* 0x040fe20000041808 */
[----:B------:R-:W-:Y:S03]  /*edd0*/  LDSM.16.MT88.4 R28, [R201+0x3900] ;  /* 0x00390000c91c783b */ /* 0x000fe60000004200 */
[----:B------:R-:W-:Y:S01]  /*ede0*/  MUFU.EX2 R158, R158 ;  /* 0x0000009e009e7308 */ /* 0x000fe20000000800 */
[--C-:B------:R-:W-:Y:S02]  /*edf0*/  FFMA.FTZ R221, R221, c[0x0][0x2d0], -R50.reuse ;  /* 0x0000b400dddd7a23 */ /* 0x100fe40000010832 */
[--C-:B------:R-:W-:Y:S01]  /*ee00*/  FFMA.FTZ R173, R173, c[0x0][0x2d0], -R50.reuse ;  /* 0x0000b400adad7a23 */ /* 0x100fe20000010832 */
[C---:B------:R-:W-:Y:S01]  /*ee10*/  HMMA.16816.F32.BF16 R68, R16.reuse, R20, R68 ;  /* 0x000000141044723c */ /* 0x040fe20000041844 */
[----:B------:R-:W-:Y:S03]  /*ee20*/  LDSM.16.MT88.4 R40, [R200+0x4900] ;  /* 0x00490000c828783b */ /* 0x000fe60000004200 */
[--C-:B------:R-:W-:Y:S02]  /*ee30*/  FFMA.FTZ R145, R145, c[0x0][0x2d0], -R50.reuse ;  /* 0x0000b40091917a23 */ /* 0x100fe40000010832 */
[----:B------:R-:W2:Y:S01]  /*ee40*/  MUFU.EX2 R161, R161 ;  /* 0x000000a100a17308 */ /* 0x000ea20000000800 */
[--C-:B------:R-:W-:Y:S01]  /*ee50*/  FFMA.FTZ R139, R139, c[0x0][0x2d0], -R50.reuse ;  /* 0x0000b4008b8b7a23 */ /* 0x100fe20000010832 */
[C---:B------:R-:W-:Y:S01]  /*ee60*/  HMMA.16816.F32.BF16 R72, R16.reuse, R22, R72 ;  /* 0x000000161048723c */ /* 0x040fe20000041848 */
[----:B------:R-:W3:Y:S03]  /*ee70*/  LDSM.16.MT88.4 R20, [R202+0x3900] ;  /* 0x00390000ca14783b */ /* 0x000ee60000004200 */
[--C-:B------:R-:W-:Y:S02]  /*ee80*/  FFMA.FTZ R220, R137, c[0x0][0x2d0], -R50.reuse ;  /* 0x0000b40089dc7a23 */ /* 0x100fe40000010832 */
[----:B------:R-:W-:Y:S02]  /*ee90*/  FFMA.FTZ R131, R116, c[0x0][0x2d0], -R131 ;  /* 0x0000b40074837a23 */ /* 0x000fe40000010883 */
[C---:B------:R-:W-:Y:S01]  /*eea0*/  HMMA.16816.F32.BF16 R76, R16.reuse, R32, R76 ;  /* 0x00000020104c723c */ /* 0x040fe2000004184c */
[----:B------:R-:W5:Y:S03]  /*eeb0*/  MUFU.EX2 R163, R163 ;  /* 0x000000a300a37308 */ /* 0x000f660000000800 */
[--C-:B------:R-:W-:Y:S02]  /*eec0*/  FFMA.FTZ R116, R129, c[0x0][0x2d0], -R50.reuse ;  /* 0x0000b40081747a23 */ /* 0x100fe40000010832 */
[--C-:B------:R-:W-:Y:S02]  /*eed0*/  FFMA.FTZ R119, R119, c[0x0][0x2d0], -R50.reuse ;  /* 0x0000b40077777a23 */ /* 0x100fe40000010832 */
[C---:B------:R-:W-:Y:S01]  /*eee0*/  HMMA.16816.F32.BF16 R80, R16.reuse, R34, R80 ;  /* 0x000000221050723c */ /* 0x040fe20000041850 */
[----:B------:R-:W1:Y:S02]  /*eef0*/  LDSM.16.MT88.4 R32, [R200+0x3900] ;  /* 0x00390000c820783b */ /* 0x000e640000004200 */
[----:B------:R-:W-:Y:S01]  /*ef00*/  MUFU.EX2 R172, R172 ;  /* 0x000000ac00ac7308 */ /* 0x000fe20000000800 */
[--C-:B------:R-:W-:Y:S02]  /*ef10*/  FFMA.FTZ R117, R117, c[0x0][0x2d0], -R50.reuse ;  /* 0x0000b40075757a23 */ /* 0x100fe40000010832 */
[----:B------:R-:W-:Y:S02]  /*ef20*/  FFMA.FTZ R50, R13, c[0x0][0x2d0], -R50 ;  /* 0x0000b4000d327a23 */ /* 0x000fe40000010832 */
[C---:B------:R-:W-:Y:S04]  /*ef30*/  HMMA.16816.F32.BF16 R84, R16.reuse, R36, R84 ;  /* 0x000000241054723c */ /* 0x040fe80000041854 */
[----:B------:R-:W-:Y:S01]  /*ef40*/  FFMA.FTZ R44, R3, R216, R44 ;  /* 0x000000d8032c7223 */ /* 0x000fe2000001002c */
[----:B------:R-:W1:Y:S01]  /*ef50*/  MUFU.EX2 R221, R221 ;  /* 0x000000dd00dd7308 */ /* 0x000e620000000800 */
[----:B------:R-:W-:Y:S02]  /*ef60*/  FFMA.FTZ R49, R2, R217, R49 ;  /* 0x000000d902317223 */ /* 0x000fe40000010031 */
[C---:B------:R-:W-:Y:S01]  /*ef70*/  HMMA.16816.F32.BF16 R88, R16.reuse, R38, R88 ;  /* 0x000000261058723c */ /* 0x040fe20000041858 */
[----:B------:R-:W-:Y:S03]  /*ef80*/  LDSM.16.MT88.4 R36, [R200+0x4100] ;  /* 0x00410000c824783b */ /* 0x000fe60000004200 */
[----:B------:R-:W-:Y:S02]  /*ef90*/  FADD.FTZ R15, R15, R44 ;  /* 0x0000002c0f0f7221 */ /* 0x000fe40000010000 */
[----:B------:R-:W-:Y:S01]  /*efa0*/  FADD.FTZ R48, R48, R49 ;  /* 0x0000003130307221 */ /* 0x000fe20000010000 */
[----:B------:R-:W-:Y:S01]  /*efb0*/  MUFU.EX2 R174, R174 ;  /* 0x000000ae00ae7308 */ /* 0x000fe20000000800 */
[C---:B----4-:R-:W-:Y:S04]  /*efc0*/  HMMA.16816.F32.BF16 R92, R16.reuse, R24, R92 ;  /* 0x00000018105c723c */ /* 0x050fe8000004185c */
[----:B------:R-:W-:Y:S02]  /*efd0*/  FADD.FTZ R14, R14, R15 ;  /* 0x0000000f0e0e7221 */ /* 0x000fe40000010000 */
[----:B------:R-:W-:Y:S02]  /*efe0*/  FADD.FTZ R3, R47, R48 ;  /* 0x000000302f037221 */ /* 0x000fe40000010000 */
[C---:B------:R-:W-:Y:S01]  /*eff0*/  HMMA.16816.F32.BF16 R96, R16.reuse, R26, R96 ;  /* 0x0000001a1060723c */ /* 0x040fe20000041860 */
[----:B------:R-:W-:Y:S01]  /*f000*/  LDSM.16.MT88.4 R24, [R202+0x1100] ;  /* 0x00110000ca18783b */ /* 0x000fe20000004200 */
[----:B------:R-:W4:Y:S02]  /*f010*/  MUFU.EX2 R173, R173 ;  /* 0x000000ad00ad7308 */ /* 0x000f240000000800 */
[----:B------:R-:W-:Y:S02]  /*f020*/  FADD.FTZ R14, R45, R14 ;  /* 0x0000000e2d0e7221 */ /* 0x000fe40000010000 */
[----:B------:R-:W-:Y:S02]  /*f030*/  FADD.FTZ R3, R46, R3 ;  /* 0x000000032e037221 */ /* 0x000fe40000010000 */
[C---:B---3--:R-:W-:Y:S04]  /*f040*/  HMMA.16816.F32.BF16 R100, R16.reuse, R20, R100 ;  /* 0x000000141064723c */ /* 0x048fe80000041864 */
[----:B------:R-:W-:Y:S01]  /*f050*/  MUFU.EX2 R185, R185 ;  /* 0x000000b900b97308 */ /* 0x000fe20000000800 */
[----:B------:R-:W-:Y:S02]  /*f060*/  FADD.FTZ R51, R51, R14 ;  /* 0x0000000e33337221 */ /* 0x000fe40000010000 */
[----:B------:R-:W-:Y:S01]  /*f070*/  FADD.FTZ R130, R130, R3 ;  /* 0x0000000382827221 */ /* 0x000fe20000010000 */
[C---:B------:R-:W-:Y:S01]  /*f080*/  HMMA.16816.F32.BF16 R104, R16.reuse, R22, R104 ;  /* 0x000000161068723c */ /* 0x040fe20000041868 */
[----:B------:R-:W3:Y:S03]  /*f090*/  LDSM.16.MT88.4 R20, [R204+0x1100] ;  /* 0x00110000cc14783b */ /* 0x000ee60000004200 */
[----:B------:R-:W-:Y:S02]  /*f0a0*/  FADD.FTZ R120, R120, R51 ;  /* 0x0000003378787221 */ /* 0x000fe40000010000 */
[----:B------:R-:W-:Y:S01]  /*f0b0*/  MUFU.EX2 R134, R134 ;  /* 0x0000008600867308 */ /* 0x000fe20000000800 */
[----:B------:R-:W-:Y:S01]  /*f0c0*/  FADD.FTZ R133, R133, R130 ;  /* 0x0000008285857221 */ /* 0x000fe20000010000 */
[C---:B------:R-:W-:Y:S04]  /*f0d0*/  HMMA.16816.F32.BF16 R52, R16.reuse, R28, R52 ;  /* 0x0000001c1034723c */ /* 0x040fe80000041834 */
[----:B------:R-:W-:Y:S02]  /*f0e0*/  FADD.FTZ R123, R123, R120 ;  /* 0x000000787b7b7221 */ /* 0x000fe40000010000 */
[----:B------:R-:W-:Y:S02]  /*f0f0*/  FADD.FTZ R132, R132, R133 ;  /* 0x0000008584847221 */ /* 0x000fe40000010000 */
[C---:B------:R-:W-:Y:S01]  /*f100*/  HMMA.16816.F32.BF16 R56, R16.reuse, R30, R56 ;  /* 0x0000001e1038723c */ /* 0x040fe20000041838 */
[----:B------:R-:W4:Y:S01]  /*f110*/  LDSM.16.MT88.4 R28, [R201+0x1100] ;  /* 0x00110000c91c783b */ /* 0x000f220000004200 */
[----:B------:R-:W-:Y:S02]  /*f120*/  MUFU.EX2 R223, R223 ;  /* 0x000000df00df7308 */ /* 0x000fe40000000800 */
[----:B------:R-:W-:Y:S02]  /*f130*/  FADD.FTZ R128, R128, R123 ;  /* 0x0000007b80807221 */ /* 0x000fe40000010000 */
[----:B------:R-:W-:Y:S02]  /*f140*/  FADD.FTZ R135, R135, R132 ;  /* 0x0000008487877221 */ /* 0x000fe40000010000 */
[C---:B-1----:R-:W-:Y:S04]  /*f150*/  HMMA.16816.F32.BF16 R60, R16.reuse, R32, R60 ;  /* 0x00000020103c723c */ /* 0x042fe8000004183c */
[----:B------:R-:W1:Y:S04]  /*f160*/  MUFU.EX2 R138, R138 ;  /* 0x0000008a008a7308 */ /* 0x000e680000000800 */
[----:B------:R-:W-:Y:S01]  /*f170*/  HMMA.16816.F32.BF16 R64, R16, R34, R64 ;  /* 0x000000221040723c */ /* 0x000fe20000041840 */
[----:B------:R-:W1:Y:S05]  /*f180*/  LDSM.16.MT88.4 R32, [R200+0x1100] ;  /* 0x00110000c820783b */ /* 0x000e6a0000004200 */
[----:B------:R-:W1:Y:S01]  /*f190*/  MUFU.EX2 R145, R145 ;  /* 0x0000009100917308 */ /* 0x000e620000000800 */
[----:B------:R-:W-:Y:S01]  /*f1a0*/  F2FP.BF16.PACK_AB R16, R136, R147 ;  /* 0x000000938810723e */ /* 0x000fe200000010ff */
[----:B------:R-:W-:Y:S01]  /*f1b0*/  FADD.FTZ R147, R147, R128 ;  /* 0x0000008093937221 */ /* 0x000fe20000010000 */
[----:B------:R-:W-:Y:S03]  /*f1c0*/  F2FP.BF16.PACK_AB R18, R157, R144 ;  /* 0x000000909d12723e */ /* 0x000fe600000010ff */
[----:B------:R-:W-:Y:S01]  /*f1d0*/  F2FP.BF16.PACK_AB R17, R159, R156 ;  /* 0x0000009c9f11723e */ /* 0x000fe200000010ff */
[----:B------:R-:W-:Y:S01]  /*f1e0*/  FADD.FTZ R156, R156, R135 ;  /* 0x000000879c9c7221 */ /* 0x000fe20000010000 */
[----:B--2---:R-:W-:Y:S01]  /*f1f0*/  F2FP.BF16.PACK_AB R19, R161, R158 ;  /* 0x0000009ea113723e */ /* 0x004fe200000010ff */
[----:B------:R-:W-:Y:S01]  /*f200*/  FADD.FTZ R147, R136, R147 ;  /* 0x0000009388937221 */ /* 0x000fe20000010000 */
[----:B------:R-:W2:Y:S01]  /*f210*/  MUFU.EX2 R139, R139 ;  /* 0x0000008b008b7308 */ /* 0x000ea20000000800 */
[----:B------:R-:W-:Y:S02]  /*f220*/  FADD.FTZ R159, R159, R156 ;  /* 0x0000009c9f9f7221 */ /* 0x000fe40000010000 */
[----:B------:R-:W-:Y:S02]  /*f230*/  FADD.FTZ R144, R144, R147 ;  /* 0x0000009390907221 */ /* 0x000fe40000010000 */
[C---:B---3--:R-:W-:Y:S03]  /*f240*/  HMMA.16816.F32.BF16 R4, R16.reuse, R20, R4 ;  /* 0x000000141004723c */ /* 0x048fe60000041804 */
[----:B------:R-:W-:Y:S02]  /*f250*/  FADD.FTZ R158, R158, R159 ;  /* 0x0000009f9e9e7221 */ /* 0x000fe40000010000 */
[----:B------:R-:W3:Y:S01]  /*f260*/  MUFU.EX2 R220, R220 ;  /* 0x000000dc00dc7308 */ /* 0x000ee20000000800 */
[----:B------:R-:W-:Y:S02]  /*f270*/  FADD.FTZ R157, R157, R144 ;  /* 0x000000909d9d7221 */ /* 0x000fe40000010000 */
[C---:B------:R-:W-:Y:S01]  /*f280*/  HMMA.16816.F32.BF16 R8, R16.reuse, R22, R8 ;  /* 0x000000161008723c */ /* 0x040fe20000041808 */
[----:B------:R-:W2:Y:S03]  /*f290*/  LDSM.16.MT88.4 R20, [R204+0x4100] ;  /* 0x00410000cc14783b */ /* 0x000ea60000004200 */
[----:B------:R-:W-:Y:S03]  /*f2a0*/  FADD.FTZ R161, R161, R158 ;  /* 0x0000009ea1a17221 */ /* 0x000fe60000010000 */
[----:B------:R-:W-:Y:S01]  /*f2b0*/  MUFU.EX2 R122, R122 ;  /* 0x0000007a007a7308 */ /* 0x000fe20000000800 */
[C---:B------:R-:W-:Y:S08]  /*f2c0*/  HMMA.16816.F32.BF16 R68, R16.reuse, R24, R68 ;  /* 0x000000181044723c */ /* 0x040ff00000041844 */
[C---:B------:R-:W-:Y:S01]  /*f2d0*/  HMMA.16816.F32.BF16 R72, R16.reuse, R26, R72 ;  /* 0x0000001a1048723c */ /* 0x040fe20000041848 */
[----:B------:R-:W3:Y:S01]  /*f2e0*/  LDSM.16.MT88.4 R24, [R202+0x4100] ;  /* 0x00410000ca18783b */ /* 0x000ee20000004200 */
[----:B------:R-:W2:Y:S06]  /*f2f0*/  MUFU.EX2 R121, R121 ;  /* 0x0000007900797308 */ /* 0x000eac0000000800 */
[C---:B----4-:R-:W-:Y:S04]  /*f300*/  HMMA.16816.F32.BF16 R76, R16.reuse, R28, R76 ;  /* 0x0000001c104c723c */ /* 0x050fe8000004184c */
[----:B------:R-:W-:Y:S04]  /*f310*/  MUFU.EX2 R118, R118 ;  /* 0x0000007600767308 */ /* 0x000fe80000000800 */
[C---:B------:R-:W-:Y:S01]  /*f320*/  HMMA.16816.F32.BF16 R80, R16.reuse, R30, R80 ;  /* 0x0000001e1050723c */ /* 0x040fe20000041850 */
[----:B------:R-:W4:Y:S05]  /*f330*/  LDSM.16.MT88.4 R28, [R201+0x4100] ;  /* 0x00410000c91c783b */ /* 0x000f2a0000004200 */
[----:B------:R-:W3:Y:S02]  /*f340*/  MUFU.EX2 R131, R131 ;  /* 0x0000008300837308 */ /* 0x000ee40000000800 */
[C---:B-1----:R-:W-:Y:S08]  /*f350*/  HMMA.16816.F32.BF16 R84, R16.reuse, R32, R84 ;  /* 0x000000201054723c */ /* 0x042ff00000041854 */
[C---:B------:R-:W-:Y:S01]  /*f360*/  HMMA.16816.F32.BF16 R88, R16.reuse, R34, R88 ;  /* 0x000000221058723c */ /* 0x040fe20000041858 */
[----:B------:R-:W1:Y:S01]  /*f370*/  LDSM.16.MT88.4 R32, [R204+0x1900] ;  /* 0x00190000cc20783b */ /* 0x000e620000004200 */
[----:B------:R-:W-:Y:S06]  /*f380*/  MUFU.EX2 R116, R116 ;  /* 0x0000007400747308 */ /* 0x000fec0000000800 */
[C---:B--2---:R-:W-:Y:S04]  /*f390*/  HMMA.16816.F32.BF16 R92, R16.reuse, R20, R92 ;  /* 0x00000014105c723c */ /* 0x044fe8000004185c */
[----:B------:R-:W2:Y:S04]  /*f3a0*/  MUFU.EX2 R119, R119 ;  /* 0x0000007700777308 */ /* 0x000ea80000000800 */
[C---:B------:R-:W-:Y:S01]  /*f3b0*/  HMMA.16816.F32.BF16 R96, R16.reuse, R22, R96 ;  /* 0x000000161060723c */ /* 0x040fe20000041860 */
[----:B------:R-:W1:Y:S05]  /*f3c0*/  LDSM.16.MT88.4 R20, [R202+0x1900] ;  /* 0x00190000ca14783b */ /* 0x000e6a0000004200 */
[----:B------:R-:W-:Y:S02]  /*f3d0*/  MUFU.EX2 R117, R117 ;  /* 0x0000007500757308 */ /* 0x000fe40000000800 */
[C---:B---3--:R-:W-:Y:S08]  /*f3e0*/  HMMA.16816.F32.BF16 R100, R16.reuse, R24, R100 ;  /* 0x000000181064723c */ /* 0x048ff00000041864 */
[C---:B------:R-:W-:Y:S01]  /*f3f0*/  HMMA.16816.F32.BF16 R104, R16.reuse, R26, R104 ;  /* 0x0000001a1068723c */ /* 0x040fe20000041868 */
[----:B------:R-:W3:Y:S01]  /*f400*/  LDSM.16.MT88.4 R24, [R201+0x1900] ;  /* 0x00190000c918783b */ /* 0x000ee20000004200 */
[----:B------:R-:W1:Y:S06]  /*f410*/  MUFU.EX2 R50, R50 ;  /* 0x0000003200327308 */ /* 0x000e6c0000000800 */
[C---:B----4-:R-:W-:Y:S08]  /*f420*/  HMMA.16816.F32.BF16 R52, R16.reuse, R28, R52 ;  /* 0x0000001c1034723c */ /* 0x050ff00000041834 */
[C---:B------:R-:W-:Y:S01]  /*f430*/  HMMA.16816.F32.BF16 R56, R16.reuse, R30, R56 ;  /* 0x0000001e1038723c */ /* 0x040fe20000041838 */
[----:B------:R-:W4:Y:S07]  /*f440*/  LDSM.16.MT88.4 R28, [R200+0x1900] ;  /* 0x00190000c81c783b */ /* 0x000f2e0000004200 */
[C---:B------:R-:W-:Y:S08]  /*f450*/  HMMA.16816.F32.BF16 R60, R16.reuse, R36, R60 ;  /* 0x00000024103c723c */ /* 0x040ff0000004183c */
[----:B------:R-:W-:Y:S01]  /*f460*/  HMMA.16816.F32.BF16 R64, R16, R38, R64 ;  /* 0x000000261040723c */ /* 0x000fe20000041840 */
[----:B------:R-:W-:Y:S06]  /*f470*/  LDSM.16.MT88.4 R36, [R201+0x4900] ;  /* 0x00490000c924783b */ /* 0x000fec0000004200 */
[----:B-----5:R-:W-:Y:S01]  /*f480*/  F2FP.BF16.PACK_AB R16, R163, R160 ;  /* 0x000000a0a310723e */ /* 0x020fe200000010ff */
        /* <DEDUP_REMOVED lines=8> */
[C---:B-1----:R-:W-:Y:S03]  /*f510*/  HMMA.16816.F32.BF16 R4, R16.reuse, R32, R4 ;  /* 0x000000201004723c */ /* 0x042fe60000041804 */
[----:B------:R-:W-:Y:S02]  /*f520*/  FADD.FTZ R174, R174, R221 ;  /* 0x000000ddaeae7221 */ /* 0x000fe40000010000 */
[----:B------:R-:W-:Y:S02]  /*f530*/  FADD.FTZ R175, R175, R162 ;  /* 0x000000a2afaf7221 */ /* 0x000fe40000010000 */
[----:B------:R-:W-:Y:S01]  /*f540*/  FADD.FTZ R173, R173, R174 ;  /* 0x000000aeadad7221 */ /* 0x000fe20000010000 */
[C---:B------:R-:W-:Y:S01]  /*f550*/  HMMA.16816.F32.BF16 R8, R16.reuse, R34, R8 ;  /* 0x000000221008723c */ /* 0x040fe20000041808 */
[----:B------:R-:W1:Y:S03]  /*f560*/  LDSM.16.MT88.4 R32, [R204+0x4900] ;  /* 0x00490000cc20783b */ /* 0x000e660000004200 */
[----:B------:R-:W-:Y:S04]  /*f570*/  FADD.FTZ R2, R138, R173 ;  /* 0x000000ad8a027221 */ /* 0x000fe80000010000 */
[C---:B------:R-:W-:Y:S04]  /*f580*/  HMMA.16816.F32.BF16 R68, R16.reuse, R20, R68 ;  /* 0x000000141044723c */ /* 0x040fe80000041844 */
[----:B------:R-:W-:Y:S04]  /*f590*/  FADD.FTZ R2, R145, R2 ;  /* 0x0000000291027221 */ /* 0x000fe80000010000 */
[C---:B------:R-:W-:Y:S01]  /*f5a0*/  HMMA.16816.F32.BF16 R72, R16.reuse, R22, R72 ;  /* 0x000000161048723c */ /* 0x040fe20000041848 */
[----:B------:R-:W5:Y:S03]  /*f5b0*/  LDSM.16.MT88.4 R20, [R202+0x4900] ;  /* 0x00490000ca14783b */ /* 0x000f660000004200 */
[----:B------:R-:W-:Y:S01]  /*f5c0*/  FADD.FTZ R3, R139, R2 ;  /* 0x000000028b037221 */ /* 0x000fe20000010000 */
[----:B------:R-:W-:Y:S03]  /*f5d0*/  IADD3 R2, R184, -0x1, RZ ;  /* 0xffffffffb8027810 */ /* 0x000fe60007ffe0ff */
[C---:B---3--:R-:W-:Y:S04]  /*f5e0*/  HMMA.16816.F32.BF16 R76, R16.reuse, R24, R76 ;  /* 0x00000018104c723c */ /* 0x048fe8000004184c */
[----:B------:R-:W-:Y:S02]  /*f5f0*/  FADD.FTZ R3, R220, R3 ;  /* 0x00000003dc037221 */ /* 0x000fe40000010000 */
[----:B------:R-:W-:Y:S02]  /*f600*/  IMAD.MOV.U32 R184, RZ, RZ, R2 ;  /* 0x000000ffffb87224 */ /* 0x000fe400078e0002 */
[C---:B------:R-:W-:Y:S01]  /*f610*/  HMMA.16816.F32.BF16 R80, R16.reuse, R26, R80 ;  /* 0x0000001a1050723c */ /* 0x040fe20000041850 */
[----:B------:R-:W3:Y:S03]  /*f620*/  LDSM.16.MT88.4 R24, [R204+0x2100] ;  /* 0x00210000cc18783b */ /* 0x000ee60000004200 */
[----:B------:R-:W-:Y:S04]  /*f630*/  IMAD.MOV.U32 R2, RZ, RZ, R12 ;  /* 0x000000ffff027224 */ /* 0x000fe800078e000c */
[C---:B----4-:R-:W-:Y:S08]  /*f640*/  HMMA.16816.F32.BF16 R84, R16.reuse, R28, R84 ;  /* 0x0000001c1054723c */ /* 0x050ff00000041854 */
[C---:B------:R-:W-:Y:S01]  /*f650*/  HMMA.16816.F32.BF16 R88, R16.reuse, R30, R88 ;  /* 0x0000001e1058723c */ /* 0x040fe20000041858 */
[----:B------:R-:W4:Y:S07]  /*f660*/  LDSM.16.MT88.4 R28, [R202+0x2100] ;  /* 0x00210000ca1c783b */ /* 0x000f2e0000004200 */
[C---:B-1----:R-:W-:Y:S08]  /*f670*/  HMMA.16816.F32.BF16 R92, R16.reuse, R32, R92 ;  /* 0x00000020105c723c */ /* 0x042ff0000004185c */
[C---:B------:R-:W-:Y:S01]  /*f680*/  HMMA.16816.F32.BF16 R96, R16.reuse, R34, R96 ;  /* 0x000000221060723c */ /* 0x040fe20000041860 */
[----:B------:R-:W-:Y:S07]  /*f690*/  LDSM.16.MT88.4 R32, [R200+0x2100] ;  /* 0x00210000c820783b */ /* 0x000fee0000004200 */
[C---:B-----5:R-:W-:Y:S08]  /*f6a0*/  HMMA.16816.F32.BF16 R100, R16.reuse, R20, R100 ;  /* 0x000000141064723c */ /* 0x060ff00000041864 */
        /* <DEDUP_REMOVED lines=13> */
[----:B------:R-:W-:Y:S03]  /*f780*/  F2FP.BF16.PACK_AB R19, R220, R139 ;  /* 0x0000008bdc13723e */ /* 0x000fe600000010ff */
[----:B------:R-:W-:Y:S04]  /*f790*/  FADD.FTZ R134, R134, R185 ;  /* 0x000000b986867221 */ /* 0x000fe80000010000 */
[C---:B---3--:R-:W-:Y:S03]  /*f7a0*/  HMMA.16816.F32.BF16 R4, R16.reuse, R24, R4 ;  /* 0x000000181004723c */ /* 0x048fe60000041804 */
[----:B------:R-:W-:Y:S05]  /*f7b0*/  FADD.FTZ R223, R223, R134 ;  /* 0x00000086dfdf7221 */ /* 0x000fea0000010000 */
[C---:B------:R-:W-:Y:S01]  /*f7c0*/  HMMA.16816.F32.BF16 R8, R16.reuse, R26, R8 ;  /* 0x0000001a1008723c */ /* 0x040fe20000041808 */
[----:B------:R-:W3:Y:S07]  /*f7d0*/  LDSM.16.MT88.4 R24, [R204+0x5100] ;  /* 0x00510000cc18783b */ /* 0x000eee0000004200 */
[C---:B----4-:R-:W-:Y:S08]  /*f7e0*/  HMMA.16816.F32.BF16 R68, R16.reuse, R28, R68 ;  /* 0x0000001c1044723c */ /* 0x050ff00000041844 */
[C---:B------:R-:W-:Y:S01]  /*f7f0*/  HMMA.16816.F32.BF16 R72, R16.reuse, R30, R72 ;  /* 0x0000001e1048723c */ /* 0x040fe20000041848 */
[----:B------:R-:W4:Y:S07]  /*f800*/  LDSM.16.MT88.4 R28, [R202+0x5100] ;  /* 0x00510000ca1c783b */ /* 0x000f2e0000004200 */
[C---:B-1----:R-:W-:Y:S08]  /*f810*/  HMMA.16816.F32.BF16 R76, R16.reuse, R20, R76 ;  /* 0x00000014104c723c */ /* 0x042ff0000004184c */
[C---:B------:R-:W-:Y:S01]  /*f820*/  HMMA.16816.F32.BF16 R80, R16.reuse, R22, R80 ;  /* 0x000000161050723c */ /* 0x040fe20000041850 */
[----:B------:R-:W1:Y:S07]  /*f830*/  LDSM.16.MT88.4 R20, [R200+0x5100] ;  /* 0x00510000c814783b */ /* 0x000e6e0000004200 */
[C---:B------:R-:W-:Y:S08]  /*f840*/  HMMA.16816.F32.BF16 R84, R16.reuse, R32, R84 ;  /* 0x000000201054723c */ /* 0x040ff00000041854 */
[C---:B------:R-:W-:Y:S01]  /*f850*/  HMMA.16816.F32.BF16 R88, R16.reuse, R34, R88 ;  /* 0x000000221058723c */ /* 0x040fe20000041858 */
[----:B------:R-:W5:Y:S07]  /*f860*/  LDSM.16.MT88.4 R32, [R202+0x2900] ;  /* 0x00290000ca20783b */ /* 0x000f6e0000004200 */
[C---:B---3--:R-:W-:Y:S08]  /*f870*/  HMMA.16816.F32.BF16 R92, R16.reuse, R24, R92 ;  /* 0x00000018105c723c */ /* 0x048ff0000004185c */
[C---:B------:R-:W-:Y:S01]  /*f880*/  HMMA.16816.F32.BF16 R96, R16.reuse, R26, R96 ;  /* 0x0000001a1060723c */ /* 0x040fe20000041860 */
[----:B------:R-:W3:Y:S07]  /*f890*/  LDSM.16.MT88.4 R24, [R200+0x2900] ;  /* 0x00290000c818783b */ /* 0x000eee0000004200 */
[C---:B----4-:R-:W-:Y:S08]  /*f8a0*/  HMMA.16816.F32.BF16 R100, R16.reuse, R28, R100 ;  /* 0x0000001c1064723c */ /* 0x050ff00000041864 */
        /* <DEDUP_REMOVED lines=8> */
[----:B------:R-:W-:Y:S03]  /*f930*/  F2FP.BF16.PACK_AB R18, R131, R118 ;  /* 0x000000768312723e */ /* 0x000fe600000010ff */
[----:B--2---:R-:W-:Y:S01]  /*f940*/  F2FP.BF16.PACK_AB R17, R119, R116 ;  /* 0x000000747711723e */ /* 0x004fe200000010ff */
[----:B------:R-:W-:Y:S01]  /*f950*/  FADD.FTZ R116, R116, R3 ;  /* 0x0000000374747221 */ /* 0x000fe20000010000 */
[----:B------:R-:W-:Y:S01]  /*f960*/  F2FP.BF16.PACK_AB R19, R50, R117 ;  /* 0x000000753213723e */ /* 0x000fe200000010ff */
[----:B------:R-:W-:Y:S02]  /*f970*/  FADD.FTZ R121, R121, R122 ;  /* 0x0000007a79797221 */ /* 0x000fe40000010000 */
[----:B------:R-:W-:Y:S02]  /*f980*/  FADD.FTZ R116, R119, R116 ;  /* 0x0000007477747221 */ /* 0x000fe40000010000 */
[----:B------:R-:W-:Y:S02]  /*f990*/  FADD.FTZ R118, R118, R121 ;  /* 0x0000007976767221 */ /* 0x000fe40000010000 */
[C---:B------:R-:W-:Y:S01]  /*f9a0*/  HMMA.16816.F32.BF16 R112, R16.reuse, R108, R4 ;  /* 0x0000006c1070723c */ /* 0x040fe20000041804 */
[----:B------:R-:W2:Y:S02]  /*f9b0*/  LDSM.16.MT88.4 R4, [R202+0x5900] ;  /* 0x00590000ca04783b */ /* 0x000ea40000004200 */
[----:B------:R-:W-:Y:S02]  /*f9c0*/  FADD.FTZ R117, R117, R116 ;  /* 0x0000007475757221 */ /* 0x000fe40000010000 */
[----:B------:R-:W-:Y:S02]  /*f9d0*/  FADD.FTZ R216, R131, R118 ;  /* 0x0000007683d87221 */ /* 0x000fe40000010000 */
[----:B------:R-:W-:Y:S01]  /*f9e0*/  FADD.FTZ R217, R50, R117 ;  /* 0x0000007532d97221 */ /* 0x000fe20000010000 */
[C---:B------:R-:W-:Y:S01]  /*f9f0*/  HMMA.16816.F32.BF16 R108, R16.reuse, R110, R8 ;  /* 0x0000006e106c723c */ /* 0x040fe20000041808 */
[----:B------:R-:W4:Y:S03]  /*fa00*/  LDSM.16.MT88.4 R8, [R201+0x5900] ;  /* 0x00590000c908783b */ /* 0x000f260000004200 */
[----:B------:R-:W-:Y:S04]  /*fa10*/  IMAD.MOV.U32 R3, RZ, RZ, R0 ;  /* 0x000000ffff037224 */ /* 0x000fe800078e0000 */
[C---:B-----5:R-:W-:Y:S08]  /*fa20*/  HMMA.16816.F32.BF16 R68, R16.reuse, R32, R68 ;  /* 0x000000201044723c */ /* 0x060ff00000041844 */
[C---:B------:R-:W-:Y:S08]  /*fa30*/  HMMA.16816.F32.BF16 R72, R16.reuse, R34, R72 ;  /* 0x000000221048723c */ /* 0x040ff00000041848 */
[C---:B------:R-:W-:Y:S08]  /*fa40*/  HMMA.16816.F32.BF16 R76, R16.reuse, R40, R76 ;  /* 0x00000028104c723c */ /* 0x040ff0000004184c */
[C---:B------:R-:W-:Y:S08]  /*fa50*/  HMMA.16816.F32.BF16 R80, R16.reuse, R42, R80 ;  /* 0x0000002a1050723c */ /* 0x040ff00000041850 */
[C---:B---3--:R-:W-:Y:S08]  /*fa60*/  HMMA.16816.F32.BF16 R84, R16.reuse, R24, R84 ;  /* 0x000000181054723c */ /* 0x048ff00000041854 */
[C---:B------:R-:W-:Y:S08]  /*fa70*/  HMMA.16816.F32.BF16 R88, R16.reuse, R26, R88 ;  /* 0x0000001a1058723c */ /* 0x040ff00000041858 */
[C---:B-1----:R-:W-:Y:S08]  /*fa80*/  HMMA.16816.F32.BF16 R92, R16.reuse, R20, R92 ;  /* 0x00000014105c723c */ /* 0x042ff0000004185c */
[C---:B------:R-:W-:Y:S01]  /*fa90*/  HMMA.16816.F32.BF16 R96, R16.reuse, R22, R96 ;  /* 0x000000161060723c */ /* 0x040fe20000041860 */
[----:B------:R-:W1:Y:S07]  /*faa0*/  LDSM.16.MT88.4 R20, [R200+0x5900] ;  /* 0x00590000c814783b */ /* 0x000e6e0000004200 */
[C---:B--2---:R-:W-:Y:S08]  /*fab0*/  HMMA.16816.F32.BF16 R100, R16.reuse, R4, R100 ;  /* 0x000000041064723c */ /* 0x044ff00000041864 */
[C---:B------:R-:W-:Y:S08]  /*fac0*/  HMMA.16816.F32.BF16 R104, R16.reuse, R6, R104 ;  /* 0x000000061068723c */ /* 0x040ff00000041868 */
[C---:B----4-:R-:W-:Y:S08]  /*fad0*/  HMMA.16816.F32.BF16 R52, R16.reuse, R8, R52 ;  /* 0x000000081034723c */ /* 0x050ff00000041834 */
[C---:B------:R-:W-:Y:S08]  /*fae0*/  HMMA.16816.F32.BF16 R56, R16.reuse, R10, R56 ;  /* 0x0000000a1038723c */ /* 0x040ff00000041838 */
[C---:B-1----:R-:W-:Y:S08]  /*faf0*/  HMMA.16816.F32.BF16 R60, R16.reuse, R20, R60 ;  /* 0x00000014103c723c */ /* 0x042ff0000004183c */
[----:B------:R-:W-:Y:S01]  /*fb00*/  HMMA.16816.F32.BF16 R64, R16, R22, R64 ;  /* 0x000000161040723c */ /* 0x000fe20000041840 */
[----:B------:R-:W-:-:S07]  /*fb10*/  @P0 BRA `(.L_x_57) ;  /* 0xffffc3f000000947 */ /* 0x000fce000383ffff */
.L_x_48:
[----:B------:R-:W1:Y:S01]  /*fb20*/  SHFL.BFLY PT, R7, R216, 0x2, 0x1f ;  /* 0x0c401f00d8077f89 */ /* 0x000e6200000e0000 */
[----:B------:R-:W-:-:S02]  /*fb30*/  MOV R5, RZ ;  /* 0x000000ff00057202 */ /* 0x000fc40000000f00 */
[----:B------:R-:W-:Y:S01]  /*fb40*/  MOV R2, RZ ;  /* 0x000000ff00027202 */ /* 0x000fe20000000f00 */
[----:B------:R-:W2:Y:S01]  /*fb50*/  SHFL.BFLY PT, R6, R217, 0x2, 0x1f ;  /* 0x0c401f00d9067f89 */ /* 0x000ea200000e0000 */
[----:B------:R-:W-:Y:S01]  /*fb60*/  PLOP3.LUT P2, PT, PT, PT, PT, 0x8, 0x0 ;  /* 0x000000000000781c */ /* 0x000fe20003f4e170 */
[----:B-1----:R-:W-:Y:S02]  /*fb70*/  FADD.FTZ R7, R7, R216 ;  /* 0x000000d807077221 */ /* 0x002fe40000010000 */
[----:B--2---:R-:W-:-:S03]  /*fb80*/  FADD.FTZ R6, R6, R217 ;  /* 0x000000d906067221 */ /* 0x004fc60000010000 */
[----:B------:R-:W1:Y:S04]  /*fb90*/  SHFL.BFLY PT, R4, R7, 0x1, 0x1f ;  /* 0x0c201f0007047f89 */ /* 0x000e6800000e0000 */
        /* <DEDUP_REMOVED lines=8> */
[----:B------:R-:W2:Y:S01]  /*fc20*/  @P1 MUFU.LG2 R4, R4 ;  /* 0x0000000400041308 */ /* 0x000ea20000000c00 */
[----:B------:R-:W-:-:S07]  /*fc30*/  @P0 FMUL.FTZ R9, R9, c[0x0][0x2d0] ;  /* 0x0000b40009090a20 */ /* 0x000fce0000410000 */
[----:B------:R-:W3:Y:S01]  /*fc40*/  @P0 MUFU.LG2 R6, R3 ;  /* 0x0000000300060308 */ /* 0x000ee20000000c00 */
[C---:B-1----:R-:W-:Y:S02]  /*fc50*/  FMUL.FTZ R112, R5.reuse, R112 ;  /* 0x0000007005707220 */ /* 0x042fe40000410000 */
[C---:B------:R-:W-:Y:S02]  /*fc60*/  FMUL.FTZ R113, R5.reuse, R113 ;  /* 0x0000007105717220 */ /* 0x040fe40000410000 */
[C---:B------:R-:W-:Y:S02]  /*fc70*/  FMUL.FTZ R108, R5.reuse, R108 ;  /* 0x0000006c056c7220 */ /* 0x040fe40000410000 */
[----:B------:R-:W-:Y:S01]  /*fc80*/  FMUL.FTZ R109, R5, R109 ;  /* 0x0000006d056d7220 */ /* 0x000fe20000410000 */
[----:B------:R1:W4:Y:S01]  /*fc90*/  @P0 MUFU.RCP R2, R3 ;  /* 0x0000000300020308 */ /* 0x0003220000001000 */
[----:B--2---:R-:W-:Y:S02]  /*fca0*/  @P1 FMUL.FTZ R7, R4, 0.69314718246459960938 ;  /* 0x3f31721804071820 */ /* 0x004fe40000410000 */
[----:B------:R-:W-:-:S02]  /*fcb0*/  @P1 FMUL.FTZ R4, R8, c[0x0][0x2d0] ;  /* 0x0000b40008041a20 */ /* 0x000fc40000410000 */
[C---:B------:R-:W-:Y:S02]  /*fcc0*/  FMUL.FTZ R68, R5.reuse, R68 ;  /* 0x0000004405447220 */ /* 0x040fe40000410000 */
[C---:B------:R-:W-:Y:S02]  /*fcd0*/  FMUL.FTZ R69, R5.reuse, R69 ;  /* 0x0000004505457220 */ /* 0x040fe40000410000 */
[----:B---3--:R-:W-:Y:S02]  /*fce0*/  @P0 FMUL.FTZ R6, R6, 0.69314718246459960938 ;  /* 0x3f31721806060820 */ /* 0x008fe40000410000 */
[C---:B------:R-:W-:Y:S02]  /*fcf0*/  FMUL.FTZ R72, R5.reuse, R72 ;  /* 0x0000004805487220 */ /* 0x040fe40000410000 */
[C---:B------:R-:W-:Y:S02]  /*fd00*/  FMUL.FTZ R73, R5.reuse, R73 ;  /* 0x0000004905497220 */ /* 0x040fe40000410000 */
[C---:B------:R-:W-:Y:S01]  /*fd10*/  FMUL.FTZ R76, R5.reuse, R76 ;  /* 0x0000004c054c7220 */ /* 0x040fe20000410000 */
[----:B-1----:R-:W-:Y:S01]  /*fd20*/  MOV R3, 0xff800000 ;  /* 0xff80000000037802 */ /* 0x002fe20000000f00 */
        /* <DEDUP_REMOVED lines=58> */
.L_x_20:
[----:B------:R-:W-:Y:S05]  /*100d0*/  @P2 BRA `(.L_x_58) ;  /* 0x0000137000002947 */ /* 0x000fea0003800000 */
[----:B------:R-:W1:Y:S01]  /*100e0*/  S2R R7, SR_CTAID.Y ;  /* 0x0000000000077919 */ /* 0x000e620000002600 */
[----:B------:R-:W-:Y:S01]  /*100f0*/  IMAD R6, RZ, RZ, -UR9 ;  /* 0x80000009ff067e24 */ /* 0x000fe2000f8e02ff */
[----:B------:R-:W-:Y:S01]  /*10100*/  USHF.R.S32.HI UR6, URZ, 0x1f, UR9 ;  /* 0x0000001f3f067899 */ /* 0x000fe20008011409 */
[----:B------:R-:W-:Y:S01]  /*10110*/  BSSY B0, `(.L_x_59) ;  /* 0x00000d1000007945 */ /* 0x000fe20003800000 */
[----:B------:R-:W2:Y:S01]  /*10120*/  S2R R2, SR_TID.X ;  /* 0x0000000000027919 */ /* 0x000ea20000002100 */
[----:B------:R-:W-:Y:S02]  /*10130*/  ULDC.64 UR4, c[0x0][0x4d0] ;  /* 0x0001340000047ab9 */ /* 0x000fe40000000a00 */
[----:B------:R-:W-:Y:S01]  /*10140*/  UIMAD UR7, UR6, UR4, URZ ;  /* 0x00000004060772a4 */ /* 0x000fe2000f8e023f */
[----:B------:R-:W3:Y:S01]  /*10150*/  S2R R9, SR_CTAID.Z ;  /* 0x0000000000097919 */ /* 0x000ee20000002700 */
[----:B------:R-:W-:-:S02]  /*10160*/  UIMAD.WIDE.U32 UR10, UR9, UR4, URZ ;  /* 0x00000004090a72a5 */ /* 0x000fc4000f8e003f */
[----:B------:R-:W-:Y:S01]  /*10170*/  UIMAD UR7, UR9, UR5, UR7 ;  /* 0x00000005090772a4 */ /* 0x000fe2000f8e0207 */
[----:B------:R-:W4:Y:S02]  /*10180*/  S2R R10, SR_CTAID.X ;  /* 0x00000000000a7919 */ /* 0x000f240000002500 */
[----:B------:R-:W-:Y:S01]  /*10190*/  ULDC.64 UR4, c[0x0][0x438] ;  /* 0x00010e0000047ab9 */ /* 0x000fe20000000a00 */
[----:B------:R-:W-:Y:S01]  /*101a0*/  MOV R17, UR11 ;  /* 0x0000000b00117c02 */ /* 0x000fe20008000f00 */
[----:B------:R-:W-:Y:S01]  /*101b0*/  UIMAD.WIDE.U32 UR12, UR9, UR4, URZ ;  /* 0x00000004090c72a5 */ /* 0x000fe2000f8e003f */
[----:B------:R-:W-:Y:S01]  /*101c0*/  IMAD.U32 R16, RZ, RZ, UR10 ;  /* 0x0000000aff107e24 */ /* 0x000fe2000f8e00ff */
[----:B------:R-:W-:Y:S02]  /*101d0*/  UIMAD UR4, UR6, UR4, URZ ;  /* 0x00000004060472a4 */ /* 0x000fe4000f8e023f */
[----:B------:R-:W-:Y:S02]  /*101e0*/  UIADD3 UR7, UR11, UR7, URZ ;  /* 0x000000070b077290 */ /* 0x000fe4000fffe03f */
[----:B------:R-:W-:Y:S01]  /*101f0*/  UIMAD UR4, UR9, UR5, UR4 ;  /* 0x00000005090472a4 */ /* 0x000fe2000f8e0204 */
[----:B------:R-:W-:Y:S01]  /*10200*/  MOV R14, UR12 ;  /* 0x0000000c000e7c02 */ /* 0x000fe20008000f00 */
[----:B-1----:R-:W-:-:S02]  /*10210*/  IMAD R6, R6, c[0x0][0x550], R7 ;  /* 0x0001540006067a24 */ /* 0x002fc400078e0207 */
[----:B------:R-:W-:Y:S01]  /*10220*/  UIADD3 UR4, UR13, UR4, URZ ;  /* 0x000000040d047290 */ /* 0x000fe2000fffe03f */
[----:B------:R-:W-:Y:S01]  /*10230*/  IMAD.U32 R15, RZ, RZ, UR13 ;  /* 0x0000000dff0f7e24 */ /* 0x000fe2000f8e00ff */
[----:B--2---:R-:W-:Y:S01]  /*10240*/  SHF.R.S32.HI R7, RZ, 0x1f, R2 ;  /* 0x0000001fff077819 */ /* 0x004fe20000011402 */
[----:B------:R-:W-:-:S03]  /*10250*/  IMAD.U32 R17, RZ, RZ, UR7 ;  /* 0x00000007ff117e24 */ /* 0x000fc6000f8e00ff */
[CC--:B------:R-:W-:Y:S01]  /*10260*/  LEA.HI R0, R7.reuse, R2.reuse, RZ, 0x5 ;  /* 0x0000000207007211 */ /* 0x0c0fe200078f28ff */
[----:B------:R-:W-:Y:S01]  /*10270*/  IMAD.U32 R15, RZ, RZ, UR4 ;  /* 0x00000004ff0f7e24 */ /* 0x000fe2000f8e00ff */
[-C--:B------:R-:W-:Y:S01]  /*10280*/  LEA.HI R7, R7, R2.reuse, RZ, 0x2 ;  /* 0x0000000207077211 */ /* 0x080fe200078f10ff */
[C---:B---3--:R-:W-:Y:S01]  /*10290*/  IMAD.WIDE.U32 R16, R9.reuse, c[0x0][0x4d8], R16 ;  /* 0x0001360009107a25 */ /* 0x048fe200078e0010 */
[----:B------:R-:W-:Y:S02]  /*102a0*/  LOP3.LUT R11, R0, 0xffffffe0, RZ, 0xc0, !PT ;  /* 0xffffffe0000b7812 */ /* 0x000fe400078ec0ff */
[----:B------:R-:W-:Y:S01]  /*102b0*/  SHF.R.S32.HI R13, RZ, 0x5, R0 ;  /* 0x00000005ff0d7819 */ /* 0x000fe20000011400 */
[----:B------:R-:W-:Y:S01]  /*102c0*/  IMAD.WIDE.U32 R14, R9, c[0x0][0x440], R14 ;  /* 0x00011000090e7a25 */ /* 0x000fe200078e000e */
[----:B------:R-:W-:Y:S02]  /*102d0*/  SHF.R.S32.HI R0, RZ, 0x1f, R0 ;  /* 0x0000001fff007819 */ /* 0x000fe40000011400 */
[----:B------:R-:W-:Y:S01]  /*102e0*/  LOP3.LUT R7, R7, 0xfffffffc, RZ, 0xc0, !PT ;  /* 0xfffffffc07077812 */ /* 0x000fe200078ec0ff */
[----:B------:R-:W-:Y:S01]  /*102f0*/  IMAD.IADD R4, R2, 0x1, -R11 ;  /* 0x0000000102047824 */ /* 0x000fe200078e0a0b */
[----:B------:R-:W-:Y:S01]  /*10300*/  LEA.HI R0, R0, R13, RZ, 0x3 ;  /* 0x0000000d00007211 */ /* 0x000fe200078f18ff */
[----:B------:R-:W-:Y:S01]  /*10310*/  IMAD.MOV.U32 R18, RZ, RZ, R16 ;  /* 0x000000ffff127224 */ /* 0x000fe200078e0010 */
[----:B------:R-:W-:-:S02]  /*10320*/  IADD3 R7, -R7, R2, RZ ;  /* 0x0000000207077210 */ /* 0x000fc40007ffe1ff */
[----:B------:R-:W-:Y:S02]  /*10330*/  LOP3.LUT R0, R0, 0xffffff8, RZ, 0xc0, !PT ;  /* 0x0ffffff800007812 */ /* 0x000fe400078ec0ff */
[----:B------:R-:W-:Y:S02]  /*10340*/  SHF.R.S32.HI R11, RZ, 0x1f, R4 ;  /* 0x0000001fff0b7819 */ /* 0x000fe40000011404 */
[----:B------:R-:W-:Y:S01]  /*10350*/  SHF.R.S32.HI R8, RZ, 0x1f, R9 ;  /* 0x0000001fff087819 */ /* 0x000fe20000011409 */
[----:B------:R-:W-:Y:S01]  /*10360*/  IMAD.IADD R13, R13, 0x1, -R0 ;  /* 0x000000010d0d7824 */ /* 0x000fe200078e0a00 */
[----:B------:R-:W-:Y:S02]  /*10370*/  LEA.HI R0, R7, R7, RZ, 0x1 ;  /* 0x0000000707007211 */ /* 0x000fe400078f08ff */
[----:B------:R-:W-:Y:S01]  /*10380*/  LEA.HI R2, R11, R4, RZ, 0x2 ;  /* 0x000000040b027211 */ /* 0x000fe200078f10ff */
[----:B------:R-:W-:Y:S01]  /*10390*/  IMAD.MOV.U32 R11, RZ, RZ, c[0x0][0x4e8] ;  /* 0x00013a00ff0b7624 */ /* 0x000fe200078e00ff */
[----:B------:R-:W-:-:S02]  /*103a0*/  LOP3.LUT R0, R0, 0x1ffffffe, RZ, 0xc0, !PT ;  /* 0x1ffffffe00007812 */ /* 0x000fc400078ec0ff */
[----:B------:R-:W-:Y:S02]  /*103b0*/  SHF.R.S32.HI R12, RZ, 0x2, R2 ;  /* 0x00000002ff0c7819 */ /* 0x000fe40000011402 */
[----:B------:R-:W-:Y:S01]  /*103c0*/  IADD3 R0, R7, -R0, RZ ;  /* 0x8000000007007210 */ /* 0x000fe20007ffe0ff */
[----:B------:R-:W-:Y:S01]  /*103d0*/  BAR.SYNC.DEFER_BLOCKING 0x1, 0x100 ;  /* 0x0044000000007b1d */ /* 0x000fe20000010000 */
[----:B------:R-:W-:Y:S01]  /*103e0*/  ISETP.NE.AND P1, PT, R11, 0x1, PT ;  /* 0x000000010b00780c */ /* 0x000fe20003f25270 */
[----:B------:R-:W-:Y:S01]  /*103f0*/  IMAD R13, R13, 0x10, R12 ;  /* 0x000000100d0d7824 */ /* 0x000fe200078e020c */
[----:B------:R-:W-:Y:S01]  /*10400*/  MOV R20, R14 ;  /* 0x0000000e00147202 */ /* 0x000fe20000000f00 */
[----:B------:R-:W-:Y:S02]  /*10410*/  IMAD R12, R8, c[0x0][0x4d8], RZ ;  /* 0x00013600080c7a24 */ /* 0x000fe400078e02ff */
[----:B------:R-:W-:Y:S01]  /*10420*/  IMAD R7, R0, 0x8, R13 ;  /* 0x0000000800077824 */ /* 0x000fe200078e020d */
[----:B------:R-:W-:Y:S01]  /*10430*/  SHF.R.S32.HI R0, RZ, 0x1f, R6 ;  /* 0x0000001fff007819 */ /* 0x000fe20000011406 */
[----:B------:R-:W-:-:S02]  /*10440*/  IMAD R8, R8, c[0x0][0x440], RZ ;  /* 0x0001100008087a24 */ /* 0x000fc400078e02ff */
[C---:B------:R-:W-:Y:S01]  /*10450*/  IMAD R12, R9.reuse, c[0x0][0x4dc], R12 ;  /* 0x00013700090c7a24 */ /* 0x040fe200078e020c */
[C---:B----4-:R-:W-:Y:S01]  /*10460*/  LEA R7, R10.reuse, R7, 0x7 ;  /* 0x000000070a077211 */ /* 0x050fe200078e38ff */
[----:B------:R-:W-:Y:S01]  /*10470*/  IMAD R8, R9, c[0x0][0x444], R8 ;  /* 0x0001110009087a24 */ /* 0x000fe200078e0208 */
[----:B------:R-:W-:Y:S01]  /*10480*/  LEA R10, R10, R13, 0x7 ;  /* 0x0000000d0a0a7211 */ /* 0x000fe200078e38ff */
[----:B------:R-:W-:Y:S01]  /*10490*/  IMAD.IADD R19, R17, 0x1, R12 ;  /* 0x0000000111137824 */ /* 0x000fe200078e020c */
[----:B------:R-:W-:Y:S01]  /*104a0*/  MOV R9, R7 ;  /* 0x0000000700097202 */ /* 0x000fe20000000f00 */
[----:B------:R-:W-:Y:S02]  /*104b0*/  IMAD.IADD R21, R15, 0x1, R8 ;  /* 0x000000010f157824 */ /* 0x000fe400078e0208 */
[----:B------:R-:W-:-:S04]  /*104c0*/  @P1 IMAD.HI.U32 R8, R7, c[0x0][0x4ec], RZ ;  /* 0x00013b0007081a27 */ /* 0x000fc800078e00ff */
        /* <DEDUP_REMOVED lines=11> */
[----:B------:R-:W-:-:S03]  /*10580*/  IADD3 R14, P0, R9, R18, RZ ;  /* 0x00000012090e7210 */ /* 0x000fc60007f1e0ff */
[----:B------:R-:W-:Y:S01]  /*10590*/  IMAD R0, R0, c[0x0][0x4e8], R7 ;  /* 0x00013a0000007a24 */ /* 0x000fe200078e0207 */
[----:B------:R-:W-:Y:S01]  /*105a0*/  @P1 SHF.R.U32.HI R8, RZ, c[0x0][0x4f0], R6 ;  /* 0x00013c00ff081a19 */ /* 0x000fe20000011606 */
[----:B------:R-:W-:Y:S01]  /*105b0*/  IMAD.IADD R21, R21, 0x1, R17 ;  /* 0x0000000115157824 */ /* 0x000fe200078e0211 */
[----:B------:R-:W-:Y:S01]  /*105c0*/  IADD3.X R15, R12, R19, R15, P0, !PT ;  /* 0x000000130c0f7210 */ /* 0x000fe200007fe40f */
[----:B------:R-:W-:Y:S01]  /*105d0*/  IMAD R11, R11, c[0x0][0x388], RZ ;  /* 0x0000e2000b0b7a24 */ /* 0x000fe200078e02ff */
[----:B------:R-:W-:Y:S01]  /*105e0*/  SHF.R.S32.HI R6, RZ, 0x1f, R0 ;  /* 0x0000001fff067819 */ /* 0x000fe20000011400 */
[C---:B------:R-:W-:Y:S01]  /*105f0*/  IMAD.WIDE.U32 R20, R8.reuse, c[0x0][0x430], R20 ;  /* 0x00010c0008147a25 */ /* 0x040fe200078e0014 */
[----:B------:R-:W-:Y:S02]  /*10600*/  IADD3 R12, -R8, RZ, RZ ;  /* 0x000000ff080c7210 */ /* 0x000fe40007ffe1ff */
        /* <DEDUP_REMOVED lines=10> */
[----:B------:R-:W-:Y:S01]  /*106b0*/  SHFL.IDX PT, R16, R0, 0x1, 0x1c1f ;  /* 0x003c1f0000107f89 */ /* 0x000fe200000e0000 */
[----:B------:R-:W-:Y:S02]  /*106c0*/  SHF.R.S32.HI R6, RZ, 0x1f, R12 ;  /* 0x0000001fff067819 */ /* 0x000fe4000001140c */
[----:B------:R-:W-:Y:S01]  /*106d0*/  LEA.HI.X R9, R14, c[0x0][0x4ac], R9, 0x2, P0 ;  /* 0x00012b000e097a11 */ /* 0x000fe200000f1409 */
[----:B------:R-:W-:Y:S01]  /*106e0*/  IMAD R7, R8, c[0x0][0x434], R7 ;  /* 0x00010d0008077a24 */ /* 0x000fe200078e0207 */
[----:B------:R-:W-:Y:S03]  /*106f0*/  SHFL.IDX PT, R14, R0, RZ, 0x1c1f ;  /* 0x001c1fff000e7589 */ /* 0x000fe600000e0000 */
[----:B------:R-:W-:Y:S01]  /*10700*/  IMAD.IADD R21, R21, 0x1, R7 ;  /* 0x0000000115157824 */ /* 0x000fe200078e0207 */
[----:B------:R-:W1:Y:S01]  /*10710*/  SHFL.IDX PT, R15, R9, RZ, 0x1c1f ;  /* 0x001c1fff090f7589 */ /* 0x000e6200000e0000 */
[----:B------:R-:W-:Y:S01]  /*10720*/  IMAD R7, R6, c[0x0][0x428], RZ ;  /* 0x00010a0006077a24 */ /* 0x000fe200078e02ff */
[----:B------:R-:W-:-:S02]  /*10730*/  IADD3 R6, R10, 0x8, RZ ;  /* 0x000000080a067810 */ /* 0x000fc40007ffe0ff */
[----:B------:R2:W3:Y:S01]  /*10740*/  SHFL.IDX PT, R17, R9, 0x1, 0x1c1f ;  /* 0x003c1f0009117f89 */ /* 0x0004e200000e0000 */
[----:B------:R-:W-:Y:S01]  /*10750*/  IMAD R7, R12, c[0x0][0x42c], R7 ;  /* 0x00010b000c077a24 */ /* 0x000fe200078e0207 */
[----:B------:R-:W-:Y:S01]  /*10760*/  ISETP.GE.OR P1, PT, R6, R11, P1 ;  /* 0x0000000b0600720c */ /* 0x000fe20000f26670 */
[----:B------:R-:W-:-:S05]  /*10770*/  IMAD.WIDE.U32 R12, R12, c[0x0][0x428], R20 ;  /* 0x00010a000c0c7a25 */ /* 0x000fca00078e0014 */
[----:B------:R-:W-:Y:S02]  /*10780*/  IADD3 R8, R13, R7, RZ ;  /* 0x000000070d087210 */ /* 0x000fe40007ffe0ff */
[----:B------:R-:W-:-:S04]  /*10790*/  LEA R7, P0, R12, c[0x0][0x400], 0x2 ;  /* 0x000100000c077a11 */ /* 0x000fc800078010ff */
[----:B------:R-:W-:Y:S02]  /*107a0*/  LEA.HI.X R8, R12, c[0x0][0x404], R8, 0x2, P0 ;  /* 0x000101000c087a11 */ /* 0x000fe400000f1408 */
[----:B------:R4:W4:Y:S01]  /*107b0*/  SHFL.IDX PT, R12, R7, RZ, 0x1c1f ;  /* 0x001c1fff070c7589 */ /* 0x00092200000e0000 */
[----:B------:R-:W-:-:S03]  /*107c0*/  ISETP.GE.AND P0, PT, R6, R11, PT ;  /* 0x0000000b0600720c */ /* 0x000fc60003f06270 */
[----:B-1----:R1:W-:Y:S01]  /*107d0*/  @!P2 ST.E [R14.64], R3 ;  /* 0x000000030e00a985 */ /* 0x0023e2000c10190e */
[----:B--2---:R-:W-:-:S03]  /*107e0*/  LOP3.LUT R9, R2, 0x7ffffffc, RZ, 0xc0, !PT ;  /* 0x7ffffffc02097812 */ /* 0x004fc600078ec0ff */
[----:B---3--:R1:W-:Y:S01]  /*107f0*/  @!P1 ST.E [R16.64], R5 ;  /* 0x0000000510009985 */ /* 0x0083e2000c10190e */
[----:B------:R-:W-:Y:S01]  /*10800*/  ISETP.GE.AND P1, PT, R10, R11, PT ;  /* 0x0000000b0a00720c */ /* 0x000fe20003f26270 */
[----:B------:R-:W-:Y:S02]  /*10810*/  IMAD.IADD R9, R4, 0x1, -R9 ;  /* 0x0000000104097824 */ /* 0x000fe400078e0a09 */
[----:B------:R1:W2:Y:S03]  /*10820*/  SHFL.IDX PT, R13, R8, RZ, 0x1c1f ;  /* 0x001c1fff080d7589 */ /* 0x0002a600000e0000 */
[----:B------:R-:W-:-:S07]  /*10830*/  SHF.L.U32 R9, R9, 0x1, RZ ;  /* 0x0000000109097819 */ /* 0x000fce00000006ff */
[----:B------:R-:W-:Y:S05]  /*10840*/  @P1 BRA `(.L_x_60) ;  /* 0x000005d000001947 */ /* 0x000fea0003800000 */
[C---:B-1----:R-:W-:Y:S02]  /*10850*/  IADD3 R5, R9.reuse, 0x8, RZ ;  /* 0x0000000809057810 */ /* 0x042fe40007ffe0ff */
[C---:B------:R-:W-:Y:S02]  /*10860*/  IADD3 R3, R9.reuse, 0x10, RZ ;  /* 0x0000001009037810 */ /* 0x040fe40007ffe0ff */
[----:B------:R-:W-:Y:S02]  /*10870*/  IADD3 R2, R9, 0x18, RZ ;  /* 0x0000001809027810 */ /* 0x000fe40007ffe0ff */
[----:B------:R-:W-:Y:S02]  /*10880*/  ISETP.GE.AND P3, PT, R5, c[0x0][0x3c8], PT ;  /* 0x0000f20005007a0c */ /* 0x000fe40003f66270 */
[----:B------:R-:W-:Y:S02]  /*10890*/  ISETP.GE.AND P2, PT, R3, c[0x0][0x3c8], PT ;  /* 0x0000f20003007a0c */ /* 0x000fe40003f46270 */
[----:B------:R-:W-:-:S02]  /*108a0*/  ISETP.GE.AND P1, PT, R2, c[0x0][0x3c8], PT ;  /* 0x0000f20002007a0c */ /* 0x000fc40003f26270 */
[C---:B------:R-:W-:Y:S02]  /*108b0*/  ISETP.GE.AND P4, PT, R9.reuse, c[0x0][0x3c8], PT ;  /* 0x0000f20009007a0c */ /* 0x040fe40003f86270 */
[C---:B------:R-:W-:Y:S02]  /*108c0*/  IADD3 R0, R9.reuse, 0x20, RZ ;  /* 0x0000002009007810 */ /* 0x040fe40007ffe0ff */
[----:B------:R-:W-:Y:S02]  /*108d0*/  IADD3 R16, R9, 0x28, RZ ;  /* 0x0000002809107810 */ /* 0x000fe40007ffe0ff */
[----:B------:R-:W-:Y:S02]  /*108e0*/  ISETP.GE.AND P6, PT, R0, c[0x0][0x3c8], PT ;  /* 0x0000f20000007a0c */ /* 0x000fe40003fc6270 */
[----:B------:R-:W-:Y:S02]  /*108f0*/  @!P3 LEA.HI R5, R5, R5, RZ, 0x1 ;  /* 0x000000050505b211 */ /* 0x000fe400078f08ff */
[----:B------:R-:W-:-:S02]  /*10900*/  @!P2 LEA.HI R3, R3, R3, RZ, 0x1 ;  /* 0x000000030303a211 */ /* 0x000fc400078f08ff */
[----:B------:R-:W-:Y:S01]  /*10910*/  @!P1 LEA.HI R2, R2, R2, RZ, 0x1 ;  /* 0x0000000202029211 */ /* 0x000fe200078f08ff */
[--C-:B--2-4-:R-:W-:Y:S01]  /*10920*/  @!P4 IMAD.WIDE R10, R9, 0x4, R12.reuse ;  /* 0x00000004090ac825 */ /* 0x114fe200078e020c */
[----:B------:R-:W-:Y:S02]  /*10930*/  @!P3 LOP3.LUT R5, R5, 0xfffffffe, RZ, 0xc0, !PT ;  /* 0xfffffffe0505b812 */ /* 0x000fe400078ec0ff */
[----:B------:R-:W-:Y:S02]  /*10940*/  @!P2 LOP3.LUT R3, R3, 0xfffffffe, RZ, 0xc0, !PT ;  /* 0xfffffffe0303a812 */ /* 0x000fe400078ec0ff */
[----:B------:R-:W-:Y:S01]  /*10950*/  @!P1 LOP3.LUT R19, R2, 0xfffffffe, RZ, 0xc0, !PT ;  /* 0xfffffffe02139812 */ /* 0x000fe200078ec0ff */
[--C-:B------:R-:W-:Y:S01]  /*10960*/  @!P3 IMAD.WIDE R4, R5, 0x4, R12.reuse ;  /* 0x000000040504b825 */ /* 0x100fe200078e020c */
[----:B------:R1:W-:Y:S01]  /*10970*/  @!P4 ST.E.64 [R10.64], R112 ;  /* 0x000000700a00c985 */ /* 0x0003e2000c101b0e */
[----:B------:R-:W-:Y:S02]  /*10980*/  IADD3 R6, R9, 0x30, RZ ;  /* 0x0000003009067810 */ /* 0x000fe40007ffe0ff */
[----:B------:R-:W-:Y:S01]  /*10990*/  @!P2 IMAD.WIDE R14, R3, 0x4, R12 ;  /* 0x00000004030ea825 */ /* 0x000fe200078e020c */
[C---:B------:R-:W-:Y:S01]  /*109a0*/  IADD3 R3, R9.reuse, 0x38, RZ ;  /* 0x0000003809037810 */ /* 0x040fe20007ffe0ff */
[----:B------:R2:W-:Y:S01]  /*109b0*/  @!P3 ST.E.64 [R4.64], R108 ;  /* 0x0000006c0400b985 */ /* 0x0005e2000c101b0e */
[----:B------:R-:W-:-:S02]  /*109c0*/  IADD3 R17, R9, 0x40, RZ ;  /* 0x0000004009117810 */ /* 0x000fc40007ffe0ff */
[----:B------:R-:W-:Y:S01]  /*109d0*/  ISETP.GE.AND P5, PT, R16, c[0x0][0x3c8], PT ;  /* 0x0000f20010007a0c */ /* 0x000fe20003fa6270 */
[----:B------:R3:W-:Y:S01]  /*109e0*/  @!P2 ST.E.64 [R14.64], R68 ;  /* 0x000000440e00a985 */ /* 0x0007e2000c101b0e */
[----:B------:R-:W-:Y:S02]  /*109f0*/  IADD3 R2, R9, 0x48, RZ ;  /* 0x0000004809027810 */ /* 0x000fe40007ffe0ff */
[----:B------:R-:W-:Y:S02]  /*10a00*/  ISETP.GE.AND P4, PT, R6, c[0x0][0x3c8], PT ;  /* 0x0000f20006007a0c */ /* 0x000fe40003f86270 */
[----:B------:R-:W-:Y:S02]  /*10a10*/  ISETP.GE.AND P3, PT, R3, c[0x0][0x3c8], PT ;  /* 0x0000f20003007a0c */ /* 0x000fe40003f66270 */
[----:B------:R-:W-:Y:S02]  /*10a20*/  ISETP.GE.AND P2, PT, R17, c[0x0][0x3c8], PT ;  /* 0x0000f20011007a0c */ /* 0x000fe40003f46270 */
[----:B------:R-:W-:-:S02]  /*10a30*/  @!P6 LEA.HI R0, R0, R0, RZ, 0x1 ;  /* 0x000000000000e211 */ /* 0x000fc400078f08ff */
[----:B------:R-:W-:Y:S02]  /*10a40*/  IADD3 R18, R9, 0x68, RZ ;  /* 0x0000006809127810 */ /* 0x000fe40007ffe0ff */
[----:B------:R-:W-:-:S03]  /*10a50*/  @!P5 LEA.HI R16, R16, R16, RZ, 0x1 ;  /* 0x000000101010d211 */ /* 0x000fc600078f08ff */
[----:B------:R-:W-:Y:S02]  /*10a60*/  @!P4 LEA.HI R6, R6, R6, RZ, 0x1 ;  /* 0x000000060606c211 */ /* 0x000fe400078f08ff */
[----:B------:R-:W-:Y:S01]  /*10a70*/  @!P3 LEA.HI R3, R3, R3, RZ, 0x1 ;  /* 0x000000030303b211 */ /* 0x000fe200078f08ff */
[----:B-1----:R-:W-:Y:S01]  /*10a80*/  @!P1 IMAD.WIDE R10, R19, 0x4, R12 ;  /* 0x00000004130a9825 */ /* 0x002fe200078e020c */
[----:B------:R-:W-:Y:S02]  /*10a90*/  @!P2 LEA.HI R17, R17, R17, RZ, 0x1 ;  /* 0x000000111111a211 */ /* 0x000fe400078f08ff */
[----:B------:R-:W-:Y:S02]  /*10aa0*/  @!P4 LOP3.LUT R19, R6, 0xfffffffe, RZ, 0xc0, !PT ;  /* 0xfffffffe0613c812 */ /* 0x000fe400078ec0ff */
[----:B------:R1:W-:Y:S01]  /*10ab0*/  @!P1 ST.E.64 [R10.64], R72 ;  /* 0x000000480a009985 */ /* 0x0003e2000c101b0e */
[----:B------:R-:W-:Y:S02]  /*10ac0*/  ISETP.GE.AND P1, PT, R2, c[0x0][0x3c8], PT ;  /* 0x0000f20002007a0c */ /* 0x000fe40003f26270 */
[----:B--2---:R-:W-:-:S02]  /*10ad0*/  @!P6 LOP3.LUT R5, R0, 0xfffffffe, RZ, 0xc0, !PT ;  /* 0xfffffffe0005e812 */ /* 0x004fc400078ec0ff */
[----:B---3--:R-:W-:Y:S02]  /*10ae0*/  @!P5 LOP3.LUT R15, R16, 0xfffffffe, RZ, 0xc0, !PT ;  /* 0xfffffffe100fd812 */ /* 0x008fe400078ec0ff */
[----:B------:R-:W-:Y:S01]  /*10af0*/  @!P3 LOP3.LUT R3, R3, 0xfffffffe, RZ, 0xc0, !PT ;  /* 0xfffffffe0303b812 */ /* 0x000fe200078ec0ff */
[--C-:B------:R-:W-:Y:S01]  /*10b00*/  @!P6 IMAD.WIDE R4, R5, 0x4, R12.reuse ;  /* 0x000000040504e825 */ /* 0x100fe200078e020c */
[----:B------:R-:W-:Y:S02]  /*10b10*/  @!P2 LOP3.LUT R17, R17, 0xfffffffe, RZ, 0xc0, !PT ;  /* 0xfffffffe1111a812 */ /* 0x000fe400078ec0ff */
[----:B------:R-:W-:Y:S02]  /*10b20*/  IADD3 R0, R9, 0x50, RZ ;  /* 0x0000005009007810 */ /* 0x000fe40007ffe0ff */
[----:B------:R2:W-:Y:S01]  /*10b30*/  @!P6 ST.E.64 [R4.64], R76 ;  /* 0x0000004c0400e985 */ /* 0x0005e2000c101b0e */
[----:B------:R-:W-:Y:S01]  /*10b40*/  @!P1 LEA.HI R2, R2, R2, RZ, 0x1 ;  /* 0x0000000202029211 */ /* 0x000fe200078f08ff */
[----:B------:R-:W-:Y:S01]  /*10b50*/  @!P2 IMAD.WIDE R16, R17, 0x4, R12 ;  /* 0x000000041110a825 */ /* 0x000fe200078e020c */
[----:B------:R-:W-:-:S02]  /*10b60*/  IADD3 R6, R9, 0x58, RZ ;  /* 0x0000005809067810 */ /* 0x000fc40007ffe0ff */
[----:B------:R-:W-:Y:S01]  /*10b70*/  ISETP.GE.AND P6, PT, R0, c[0x0][0x3c8], PT ;  /* 0x0000f20000007a0c */ /* 0x000fe20003fc6270 */
[----:B-1----:R-:W-:-:S12]  /*10b80*/  @!P5 IMAD.WIDE R10, R15, 0x4, R12 ;  /* 0x000000040f0ad825 */ /* 0x002fd800078e020c */
[----:B------:R-:W-:Y:S01]  /*10b90*/  @!P6 LEA.HI R0, R0, R0, RZ, 0x1 ;  /* 0x000000000000e211 */ /* 0x000fe200078f08ff */
[----:B------:R-:W-:Y:S01]  /*10ba0*/  @!P4 IMAD.WIDE R14, R19, 0x4, R12 ;  /* 0x00000004130ec825 */ /* 0x000fe200078e020c */
[----:B------:R-:W-:Y:S01]  /*10bb0*/  IADD3 R19, R9, 0x60, RZ ;  /* 0x0000006009137810 */ /* 0x000fe20007ffe0ff */
[----:B------:R1:W-:Y:S01]  /*10bc0*/  @!P5 ST.E.64 [R10.64], R80 ;  /* 0x000000500a00d985 */ /* 0x0003e2000c101b0e */
[----:B------:R-:W-:-:S03]  /*10bd0*/  ISETP.GE.AND P5, PT, R6, c[0x0][0x3c8], PT ;  /* 0x0000f20006007a0c */ /* 0x000fc60003fa6270 */
[----:B------:R3:W-:Y:S01]  /*10be0*/  @!P4 ST.E.64 [R14.64], R84 ;  /* 0x000000540e00c985 */ /* 0x0007e2000c101b0e */
[----:B------:R-:W-:Y:S02]  /*10bf0*/  ISETP.GE.AND P4, PT, R19, c[0x0][0x3c8], PT ;  /* 0x0000f20013007a0c */ /* 0x000fe40003f86270 */
[----:B--2---:R-:W-:Y:S01]  /*10c00*/  @!P1 LOP3.LUT R5, R2, 0xfffffffe, RZ, 0xc0, !PT ;  /* 0xfffffffe02059812 */ /* 0x004fe200078ec0ff */
[----:B------:R-:W-:-:S04]  /*10c10*/  @!P3 IMAD.WIDE R2, R3, 0x4, R12 ;  /* 0x000000040302b825 */ /* 0x000fc800078e020c */
[----:B------:R-:W-:Y:S01]  /*10c20*/  @!P1 IMAD.WIDE R4, R5, 0x4, R12 ;  /* 0x0000000405049825 */ /* 0x000fe200078e020c */
[----:B------:R2:W-:Y:S01]  /*10c30*/  @!P3 ST.E.64 [R2.64], R88 ;  /* 0x000000580200b985 */ /* 0x0005e2000c101b0e */
[----:B------:R-:W-:Y:S02]  /*10c40*/  ISETP.GE.AND P3, PT, R18, c[0x0][0x3c8], PT ;  /* 0x0000f20012007a0c */ /* 0x000fe40003f66270 */
[----:B------:R-:W-:Y:S01]  /*10c50*/  @!P5 LEA.HI R6, R6, R6, RZ, 0x1 ;  /* 0x000000060606d211 */ /* 0x000fe200078f08ff */
[----:B------:R-:W-:Y:S01]  /*10c60*/  @!P2 ST.E.64 [R16.64], R92 ;  /* 0x0000005c1000a985 */ /* 0x000fe2000c101b0e */
[----:B------:R-:W-:-:S03]  /*10c70*/  @!P4 LEA.HI R19, R19, R19, RZ, 0x1 ;  /* 0x000000131313c211 */ /* 0x000fc600078f08ff */
[----:B------:R4:W-:Y:S01]  /*10c80*/  @!P1 ST.E.64 [R4.64], R96 ;  /* 0x0000006004009985 */ /* 0x0009e2000c101b0e */
[----:B------:R-:W-:-:S05]  /*10c90*/  @!P4 LOP3.LUT R19, R19, 0xfffffffe, RZ, 0xc0, !PT ;  /* 0xfffffffe1313c812 */ /* 0x000fca00078ec0ff */
[----:B------:R-:W-:Y:S02]  /*10ca0*/  @!P3 LEA.HI R18, R18, R18, RZ, 0x1 ;  /* 0x000000121212b211 */ /* 0x000fe400078f08ff */
[C---:B-1----:R-:W-:Y:S02]  /*10cb0*/  IADD3 R11, R9.reuse, 0x70, RZ ;  /* 0x00000070090b7810 */ /* 0x042fe40007ffe0ff */
[----:B------:R-:W-:Y:S02]  /*10cc0*/  IADD3 R10, R9, 0x78, RZ ;  /* 0x00000078090a7810 */ /* 0x000fe40007ffe0ff */
[----:B------:R-:W-:Y:S02]  /*10cd0*/  ISETP.GE.AND P2, PT, R11, c[0x0][0x3c8], PT ;  /* 0x0000f2000b007a0c */ /* 0x000fe40003f46270 */
[----:B------:R-:W-:Y:S02]  /*10ce0*/  ISETP.GE.AND P1, PT, R10, c[0x0][0x3c8], PT ;  /* 0x0000f2000a007a0c */ /* 0x000fe40003f26270 */
[----:B---3--:R-:W-:Y:S01]  /*10cf0*/  @!P3 LOP3.LUT R15, R18, 0xfffffffe, RZ, 0xc0, !PT ;  /* 0xfffffffe120fb812 */ /* 0x008fe200078ec0ff */
[----:B------:R-:W-:Y:S01]  /*10d00*/  @!P4 IMAD.WIDE R18, R19, 0x4, R12 ;  /* 0x000000041312c825 */ /* 0x000fe200078e020c */
[----:B--2---:R-:W-:-:S03]  /*10d10*/  @!P6 LOP3.LUT R3, R0, 0xfffffffe, RZ, 0xc0, !PT ;  /* 0xfffffffe0003e812 */ /* 0x004fc600078ec0ff */
[----:B------:R-:W-:-:S04]  /*10d20*/  @!P3 IMAD.WIDE R14, R15, 0x4, R12 ;  /* 0x000000040f0eb825 */ /* 0x000fc800078e020c */
[----:B------:R-:W-:Y:S01]  /*10d30*/  @!P2 LEA.HI R11, R11, R11, RZ, 0x1 ;  /* 0x0000000b0b0ba211 */ /* 0x000fe200078f08ff */
[--C-:B------:R-:W-:Y:S01]  /*10d40*/  @!P6 IMAD.WIDE R2, R3, 0x4, R12.reuse ;  /* 0x000000040302e825 */ /* 0x100fe200078e020c */
[----:B------:R-:W-:Y:S02]  /*10d50*/  @!P1 LEA.HI R10, R10, R10, RZ, 0x1 ;  /* 0x0000000a0a0a9211 */ /* 0x000fe400078f08ff */
[----:B----4-:R-:W-:Y:S02]  /*10d60*/  @!P5 LOP3.LUT R5, R6, 0xfffffffe, RZ, 0xc0, !PT ;  /* 0xfffffffe0605d812 */ /* 0x010fe400078ec0ff */
        /* <DEDUP_REMOVED lines=11> */
.L_x_60:
[----:B------:R-:W-:Y:S05]  /*10e20*/  BSYNC B0 ;  /* 0x0000000000007941 */ /* 0x000fea0003800000 */
.L_x_59:
[----:B-1----:R1:W3:Y:S04]  /*10e30*/  SHFL.IDX PT, R5, R8, 0x1, 0x1c1f ;  /* 0x003c1f0008057f89 */ /* 0x0022e800000e0000 */
[----:B------:R1:W4:Y:S01]  /*10e40*/  SHFL.IDX PT, R4, R7, 0x1, 0x1c1f ;  /* 0x003c1f0007047f89 */ /* 0x00032200000e0000 */
[----:B------:R-:W-:Y:S05]  /*10e50*/  @P0 EXIT ;  /* 0x000000000000094d */ /* 0x000fea0003800000 */
[C---:B------:R-:W-:Y:S02]  /*10e60*/  ISETP.GE.AND P0, PT, R9.reuse, c[0x0][0x3c8], PT ;  /* 0x0000f20009007a0c */ /* 0x040fe40003f06270 */
[----:B------:R-:W-:-:S02]  /*10e70*/  IADD3 R2, R9, 0x8, RZ ;  /* 0x0000000809027810 */ /* 0x000fc40007ffe0ff */
[C---:B------:R-:W-:Y:S02]  /*10e80*/  IADD3 R0, R9.reuse, 0x10, RZ ;  /* 0x0000001009007810 */ /* 0x040fe40007ffe0ff */
[----:B------:R-:W-:Y:S02]  /*10e90*/  ISETP.GE.AND P6, PT, R2, c[0x0][0x3c8], PT ;  /* 0x0000f20002007a0c */ /* 0x000fe40003fc6270 */
[----:B------:R-:W-:Y:S02]  /*10ea0*/  ISETP.GE.AND P5, PT, R0, c[0x0][0x3c8], PT ;  /* 0x0000f20000007a0c */ /* 0x000fe40003fa6270 */
[C---:B------:R-:W-:Y:S02]  /*10eb0*/  IADD3 R10, R9.reuse, 0x18, RZ ;  /* 0x00000018090a7810 */ /* 0x040fe40007ffe0ff */
[C---:B-1----:R-:W-:Y:S01]  /*10ec0*/  IADD3 R8, R9.reuse, 0x20, RZ ;  /* 0x0000002009087810 */ /* 0x042fe20007ffe0ff */
[C---:B--234-:R-:W-:Y:S01]  /*10ed0*/  @!P0 IMAD.WIDE R12, R9.reuse, 0x4, R4 ;  /* 0x00000004090c8825 */ /* 0x05cfe200078e0204 */
        /* <DEDUP_REMOVED lines=8> */
[----:B------:R-:W-:Y:S02]  /*10f60*/  @!P6 LEA.HI R2, R2, R2, RZ, 0x1 ;  /* 0x000000020202e211 */ /* 0x000fe400078f08ff */
[----:B------:R-:W-:Y:S02]  /*10f70*/  ISETP.GE.AND P0, PT, R3, c[0x0][0x3c8], PT ;  /* 0x0000f20003007a0c */ /* 0x000fe40003f06270 */
        /* <DEDUP_REMOVED lines=11> */
[----:B------:R-:W-:Y:S01]  /*11030*/  IADD3 R2, R9, 0x40, RZ ;  /* 0x0000004009027810 */ /* 0x000fe20007ffe0ff */
[----:B------:R-:W-:Y:S01]  /*11040*/  @!P4 IMAD.WIDE R10, R11, 0x4, R4 ;  /* 0x000000040b0ac825 */ /* 0x000fe200078e0204 */
[----:B------:R-:W-:-:S02]  /*11050*/  @!P3 LOP3.LUT R17, R8, 0xfffffffe, RZ, 0xc0, !PT ;  /* 0xfffffffe0811b812 */ /* 0x000fc400078ec0ff */
[----:B------:R-:W-:Y:S01]  /*11060*/  IADD3 R0, R9, 0x48, RZ ;  /* 0x0000004809007810 */ /* 0x000fe20007ffe0ff */
[----:B------:R-:W-:Y:S01]  /*11070*/  @!P5 IMAD.WIDE R12, R13, 0x4, R4 ;  /* 0x000000040d0cd825 */ /* 0x000fe200078e0204 */
[----:B------:R-:W-:Y:S02]  /*11080*/  @!P2 LOP3.LUT R7, R7, 0xfffffffe, RZ, 0xc0, !PT ;  /* 0xfffffffe0707a812 */ /* 0x000fe400078ec0ff */
[----:B------:R-:W-:Y:S02]  /*11090*/  @!P0 LOP3.LUT R3, R3, 0xfffffffe, RZ, 0xc0, !PT ;  /* 0xfffffffe03038812 */ /* 0x000fe400078ec0ff */
[----:B------:R1:W-:Y:S01]  /*110a0*/  @!P5 ST.E.64 [R12.64], R70 ;  /* 0x000000460c00d985 */ /* 0x0003e2000c101b0e */
[----:B------:R-:W-:Y:S02]  /*110b0*/  ISETP.GE.AND P6, PT, R2, c[0x0][0x3c8], PT ;  /* 0x0000f20002007a0c */ /* 0x000fe40003fc6270 */
[----:B------:R-:W-:Y:S01]  /*110c0*/  ISETP.GE.AND P5, PT, R0, c[0x0][0x3c8], PT ;  /* 0x0000f20000007a0c */ /* 0x000fe20003fa6270 */
[----:B------:R3:W-:Y:S01]  /*110d0*/  @!P4 ST.E.64 [R10.64], R74 ;  /* 0x0000004a0a00c985 */ /* 0x0007e2000c101b0e */
[----:B------:R-:W-:-:S02]  /*110e0*/  IADD3 R20, R9, 0x50, RZ ;  /* 0x0000005009147810 */ /* 0x000fc40007ffe0ff */
[C---:B------:R-:W-:Y:S02]  /*110f0*/  IADD3 R19, R9.reuse, 0x58, RZ ;  /* 0x0000005809137810 */ /* 0x040fe40007ffe0ff */
[C---:B------:R-:W-:Y:S02]  /*11100*/  IADD3 R18, R9.reuse, 0x60, RZ ;  /* 0x0000006009127810 */ /* 0x040fe40007ffe0ff */
[----:B------:R-:W-:Y:S02]  /*11110*/  IADD3 R8, R9, 0x68, RZ ;  /* 0x0000006809087810 */ /* 0x000fe40007ffe0ff */
[----:B------:R-:W-:Y:S01]  /*11120*/  ISETP.GE.AND P4, PT, R20, c[0x0][0x3c8], PT ;  /* 0x0000f20014007a0c */ /* 0x000fe20003f86270 */
[--C-:B--2---:R-:W-:Y:S01]  /*11130*/  @!P3 IMAD.WIDE R14, R17, 0x4, R4.reuse ;  /* 0x00000004110eb825 */ /* 0x104fe200078e0204 */
[----:B------:R-:W-:Y:S02]  /*11140*/  @!P6 LEA.HI R2, R2, R2, RZ, 0x1 ;  /* 0x000000020202e211 */ /* 0x000fe400078f08ff */
[----:B------:R-:W-:Y:S01]  /*11150*/  @!P5 LEA.HI R0, R0, R0, RZ, 0x1 ;  /* 0x000000000000d211 */ /* 0x000fe200078f08ff */
[----:B------:R-:W-:Y:S01]  /*11160*/  @!P0 IMAD.WIDE R16, R3, 0x4, R4 ;  /* 0x0000000403108825 */ /* 0x000fe200078e0204 */
[----:B------:R2:W-:Y:S01]  /*11170*/  @!P3 ST.E.64 [R14.64], R78 ;  /* 0x0000004e0e00b985 */ /* 0x0005e2000c101b0e */
[----:B------:R-:W-:-:S02]  /*11180*/  IADD3 R3, R9, 0x70, RZ ;  /* 0x0000007009037810 */ /* 0x000fc40007ffe0ff */
[----:B------:R-:W-:Y:S02]  /*11190*/  ISETP.GE.AND P3, PT, R19, c[0x0][0x3c8], PT ;  /* 0x0000f20013007a0c */ /* 0x000fe40003f66270 */
[----:B------:R-:W-:Y:S02]  /*111a0*/  IADD3 R9, R9, 0x78, RZ ;  /* 0x0000007809097810 */ /* 0x000fe40007ffe0ff */
[----:B------:R-:W-:Y:S02]  /*111b0*/  @!P4 LEA.HI R20, R20, R20, RZ, 0x1 ;  /* 0x000000141414c211 */ /* 0x000fe400078f08ff */
[----:B-1----:R-:W-:Y:S01]  /*111c0*/  @!P1 LOP3.LUT R13, R6, 0xfffffffe, RZ, 0xc0, !PT ;  /* 0xfffffffe060d9812 */ /* 0x002fe200078ec0ff */
[----:B------:R-:W-:Y:S01]  /*111d0*/  @!P2 IMAD.WIDE R6, R7, 0x4, R4 ;  /* 0x000000040706a825 */ /* 0x000fe200078e0204 */
[----:B---3--:R-:W-:-:S03]  /*111e0*/  @!P5 LOP3.LUT R11, R0, 0xfffffffe, RZ, 0xc0, !PT ;  /* 0xfffffffe000bd812 */ /* 0x008fc600078ec0ff */
[--C-:B------:R-:W-:Y:S01]  /*111f0*/  @!P1 IMAD.WIDE R12, R13, 0x4, R4.reuse ;  /* 0x000000040d0c9825 */ /* 0x100fe200078e0204 */
[----:B------:R1:W-:Y:S01]  /*11200*/  @!P2 ST.E.64 [R6.64], R82 ;  /* 0x000000520600a985 */ /* 0x0003e2000c101b0e */
[----:B------:R-:W-:Y:S02]  /*11210*/  ISETP.GE.AND P2, PT, R18, c[0x0][0x3c8], PT ;  /* 0x0000f20012007a0c */ /* 0x000fe40003f46270 */
[----:B------:R-:W-:Y:S01]  /*11220*/  @!P3 LEA.HI R19, R19, R19, RZ, 0x1 ;  /* 0x000000131313b211 */ /* 0x000fe200078f08ff */
[----:B------:R3:W-:Y:S01]  /*11230*/  @!P1 ST.E.64 [R12.64], R86 ;  /* 0x000000560c009985 */ /* 0x0007e2000c101b0e */
[----:B------:R-:W-:Y:S01]  /*11240*/  ISETP.GE.AND P1, PT, R8, c[0x0][0x3c8], PT ;  /* 0x0000f20008007a0c */ /* 0x000fe20003f26270 */
[----:B------:R-:W-:Y:S01]  /*11250*/  @!P5 IMAD.WIDE R10, R11, 0x4, R4 ;  /* 0x000000040b0ad825 */ /* 0x000fe200078e0204 */
[----:B------:R-:W-:Y:S01]  /*11260*/  @!P3 LOP3.LUT R19, R19, 0xfffffffe, RZ, 0xc0, !PT ;  /* 0xfffffffe1313b812 */ /* 0x000fe200078ec0ff */
[----:B------:R4:W-:Y:S01]  /*11270*/  @!P0 ST.E.64 [R16.64], R90 ;  /* 0x0000005a10008985 */ /* 0x0009e2000c101b0e */
[----:B------:R-:W-:-:S05]  /*11280*/  ISETP.GE.AND P0, PT, R3, c[0x0][0x3c8], PT ;  /* 0x0000f20003007a0c */ /* 0x000fca0003f06270 */
[----:B------:R-:W-:-:S04]  /*11290*/  @!P2 LEA.HI R18, R18, R18, RZ, 0x1 ;  /* 0x000000121212a211 */ /* 0x000fc800078f08ff */
[----:B------:R-:W-:Y:S02]  /*112a0*/  @!P1 LEA.HI R8, R8, R8, RZ, 0x1 ;  /* 0x0000000808089211 */ /* 0x000fe400078f08ff */
[----:B--2---:R-:W-:Y:S02]  /*112b0*/  @!P2 LOP3.LUT R15, R18, 0xfffffffe, RZ, 0xc0, !PT ;  /* 0xfffffffe120fa812 */ /* 0x004fe400078ec0ff */
[----:B------:R-:W-:-:S04]  /*112c0*/  @!P0 LEA.HI R3, R3, R3, RZ, 0x1 ;  /* 0x0000000303038211 */ /* 0x000fc800078f08ff */
[----:B------:R-:W-:Y:S02]  /*112d0*/  @!P0 LOP3.LUT R3, R3, 0xfffffffe, RZ, 0xc0, !PT ;  /* 0xfffffffe03038812 */ /* 0x000fe400078ec0ff */
[----:B-1----:R-:W-:-:S03]  /*112e0*/  @!P6 LOP3.LUT R7, R2, 0xfffffffe, RZ, 0xc0, !PT ;  /* 0xfffffffe0207e812 */ /* 0x002fc600078ec0ff */
        /* <DEDUP_REMOVED lines=22> */
.L_x_58:
        /* <DEDUP_REMOVED lines=50> */
.L_x_61:
        /* <DEDUP_REMOVED lines=9> */
.L_x_1337:


//--------------------- .text._ZN7cutlass13device_kernelIN5flash19enable_sm80_to_sm89INS1_16FlashAttnFwdSm80INS1_25CollectiveMainloopFwdSm80ILi8ELi1ELb1EN4cute5tupleIJNS5_1CILi128EEES8_S8_EEELi128ENS_10bfloat16_tEfNS_4arch4Sm80ELb1ELb0ELb0ELb0ELb0ELb0ELb1ELb1EEENS1_21CollectiveEpilogueFwdIS9_NS6_IJNS7_ILi1EEESF_SF_EEESA_SC_Li256ELb0ELb1ELb1ELb0EEENS1_30DynamicPersistentTileSchedulerILi256ELi256ELb1ELb1ELb0EEEEEEEEEvNT_6ParamsE --------------------------
	.section	.text._ZN7cutlass13device_kernelIN5flash19enable_sm80_to_sm89INS1_16FlashAttnFwdSm80INS1_25CollectiveMainloopFwdSm80ILi8ELi1ELb1EN4cute5tupleIJNS5_1CILi128EEES8_S8_EEELi128ENS_10bfloat16_tEfNS_4arch4Sm80ELb1ELb0ELb0ELb0ELb0ELb0ELb1ELb1EEENS1_21CollectiveEpilogueFwdIS9_NS6_IJNS7_ILi1EEESF_SF_EEESA_SC_Li256ELb0ELb1ELb1ELb0EEENS1_30DynamicPersistentTileSchedulerILi256ELi256ELb1ELb1ELb0EEEEEEEEEvNT_6ParamsE,"ax",@progbits
	.sectioninfo	@"SHI_REGISTERS=255"
	.align	128
.text._ZN7cutlass13device_kernelIN5flash19enable_sm80_to_sm89INS1_16FlashAttnFwdSm80INS1_25CollectiveMainloopFwdSm80ILi8ELi1ELb1EN4cute5tupleIJNS5_1CILi128EEES8_S8_EEELi128ENS_10bfloat16_tEfNS_4arch4Sm80ELb1ELb0ELb0ELb0ELb0ELb0ELb1ELb1EEENS1_21CollectiveEpilogueFwdIS9_NS6_IJNS7_ILi1EEESF_SF_EEESA_SC_Li256ELb0ELb1ELb1ELb0EEENS1_30DynamicPersistentTileSchedulerILi256ELi256ELb1ELb1ELb0EEEEEEEEEvNT_6ParamsE:
        .type           _ZN7cutlass13device_kernelIN5flash19enable_sm80_to_sm89INS1_16FlashAttnFwdSm80INS1_25CollectiveMainloopFwdSm80ILi8ELi1ELb1EN4cute5tupleIJNS5_1CILi128EEES8_S8_EEELi128ENS_10bfloat16_tEfNS_4arch4Sm80ELb1ELb0ELb0ELb0ELb0ELb0ELb1ELb1EEENS1_21CollectiveEpilogueFwdIS9_NS6_IJNS7_ILi1EEESF_SF_EEESA_SC_Li256ELb0ELb1ELb1ELb0EEENS1_30DynamicPersistentTileSchedulerILi256ELi256ELb1ELb1ELb0EEEEEEEEEvNT_6ParamsE,@function
        .size           _ZN7cutlass13device_kernelIN5flash19enable_sm80_to_sm89INS1_16FlashAttnFwdSm80INS1_25CollectiveMainloopFwdSm80ILi8ELi1ELb1EN4cute5tupleIJNS5_1CILi128EEES8_S8_EEELi128ENS_10bfloat16_tEfNS_4arch4Sm80ELb1ELb0ELb0ELb0ELb0ELb0ELb1ELb1EEENS1_21CollectiveEpilogueFwdIS9_NS6_IJNS7_ILi1EEESF_SF_EEESA_SC_Li256ELb0ELb1ELb1ELb0EEENS1_30DynamicPersistentTileSchedulerILi256ELi256ELb1ELb1ELb0EEEEEEEEEvNT_6ParamsE,(.L_x_1338 - _ZN7cutlass13device_kernelIN5flash19enable_sm80_to_sm89INS1_16FlashAttnFwdSm80INS1_25CollectiveMainloopFwdSm80ILi8ELi1ELb1EN4cute5tupleIJNS5_1CILi128EEES8_S8_EEELi128ENS_10bfloat16_tEfNS_4arch4Sm80ELb1ELb0ELb0ELb0ELb0ELb0ELb1ELb1EEENS1_21CollectiveEpilogueFwdIS9_NS6_IJNS7_ILi1EEESF_SF_EEESA_SC_Li256ELb0ELb1ELb1ELb0EEENS1_30DynamicPersistentTileSchedulerILi256ELi256ELb1ELb1ELb0EEEEEEEEEvNT_6ParamsE)
        .other          _ZN7cutlass13device_kernelIN5flash19enable_sm80_to_sm89INS1_16FlashAttnFwdSm80INS1_25CollectiveMainloopFwdSm80ILi8ELi1ELb1EN4cute5tupleIJNS5_1CILi128EEES8_S8_EEELi128ENS_10bfloat16_tEfNS_4arch4Sm80ELb1ELb0ELb0ELb0ELb0ELb0ELb1ELb1EEENS1_21CollectiveEpilogueFwdIS9_NS6_IJNS7_ILi1EEESF_SF_EEESA_SC_Li256ELb0ELb1ELb1ELb0EEENS1_30DynamicPersistentTileSchedulerILi256ELi256ELb1ELb1ELb0EEEEEEEEEvNT_6ParamsE,@"STO_CUDA_ENTRY STV_DEFAULT"
_ZN7cutlass13device_kernelIN5flash19enable_sm80_to_sm89INS1_16FlashAttnFwdSm80INS1_25CollectiveMainloopFwdSm80ILi8ELi1ELb1EN4cute5tupleIJNS5_1CILi128EEES8_S8_EEELi128ENS_10bfloat16_tEfNS_4arch4Sm80ELb1ELb0ELb0ELb0ELb0ELb0ELb1ELb1EEENS1_21CollectiveEpilogueFwdIS9_NS6_IJNS7_ILi1EEESF_SF_EEESA_SC_Li256ELb0ELb1ELb1ELb0EEENS1_30DynamicPersistentTileSchedulerILi256ELi256ELb1ELb1ELb0EEEEEEEEEvNT_6ParamsE:
[----:B------:R-:W-:-:S03]  /*0000*/  MOV R1, c[0x0][0x28] ;  /* 0x00000a0000017a02 */ /* 0x000fc60000000f00 */
[----:B------:R-:W1:Y:S01]  /*0010*/  S2R R17, SR_TID.X ;  /* 0x0000000000117919 */ /* 0x000e620000002100 */
[----:B------:R-:W-:-:S03]  /*0020*/  IADD3 R1, R1, -0x60, RZ ;  /* 0xffffffa001017810 */ /* 0x000fc60007ffe0ff */
[----:B------:R-:W2:Y:S01]  /*0030*/  S2R R13, SR_CTAID.X ;  /* 0x00000000000d7919 */ /* 0x000ea20000002500 */
[----:B-1----:R-:W-:-:S05]  /*0040*/  SHF.R.U32.HI R2, RZ, 0x5, R17 ;  /* 0x00000005ff027819 */ /* 0x002fca0000011611 */
[----:B------:R-:W1:Y:S02]  /*0050*/  SHFL.IDX PT, R0, R2, RZ, 0x1f ;  /* 0x00001fff02007589 */ /* 0x000e6400000e0000 */
[----:B-1----:R-:W-:Y:S02]  /*0060*/  ISETP.GE.AND P0, PT, R0, 0x1, PT ;  /* 0x000000010000780c */ /* 0x002fe40003f06270 */
[----:B------:R1:W-:Y:S11]  /*0070*/  STL [R1+0x54], R0 ;  /* 0x0000540001007387 */ /* 0x0003f60000100800 */
[----:B------:R-:W-:Y:S06]  /*0080*/  @P0 BAR.ARV 0x4, 0x100 ;  /* 0x0104000000000b1d */ /* 0x000fec0000002000 */
[----:B--2---:R-:W-:-:S13]  /*0090*/  ISETP.GE.AND P0, PT, R13, c[0x0][0x538], PT ;  /* 0x00014e000d007a0c */ /* 0x004fda0003f06270 */
[----:B------:R-:W-:Y:S05]  /*00a0*/  @P0 EXIT ;  /* 0x000000000000094d */ /* 0x000fea0003800000 */
[----:B-1----:R-:W-:Y:S01]  /*00b0*/  SHF.R.S32.HI R11, RZ, 0x1f, R17 ;  /* 0x0000001fff0b7819 */ /* 0x002fe20000011411 */
[----:B------:R-:W-:Y:S01]  /*00c0*/  IMAD.MOV.U32 R206, RZ, RZ, 0x20 ;  /* 0x00000020ffce7424 */ /* 0x000fe200078e00ff */
[----:B------:R-:W-:Y:S01]  /*00d0*/  ULDC.64 UR6, c[0x0][0x118] ;  /* 0x0000460000067ab9 */ /* 0x000fe20000000a00 */
[----:B------:R-:W-:Y:S01]  /*00e0*/  IMAD.MOV.U32 R223, RZ, RZ, 0x10 ;  /* 0x00000010ffdf7424 */ /* 0x000fe200078e00ff */
[CC--:B------:R-:W-:Y:S02]  /*00f0*/  LEA.HI R2, R11.reuse, R17.reuse, RZ, 0x4 ;  /* 0x000000110b027211 */ /* 0x0c0fe400078f20ff */
[CC--:B------:R-:W-:Y:S02]  /*0100*/  LEA.HI R0, R11.reuse, R17.reuse, RZ, 0x2 ;  /* 0x000000110b007211 */ /* 0x0c0fe400078f10ff */
[----:B------:R-:W-:Y:S02]  /*0110*/  SHF.R.S32.HI R3, RZ, 0x4, R2 ;  /* 0x00000004ff037819 */ /* 0x000fe40000011402 */
[----:B------:R-:W-:-:S02]  /*0120*/  LEA.HI R10, R11, R17, RZ, 0x3 ;  /* 0x000000110b0a7211 */ /* 0x000fc400078f18ff */
[----:B------:R-:W-:Y:S02]  /*0130*/  LOP3.LUT R4, R0, 0xfffffffc, RZ, 0xc0, !PT ;  /* 0xfffffffc00047812 */ /* 0x000fe400078ec0ff */
[C---:B------:R-:W-:Y:S02]  /*0140*/  LOP3.LUT R0, R2.reuse, 0xfffffff0, RZ, 0xc0, !PT ;  /* 0xfffffff002007812 */ /* 0x040fe400078ec0ff */
[----:B------:R-:W-:Y:S01]  /*0150*/  LEA.HI R2, R2, R3, RZ, 0x1 ;  /* 0x0000000302027211 */ /* 0x000fe200078f08ff */
[C---:B------:R-:W-:Y:S01]  /*0160*/  IMAD.IADD R4, R17.reuse, 0x1, -R4 ;  /* 0x0000000111047824 */ /* 0x040fe200078e0a04 */
[----:B------:R-:W-:Y:S01]  /*0170*/  SHF.R.S32.HI R16, RZ, 0x3, R10 ;  /* 0x00000003ff107819 */ /* 0x000fe2000001140a */
[----:B------:R-:W-:Y:S01]  /*0180*/  IMAD.IADD R5, R17, 0x1, -R0 ;  /* 0x0000000111057824 */ /* 0x000fe200078e0a00 */
[----:B------:R-:W-:Y:S02]  /*0190*/  LOP3.LUT R6, R10, 0xfffffff8, RZ, 0xc0, !PT ;  /* 0xfffffff80a067812 */ /* 0x000fe400078ec0ff */
[----:B------:R-:W-:Y:S01]  /*01a0*/  LOP3.LUT R0, R2, 0xfffffffe, RZ, 0xc0, !PT ;  /* 0xfffffffe02007812 */ /* 0x000fe200078ec0ff */
[----:B------:R-:W-:-:S02]  /*01b0*/  IMAD.SHL.U32 R7, R16, 0x40, RZ ;  /* 0x0000004010077824 */ /* 0x000fc400078e00ff */
[----:B------:R-:W-:Y:S02]  /*01c0*/  IMAD.IADD R6, R17, 0x1, -R6 ;  /* 0x0000000111067824 */ /* 0x000fe400078e0a06 */
[----:B------:R-:W-:Y:S01]  /*01d0*/  IMAD.IADD R9, R3, 0x1, -R0 ;  /* 0x0000000103097824 */ /* 0x000fe200078e0a00 */
[----:B------:R-:W-:Y:S01]  /*01e0*/  LEA.HI R0, R4, R4, RZ, 0x1 ;  /* 0x0000000404007211 */ /* 0x000fe200078f08ff */
[C---:B------:R-:W-:Y:S01]  /*01f0*/  IMAD.SHL.U32 R14, R6.reuse, 0x8, RZ ;  /* 0x00000008060e7824 */ /* 0x040fe200078e00ff */
[----:B------:R-:W-:Y:S01]  /*0200*/  LOP3.LUT R2, R7, 0x1c0, RZ, 0xc0, !PT ;  /* 0x000001c007027812 */ /* 0x000fe200078ec0ff */
[----:B------:R-:W-:Y:S01]  /*0210*/  IMAD.SHL.U32 R8, R6, 0x40, RZ ;  /* 0x0000004006087824 */ /* 0x000fe200078e00ff */
[----:B------:R-:W-:Y:S02]  /*0220*/  SHF.R.S32.HI R7, RZ, 0x1f, R5 ;  /* 0x0000001fff077819 */ /* 0x000fe40000011405 */
[----:B------:R-:W-:Y:S01]  /*0230*/  LOP3.LUT R0, R0, 0x1ffffffe, RZ, 0xc0, !PT ;  /* 0x1ffffffe00007812 */ /* 0x000fe200078ec0ff */
[----:B------:R-:W-:Y:S01]  /*0240*/  STL [R1+0x40], R14 ;  /* 0x0000400e01007387 */ /* 0x000fe20000100800 */
[----:B------:R-:W-:-:S02]  /*0250*/  LOP3.LUT R3, R2, 0x38, R14, 0xf8, !PT ;  /* 0x0000003802037812 */ /* 0x000fc400078ef80e */
[----:B------:R-:W-:Y:S01]  /*0260*/  SHF.R.U32.HI R2, RZ, 0x3, R2 ;  /* 0x00000003ff027819 */ /* 0x000fe20000011602 */
[----:B------:R-:W-:Y:S01]  /*0270*/  IMAD.IADD R12, R4, 0x1, -R0 ;  /* 0x00000001040c7824 */ /* 0x000fe200078e0a00 */
[----:B------:R-:W-:Y:S02]  /*0280*/  LEA.HI R200, R7, R5, RZ, 0x3 ;  /* 0x0000000507c87211 */ /* 0x000fe400078f18ff */
[----:B------:R-:W-:Y:S02]  /*0290*/  LOP3.LUT R7, R3, R2, RZ, 0x3c, !PT ;  /* 0x0000000203077212 */ /* 0x000fe400078e3cff */
[C---:B------:R-:W-:Y:S01]  /*02a0*/  LOP3.LUT R0, R200.reuse, 0xfffffff8, RZ, 0xc0, !PT ;  /* 0xfffffff8c8007812 */ /* 0x040fe200078ec0ff */
[----:B------:R-:W-:Y:S01]  /*02b0*/  IMAD.SHL.U32 R200, R200, 0x40, RZ ;  /* 0x00000040c8c87824 */ /* 0x000fe200078e00ff */
[----:B------:R-:W-:Y:S02]  /*02c0*/  LOP3.LUT R2, R8, 0x1c0, RZ, 0xc0, !PT ;  /* 0x000001c008027812 */ /* 0x000fe400078ec0ff */
[----:B------:R-:W-:Y:S01]  /*02d0*/  LEA.HI R4, R11, R17, RZ, 0x6 ;  /* 0x000000110b047211 */ /* 0x000fe200078f30ff */
[----:B------:R-:W-:Y:S01]  /*02e0*/  IMAD.IADD R5, R5, 0x1, -R0 ;  /* 0x0000000105057824 */ /* 0x000fe200078e0a00 */
[----:B------:R-:W-:-:S02]  /*02f0*/  LOP3.LUT R3, R2, 0x8, R10, 0xf8, !PT ;  /* 0x0000000802037812 */ /* 0x000fc400078ef80a */
[----:B------:R-:W-:Y:S01]  /*0300*/  SHF.R.U32.HI R2, RZ, 0x3, R2 ;  /* 0x00000003ff027819 */ /* 0x000fe20000011602 */
[----:B------:R-:W-:Y:S01]  /*0310*/  IMAD.SHL.U32 R0, R4, 0x8, RZ ;  /* 0x0000000804007824 */ /* 0x000fe200078e00ff */
[----:B------:R-:W-:Y:S01]  /*0320*/  LEA.HI R8, R11, R17, RZ, 0x5 ;  /* 0x000000110b087211 */ /* 0x000fe200078f28ff */
[----:B------:R-:W-:Y:S01]  /*0330*/  IMAD.SHL.U32 R4, R5, 0x40, RZ ;  /* 0x0000004005047824 */ /* 0x000fe200078e00ff */
[----:B------:R-:W-:Y:S01]  /*0340*/  LOP3.LUT R201, R3, R2, RZ, 0x3c, !PT ;  /* 0x0000000203c97212 */ /* 0x000fe200078e3cff */
[----:B------:R-:W-:Y:S01]  /*0350*/  IMAD.SHL.U32 R3, R9, 0x8, RZ ;  /* 0x0000000809037824 */ /* 0x000fe200078e00ff */
[----:B------:R-:W-:Y:S02]  /*0360*/  LOP3.LUT R2, R8, 0xffffffe0, RZ, 0xc0, !PT ;  /* 0xffffffe008027812 */ /* 0x000fe400078ec0ff */
[----:B------:R-:W-:Y:S01]  /*0370*/  LOP3.LUT R228, R7, 0x7ffffe00, R0, 0xf8, !PT ;  /* 0x7ffffe0007e47812 */ /* 0x000fe200078ef800 */
[----:B------:R-:W-:Y:S01]  /*0380*/  IMAD R201, R9, 0x200, R201 ;  /* 0x0000020009c97824 */ /* 0x000fe200078e02c9 */
[----:B------:R-:W-:Y:S01]  /*0390*/  LOP3.LUT R0, R4, 0x1c0, RZ, 0xc0, !PT ;  /* 0x000001c004007812 */ /* 0x000fe200078ec0ff */
[----:B------:R-:W-:Y:S01]  /*03a0*/  IMAD.IADD R10, R17, 0x1, -R2 ;  /* 0x00000001110a7824 */ /* 0x000fe200078e0a02 */
[--C-:B------:R-:W-:Y:S01]  /*03b0*/  SHF.R.S32.HI R224, RZ, 0x5, R8.reuse ;  /* 0x00000005ffe07819 */ /* 0x100fe20000011408 */
[----:B------:R-:W-:Y:S01]  /*03c0*/  IMAD.SHL.U32 R228, R228, 0x2, RZ ;  /* 0x00000002e4e47824 */ /* 0x000fe200078e00ff */
[----:B------:R-:W-:-:S02]  /*03d0*/  SHF.R.S32.HI R4, RZ, 0x1f, R8 ;  /* 0x0000001fff047819 */ /* 0x000fc40000011408 */
[----:B------:R-:W-:Y:S02]  /*03e0*/  LOP3.LUT R3, R0, 0x8, R3, 0xf8, !PT ;  /* 0x0000000800037812 */ /* 0x000fe400078ef803 */
[----:B------:R-:W-:Y:S02]  /*03f0*/  SHF.R.U32.HI R2, RZ, 0x3, R0 ;  /* 0x00000003ff027819 */ /* 0x000fe40000011600 */
[----:B------:R-:W-:Y:S02]  /*0400*/  LEA.HI R0, R4, R224, RZ, 0x3 ;  /* 0x000000e004007211 */ /* 0x000fe400078f18ff */
[----:B------:R-:W-:Y:S02]  /*0410*/  SHF.R.S32.HI R7, RZ, 0x1f, R10 ;  /* 0x0000001fff077819 */ /* 0x000fe4000001140a */
[----:B------:R-:W-:Y:S02]  /*0420*/  LOP3.LUT R0, R0, 0xffffff8, RZ, 0xc0, !PT ;  /* 0x0ffffff800007812 */ /* 0x000fe400078ec0ff */
[----:B------:R-:W-:-:S02]  /*0430*/  LOP3.LUT R4, R3, R2, RZ, 0x3c, !PT ;  /* 0x0000000203047212 */ /* 0x000fc400078e3cff */
[----:B------:R-:W-:Y:S01]  /*0440*/  LEA.HI R3, R7, R10, RZ, 0x2 ;  /* 0x0000000a07037211 */ /* 0x000fe200078f10ff */
[----:B------:R-:W-:Y:S01]  /*0450*/  IMAD.IADD R2, R224, 0x1, -R0 ;  /* 0x00000001e0027824 */ /* 0x000fe200078e0a00 */
[----:B------:R-:W-:Y:S02]  /*0460*/  R2P PR, R5, 0x6 ;  /* 0x0000000605007804 */ /* 0x000fe40000000000 */
[----:B------:R-:W-:Y:S02]  /*0470*/  SHF.R.S32.HI R0, RZ, 0x2, R3 ;  /* 0x00000002ff007819 */ /* 0x000fe40000011403 */
[----:B------:R-:W-:Y:S02]  /*0480*/  LOP3.LUT R3, R3, 0x7ffffffc, RZ, 0xc0, !PT ;  /* 0x7ffffffc03037812 */ /* 0x000fe400078ec0ff */
[----:B------:R-:W-:Y:S01]  /*0490*/  LOP3.LUT R200, R4, 0x7ffffe00, R200, 0xf8, !PT ;  /* 0x7ffffe0004c87812 */ /* 0x000fe200078ef8c8 */
[----:B------:R-:W-:Y:S01]  /*04a0*/  IMAD R8, R2, 0x10, R0 ;  /* 0x0000001002087824 */ /* 0x000fe200078e0200 */
[----:B------:R-:W-:Y:S01]  /*04b0*/  IADD3 R0, R14, 0x40, RZ ;  /* 0x000000400e007810 */ /* 0x000fe20007ffe0ff */
[C---:B------:R-:W-:Y:S01]  /*04c0*/  IMAD R4, R6.reuse, 0x20, R16 ;  /* 0x0000002006047824 */ /* 0x040fe200078e0210 */
[----:B------:R-:W-:Y:S01]  /*04d0*/  LOP3.LUT P3, RZ, R6, 0x2, RZ, 0xc0, !PT ;  /* 0x0000000206ff7812 */ /* 0x000fe2000786c0ff */
[----:B------:R-:W-:Y:S01]  /*04e0*/  IMAD.IADD R3, R10, 0x1, -R3 ;  /* 0x000000010a037824 */ /* 0x000fe200078e0a03 */
[----:B------:R-:W-:Y:S01]  /*04f0*/  SHF.R.S32.HI R0, RZ, 0x1f, R0 ;  /* 0x0000001fff007819 */ /* 0x000fe20000011400 */
[----:B------:R-:W-:Y:S01]  /*0500*/  STL [R1+0x58], R8 ;  /* 0x0000580801007387 */ /* 0x000fe20000100800 */
[----:B------:R-:W-:Y:S01]  /*0510*/  LEA R200, R200, 0x100, 0x1 ;  /* 0x00000100c8c87811 */ /* 0x000fe200078e08ff */
[----:B------:R-:W-:Y:S01]  /*0520*/  IMAD.SHL.U32 R3, R3, 0x2, RZ ;  /* 0x0000000203037824 */ /* 0x000fe200078e00ff */
[----:B------:R-:W-:Y:S01]  /*0530*/  SEL R5, R206, 0xffffffe0, !P2 ;  /* 0xffffffe0ce057807 */ /* 0x000fe20005000000 */
[----:B------:R-:W-:Y:S01]  /*0540*/  STL [R1+0x48], R13 ;  /* 0x0000480d01007387 */ /* 0x000fe20000100800 */
[----:B------:R-:W-:Y:S01]  /*0550*/  IMAD.MOV.U32 R2, RZ, RZ, 0x40 ;  /* 0x00000040ff027424 */ /* 0x000fe200078e00ff */
[----:B------:R-:W-:Y:S01]  /*0560*/  LOP3.LUT P0, RZ, R6, 0x4, RZ, 0xc0, !PT ;  /* 0x0000000406ff7812 */ /* 0x000fe2000780c0ff */
[----:B------:R-:W-:Y:S01]  /*0570*/  IMAD R224, R224, 0x800, R200 ;  /* 0x00000800e0e07824 */ /* 0x000fe200078e02c8 */
[----:B------:R-:W-:Y:S01]  /*0580*/  STL [R1+0x5c], R4 ;  /* 0x00005c0401007387 */ /* 0x000fe20000100800 */
[----:B------:R-:W-:-:S02]  /*0590*/  LEA R201, R201, 0x8100, 0x1 ;  /* 0x00008100c9c97811 */ /* 0x000fc400078e08ff */
[----:B------:R-:W-:Y:S01]  /*05a0*/  SEL R223, R223, 0xfffffff0, !P1 ;  /* 0xfffffff0dfdf7807 */ /* 0x000fe20004800000 */
[----:B------:R1:W-:Y:S01]  /*05b0*/  STL [R1+0x4c], R0 ;  /* 0x00004c0001007387 */ /* 0x0003e20000100800 */
[----:B------:R-:W-:Y:S02]  /*05c0*/  SEL R206, R206, 0xffffffe0, !P1 ;  /* 0xffffffe0cece7807 */ /* 0x000fe40004800000 */
[----:B------:R-:W-:Y:S01]  /*05d0*/  SEL R202, R2, 0xffffffc0, !P0 ;  /* 0xffffffc002ca7807 */ /* 0x000fe20004000000 */
[----:B------:R-:W-:Y:S01]  /*05e0*/  STL [R1+0x2c], R3 ;  /* 0x00002c0301007387 */ /* 0x000fe20000100800 */
[----:B------:R-:W-:Y:S01]  /*05f0*/  IADD3 R207, R201, 0x20, RZ ;  /* 0x00000020c9cf7810 */ /* 0x000fe20007ffe0ff */
[----:B------:R-:W-:Y:S01]  /*0600*/  IMAD.IADD R223, R223, 0x1, R5 ;  /* 0x00000001dfdf7824 */ /* 0x000fe200078e0205 */
[C---:B------:R-:W-:Y:S01]  /*0610*/  @P3 IADD3 R207, R201.reuse, -0x20, RZ ;  /* 0xffffffe0c9cf3810 */ /* 0x040fe20007ffe0ff */
[----:B------:R-:W-:Y:S02]  /*0620*/  IMAD.IADD R225, R206, 0x1, R224 ;  /* 0x00000001cee17824 */ /* 0x000fe400078e02e0 */
[----:B------:R-:W-:Y:S01]  /*0630*/  IMAD.IADD R205, R201, 0x1, R202 ;  /* 0x00000001c9cd7824 */ /* 0x000fe200078e02ca */
[C---:B------:R-:W-:Y:S01]  /*0640*/  IADD3 R222, R207.reuse, 0x800, RZ ;  /* 0x00000800cfde7810 */ /* 0x040fe20007ffe0ff */
[----:B------:R-:W-:Y:S01]  /*0650*/  IMAD.IADD R204, R200, 0x1, R206 ;  /* 0x00000001c8cc7824 */ /* 0x000fe200078e02ce */
[C---:B------:R-:W-:Y:S01]  /*0660*/  IADD3 R221, R207.reuse, 0x1000, RZ ;  /* 0x00001000cfdd7810 */ /* 0x040fe20007ffe0ff */
[----:B------:R-:W-:Y:S01]  /*0670*/  IMAD.IADD R202, R202, 0x1, R207 ;  /* 0x00000001caca7824 */ /* 0x000fe200078e02cf */
[----:B------:R-:W-:Y:S01]  /*0680*/  IADD3 R220, R207, 0x1800, RZ ;  /* 0x00001800cfdc7810 */ /* 0x000fe20007ffe0ff */
[----:B------:R-:W-:Y:S01]  /*0690*/  IMAD R223, R223, 0x2, R200 ;  /* 0x00000002dfdf7824 */ /* 0x000fe200078e02c8 */
[----:B------:R-:W-:-:S02]  /*06a0*/  IADD3 R219, R207, 0x2000, RZ ;  /* 0x00002000cfdb7810 */ /* 0x000fc40007ffe0ff */
[C---:B------:R-:W-:Y:S02]  /*06b0*/  IADD3 R218, R207.reuse, 0x2800, RZ ;  /* 0x00002800cfda7810 */ /* 0x040fe40007ffe0ff */
[C---:B------:R-:W-:Y:S02]  /*06c0*/  IADD3 R217, R207.reuse, 0x3000, RZ ;  /* 0x00003000cfd97810 */ /* 0x040fe40007ffe0ff */
[C---:B------:R-:W-:Y:S01]  /*06d0*/  IADD3 R216, R207.reuse, 0x3800, RZ ;  /* 0x00003800cfd87810 */ /* 0x040fe20007ffe0ff */
[----:B-1----:R-:W-:Y:S01]  /*06e0*/  IMAD R0, R12, 0x8, R8 ;  /* 0x000000080c007824 */ /* 0x002fe200078e0208 */
[C---:B------:R-:W-:Y:S02]  /*06f0*/  IADD3 R215, R207.reuse, 0x4000, RZ ;  /* 0x00004000cfd77810 */ /* 0x040fe40007ffe0ff */
[C---:B------:R-:W-:Y:S02]  /*0700*/  IADD3 R214, R207.reuse, 0x4800, RZ ;  /* 0x00004800cfd67810 */ /* 0x040fe40007ffe0ff */
[----:B------:R1:W-:Y:S01]  /*0710*/  STL [R1+0x50], R0 ;  /* 0x0000500001007387 */ /* 0x0003e20000100800 */
[----:B------:R-:W-:-:S02]  /*0720*/  IADD3 R213, R207, 0x5000, RZ ;  /* 0x00005000cfd57810 */ /* 0x000fc40007ffe0ff */
[C---:B------:R-:W-:Y:S02]  /*0730*/  IADD3 R212, R207.reuse, 0x5800, RZ ;  /* 0x00005800cfd47810 */ /* 0x040fe40007ffe0ff */
[C---:B------:R-:W-:Y:S02]  /*0740*/  IADD3 R211, R207.reuse, 0x6000, RZ ;  /* 0x00006000cfd37810 */ /* 0x040fe40007ffe0ff */
[C---:B------:R-:W-:Y:S02]  /*0750*/  IADD3 R210, R207.reuse, 0x6800, RZ ;  /* 0x00006800cfd27810 */ /* 0x040fe40007ffe0ff */
[C---:B------:R-:W-:Y:S02]  /*0760*/  IADD3 R209, R207.reuse, 0x7000, RZ ;  /* 0x00007000cfd17810 */ /* 0x040fe40007ffe0ff */
[----:B------:R-:W-:Y:S02]  /*0770*/  IADD3 R208, R207, 0x7800, RZ ;  /* 0x00007800cfd07810 */ /* 0x000fe40007ffe0ff */
[----:B-1----:R-:W-:-:S04]  /*0780*/  SEL R0, R2, 0xffffffc0, !P2 ;  /* 0xffffffc002007807 */ /* 0x002fc80005000000 */
[----:B------:R-:W-:Y:S01]  /*0790*/  IADD3 R206, R0, R200, R206 ;  /* 0x000000c800ce7210 */ /* 0x000fe20007ffe0ce */
[----:B------:R-:W-:Y:S02]  /*07a0*/  IMAD.IADD R203, R200, 0x1, R0 ;  /* 0x00000001c8cb7824 */ /* 0x000fe400078e0200 */
[C---:B------:R-:W-:Y:S02]  /*07b0*/  IMAD.IADD R227, R0.reuse, 0x1, R224 ;  /* 0x0000000100e37824 */ /* 0x040fe400078e02e0 */
[----:B------:R-:W-:Y:S02]  /*07c0*/  IMAD.IADD R226, R0, 0x1, R225 ;  /* 0x0000000100e27824 */ /* 0x000fe400078e02e1 */
.L_x_87:
[----:B------:R-:W2:Y:S01]  /*07d0*/  LDL R4, [R1+0x48] ;  /* 0x0000480001047983 */ /* 0x000ea20000100800 */
[----:B------:R-:W-:Y:S01]  /*07e0*/  IMAD.MOV.U32 R0, RZ, RZ, c[0x0][0x560] ;  /* 0x00015800ff007624 */ /* 0x000fe200078e00ff */
[----:B------:R-:W-:Y:S01]  /*07f0*/  YIELD ;  /* 0x0000000000007946 */ /* 0x000fe20003800000 */
[----:B------:R-:W-:Y:S03]  /*0800*/  BSSY B0, `(.L_x_62) ;  /* 0x0000016000007945 */ /* 0x000fe60003800000 */
[----:B------:R-:W-:-:S13]  /*0810*/  ISETP.NE.AND P0, PT, R0, 0x1, PT ;  /* 0x000000010000780c */ /* 0x000fda0003f05270 */
[----:B--2---:R-:W-:Y:S01]  /*0820*/  @P0 IMAD.HI.U32 R0, R4, c[0x0][0x564], RZ ;  /* 0x0001590004000a27 */ /* 0x004fe200078e00ff */
[----:B------:R-:W-:-:S04]  /*0830*/  MOV R3, R4 ;  /* 0x0000000400037202 */ /* 0x000fc80000000f00 */
[----:B------:R-:W-:-:S04]  /*0840*/  @P0 SHF.R.U32.HI R3, RZ, c[0x0][0x568], R0 ;  /* 0x00015a00ff030a19 */ /* 0x000fc80000011600 */
[----:B------:R-:W-:Y:S01]  /*0850*/  ISETP.GE.AND P0, PT, R3, c[0x0][0x578], PT ;  /* 0x00015e0003007a0c */ /* 0x000fe20003f06270 */
[----:B------:R-:W-:-:S04]  /*0860*/  IMAD.MOV R2, RZ, RZ, -R3 ;  /* 0x000000ffff027224 */ /* 0x000fc800078e0a03 */
[----:B------:R-:W-:-:S08]  /*0870*/  IMAD R2, R2, c[0x0][0x560], R4 ;  /* 0x0001580002027a24 */ /* 0x000fd000078e0204 */
[----:B------:R-:W-:Y:S05]  /*0880*/  @!P0 BRA `(.L_x_63) ;  /* 0x0000007000008947 */ /* 0x000fea0003800000 */
[----:B------:R-:W-:-:S04]  /*0890*/  MOV R0, c[0x0][0x56c] ;  /* 0x00015b0000007a02 */ /* 0x000fc80000000f00 */
[----:B------:R-:W-:Y:S02]  /*08a0*/  ISETP.NE.AND P0, PT, R0, 0x1, PT ;  /* 0x000000010000780c */ /* 0x000fe40003f05270 */
[----:B------:R-:W-:-:S11]  /*08b0*/  MOV R0, R2 ;  /* 0x0000000200007202 */ /* 0x000fd60000000f00 */
[----:B------:R-:W-:-:S05]  /*08c0*/  @P0 IMAD.HI.U32 R4, R2, c[0x0][0x570], RZ ;  /* 0x00015c0002040a27 */ /* 0x000fca00078e00ff */
[----:B------:R-:W-:-:S05]  /*08d0*/  @P0 SHF.R.U32.HI R0, RZ, c[0x0][0x574], R4 ;  /* 0x00015d00ff000a19 */ /* 0x000fca0000011604 */
[----:B------:R-:W-:Y:S01]  /*08e0*/  IMAD R4, R0, c[0x0][0x56c], RZ ;  /* 0x00015b0000047a24 */ /* 0x000fe200078e02ff */
[----:B------:R-:W-:Y:S05]  /*08f0*/  BRA `(.L_x_64) ;  /* 0x0000006000007947 */ /* 0x000fea0003800000 */
.L_x_63:
[----:B------:R-:W-:-:S04]  /*0900*/  MOV R0, c[0x0][0x554] ;  /* 0x0001550000007a02 */ /* 0x000fc80000000f00 */
[----:B------:R-:W-:Y:S02]  /*0910*/  ISETP.NE.AND P0, PT, R0, 0x1, PT ;  /* 0x000000010000780c */ /* 0x000fe40003f05270 */
[----:B------:R-:W-:-:S11]  /*0920*/  MOV R0, R2 ;  /* 0x0000000200007202 */ /* 0x000fd60000000f00 */
[----:B------:R-:W-:-:S05]  /*0930*/  @P0 IMAD.HI.U32 R4, R2, c[0x0][0x558], RZ ;  /* 0x0001560002040a27 */ /* 0x000fca00078e00ff */
[----:B------:R-:W-:-:S05]  /*0940*/  @P0 SHF.R.U32.HI R0, RZ, c[0x0][0x55c], R4 ;  /* 0x00015700ff000a19 */ /* 0x000fca0000011604 */
[----:B------:R-:W-:Y:S02]  /*0950*/  IMAD R4, R0, c[0x0][0x554], RZ ;  /* 0x0001550000047a24 */ /* 0x000fe400078e02ff */
.L_x_64:
[----:B------:R-:W-:Y:S05]  /*0960*/  BSYNC B0 ;  /* 0x0000000000007941 */ /* 0x000fea0003800000 */
.L_x_62:
[----:B------:R-:W-:Y:S01]  /*0970*/  IMAD.MOV.U32 R5, RZ, RZ, c[0x0][0x53c] ;  /* 0x00014f00ff057624 */ /* 0x000fe200078e00ff */
[----:B------:R-:W-:Y:S01]  /*0980*/  ULDC UR5, c[0x0][0x1d0] ;  /* 0x0000740000057ab9 */ /* 0x000fe20000000800 */
[----:B------:R-:W-:Y:S01]  /*0990*/  IMAD.MOV.U32 R11, RZ, RZ, R0 ;  /* 0x000000ffff0b7224 */ /* 0x000fe200078e0000 */
[----:B------:R-:W-:Y:S01]  /*09a0*/  UIADD3 UR5, UR5, 0x7f, URZ ;  /* 0x0000007f05057890 */ /* 0x000fe2000fffe03f */
[----:B------:R-:W-:Y:S01]  /*09b0*/  IMAD.MOV.U32 R17, RZ, RZ, c[0x0][0x2c4] ;  /* 0x0000b100ff117624 */ /* 0x000fe200078e00ff */
[----:B------:R-:W-:Y:S01]  /*09c0*/  ISETP.NE.AND P0, PT, R5, 0x1, PT ;  /* 0x000000010500780c */ /* 0x000fe20003f05270 */
[----:B------:R-:W-:Y:S01]  /*09d0*/  IMAD.MOV.U32 R7, RZ, RZ, c[0x0][0x548] ;  /* 0x00015200ff077624 */ /* 0x000fe200078e00ff */
[----:B------:R-:W-:Y:S01]  /*09e0*/  LOP3.LUT R5, RZ, R0, RZ, 0x33, !PT ;  /* 0x00000000ff057212 */ /* 0x000fe200078e33ff */
[----:B------:R-:W-:Y:S01]  /*09f0*/  IMAD.IADD R4, R2, 0x1, -R4 ;  /* 0x0000000102047824 */ /* 0x000fe200078e0a04 */
[----:B------:R-:W-:Y:S01]  /*0a00*/  ISETP.NE.AND P5, PT, R17, 0x1, PT ;  /* 0x000000011100780c */ /* 0x000fe20003fa5270 */
[----:B------:R-:W-:Y:S01]  /*0a10*/  USHF.R.S32.HI UR4, URZ, 0x1f, UR5 ;  /* 0x0000001f3f047899 */ /* 0x000fe20008011405 */
[----:B------:R-:W-:Y:S01]  /*0a20*/  BSSY B0, `(.L_x_65) ;  /* 0x000003f000007945 */ /* 0x000fe20003800000 */
[----:B------:R-:W-:-:S02]  /*0a30*/  IMAD R3, R3, c[0x0][0x554], R4 ;  /* 0x0001550003037a24 */ /* 0x000fc400078e0204 */
[----:B------:R-:W-:Y:S01]  /*0a40*/  ULEA.HI UR4, UR4, UR5, URZ, 0x7 ;  /* 0x0000000504047291 */ /* 0x000fe2000f8f383f */
[----:B------:R-:W-:Y:S02]  /*0a50*/  IMAD.MOV.U32 R2, RZ, RZ, RZ ;  /* 0x000000ffff027224 */ /* 0x000fe400078e00ff */
[----:B------:R-:W-:Y:S01]  /*0a60*/  IMAD.MOV.U32 R20, RZ, RZ, R3 ;  /* 0x000000ffff147224 */ /* 0x000fe200078e0003 */
[----:B------:R-:W-:Y:S01]  /*0a70*/  USHF.R.S32.HI UR4, URZ, 0x7, UR4 ;  /* 0x000000073f047899 */ /* 0x000fe20008011404 */
[----:B------:R-:W-:Y:S01]  /*0a80*/  @P0 IMAD.HI.U32 R6, R0, c[0x0][0x540], RZ ;  /* 0x0001500000060a27 */ /* 0x000fe200078e00ff */
[----:B------:R-:W-:-:S04]  /*0a90*/  IADD3 R0, R5, c[0x0][0x53c], RZ ;  /* 0x00014f0005007a10 */ /* 0x000fc80007ffe0ff */
[----:B------:R-:W-:Y:S01]  /*0aa0*/  @P0 SHF.R.U32.HI R11, RZ, c[0x0][0x544], R6 ;  /* 0x00015100ff0b0a19 */ /* 0x000fe20000011606 */
[----:B------:R-:W-:Y:S01]  /*0ab0*/  IMAD.MOV.U32 R6, RZ, RZ, 0x80 ;  /* 0x00000080ff067424 */ /* 0x000fe200078e00ff */
[----:B------:R-:W-:-:S03]  /*0ac0*/  ISETP.NE.AND P0, PT, R7, 0x1, PT ;  /* 0x000000010700780c */ /* 0x000fc60003f05270 */
[----:B------:R-:W-:Y:S01]  /*0ad0*/  IMAD R0, R11, c[0x0][0x53c], R0 ;  /* 0x00014f000b007a24 */ /* 0x000fe200078e0200 */
[----:B------:R1:W-:Y:S03]  /*0ae0*/  STL [R1+0x38], R11 ;  /* 0x0000380b01007387 */ /* 0x0003e60000100800 */
[----:B------:R-:W-:-:S05]  /*0af0*/  IMAD.SHL.U32 R158, R0, 0x80, RZ ;  /* 0x00000080009e7824 */ /* 0x000fca00078e00ff */
[----:B------:R-:W-:Y:S01]  /*0b00*/  IADD3 R0, R158, 0x7f, RZ ;  /* 0x0000007f9e007810 */ /* 0x000fe20007ffe0ff */
[----:B------:R1:W-:Y:S04]  /*0b10*/  STL [R1+0x3c], R158 ;  /* 0x00003c9e01007387 */ /* 0x0003e80000100800 */
[----:B------:R-:W-:-:S05]  /*0b20*/  @P5 IMAD.HI.U32 R5, R0, c[0x0][0x2c8], RZ ;  /* 0x0000b20000055a27 */ /* 0x000fca00078e00ff */
[----:B------:R-:W-:Y:S02]  /*0b30*/  @P5 SHF.R.U32.HI R0, RZ, c[0x0][0x2cc], R5 ;  /* 0x0000b300ff005a19 */ /* 0x000fe40000011605 */
[----:B------:R-:W-:-:S04]  /*0b40*/  IADD3 R5, R6, -c[0x0][0x168], RZ ;  /* 0x80005a0006057a10 */ /* 0x000fc80007ffe0ff */
[----:B------:R-:W-:-:S04]  /*0b50*/  IADD3 R0, R0, c[0x0][0x1d0], R5 ;  /* 0x0000740000007a10 */ /* 0x000fc80007ffe005 */
[----:B------:R-:W-:-:S04]  /*0b60*/  SHF.R.S32.HI R6, RZ, 0x1f, R0 ;  /* 0x0000001fff067819 */ /* 0x000fc80000011400 */
[----:B------:R-:W-:Y:S01]  /*0b70*/  LEA.HI R6, R6, R0, RZ, 0x7 ;  /* 0x0000000006067211 */ /* 0x000fe200078f38ff */
[----:B------:R-:W-:-:S03]  /*0b80*/  @P0 IMAD.HI.U32 R0, R3, c[0x0][0x54c], RZ ;  /* 0x0001530003000a27 */ /* 0x000fc600078e00ff */
[----:B------:R-:W-:Y:S02]  /*0b90*/  SHF.R.S32.HI R6, RZ, 0x7, R6 ;  /* 0x00000007ff067819 */ /* 0x000fe40000011406 */
[----:B------:R-:W-:Y:S02]  /*0ba0*/  @P0 SHF.R.U32.HI R20, RZ, c[0x0][0x550], R0 ;  /* 0x00015400ff140a19 */ /* 0x000fe40000011600 */
[----:B------:R-:W-:-:S03]  /*0bb0*/  IMNMX R6, R6, UR4, PT ;  /* 0x0000000406067c17 */ /* 0x000fc6000b800200 */
[----:B------:R-:W-:Y:S01]  /*0bc0*/  IMAD.MOV R0, RZ, RZ, -R20 ;  /* 0x000000ffff007224 */ /* 0x000fe200078e0a14 */
[----:B------:R1:W-:Y:S01]  /*0bd0*/  STL [R1+0x34], R20 ;  /* 0x0000341401007387 */ /* 0x0003e20000100800 */
[----:B------:R-:W-:Y:S02]  /*0be0*/  ISETP.GE.AND P0, PT, R6, 0x1, PT ;  /* 0x000000010600780c */ /* 0x000fe40003f06270 */
[----:B------:R-:W-:-:S05]  /*0bf0*/  IMAD R12, R0, c[0x0][0x548], R3 ;  /* 0x00015200000c7a24 */ /* 0x000fca00078e0203 */
[----:B------:R1:W-:Y:S06]  /*0c00*/  STL [R1+0x30], R12 ;  /* 0x0000300c01007387 */ /* 0x0003ec0000100800 */
[----:B------:R-:W-:Y:S05]  /*0c10*/  @!P0 BRA `(.L_x_66) ;  /* 0x000001f000008947 */ /* 0x000fea0003800000 */
[----:B------:R-:W-:-:S04]  /*0c20*/  SHF.R.U32.HI R0, RZ, 0x10, R11 ;  /* 0x00000010ff007819 */ /* 0x000fc8000001160b */
[----:B------:R-:W-:-:S04]  /*0c30*/  ISETP.NE.AND P0, PT, R0, RZ, PT ;  /* 0x000000ff0000720c */ /* 0x000fc80003f05270 */
[----:B------:R-:W-:-:S04]  /*0c40*/  SEL R0, R0, c[0x0][0x338], P0 ;  /* 0x0000ce0000007a07 */ /* 0x000fc80000000000 */
[-C--:B------:R-:W-:Y:S02]  /*0c50*/  IABS R3, R0.reuse ;  /* 0x0000000000037213 */ /* 0x080fe40000000000 */
[----:B------:R-:W-:Y:S02]  /*0c60*/  IADD3 R7, R0, -0x1, R6 ;  /* 0xffffffff00077810 */ /* 0x000fe40007ffe006 */
[----:B------:R-:W2:Y:S02]  /*0c70*/  I2F.RP R4, R3 ;  /* 0x0000000300047306 */ /* 0x000ea40000209400 */
[----:B------:R-:W-:Y:S02]  /*0c80*/  IABS R10, R7 ;  /* 0x00000007000a7213 */ /* 0x000fe40000000000 */
[----:B------:R-:W-:-:S04]  /*0c90*/  LOP3.LUT R7, R7, R0, RZ, 0x3c, !PT ;  /* 0x0000000007077212 */ /* 0x000fc800078e3cff */
[----:B------:R-:W-:Y:S01]  /*0ca0*/  ISETP.GE.AND P0, PT, R7, RZ, PT ;  /* 0x000000ff0700720c */ /* 0x000fe20003f06270 */
[----:B--2---:R-:W2:Y:S02]  /*0cb0*/  MUFU.RCP R4, R4 ;  /* 0x0000000400047308 */ /* 0x004ea40000001000 */
[----:B--2---:R-:W-:-:S06]  /*0cc0*/  IADD3 R4, R4, 0xffffffe, RZ ;  /* 0x0ffffffe04047810 */ /* 0x004fcc0007ffe0ff */
[----:B------:R-:W2:Y:S02]  /*0cd0*/  F2I.FTZ.U32.TRUNC.NTZ R5, R4 ;  /* 0x0000000400057305 */ /* 0x000ea4000021f000 */
[----:B--2---:R-:W-:Y:S02]  /*0ce0*/  IMAD.MOV R2, RZ, RZ, -R5 ;  /* 0x000000ffff027224 */ /* 0x004fe400078e0a05 */
[----:B------:R-:W-:Y:S02]  /*0cf0*/  IMAD.MOV.U32 R4, RZ, RZ, RZ ;  /* 0x000000ffff047224 */ /* 0x000fe400078e00ff */
[----:B------:R-:W-:Y:S01]  /*0d00*/  IMAD.MOV.U32 R8, RZ, RZ, R2 ;  /* 0x000000ffff087224 */ /* 0x000fe200078e0002 */
[----:B------:R-:W-:-:S03]  /*0d10*/  IABS R2, R0 ;  /* 0x0000000000027213 */ /* 0x000fc60000000000 */
[----:B------:R-:W-:Y:S02]  /*0d20*/  IMAD R8, R8, R3, RZ ;  /* 0x0000000308087224 */ /* 0x000fe400078e02ff */
[----:B------:R-:W-:Y:S02]  /*0d30*/  IMAD.MOV R9, RZ, RZ, -R2 ;  /* 0x000000ffff097224 */ /* 0x000fe400078e0a02 */
[----:B------:R-:W-:-:S04]  /*0d40*/  IMAD.HI.U32 R2, R5, R8, R4 ;  /* 0x0000000805027227 */ /* 0x000fc800078e0004 */
[----:B------:R-:W-:Y:S02]  /*0d50*/  IMAD.MOV.U32 R4, RZ, RZ, R10 ;  /* 0x000000ffff047224 */ /* 0x000fe400078e000a */
[----:B------:R-:W-:Y:S02]  /*0d60*/  IMAD.MOV.U32 R5, RZ, RZ, R9 ;  /* 0x000000ffff057224 */ /* 0x000fe400078e0009 */
[----:B------:R-:W-:-:S04]  /*0d70*/  IMAD.HI.U32 R2, R2, R4, RZ ;  /* 0x0000000402027227 */ /* 0x000fc800078e00ff */
[----:B------:R-:W-:-:S05]  /*0d80*/  IMAD R4, R2, R5, R4 ;  /* 0x0000000502047224 */ /* 0x000fca00078e0204 */
[----:B------:R-:W-:-:S13]  /*0d90*/  ISETP.GT.U32.AND P1, PT, R3, R4, PT ;  /* 0x000000040300720c */ /* 0x000fda0003f24070 */
[----:B------:R-:W-:Y:S01]  /*0da0*/  @!P1 IMAD.IADD R4, R4, 0x1, -R3 ;  /* 0x0000000104049824 */ /* 0x000fe200078e0a03 */
[----:B------:R-:W-:Y:S02]  /*0db0*/  @!P1 IADD3 R2, R2, 0x1, RZ ;  /* 0x0000000102029810 */ /* 0x000fe40007ffe0ff */
[----:B------:R-:W-:Y:S02]  /*0dc0*/  ISETP.NE.AND P1, PT, R0, RZ, PT ;  /* 0x000000ff0000720c */ /* 0x000fe40003f25270 */
[----:B------:R-:W-:-:S13]  /*0dd0*/  ISETP.GE.U32.AND P2, PT, R4, R3, PT ;  /* 0x000000030400720c */ /* 0x000fda0003f46070 */
[----:B------:R-:W-:-:S05]  /*0de0*/  @P2 IADD3 R2, R2, 0x1, RZ ;  /* 0x0000000102022810 */ /* 0x000fca0007ffe0ff */
[----:B------:R-:W-:Y:S01]  /*0df0*/  @!P0 IMAD.MOV R2, RZ, RZ, -R2 ;  /* 0x000000ffff028224 */ /* 0x000fe200078e0a02 */
[----:B------:R-:W-:Y:S02]  /*0e00*/  @!P1 LOP3.LUT R2, RZ, R0, RZ, 0x33, !PT ;  /* 0x00000000ff029212 */ /* 0x000fe400078e33ff */
.L_x_66:
[----:B------:R-:W-:Y:S05]  /*0e10*/  BSYNC B0 ;  /* 0x0000000000007941 */ /* 0x000fea0003800000 */
.L_x_65:
[----:B------:R-:W-:Y:S01]  /*0e20*/  LOP3.LUT R0, R11, 0xffff, RZ, 0xc0, !PT ;  /* 0x0000ffff0b007812 */ /* 0x000fe200078ec0ff */
[----:B------:R-:W-:Y:S01]  /*0e30*/  IMAD.MOV.U32 R15, RZ, RZ, RZ ;  /* 0x000000ffff0f7224 */ /* 0x000fe200078e00ff */
[----:B------:R-:W-:Y:S01]  /*0e40*/  CS2R R114, SRZ ;  /* 0x0000000000727805 */ /* 0x000fe2000001ff00 */
[----:B------:R-:W-:Y:S01]  /*0e50*/  IMAD.MOV.U32 R16, RZ, RZ, RZ ;  /* 0x000000ffff107224 */ /* 0x000fe200078e00ff */
[----:B------:R-:W-:Y:S01]  /*0e60*/  CS2R R112, SRZ ;  /* 0x0000000000707805 */ /* 0x000fe2000001ff00 */
[----:B------:R-:W-:Y:S01]  /*0e70*/  IMAD R156, R0, R2, RZ ;  /* 0x00000002009c7224 */ /* 0x000fe200078e02ff */
[----:B------:R-:W-:Y:S01]  /*0e80*/  PRMT R0, RZ, 0x7610, R0 ;  /* 0x00007610ff007816 */ /* 0x000fe20000000000 */
[----:B------:R-:W-:Y:S01]  /*0e90*/  CS2R R134, SRZ ;  /* 0x0000000000867805 */ /* 0x000fe2000001ff00 */
[----:B------:R-:W-:Y:S01]  /*0ea0*/  CS2R R132, SRZ ;  /* 0x0000000000847805 */ /* 0x000fe2000001ff00 */
[----:B------:R-:W-:Y:S01]  /*0eb0*/  IMAD.IADD R2, R156, 0x1, R2 ;  /* 0x000000019c027824 */ /* 0x000fe200078e0202 */
[----:B------:R2:W-:Y:S01]  /*0ec0*/  STL [R1], R156 ;  /* 0x0000009c01007387 */ /* 0x0005e20000100800 */
[----:B------:R-:W-:Y:S01]  /*0ed0*/  CS2R R110, SRZ ;  /* 0x00000000006e7805 */ /* 0x000fe2000001ff00 */
[----:B------:R-:W-:Y:S01]  /*0ee0*/  CS2R R108, SRZ ;  /* 0x00000000006c7805 */ /* 0x000fe2000001ff00 */
[----:B------:R-:W-:Y:S01]  /*0ef0*/  CS2R R106, SRZ ;  /* 0x00000000006a7805 */ /* 0x000fe2000001ff00 */
[----:B------:R-:W-:Y:S01]  /*0f00*/  IMNMX R157, R6, R2, PT ;  /* 0x00000002069d7217 */ /* 0x000fe20003800200 */
        /* <DEDUP_REMOVED lines=27> */
[----:B--2---:R-:W2:Y:S01]  /*10c0*/  S2R R3, SR_TID.X ;  /* 0x0000000000037919 */ /* 0x004ea20000002100 */
[----:B------:R-:W-:-:S03]  /*10d0*/  ISETP.NE.U32.AND P0, PT, RZ, c[0x0][0x340], PT ;  /* 0x0000d000ff007a0c */ /* 0x000fc60003f05070 */
[----:B------:R-:W3:Y:S01]  /*10e0*/  LDL.64 R4, [R1+0x40] ;  /* 0x0000400001047983 */ /* 0x000ee20000100a00 */
[----:B------:R-:W-:-:S03]  /*10f0*/  ISETP.NE.AND.EX P0, PT, RZ, c[0x0][0x344], PT, P0 ;  /* 0x0000d100ff007a0c */ /* 0x000fc60003f05300 */
[----:B------:R4:W3:Y:S10]  /*1100*/  LDL.64 R18, [R1+0x40] ;  /* 0x0000400001127983 */ /* 0x0008f40000100a00 */
[----:B------:R-:W-:-:S02]  /*1110*/  @P0 MOV R2, 0x4 ;  /* 0x0000000400020802 */ /* 0x000fc40000000f00 */
[----:B--2---:R-:W-:-:S04]  /*1120*/  SHF.R.S32.HI R45, RZ, 0x1f, R3 ;  /* 0x0000001fff2d7819 */ /* 0x004fc80000011403 */
[----:B------:R-:W-:Y:S01]  /*1130*/  LEA.HI R45, R45, R3, RZ, 0x3 ;  /* 0x000000032d2d7211 */ /* 0x000fe200078f18ff */
[----:B------:R-:W-:-:S03]  /*1140*/  @P0 IMAD.WIDE R2, R20, R2, c[0x0][0x340] ;  /* 0x0000d00014020625 */ /* 0x000fc600078e0202 */
[----:B------:R-:W-:Y:S02]  /*1150*/  SHF.R.S32.HI R45, RZ, 0x3, R45 ;  /* 0x00000003ff2d7819 */ /* 0x000fe4000001142d */
[----:B------:R2:W5:Y:S01]  /*1160*/  @P0 LDG.E R10, [R2.64] ;  /* 0x00000006020a0981 */ /* 0x000562000c1e1900 */
[----:B-1----:R-:W-:Y:S01]  /*1170*/  SHF.R.S32.HI R11, RZ, 0x1f, R20 ;  /* 0x0000001fff0b7819 */ /* 0x002fe20000011414 */
[----:B------:R-:W-:Y:S01]  /*1180*/  WARPSYNC 0xffffffff ;  /* 0xffffffff00007948 */ /* 0x000fe20003800000 */
[----:B------:R-:W-:-:S05]  /*1190*/  SHF.R.S32.HI R0, RZ, 0x1f, R45 ;  /* 0x0000001fff007819 */ /* 0x000fca000001142d */
[C---:B--2---:R-:W-:Y:S02]  /*11a0*/  IMAD R2, R0.reuse, c[0x0][0x1e0], RZ ;  /* 0x0000780000027a24 */ /* 0x044fe400078e02ff */
[----:B------:R-:W-:Y:S02]  /*11b0*/  IMAD R0, R0, c[0x0][0x208], RZ ;  /* 0x0000820000007a24 */ /* 0x000fe400078e02ff */
[C---:B------:R-:W-:Y:S02]  /*11c0*/  IMAD R6, R45.reuse, c[0x0][0x1e4], R2 ;  /* 0x000079002d067a24 */ /* 0x040fe400078e0202 */
[----:B------:R-:W-:Y:S01]  /*11d0*/  IMAD R7, R45, c[0x0][0x20c], R0 ;  /* 0x000083002d077a24 */ /* 0x000fe200078e0200 */
[----:B------:R-:W-:-:S05]  /*11e0*/  SHF.R.S32.HI R0, RZ, 0x1f, R12 ;  /* 0x0000001fff007819 */ /* 0x000fca000001140c */
[C---:B------:R-:W-:Y:S02]  /*11f0*/  IMAD R8, R0.reuse, c[0x0][0x210], RZ ;  /* 0x0000840000087a24 */ /* 0x040fe400078e02ff */
[----:B------:R-:W-:Y:S02]  /*1200*/  IMAD R14, R0, c[0x0][0x1b8], RZ ;  /* 0x00006e00000e7a24 */ /* 0x000fe400078e02ff */
[C---:B------:R-:W-:Y:S02]  /*1210*/  IMAD R8, R12.reuse, c[0x0][0x214], R8 ;  /* 0x000085000c087a24 */ /* 0x040fe400078e0208 */
[----:B------:R-:W-:Y:S01]  /*1220*/  IMAD R14, R12, c[0x0][0x1bc], R14 ;  /* 0x00006f000c0e7a24 */ /* 0x000fe200078e020e */
[----:B---3--:R-:W-:-:S04]  /*1230*/  MOV R18, R4 ;  /* 0x0000000400127202 */ /* 0x008fc80000000f00 */
[--C-:B------:R-:W-:Y:S02]  /*1240*/  SHF.R.S32.HI R19, RZ, 0x1f, R18.reuse ;  /* 0x0000001fff137819 */ /* 0x100fe40000011412 */
[C---:B------:R-:W-:Y:S02]  /*1250*/  IADD3 R15, R18.reuse, 0x40, RZ ;  /* 0x00000040120f7810 */ /* 0x040fe40007ffe0ff */
[----:B------:R-:W-:Y:S01]  /*1260*/  ISETP.GE.AND P3, PT, R18, c[0x0][0x1d4], PT ;  /* 0x0000750012007a0c */ /* 0x000fe20003f66270 */
[--C-:B------:R-:W-:Y:S01]  /*1270*/  IMAD.WIDE.U32 R2, R45, c[0x0][0x208], R18.reuse ;  /* 0x000082002d027a25 */ /* 0x100fe200078e0012 */
[----:B------:R-:W-:Y:S01]  /*1280*/  ISETP.GE.AND P2, PT, R15, c[0x0][0x1d4], PT ;  /* 0x000075000f007a0c */ /* 0x000fe20003f46270 */
[----:B------:R4:W-:Y:S01]  /*1290*/  STL [R1+0x44], R19 ;  /* 0x0000441301007387 */ /* 0x0009e20000100800 */
[----:B------:R-:W-:Y:S01]  /*12a0*/  SEL R13, RZ, 0x1, P3 ;  /* 0x00000001ff0d7807 */ /* 0x000fe20001800000 */
[----:B------:R-:W-:Y:S01]  /*12b0*/  IMAD.WIDE.U32 R4, R45, c[0x0][0x1e0], R18 ;  /* 0x000078002d047a25 */ /* 0x000fe200078e0012 */
[----:B------:R-:W-:-:S03]  /*12c0*/  IADD3 R3, R3, R7, RZ ;  /* 0x0000000703037210 */ /* 0x000fc60007ffe0ff */
[----:B------:R-:W-:Y:S02]  /*12d0*/  IMAD.IADD R5, R5, 0x1, R6 ;  /* 0x0000000105057824 */ /* 0x000fe400078e0206 */
[----:B------:R-:W-:Y:S01]  /*12e0*/  IMAD R6, R0, c[0x0][0x1e8], RZ ;  /* 0x00007a0000067a24 */ /* 0x000fe200078e02ff */
[----:B------:R-:W-:Y:S01]  /*12f0*/  SEL R0, RZ, 0xffffffff, P2 ;  /* 0xffffffffff007807 */ /* 0x000fe20001000000 */
[----:B------:R-:W-:-:S04]  /*1300*/  IMAD.WIDE.U32 R4, R12, c[0x0][0x1e8], R4 ;  /* 0x00007a000c047a25 */ /* 0x000fc800078e0004 */
[C---:B------:R-:W-:Y:S02]  /*1310*/  IMAD R6, R12.reuse, c[0x0][0x1ec], R6 ;  /* 0x00007b000c067a24 */ /* 0x040fe400078e0206 */
[----:B------:R-:W-:-:S04]  /*1320*/  IMAD.WIDE.U32 R2, R12, c[0x0][0x210], R2 ;  /* 0x000084000c027a25 */ /* 0x000fc800078e0002 */
[----:B------:R-:W-:Y:S01]  /*1330*/  IMAD.IADD R7, R5, 0x1, R6 ;  /* 0x0000000105077824 */ /* 0x000fe200078e0206 */
[----:B------:R-:W-:Y:S01]  /*1340*/  IADD3 R5, R3, R8, RZ ;  /* 0x0000000803057210 */ /* 0x000fe20007ffe0ff */
[----:B------:R-:W-:Y:S01]  /*1350*/  IMAD.MOV.U32 R6, RZ, RZ, R4 ;  /* 0x000000ffff067224 */ /* 0x000fe200078e0004 */
[--C-:B-----5:R-:W-:Y:S01]  /*1360*/  @P0 SHF.R.S32.HI R3, RZ, 0x1f, R10.reuse ;  /* 0x0000001fff030819 */ /* 0x120fe2000001140a */
[----:B------:R-:W-:Y:S01]  /*1370*/  IMAD.WIDE.U32 R8, R12, c[0x0][0x1b8], RZ ;  /* 0x00006e000c087a25 */ /* 0x000fe200078e00ff */
[----:B------:R-:W-:Y:S02]  /*1380*/  @!P0 MOV R3, R11 ;  /* 0x0000000b00038202 */ /* 0x000fe40000000f00 */
[----:B------:R-:W-:Y:S01]  /*1390*/  MOV R4, R2 ;  /* 0x0000000200047202 */ /* 0x000fe20000000f00 */
[----:B------:R-:W-:Y:S01]  /*13a0*/  @P0 IMAD.MOV.U32 R2, RZ, RZ, R10 ;  /* 0x000000ffff020224 */ /* 0x000fe200078e000a */
[----:B------:R-:W-:Y:S01]  /*13b0*/  SHF.L.U32 R12, R0, 0x1, RZ ;  /* 0x00000001000c7819 */ /* 0x000fe200000006ff */
[C---:B------:R-:W-:Y:S01]  /*13c0*/  IMAD R0, R3.reuse, c[0x0][0x1f0], RZ ;  /* 0x00007c0003007a24 */ /* 0x040fe200078e02ff */
[----:B------:R-:W-:Y:S01]  /*13d0*/  @!P0 MOV R2, R20 ;  /* 0x0000001400028202 */ /* 0x000fe20000000f00 */
[----:B------:R-:W-:Y:S01]  /*13e0*/  IMAD R3, R3, c[0x0][0x218], RZ ;  /* 0x0000860003037a24 */ /* 0x000fe200078e02ff */
[----:B------:R-:W-:-:S02]  /*13f0*/  LOP3.LUT R44, R12, 0x2, R13, 0xe2, !PT ;  /* 0x000000020c2c7812 */ /* 0x000fc400078ee20d */
[----:B------:R-:W-:Y:S01]  /*1400*/  IADD3 R10, R157, -0x1, RZ ;  /* 0xffffffff9d0a7810 */ /* 0x000fe20007ffe0ff */
[----:B------:R-:W-:-:S04]  /*1410*/  IMAD.WIDE.U32 R160, R2, c[0x0][0x1f0], R6 ;  /* 0x00007c0002a07a25 */ /* 0x000fc800078e0006 */
[C---:B------:R-:W-:Y:S01]  /*1420*/  IMAD.WIDE.U32 R48, R2.reuse, c[0x0][0x218], R4 ;  /* 0x0000860002307a25 */ /* 0x040fe200078e0004 */
[----:B------:R4:W-:Y:S03]  /*1430*/  STL.64 [R1+0x10], R160 ;  /* 0x000010a001007387 */ /* 0x0009e60000100a00 */
[C---:B------:R-:W-:Y:S01]  /*1440*/  IMAD R0, R2.reuse, c[0x0][0x1f4], R0 ;  /* 0x00007d0002007a24 */ /* 0x040fe200078e0200 */
[----:B------:R4:W-:Y:S01]  /*1450*/  STL.64 [R1+0x18], R48 ;  /* 0x0000183001007387 */ /* 0x0009e20000100a00 */
[----:B------:R-:W-:Y:S02]  /*1460*/  IMAD R2, R2, c[0x0][0x21c], R3 ;  /* 0x0000870002027a24 */ /* 0x000fe400078e0203 */
[----:B------:R-:W-:Y:S01]  /*1470*/  IMAD.IADD R6, R9, 0x1, R14 ;  /* 0x0000000109067824 */ /* 0x000fe200078e020e */
[----:B------:R-:W-:Y:S02]  /*1480*/  IADD3 R159, R161, R0, RZ ;  /* 0x00000000a19f7210 */ /* 0x000fe40007ffe0ff */
[----:B------:R-:W-:-:S03]  /*1490*/  IADD3 R46, R49, R2, RZ ;  /* 0x00000002312e7210 */ /* 0x000fc60007ffe0ff */
[----:B------:R4:W-:Y:S04]  /*14a0*/  STL [R1+0x20], R159 ;  /* 0x0000209f01007387 */ /* 0x0009e80000100800 */
[----:B------:R4:W-:Y:S02]  /*14b0*/  STL [R1+0x24], R46 ;  /* 0x0000242e01007387 */ /* 0x0009e40000100800 */
[----:B------:R-:W2:Y:S04]  /*14c0*/  LDL R16, [R1+0x5c] ;  /* 0x00005c0001107983 */ /* 0x000ea80000100800 */
[----:B------:R-:W3:Y:S01]  /*14d0*/  LDL R14, [R1+0x4c] ;  /* 0x00004c00010e7983 */ /* 0x000ee20000100800 */
[----:B------:R-:W-:Y:S02]  /*14e0*/  IMAD.MOV.U32 R7, RZ, RZ, R6 ;  /* 0x000000ffff077224 */ /* 0x000fe400078e0006 */
[----:B------:R-:W-:-:S02]  /*14f0*/  IMAD R3, R11, c[0x0][0x1c0], RZ ;  /* 0x000070000b037a24 */ /* 0x000fc400078e02ff */
[----:B------:R-:W-:Y:S02]  /*1500*/  IMAD.MOV.U32 R6, RZ, RZ, R8 ;  /* 0x000000ffff067224 */ /* 0x000fe400078e0008 */
[C---:B------:R-:W-:Y:S02]  /*1510*/  IMAD R3, R20.reuse, c[0x0][0x1c4], R3 ;  /* 0x0000710014037a24 */ /* 0x040fe400078e0203 */
[----:B------:R-:W-:Y:S01]  /*1520*/  IMAD.WIDE.U32 R6, R20, c[0x0][0x1c0], R6 ;  /* 0x0000700014067a25 */ /* 0x000fe200078e0006 */
[----:B------:R-:W-:Y:S03]  /*1530*/  BAR.SYNC.DEFER_BLOCKING 0x0 ;  /* 0x0000000000007b1d */ /* 0x000fe60000010000 */
[----:B------:R-:W-:Y:S02]  /*1540*/  IMAD.IADD R3, R7, 0x1, R3 ;  /* 0x0000000107037824 */ /* 0x000fe400078e0203 */
[----:B------:R-:W-:-:S02]  /*1550*/  IMAD R11, R17, c[0x0][0x168], RZ ;  /* 0x00005a00110b7a24 */ /* 0x000fc400078e02ff */
[----:B------:R-:W-:-:S05]  /*1560*/  IMAD.IADD R9, R45, 0x1, R158 ;  /* 0x000000012d097824 */ /* 0x000fca00078e029e */
[----:B------:R-:W-:Y:S02]  /*1570*/  ISETP.GE.AND P1, PT, R9, R11, PT ;  /* 0x0000000b0900720c */ /* 0x000fe40003f26270 */
[----:B------:R-:W-:Y:S02]  /*1580*/  ISETP.GE.AND P6, PT, R18, c[0x0][0x198], PT ;  /* 0x0000660012007a0c */ /* 0x000fe40003fc6270 */
[----:B------:R-:W-:Y:S01]  /*1590*/  ISETP.GE.AND P4, PT, R15, c[0x0][0x198], PT ;  /* 0x000066000f007a0c */ /* 0x000fe20003f86270 */
[----:B------:R-:W-:Y:S02]  /*15a0*/  IMAD.MOV.U32 R153, RZ, RZ, c[0x0][0x1e0] ;  /* 0x00007800ff997624 */ /* 0x000fe400078e00ff */
[----:B------:R-:W-:Y:S02]  /*15b0*/  IMAD.MOV.U32 R154, RZ, RZ, c[0x0][0x1e4] ;  /* 0x00007900ff9a7624 */ /* 0x000fe400078e00ff */
[----:B--2---:R-:W-:-:S04]  /*15c0*/  IMAD.IADD R2, R16, 0x1, R158 ;  /* 0x0000000110027824 */ /* 0x004fc800078e029e */
[----:B------:R-:W-:-:S04]  /*15d0*/  @P5 IMAD.HI.U32 R4, R2, c[0x0][0x2c8], RZ ;  /* 0x0000b20002045a27 */ /* 0x000fc800078e00ff */
[----:B------:R-:W-:Y:S01]  /*15e0*/  IMAD.MOV.U32 R0, RZ, RZ, R2 ;  /* 0x000000ffff007224 */ /* 0x000fe200078e0002 */
[----:B------:R-:W-:-:S04]  /*15f0*/  @P5 SHF.R.U32.HI R0, RZ, c[0x0][0x2cc], R4 ;  /* 0x0000b300ff005a19 */ /* 0x000fc80000011604 */
[--C-:B------:R-:W-:Y:S01]  /*1600*/  SHF.R.S32.HI R5, RZ, 0x1f, R0.reuse ;  /* 0x0000001fff057819 */ /* 0x100fe20000011400 */
[----:B------:R-:W-:-:S04]  /*1610*/  IMAD.MOV R4, RZ, RZ, -R0 ;  /* 0x000000ffff047224 */ /* 0x000fc800078e0a00 */
[----:B------:R-:W-:Y:S02]  /*1620*/  IMAD R4, R4, c[0x0][0x2c4], R2 ;  /* 0x0000b10004047a24 */ /* 0x000fe400078e0202 */
[----:B------:R-:W-:Y:S02]  /*1630*/  IMAD.MOV.U32 R2, RZ, RZ, R6 ;  /* 0x000000ffff027224 */ /* 0x000fe400078e0006 */
[----:B------:R-:W-:Y:S02]  /*1640*/  IMAD R5, R5, c[0x0][0x1b0], RZ ;  /* 0x00006c0005057a24 */ /* 0x000fe400078e02ff */
[----:B------:R-:W-:-:S04]  /*1650*/  IMAD.WIDE.U32 R2, R0, c[0x0][0x1b0], R2 ;  /* 0x00006c0000027a25 */ /* 0x000fc800078e0002 */
[----:B------:R-:W-:Y:S01]  /*1660*/  IMAD R0, R0, c[0x0][0x1b4], R5 ;  /* 0x00006d0000007a24 */ /* 0x000fe200078e0205 */
[----:B------:R-:W-:-:S03]  /*1670*/  SHF.R.S32.HI R5, RZ, 0x1f, R4 ;  /* 0x0000001fff057819 */ /* 0x000fc60000011404 */
[----:B------:R-:W-:Y:S02]  /*1680*/  IMAD.IADD R3, R3, 0x1, R0 ;  /* 0x0000000103037824 */ /* 0x000fe400078e0200 */
[----:B------:R-:W-:Y:S02]  /*1690*/  IMAD R0, R5, c[0x0][0x1a8], RZ ;  /* 0x00006a0005007a24 */ /* 0x000fe400078e02ff */
[----:B------:R-:W-:-:S04]  /*16a0*/  IMAD.WIDE.U32 R2, R4, c[0x0][0x1a8], R2 ;  /* 0x00006a0004027a25 */ /* 0x000fc800078e0002 */
[----:B------:R-:W-:Y:S01]  /*16b0*/  IMAD R0, R4, c[0x0][0x1ac], R0 ;  /* 0x00006b0004007a24 */ /* 0x000fe200078e0200 */
[----:B------:R-:W-:-:S03]  /*16c0*/  LEA R8, P0, R2, c[0x0][0x160], 0x1 ;  /* 0x0000580002087a11 */ /* 0x000fc600078008ff */
[----:B------:R-:W-:-:S05]  /*16d0*/  IMAD.IADD R0, R3, 0x1, R0 ;  /* 0x0000000103007824 */ /* 0x000fca00078e0200 */
[----:B------:R-:W-:Y:S02]  /*16e0*/  LEA.HI.X R0, R2, c[0x0][0x164], R0, 0x1, P0 ;  /* 0x0000590002007a11 */ /* 0x000fe400000f0c00 */
[----:B------:R-:W1:Y:S04]  /*16f0*/  SHFL.IDX PT, R2, R8, RZ, 0x181f ;  /* 0x00181fff08027589 */ /* 0x000e6800000e0000 */
[----:B------:R-:W3:Y:S04]  /*1700*/  SHFL.IDX PT, R3, R0, RZ, 0x181f ;  /* 0x00181fff00037589 */ /* 0x000ee800000e0000 */
[----:B------:R-:W2:Y:S01]  /*1710*/  SHFL.IDX PT, R6, R8, 0x1, 0x181f ;  /* 0x00381f0008067f89 */ /* 0x000ea200000e0000 */
[----:B------:R-:W-:-:S03]  /*1720*/  IADD3 R4, R9, 0x20, RZ ;  /* 0x0000002009047810 */ /* 0x000fc60007ffe0ff */
[----:B------:R-:W5:Y:S01]  /*1730*/  SHFL.IDX PT, R7, R0, 0x1, 0x181f ;  /* 0x00381f0000077f89 */ /* 0x000f6200000e0000 */
[----:B-1----:R-:W-:-:S04]  /*1740*/  @!P1 LEA R12, P0, R15, R2, 0x1 ;  /* 0x000000020f0c9211 */ /* 0x002fc800078008ff */
[----:B---3--:R-:W-:Y:S02]  /*1750*/  @!P1 LEA.HI.X R13, R15, R3, R14, 0x1, P0 ;  /* 0x000000030f0d9211 */ /* 0x008fe400000f0c0e */
[----:B------:R-:W-:Y:S01]  /*1760*/  ISETP.GE.AND P0, PT, R4, R11, PT ;  /* 0x0000000b0400720c */ /* 0x000fe20003f06270 */
[----:B------:R-:W-:Y:S01]  /*1770*/  @!P1 IMAD.WIDE R2, R18, 0x2, R2 ;  /* 0x0000000212029825 */ /* 0x000fe200078e0202 */
[----:B------:R-:W1:Y:S04]  /*1780*/  SHFL.IDX PT, R4, R8, 0x2, 0x181f ;  /* 0x00581f0008047f89 */ /* 0x000e6800000e0000 */
[----:B------:R3:W-:Y:S04]  /*1790*/  @!P1 LDGSTS.E.BYPASS.LTC128B.128 [R228+0x100], [R2.64], !P6 ;  /* 0x0010000002e49fae */ /* 0x0007e8000f101d46 */
[----:B------:R-:W4:Y:S04]  /*17a0*/  SHFL.IDX PT, R5, R0, 0x2, 0x181f ;  /* 0x00581f0000057f89 */ /* 0x000f2800000e0000 */
[----:B------:R2:W-:Y:S01]  /*17b0*/  @!P1 LDGSTS.E.BYPASS.LTC128B.128 [R228+0x4100], [R12.64], !P4 ;  /* 0x041000000ce49fae */ /* 0x0005e2000e101d46 */
[----:B---3--:R-:W-:-:S02]  /*17c0*/  IADD3 R2, R9, 0x40, RZ ;  /* 0x0000004009027810 */ /* 0x008fc40007ffe0ff */
[----:B--2---:R-:W-:-:S04]  /*17d0*/  @!P0 LEA R12, P1, R15, R6, 0x1 ;  /* 0x000000060f0c8211 */ /* 0x004fc800078208ff */
[----:B-----5:R-:W-:Y:S02]  /*17e0*/  @!P0 LEA.HI.X R13, R15, R7, R14, 0x1, P1 ;  /* 0x000000070f0d8211 */ /* 0x020fe400008f0c0e */
[----:B------:R-:W-:Y:S01]  /*17f0*/  ISETP.GE.AND P1, PT, R2, R11, PT ;  /* 0x0000000b0200720c */ /* 0x000fe20003f26270 */
[----:B------:R-:W-:Y:S01]  /*1800*/  @!P0 IMAD.WIDE R6, R18, 0x2, R6 ;  /* 0x0000000212068825 */ /* 0x000fe200078e0206 */
[----:B------:R-:W-:Y:S04]  /*1810*/  SHFL.IDX PT, R2, R8, 0x3, 0x181f ;  /* 0x00781f0008027f89 */ /* 0x000fe800000e0000 */
[----:B------:R2:W3:Y:S01]  /*1820*/  SHFL.IDX PT, R3, R0, 0x3, 0x181f ;  /* 0x00781f0000037f89 */ /* 0x0004e200000e0000 */
[----:B------:R-:W-:-:S03]  /*1830*/  IADD3 R9, R9, 0x60, RZ ;  /* 0x0000006009097810 */ /* 0x000fc60007ffe0ff */
[----:B------:R1:W-:Y:S04]  /*1840*/  @!P0 LDGSTS.E.BYPASS.LTC128B.128 [R228+0x1100], [R6.64], !P6 ;  /* 0x0110000006e48fae */ /* 0x0003e8000f101d46 */
[----:B------:R5:W-:Y:S01]  /*1850*/  @!P0 LDGSTS.E.BYPASS.LTC128B.128 [R228+0x5100], [R12.64], !P4 ;  /* 0x051000000ce48fae */ /* 0x000be2000e101d46 */
[----:B-1----:R-:W-:-:S04]  /*1860*/  @!P1 LEA R6, P0, R15, R4, 0x1 ;  /* 0x000000040f069211 */ /* 0x002fc800078008ff */
[----:B----4-:R-:W-:Y:S02]  /*1870*/  @!P1 LEA.HI.X R7, R15, R5, R14, 0x1, P0 ;  /* 0x000000050f079211 */ /* 0x010fe400000f0c0e */
[----:B------:R-:W-:Y:S01]  /*1880*/  ISETP.GE.AND P0, PT, R9, R11, PT ;  /* 0x0000000b0900720c */ /* 0x000fe20003f06270 */
[----:B------:R-:W-:Y:S01]  /*1890*/  @!P1 IMAD.WIDE R4, R18, 0x2, R4 ;  /* 0x0000000212049825 */ /* 0x000fe200078e0204 */
[----:B--2---:R-:W-:Y:S02]  /*18a0*/  IADD3 R0, -R45, c[0x0][0x1d0], RZ ;  /* 0x000074002d007a10 */ /* 0x004fe40007ffe1ff */
[----:B------:R-:W-:Y:S02]  /*18b0*/  SHF.R.S32.HI R11, RZ, 0x1f, R10 ;  /* 0x0000001fff0b7819 */ /* 0x000fe4000001140a */
[----:B------:R3:W-:Y:S01]  /*18c0*/  @!P1 LDGSTS.E.BYPASS.LTC128B.128 [R228+0x2100], [R4.64], !P6 ;  /* 0x0210000004e49fae */ /* 0x0007e2000f101d46 */
[----:B------:R-:W-:Y:S02]  /*18d0*/  IMAD R0, R10, -0x80, R0 ;  /* 0xffffff800a007824 */ /* 0x000fe400078e0200 */
[----:B------:R-:W-:Y:S01]  /*18e0*/  IMAD R8, R11, c[0x0][0x1e0], RZ ;  /* 0x000078000b087a24 */ /* 0x000fe200078e02ff */
[----:B------:R1:W-:Y:S02]  /*18f0*/  @!P1 LDGSTS.E.BYPASS.LTC128B.128 [R228+0x6100], [R6.64], !P4 ;  /* 0x0610000006e49fae */ /* 0x0003e4000e101d46 */
[----:B------:R-:W-:Y:S01]  /*1900*/  ISETP.GE.AND P1, PT, R0, 0x1, PT ;  /* 0x000000010000780c */ /* 0x000fe20003f26270 */
[----:B------:R-:W-:-:S02]  /*1910*/  IMAD R8, R10, c[0x0][0x1e4], R8 ;  /* 0x000079000a087a24 */ /* 0x000fc400078e0208 */
[----:B---3--:R-:W-:-:S05]  /*1920*/  @!P0 IMAD.WIDE R4, R18, 0x2, R2 ;  /* 0x0000000212048825 */ /* 0x008fca00078e0202 */
[----:B------:R2:W-:Y:S01]  /*1930*/  @!P0 LDGSTS.E.BYPASS.LTC128B.128 [R228+0x3100], [R4.64], !P6 ;  /* 0x0310000004e48fae */ /* 0x0005e2000f101d46 */
[----:B-1----:R-:W-:-:S04]  /*1940*/  @!P0 LEA R6, P6, R15, R2, 0x1 ;  /* 0x000000020f068211 */ /* 0x002fc800078c08ff */
[----:B------:R-:W-:-:S05]  /*1950*/  @!P0 LEA.HI.X R7, R15, R3, R14, 0x1, P6 ;  /* 0x000000030f078211 */ /* 0x000fca00030f0c0e */
[----:B------:R1:W-:Y:S01]  /*1960*/  @!P0 LDGSTS.E.BYPASS.LTC128B.128 [R228+0x7100], [R6.64], !P4 ;  /* 0x0710000006e48fae */ /* 0x0003e2000e101d46 */
[----:B--2---:R-:W-:Y:S01]  /*1970*/  IMAD.WIDE.U32 R4, R10, c[0x0][0x1e0], RZ ;  /* 0x000078000a047a25 */ /* 0x004fe200078e00ff */
[----:B------:R-:W-:Y:S02]  /*1980*/  ISETP.GE.AND P4, PT, R0, 0x41, PT ;  /* 0x000000410000780c */ /* 0x000fe40003f86270 */
[----:B------:R-:W0:Y:S01]  /*1990*/  LDGDEPBAR ;  /* 0x00000000000079af */ /* 0x000e220000000000 */
[----:B------:R-:W-:Y:S01]  /*19a0*/  IMAD.IADD R8, R5, 0x1, R8 ;  /* 0x0000000105087824 */ /* 0x000fe200078e0208 */
[----:B------:R-:W-:-:S04]  /*19b0*/  LEA R2, P6, R4, R160, 0x7 ;  /* 0x000000a004027211 */ /* 0x000fc800078c38ff */
[----:B------:R-:W-:Y:S02]  /*19c0*/  LEA.HI.X R3, R4, R159, R8, 0x7, P6 ;  /* 0x0000009f04037211 */ /* 0x000fe400030f3c08 */
[----:B------:R-:W-:-:S04]  /*19d0*/  @P1 LEA R4, P6, R2, c[0x0][0x1c8], 0x1 ;  /* 0x0000720002041a11 */ /* 0x000fc800078c08ff */
[----:B------:R-:W-:Y:S02]  /*19e0*/  @P1 LEA.HI.X R5, R2, c[0x0][0x1cc], R3, 0x1, P6 ;  /* 0x0000730002051a11 */ /* 0x000fe400030f0c03 */
[----:B------:R-:W-:-:S03]  /*19f0*/  ISETP.GE.AND P6, PT, R0, 0x21, PT ;  /* 0x000000210000780c */ /* 0x000fc60003fc6270 */
[----:B------:R2:W-:Y:S04]  /*1a00*/  @P1 LDGSTS.E.BYPASS.LTC128B.128 [R228+0x8100], [R4.64], !P3 ;  /* 0x0810000004e41fae */ /* 0x0005e8000d901d46 */
[----:B------:R2:W-:Y:S01]  /*1a10*/  @P1 LDGSTS.E.BYPASS.LTC128B.128 [R228+0xc100], [R4.64+0x80], !P2 ;  /* 0x0c10008004e41fae */ /* 0x0005e2000d101d46 */
[----:B------:R-:W-:-:S05]  /*1a20*/  ISETP.GE.AND P1, PT, R0, 0x61, PT ;  /* 0x000000610000780c */ /* 0x000fca0003f26270 */
[----:B-1----:R-:W-:-:S04]  /*1a30*/  @P6 LEA R6, P0, R153, R2, 0x5 ;  /* 0x0000000299066211 */ /* 0x002fc800078028ff */
[----:B------:R-:W-:Y:S02]  /*1a40*/  @P6 LEA.HI.X R0, R153, R3, R154, 0x5, P0 ;  /* 0x0000000399006211 */ /* 0x000fe400000f2c9a */
[----:B------:R-:W-:-:S04]  /*1a50*/  @P6 LEA R8, P0, R6, c[0x0][0x1c8], 0x1 ;  /* 0x0000720006086a11 */ /* 0x000fc800078008ff */
[----:B------:R-:W-:Y:S01]  /*1a60*/  @P6 LEA.HI.X R9, R6, c[0x0][0x1cc], R0, 0x1, P0 ;  /* 0x0000730006096a11 */ /* 0x000fe200000f0c00 */
[----:B------:R-:W-:-:S04]  /*1a70*/  IMAD.SHL.U32 R6, R154, 0x40, RZ ;  /* 0x000000409a067824 */ /* 0x000fc800078e00ff */
[----:B------:R1:W-:Y:S04]  /*1a80*/  @P6 LDGSTS.E.BYPASS.LTC128B.128 [R228+0x9100], [R8.64], !P3 ;  /* 0x0910000008e46fae */ /* 0x0003e8000d901d46 */
[----:B------:R1:W-:Y:S01]  /*1a90*/  @P6 LDGSTS.E.BYPASS.LTC128B.128 [R228+0xd100], [R8.64+0x80], !P2 ;  /* 0x0d10008008e46fae */ /* 0x0003e2000d101d46 */
[----:B--2---:R-:W-:-:S05]  /*1aa0*/  IMAD.WIDE.U32 R4, R153, 0x40, RZ ;  /* 0x0000004099047825 */ /* 0x004fca00078e00ff */
[----:B------:R-:W-:Y:S01]  /*1ab0*/  @P4 IADD3 R0, P0, R2, R4, RZ ;  /* 0x0000000402004210 */ /* 0x000fe20007f1e0ff */
[----:B------:R-:W-:-:S03]  /*1ac0*/  @P1 IMAD R4, R154, 0x60, RZ ;  /* 0x000000609a041824 */ /* 0x000fc600078e02ff */
[----:B------:R-:W-:Y:S01]  /*1ad0*/  @P4 IADD3.X R5, R3, R5, R6, P0, !PT ;  /* 0x0000000503054210 */ /* 0x000fe200007fe406 */
[----:B------:R-:W-:Y:S01]  /*1ae0*/  @P1 IMAD.WIDE.U32 R2, R153, 0x60, R2 ;  /* 0x0000006099021825 */ /* 0x000fe200078e0002 */
[----:B------:R-:W-:-:S04]  /*1af0*/  @P4 LEA R6, P0, R0, c[0x0][0x1c8], 0x1 ;  /* 0x0000720000064a11 */ /* 0x000fc800078008ff */
[----:B------:R-:W-:Y:S01]  /*1b00*/  @P4 LEA.HI.X R7, R0, c[0x0][0x1cc], R5, 0x1, P0 ;  /* 0x0000730000074a11 */ /* 0x000fe200000f0c05 */
[----:B------:R-:W-:Y:S01]  /*1b10*/  @P1 IMAD.IADD R0, R3, 0x1, R4 ;  /* 0x0000000103001824 */ /* 0x000fe200078e0204 */
[----:B------:R-:W-:-:S03]  /*1b20*/  @P1 LEA R4, P0, R2, c[0x0][0x1c8], 0x1 ;  /* 0x0000720002041a11 */ /* 0x000fc600078008ff */
[----:B------:R2:W-:Y:S01]  /*1b30*/  @P4 LDGSTS.E.BYPASS.LTC128B.128 [R228+0xa100], [R6.64], !P3 ;  /* 0x0a10000006e44fae */ /* 0x0005e2000d901d46 */
[----:B------:R-:W-:-:S03]  /*1b40*/  @P1 LEA.HI.X R5, R2, c[0x0][0x1cc], R0, 0x1, P0 ;  /* 0x0000730002051a11 */ /* 0x000fc600000f0c00 */
[----:B------:R2:W-:Y:S04]  /*1b50*/  @P4 LDGSTS.E.BYPASS.LTC128B.128 [R228+0xe100], [R6.64+0x80], !P2 ;  /* 0x0e10008006e44fae */ /* 0x0005e8000d101d46 */
[----:B------:R2:W-:Y:S04]  /*1b60*/  @P1 LDGSTS.E.BYPASS.LTC128B.128 [R228+0xb100], [R4.64], !P3 ;  /* 0x0b10000004e41fae */ /* 0x0005e8000d901d46 */
[----:B------:R2:W-:Y:S04]  /*1b70*/  @P1 LDGSTS.E.BYPASS.LTC128B.128 [R228+0xf100], [R4.64+0x80], !P2 ;  /* 0x0f10008004e41fae */ /* 0x0005e8000d101d46 */
[----:B------:R-:W0:Y:S01]  /*1b80*/  LDGDEPBAR ;  /* 0x00000000000079af */ /* 0x000e220000000000 */
[----:B------:R-:W-:-:S04]  /*1b90*/  DEPBAR.LE SB0, 0x1 ;  /* 0x000080400000791a */ /* 0x000fc80000000000 */
[----:B------:R-:W-:Y:S06]  /*1ba0*/  BAR.SYNC.DEFER_BLOCKING 0x0 ;  /* 0x0000000000007b1d */ /* 0x000fec0000010000 */
[----:B------:R-:W-:Y:S04]  /*1bb0*/  LDSM.16.M88.4 R136, [R224] ;  /* 0x00000000e088783b */ /* 0x000fe80000000200 */
[----:B------:R-:W-:Y:S04]  /*1bc0*/  LDSM.16.M88.4 R140, [R225] ;  /* 0x00000000e18c783b */ /* 0x000fe80000000200 */
[----:B------:R-:W-:Y:S04]  /*1bd0*/  LDSM.16.M88.4 R168, [R227] ;  /* 0x00000000e3a8783b */ /* 0x000fe80000000200 */
[----:B------:R-:W-:Y:S04]  /*1be0*/  LDSM.16.M88.4 R172, [R226] ;  /* 0x00000000e2ac783b */ /* 0x000fe80000000200 */
[----:B------:R-:W-:Y:S04]  /*1bf0*/  LDSM.16.M88.4 R184, [R224+0x4000] ;  /* 0x00400000e0b8783b */ /* 0x000fe80000000200 */
[----:B------:R-:W-:Y:S04]  /*1c00*/  LDSM.16.M88.4 R188, [R225+0x4000] ;  /* 0x00400000e1bc783b */ /* 0x000fe80000000200 */
[----:B------:R-:W-:Y:S04]  /*1c10*/  LDSM.16.M88.4 R192, [R227+0x4000] ;  /* 0x00400000e3c0783b */ /* 0x000fe80000000200 */
[----:B------:R-:W-:Y:S04]  /*1c20*/  LDSM.16.M88.4 R196, [R226+0x4000] ;  /* 0x00400000e2c4783b */ /* 0x000fe80000000200 */
[----:B------:R-:W-:Y:S06]  /*1c30*/  BAR.SYNC.DEFER_BLOCKING 0x0 ;  /* 0x0000000000007b1d */ /* 0x000fec0000010000 */
[----:B------:R-:W-:-:S04]  /*1c40*/  DEPBAR.LE SB0, 0x0 ;  /* 0x000080000000791a */ /* 0x000fc80000000000 */
[----:B------:R-:W-:Y:S06]  /*1c50*/  BAR.SYNC.DEFER_BLOCKING 0x0 ;  /* 0x0000000000007b1d */ /* 0x000fec0000010000 */
[----:B--2---:R-:W5:Y:S04]  /*1c60*/  LDSM.16.M88.4 R4, [R201] ;  /* 0x00000000c904783b */ /* 0x004f680000000200 */
[----:B------:R-:W2:Y:S04]  /*1c70*/  LDSM.16.M88.4 R20, [R201+0x800] ;  /* 0x00080000c914783b */ /* 0x000ea80000000200 */
[----:B------:R-:W3:Y:S04]  /*1c80*/  LDSM.16.M88.4 R24, [R207] ;  /* 0x00000000cf18783b */ /* 0x000ee80000000200 */
[----:B------:R-:W4:Y:S04]  /*1c90*/  LDSM.16.M88.4 R32, [R201+0x1000] ;  /* 0x00100000c920783b */ /* 0x000f280000000200 */
[----:B------:R-:W1:Y:S04]  /*1ca0*/  LDSM.16.M88.4 R36, [R222] ;  /* 0x00000000de24783b */ /* 0x000e680000000200 */
[----:B------:R-:W1:Y:S04]  /*1cb0*/  LDSM.16.M88.4 R28, [R221] ;  /* 0x00000000dd1c783b */ /* 0x000e680000000200 */
[----:B------:R-:W1:Y:S01]  /*1cc0*/  LDSM.16.M88.4 R40, [R201+0x1800] ;  /* 0x00180000c928783b */ /* 0x000e620000000200 */
[C---:B-----5:R-:W-:Y:S08]  /*1cd0*/  HMMA.16816.F32.BF16 R12, R136.reuse, R4, RZ ;  /* 0x00000004880c723c */ /* 0x060ff000000418ff */
[C---:B------:R-:W-:Y:S08]  /*1ce0*/  HMMA.16816.F32.BF16 R4, R136.reuse, R6, RZ ;  /* 0x000000068804723c */ /* 0x040ff000000418ff */
[----:B--2---:R-:W-:Y:S08]  /*1cf0*/  HMMA.16816.F32.BF16 R16, R136, R20, RZ ;  /* 0x000000148810723c */ /* 0x004ff000000418ff */
[C---:B---3--:R-:W-:Y:S08]  /*1d00*/  HMMA.16816.F32.BF16 R108, R140.reuse, R24, R12 ;  /* 0x000000188c6c723c */ /* 0x048ff0000004180c */
[----:B------:R-:W-:Y:S01]  /*1d10*/  HMMA.16816.F32.BF16 R100, R140, R26, R4 ;  /* 0x0000001a8c64723c */ /* 0x000fe20000041804 */
[----:B------:R-:W2:Y:S07]  /*1d20*/  LDSM.16.M88.4 R24, [R220] ;  /* 0x00000000dc18783b */ /* 0x000eae0000000200 */
[C---:B----4-:R-:W-:Y:S08]  /*1d30*/  HMMA.16816.F32.BF16 R4, R136.reuse, R32, RZ ;  /* 0x000000208804723c */ /* 0x050ff000000418ff */
[----:B------:R-:W-:Y:S08]  /*1d40*/  HMMA.16816.F32.BF16 R12, R136, R22, RZ ;  /* 0x00000016880c723c */ /* 0x000ff000000418ff */
[----:B-1----:R-:W-:Y:S08]  /*1d50*/  HMMA.16816.F32.BF16 R96, R140, R36, R16 ;  /* 0x000000248c60723c */ /* 0x002ff00000041810 */
[----:B------:R-:W-:Y:S01]  /*1d60*/  HMMA.16816.F32.BF16 R16, R136, R34, RZ ;  /* 0x000000228810723c */ /* 0x000fe200000418ff */
[----:B------:R-:W1:Y:S01]  /*1d70*/  LDSM.16.M88.4 R32, [R201+0x2000] ;  /* 0x00200000c920783b */ /* 0x000e620000000200 */
[----:B------:R-:W-:-:S02]  /*1d80*/  IMAD R0, R11, c[0x0][0x208], RZ ;  /* 0x000082000b007a24 */ /* 0x000fc400078e02ff */
[----:B------:R-:W-:-:S04]  /*1d90*/  IMAD.WIDE.U32 R2, R10, c[0x0][0x208], RZ ;  /* 0x000082000a027a25 */ /* 0x000fc800078e00ff */
[----:B------:R-:W-:Y:S01]  /*1da0*/  HMMA.16816.F32.BF16 R64, R140, R28, R4 ;  /* 0x0000001c8c40723c */ /* 0x000fe20000041804 */
[----:B------:R-:W-:-:S06]  /*1db0*/  IMAD.MOV.U32 R11, RZ, RZ, c[0x0][0x208] ;  /* 0x00008200ff0b7624 */ /* 0x000fcc00078e00ff */
[----:B------:R-:W-:Y:S01]  /*1dc0*/  IMAD R4, R10, c[0x0][0x20c], R0 ;  /* 0x000083000a047a24 */ /* 0x000fe200078e0200 */
[----:B------:R-:W-:Y:S01]  /*1dd0*/  HMMA.16816.F32.BF16 R20, R136, R40, RZ ;  /* 0x000000288814723c */ /* 0x000fe200000418ff */
[----:B------:R-:W-:Y:S02]  /*1de0*/  LEA R0, P0, R2, R48, 0x7 ;  /* 0x0000003002007211 */ /* 0x000fe400078038ff */
[----:B------:R-:W-:-:S05]  /*1df0*/  IMAD.IADD R3, R3, 0x1, R4 ;  /* 0x0000000103037824 */ /* 0x000fca00078e0204 */
[----:B------:R-:W-:Y:S01]  /*1e00*/  HMMA.16816.F32.BF16 R92, R140, R38, R12 ;  /* 0x000000268c5c723c */ /* 0x000fe2000004180c */
[----:B------:R-:W3:Y:S01]  /*1e10*/  LDSM.16.M88.4 R36, [R201+0x2800] ;  /* 0x00280000c924783b */ /* 0x000ee20000000200 */
[----:B------:R-:W-:Y:S02]  /*1e20*/  IMAD.MOV.U32 R155, RZ, RZ, -0x80 ;  /* 0xffffff80ff9b7424 */ /* 0x000fe400078e00ff */
[----:B------:R-:W-:Y:S01]  /*1e30*/  IMAD.MOV.U32 R5, RZ, RZ, 0x6 ;  /* 0x00000006ff057424 */ /* 0x000fe200078e00ff */
[----:B------:R-:W-:Y:S03]  /*1e40*/  LDSM.16.M88.4 R48, [R216] ;  /* 0x00000000d830783b */ /* 0x000fe60000000200 */
[----:B------:R-:W-:Y:S01]  /*1e50*/  HMMA.16816.F32.BF16 R12, R136, R42, RZ ;  /* 0x0000002a880c723c */ /* 0x000fe200000418ff */
[----:B------:R-:W-:Y:S01]  /*1e60*/  LEA.HI.X R3, R2, R46, R3, 0x7, P0 ;  /* 0x0000002e02037211 */ /* 0x000fe200000f3c03 */
[C---:B------:R-:W-:Y:S01]  /*1e70*/  IMAD.SHL.U32 R52, R11.reuse, 0x40, RZ ;  /* 0x000000400b347824 */ /* 0x040fe200078e00ff */
[----:B------:R-:W-:Y:S01]  /*1e80*/  LEA R2, P0, R0, c[0x0][0x1f8], 0x1 ;  /* 0x00007e0000027a11 */ /* 0x000fe200078008ff */
[----:B------:R-:W-:Y:S01]  /*1e90*/  IMAD R152, R10, R155, c[0x0][0x1d0] ;  /* 0x000074000a987624 */ /* 0x000fe200078e029b */
[----:B------:R-:W-:Y:S01]  /*1ea0*/  LOP3.LUT R4, R44, 0x1, RZ, 0xc0, !PT ;  /* 0x000000012c047812 */ /* 0x000fe200078ec0ff */
[----:B------:R-:W-:Y:S01]  /*1eb0*/  LDSM.16.M88.4 R40, [R218] ;  /* 0x00000000da28783b */ /* 0x000fe20000000200 */
[----:B------:R-:W-:-:S02]  /*1ec0*/  SHF.L.U64.HI R11, R11, R5, c[0x0][0x20c] ;  /* 0x000083000b0b7619 */ /* 0x000fc40000010205 */
[----:B------:R-:W-:Y:S02]  /*1ed0*/  LEA.HI.X R3, R0, c[0x0][0x1fc], R3, 0x1, P0 ;  /* 0x00007f0000037a11 */ /* 0x000fe400000f0c03 */
[----:B------:R-:W-:Y:S01]  /*1ee0*/  IADD3 R6, P6, R52, R2, RZ ;  /* 0x0000000234067210 */ /* 0x000fe20007fde0ff */
[----:B------:R-:W-:Y:S01]  /*1ef0*/  IMAD.IADD R0, R152, 0x1, -R45 ;  /* 0x0000000198007824 */ /* 0x000fe200078e0a2d */
[----:B------:R-:W-:Y:S02]  /*1f00*/  IADD3 R8, P1, P0, R52, 0x80, R2 ;  /* 0x0000008034087810 */ /* 0x000fe4000783e002 */
[----:B------:R-:W-:Y:S01]  /*1f10*/  ISETP.NE.U32.AND P4, PT, R4, 0x1, PT ;  /* 0x000000010400780c */ /* 0x000fe20003f85070 */
[C-C-:B------:R-:W-:Y:S01]  /*1f20*/  IMAD.X R7, R11.reuse, 0x1, R3.reuse, P6 ;  /* 0x000000010b077824 */ /* 0x140fe200030e0603 */
[----:B------:R-:W-:Y:S02]  /*1f30*/  IADD3 R4, P6, R6, R52, RZ ;  /* 0x0000003406047210 */ /* 0x000fe40007fde0ff */
[----:B------:R-:W-:-:S02]  /*1f40*/  IADD3.X R9, R11, RZ, R3, P1, P0 ;  /* 0x000000ff0b097210 */ /* 0x000fc40000fe0403 */
[----:B------:R-:W-:Y:S02]  /*1f50*/  ISETP.LT.OR P0, PT, R0, 0x1, P4 ;  /* 0x000000010000780c */ /* 0x000fe40002701670 */
[----:B------:R-:W-:Y:S01]  /*1f60*/  LOP3.LUT P1, RZ, R44, 0x2, RZ, 0xc0, !PT ;  /* 0x000000022cff7812 */ /* 0x000fe2000782c0ff */
[----:B------:R-:W-:Y:S01]  /*1f70*/  IMAD.X R5, R7, 0x1, R11, P6 ;  /* 0x0000000107057824 */ /* 0x000fe200030e060b */
[----:B------:R-:W-:Y:S01]  /*1f80*/  HMMA.16816.F32.BF16 R72, R140, R30, R16 ;  /* 0x0000001e8c48723c */ /* 0x000fe20000041810 */
[----:B------:R-:W4:Y:S01]  /*1f90*/  LDSM.16.M88.4 R28, [R219] ;  /* 0x00000000db1c783b */ /* 0x000f220000000200 */
[----:B------:R-:W-:-:S03]  /*1fa0*/  ISETP.LT.OR P6, PT, R0, 0x1, !P1 ;  /* 0x000000010000780c */ /* 0x000fc60004fc1670 */
[----:B------:R-:W-:Y:S03]  /*1fb0*/  LDSM.16.M88.4 R44, [R217] ;  /* 0x00000000d92c783b */ /* 0x000fe60000000200 */
[C---:B--2---:R-:W-:Y:S08]  /*1fc0*/  HMMA.16816.F32.BF16 R80, R140.reuse, R24, R20 ;  /* 0x000000188c50723c */ /* 0x044ff00000041814 */
[----:B------:R-:W-:Y:S01]  /*1fd0*/  HMMA.16816.F32.BF16 R104, R140, R26, R12 ;  /* 0x0000001a8c68723c */ /* 0x000fe2000004180c */
[----:B------:R-:W2:Y:S07]  /*1fe0*/  LDSM.16.M88.4 R24, [R201+0x3000] ;  /* 0x00300000c918783b */ /* 0x000eae0000000200 */
[C---:B-1----:R-:W-:Y:S08]  /*1ff0*/  HMMA.16816.F32.BF16 R20, R136.reuse, R32, RZ ;  /* 0x000000208814723c */ /* 0x042ff000000418ff */
[----:B------:R-:W-:Y:S01]  /*2000*/  HMMA.16816.F32.BF16 R16, R136, R34, RZ ;  /* 0x000000228810723c */ /* 0x000fe200000418ff */
[----:B------:R-:W1:Y:S04]  /*2010*/  LDSM.16.M88.4 R32, [R201+0x3800] ;  /* 0x00380000c920783b */ /* 0x000e680000000200 */
[----:B------:R-:W-:Y:S01]  /*2020*/  @!PT LDS RZ, [RZ] ;  /* 0x00000000fffff984 */ /* 0x000fe20000000800 */
[----:B------:R-:W-:Y:S01]  /*2030*/  @!PT LDS RZ, [RZ] ;  /* 0x00000000fffff984 */ /* 0x000fe20000000800 */
[----:B------:R-:W-:Y:S01]  /*2040*/  @!PT LDS RZ, [RZ] ;  /* 0x00000000fffff984 */ /* 0x000fe20000000800 */
[----:B------:R5:W-:Y:S01]  /*2050*/  LDGSTS.E.BYPASS.LTC128B.128 [R228+0x100], [R2.64], !P0 ;  /* 0x0010000002e47fae */ /* 0x000be2000c101d46 */
[----:B------:R-:W-:-:S03]  /*2060*/  ISETP.LT.OR P0, PT, R0, 0x21, P4 ;  /* 0x000000210000780c */ /* 0x000fc60002701670 */
[----:B------:R5:W-:Y:S01]  /*2070*/  LDGSTS.E.BYPASS.LTC128B.128 [R228+0x4100], [R2.64+0x80], !P6 ;  /* 0x0410008002e47fae */ /* 0x000be2000f101d46 */
[C---:B------:R-:W-:Y:S01]  /*2080*/  ISETP.LT.OR P6, PT, R0.reuse, 0x21, !P1 ;  /* 0x000000210000780c */ /* 0x040fe20004fc1670 */
[----:B---3--:R-:W-:Y:S08]  /*2090*/  HMMA.16816.F32.BF16 R12, R136, R36, RZ ;  /* 0x00000024880c723c */ /* 0x008ff000000418ff */
[----:B------:R3:W-:Y:S04]  /*20a0*/  LDGSTS.E.BYPASS.LTC128B.128 [R228+0x1100], [R6.64], !P0 ;  /* 0x0110000006e47fae */ /* 0x0007e8000c101d46 */
[----:B------:R1:W-:Y:S01]  /*20b0*/  LDGSTS.E.BYPASS.LTC128B.128 [R228+0x5100], [R8.64], !P6 ;  /* 0x0510000008e47fae */ /* 0x0003e2000f101d46 */
[----:B------:R-:W-:-:S02]  /*20c0*/  ISETP.LT.OR P6, PT, R0, 0x41, P4 ;  /* 0x000000410000780c */ /* 0x000fc400027c1670 */
[----:B-----5:R-:W-:Y:S01]  /*20d0*/  IADD3 R2, P0, R4, R52, RZ ;  /* 0x0000003404027210 */ /* 0x020fe20007f1e0ff */
[C---:B----4-:R-:W-:Y:S10]  /*20e0*/  HMMA.16816.F32.BF16 R88, R140.reuse, R28, R20 ;  /* 0x0000001c8c58723c */ /* 0x050ff40000041814 */
[----:B------:R3:W-:Y:S01]  /*20f0*/  LDGSTS.E.BYPASS.LTC128B.128 [R228+0x2100], [R4.64], !P6 ;  /* 0x0210000004e47fae */ /* 0x0007e2000f101d46 */
[----:B------:R-:W-:Y:S01]  /*2100*/  IMAD.X R3, R5, 0x1, R11, P0 ;  /* 0x0000000105037824 */ /* 0x000fe200000e060b */
[C---:B------:R-:W-:Y:S01]  /*2110*/  ISETP.LT.OR P0, PT, R0.reuse, 0x41, !P1 ;  /* 0x000000410000780c */ /* 0x040fe20004f01670 */
[C---:B------:R-:W-:Y:S08]  /*2120*/  HMMA.16816.F32.BF16 R84, R140.reuse, R30, R16 ;  /* 0x0000001e8c54723c */ /* 0x040ff00000041810 */
[----:B------:R-:W-:Y:S04]  /*2130*/  HMMA.16816.F32.BF16 R76, R140, R40, R12 ;  /* 0x000000288c4c723c */ /* 0x000fe8000004180c */
[----:B------:R3:W-:Y:S04]  /*2140*/  LDGSTS.E.BYPASS.LTC128B.128 [R228+0x6100], [R4.64+0x80], !P0 ;  /* 0x0610008004e47fae */ /* 0x0007e8000c101d46 */
[C---:B------:R-:W-:Y:S08]  /*2150*/  HMMA.16816.F32.BF16 R28, R136.reuse, R38, RZ ;  /* 0x00000026881c723c */ /* 0x040ff000000418ff */
[C---:B--2---:R-:W-:Y:S08]  /*2160*/  HMMA.16816.F32.BF16 R16, R136.reuse, R26, RZ ;  /* 0x0000001a8810723c */ /* 0x044ff000000418ff */
[C---:B-1----:R-:W-:Y:S08]  /*2170*/  HMMA.16816.F32.BF16 R12, R136.reuse, R32, RZ ;  /* 0x00000020880c723c */ /* 0x042ff000000418ff */
[----:B---3--:R-:W-:Y:S01]  /*2180*/  HMMA.16816.F32.BF16 R4, R136, R34, RZ ;  /* 0x000000228804723c */ /* 0x008fe200000418ff */
[----:B------:R-:W-:-:S02]  /*2190*/  ISETP.LT.OR P4, PT, R0, 0x61, P4 ;  /* 0x000000610000780c */ /* 0x000fc40002781670 */
[----:B------:R-:W-:-:S05]  /*21a0*/  ISETP.LT.OR P1, PT, R0, 0x61, !P1 ;  /* 0x000000610000780c */ /* 0x000fca0004f21670 */
[C---:B------:R-:W-:Y:S06]  /*21b0*/  HMMA.16816.F32.BF16 R68, R140.reuse, R42, R28 ;  /* 0x0000002a8c44723c */ /* 0x040fec000004181c */
[----:B------:R1:W-:Y:S02]  /*21c0*/  LDGSTS.E.BYPASS.LTC128B.128 [R228+0x3100], [R2.64], !P4 ;  /* 0x0310000002e47fae */ /* 0x0003e4000e101d46 */
[C---:B------:R-:W-:Y:S02]  /*21d0*/  HMMA.16816.F32.BF16 R56, R140.reuse, R46, R16 ;  /* 0x0000002e8c38723c */ /* 0x040fe40000041810 */
[----:B------:R1:W-:Y:S04]  /*21e0*/  LDGSTS.E.BYPASS.LTC128B.128 [R228+0x7100], [R2.64+0x80], !P1 ;  /* 0x0710008002e47fae */ /* 0x0003e8000c901d46 */
[----:B------:R-:W2:Y:S02]  /*21f0*/  LDSM.16.M88.4 R36, [R205+0x800] ;  /* 0x00080000cd24783b */ /* 0x000ea40000000200 */
[----:B------:R-:W-:Y:S02]  /*2200*/  HMMA.16816.F32.BF16 R52, R140, R48, R12 ;  /* 0x000000308c34723c */ /* 0x000fe4000004180c */
[----:B------:R-:W3:Y:S04]  /*2210*/  LDSM.16.M88.4 R28, [R205+0x1000] ;  /* 0x00100000cd1c783b */ /* 0x000ee80000000200 */
[----:B------:R-:W4:Y:S02]  /*2220*/  LDSM.16.M88.4 R16, [R205+0x1800] ;  /* 0x00180000cd10783b */ /* 0x000f240000000200 */
[----:B------:R-:W-:Y:S02]  /*2230*/  HMMA.16816.F32.BF16 R20, R136, R24, RZ ;  /* 0x000000188814723c */ /* 0x000fe400000418ff */
[----:B------:R-:W-:Y:S04]  /*2240*/  LDSM.16.M88.4 R24, [R205] ;  /* 0x00000000cd18783b */ /* 0x000fe80000000200 */
[----:B------:R-:W-:Y:S02]  /*2250*/  LDSM.16.M88.4 R12, [R205+0x2800] ;  /* 0x00280000cd0c783b */ /* 0x000fe40000000200 */
[C---:B------:R-:W-:Y:S02]  /*2260*/  HMMA.16816.F32.BF16 R48, R140.reuse, R50, R4 ;  /* 0x000000328c30723c */ /* 0x040fe40000041804 */
[----:B------:R-:W5:Y:S04]  /*2270*/  LDSM.16.M88.4 R4, [R205+0x2000] ;  /* 0x00200000cd04783b */ /* 0x000f680000000200 */
[----:B------:R-:W-:Y:S04]  /*2280*/  LDSM.16.M88.4 R132, [R205+0x4000] ;  /* 0x00400000cd84783b */ /* 0x000fe80000000200 */
[----:B------:R-:W-:Y:S04]  /*2290*/  LDSM.16.M88.4 R148, [R202+0x7000] ;  /* 0x00700000ca94783b */ /* 0x000fe80000000200 */
[----:B------:R-:W0:Y:S02]  /*22a0*/  LDGDEPBAR ;  /* 0x00000000000079af */ /* 0x000e240000000000 */
[----:B------:R-:W-:Y:S02]  /*22b0*/  HMMA.16816.F32.BF16 R60, R140, R44, R20 ;  /* 0x0000002c8c3c723c */ /* 0x000fe40000041814 */
[----:B------:R-:W1:Y:S06]  /*22c0*/  LDSM.16.M88.4 R20, [R205+0x3000] ;  /* 0x00300000cd14783b */ /* 0x000e6c0000000200 */
[C---:B--2---:R-:W-:Y:S08]  /*22d0*/  HMMA.16816.F32.BF16 R40, R168.reuse, R36, R96 ;  /* 0x00000024a828723c */ /* 0x044ff00000041860 */
[C---:B---3--:R-:W-:Y:S08]  /*22e0*/  HMMA.16816.F32.BF16 R64, R168.reuse, R28, R64 ;  /* 0x0000001ca840723c */ /* 0x048ff00000041840 */
[C---:B------:R-:W-:Y:S01]  /*22f0*/  HMMA.16816.F32.BF16 R72, R168.reuse, R30, R72 ;  /* 0x0000001ea848723c */ /* 0x040fe20000041848 */
[----:B------:R-:W2:Y:S07]  /*2300*/  LDSM.16.M88.4 R28, [R205+0x3800] ;  /* 0x00380000cd1c783b */ /* 0x000eae0000000200 */
[C---:B----4-:R-:W-:Y:S08]  /*2310*/  HMMA.16816.F32.BF16 R80, R168.reuse, R16, R80 ;  /* 0x00000010a850723c */ /* 0x050ff00000041850 */
[C---:B------:R-:W-:Y:S01]  /*2320*/  HMMA.16816.F32.BF16 R104, R168.reuse, R18, R104 ;  /* 0x00000012a868723c */ /* 0x040fe20000041868 */
[----:B------:R-:W3:Y:S07]  /*2330*/  LDSM.16.M88.4 R16, [R202] ;  /* 0x00000000ca10783b */ /* 0x000eee0000000200 */
[C---:B-----5:R-:W-:Y:S08]  /*2340*/  HMMA.16816.F32.BF16 R88, R168.reuse, R4, R88 ;  /* 0x00000004a858723c */ /* 0x060ff00000041858 */
[C---:B------:R-:W-:Y:S01]  /*2350*/  HMMA.16816.F32.BF16 R96, R168.reuse, R6, R84 ;  /* 0x00000006a860723c */ /* 0x040fe20000041854 */
[----:B------:R-:W4:Y:S07]  /*2360*/  LDSM.16.M88.4 R4, [R202+0x800] ;  /* 0x00080000ca04783b */ /* 0x000f2e0000000200 */
[C---:B------:R-:W-:Y:S08]  /*2370*/  HMMA.16816.F32.BF16 R44, R168.reuse, R24, R108 ;  /* 0x00000018a82c723c */ /* 0x040ff0000004186c */
[C---:B------:R-:W-:Y:S01]  /*2380*/  HMMA.16816.F32.BF16 R32, R168.reuse, R26, R100 ;  /* 0x0000001aa820723c */ /* 0x040fe20000041864 */
[----:B------:R-:W5:Y:S07]  /*2390*/  LDSM.16.M88.4 R24, [R202+0x1800] ;  /* 0x00180000ca18783b */ /* 0x000f6e0000000200 */
[C---:B------:R-:W-:Y:S08]  /*23a0*/  HMMA.16816.F32.BF16 R36, R168.reuse, R38, R92 ;  /* 0x00000026a824723c */ /* 0x040ff0000004185c */
[C---:B-1----:R-:W-:Y:S08]  /*23b0*/  HMMA.16816.F32.BF16 R112, R168.reuse, R20, R60 ;  /* 0x00000014a870723c */ /* 0x042ff0000004183c */
[C---:B------:R-:W-:Y:S01]  /*23c0*/  HMMA.16816.F32.BF16 R92, R168.reuse, R22, R56 ;  /* 0x00000016a85c723c */ /* 0x040fe20000041838 */
[----:B------:R-:W1:Y:S04]  /*23d0*/  LDSM.16.M88.4 R20, [R202+0x2800] ;  /* 0x00280000ca14783b */ /* 0x000e680000000200 */
[----:B------:R-:W-:Y:S03]  /*23e0*/  LDSM.16.M88.4 R56, [R202+0x2000] ;  /* 0x00200000ca38783b */ /* 0x000fe60000000200 */
[C---:B------:R-:W-:Y:S08]  /*23f0*/  HMMA.16816.F32.BF16 R100, R168.reuse, R12, R76 ;  /* 0x0000000ca864723c */ /* 0x040ff0000004184c */
[C---:B------:R-:W-:Y:S01]  /*2400*/  HMMA.16816.F32.BF16 R108, R168.reuse, R14, R68 ;  /* 0x0000000ea86c723c */ /* 0x040fe20000041844 */
[----:B------:R-:W1:Y:S07]  /*2410*/  LDSM.16.M88.4 R12, [R202+0x1000] ;  /* 0x00100000ca0c783b */ /* 0x000e6e0000000200 */
[----:B--2---:R-:W-:Y:S08]  /*2420*/  HMMA.16816.F32.BF16 R76, R168, R30, R48 ;  /* 0x0000001ea84c723c */ /* 0x004ff00000041830 */
[C---:B---3--:R-:W-:Y:S08]  /*2430*/  HMMA.16816.F32.BF16 R68, R172.reuse, R16, R44 ;  /* 0x00000010ac44723c */ /* 0x048ff0000004182c */
[----:B------:R-:W-:Y:S01]  /*2440*/  HMMA.16816.F32.BF16 R60, R172, R18, R32 ;  /* 0x00000012ac3c723c */ /* 0x000fe20000041820 */
[----:B------:R-:W2:Y:S04]  /*2450*/  LDSM.16.M88.4 R16, [R202+0x3800] ;  /* 0x00380000ca10783b */ /* 0x000ea80000000200 */
[----:B------:R-:W-:Y:S03]  /*2460*/  LDSM.16.M88.4 R32, [R201+0x4000] ;  /* 0x00400000c920783b */ /* 0x000fe60000000200 */
[----:B------:R-:W-:Y:S08]  /*2470*/  HMMA.16816.F32.BF16 R84, R168, R28, R52 ;  /* 0x0000001ca854723c */ /* 0x000ff00000041834 */
[C---:B----4-:R-:W-:Y:S08]  /*2480*/  HMMA.16816.F32.BF16 R48, R172.reuse, R6, R36 ;  /* 0x00000006ac30723c */ /* 0x050ff00000041824 */
[C---:B------:R-:W-:Y:S01]  /*2490*/  HMMA.16816.F32.BF16 R52, R172.reuse, R4, R40 ;  /* 0x00000004ac34723c */ /* 0x040fe20000041828 */
[----:B------:R-:W3:Y:S07]  /*24a0*/  LDSM.16.M88.4 R4, [R202+0x3000] ;  /* 0x00300000ca04783b */ /* 0x000eee0000000200 */
[C---:B-----5:R-:W-:Y:S08]  /*24b0*/  HMMA.16816.F32.BF16 R36, R172.reuse, R24, R80 ;  /* 0x00000018ac24723c */ /* 0x060ff00000041850 */
[C---:B------:R-:W-:Y:S01]  /*24c0*/  HMMA.16816.F32.BF16 R28, R172.reuse, R26, R104 ;  /* 0x0000001aac1c723c */ /* 0x040fe20000041868 */
[----:B------:R-:W4:Y:S07]  /*24d0*/  LDSM.16.M88.4 R24, [R201+0x4800] ;  /* 0x00480000c918783b */ /* 0x000f2e0000000200 */
[C---:B-1----:R-:W-:Y:S08]  /*24e0*/  HMMA.16816.F32.BF16 R100, R172.reuse, R20, R100 ;  /* 0x00000014ac64723c */ /* 0x042ff00000041864 */
[C---:B------:R-:W-:Y:S01]  /*24f0*/  HMMA.16816.F32.BF16 R108, R172.reuse, R22, R108 ;  /* 0x00000016ac6c723c */ /* 0x040fe2000004186c */
[----:B------:R-:W1:Y:S07]  /*2500*/  LDSM.16.M88.4 R20, [R201+0x5000] ;  /* 0x00500000c914783b */ /* 0x000e6e0000000200 */
[C---:B------:R-:W-:Y:S01]  /*2510*/  HMMA.16816.F32.BF16 R44, R172.reuse, R12, R64 ;  /* 0x0000000cac2c723c */ /* 0x040fe20000041840 */
[----:B------:R-:W-:Y:S07]  /*2520*/  LDSM.16.M88.4 R64, [R215] ;  /* 0x00000000d740783b */ /* 0x000fee0000000200 */
[C---:B------:R-:W-:Y:S01]  /*2530*/  HMMA.16816.F32.BF16 R40, R172.reuse, R14, R72 ;  /* 0x0000000eac28723c */ /* 0x040fe20000041848 */
[----:B------:R-:W5:Y:S07]  /*2540*/  LDSM.16.M88.4 R12, [R201+0x5800] ;  /* 0x00580000c90c783b */ /* 0x000f6e0000000200 */
[C---:B------:R-:W-:Y:S08]  /*2550*/  HMMA.16816.F32.BF16 R72, R172.reuse, R56, R88 ;  /* 0x00000038ac48723c */ /* 0x040ff00000041858 */
[C---:B--2---:R-:W-:Y:S08]  /*2560*/  HMMA.16816.F32.BF16 R120, R172.reuse, R16, R84 ;  /* 0x00000010ac78723c */ /* 0x044ff00000041854 */
[C---:B------:R-:W-:Y:S01]  /*2570*/  HMMA.16816.F32.BF16 R116, R172.reuse, R18, R76 ;  /* 0x00000012ac74723c */ /* 0x040fe2000004184c */
[----:B------:R-:W2:Y:S07]  /*2580*/  LDSM.16.M88.4 R16, [R201+0x6800] ;  /* 0x00680000c910783b */ /* 0x000eae0000000200 */
[C---:B------:R-:W-:Y:S01]  /*2590*/  HMMA.16816.F32.BF16 R88, R172.reuse, R58, R96 ;  /* 0x0000003aac58723c */ /* 0x040fe20000041860 */
[----:B------:R-:W-:Y:S07]  /*25a0*/  LDSM.16.M88.4 R56, [R213] ;  /* 0x00000000d538783b */ /* 0x000fee0000000200 */
[C---:B---3--:R-:W-:Y:S08]  /*25b0*/  HMMA.16816.F32.BF16 R128, R172.reuse, R4, R112 ;  /* 0x00000004ac80723c */ /* 0x048ff00000041870 */
[----:B------:R-:W-:Y:S01]  /*25c0*/  HMMA.16816.F32.BF16 R124, R172, R6, R92 ;  /* 0x00000006ac7c723c */ /* 0x000fe2000004185c */
[----:B------:R-:W3:Y:S07]  /*25d0*/  LDSM.16.M88.4 R4, [R201+0x6000] ;  /* 0x00600000c904783b */ /* 0x000eee0000000200 */
[C---:B----4-:R-:W-:Y:S01]  /*25e0*/  HMMA.16816.F32.BF16 R96, R184.reuse, R26, R48 ;  /* 0x0000001ab860723c */ /* 0x050fe20000041830 */
[----:B------:R-:W4:Y:S07]  /*25f0*/  LDSM.16.M88.4 R48, [R201+0x7000] ;  /* 0x00700000c930783b */ /* 0x000f2e0000000200 */
[C---:B------:R-:W-:Y:S01]  /*2600*/  HMMA.16816.F32.BF16 R76, R184.reuse, R32, R68 ;  /* 0x00000020b84c723c */ /* 0x040fe20000041844 */
[----:B------:R-:W2:Y:S07]  /*2610*/  LDSM.16.M88.4 R68, [R201+0x7800] ;  /* 0x00780000c944783b */ /* 0x000eae0000000200 */
[C---:B------:R-:W-:Y:S01]  /*2620*/  HMMA.16816.F32.BF16 R112, R184.reuse, R34, R60 ;  /* 0x00000022b870723c */ /* 0x040fe2000004183c */
[----:B------:R-:W2:Y:S04]  /*2630*/  LDSM.16.M88.4 R60, [R214] ;  /* 0x00000000d63c783b */ /* 0x000ea80000000200 */
[----:B------:R-:W-:Y:S03]  /*2640*/  LDSM.16.M88.4 R32, [R210] ;  /* 0x00000000d220783b */ /* 0x000fe60000000200 */
[C---:B------:R-:W-:Y:S08]  /*2650*/  HMMA.16816.F32.BF16 R104, R184.reuse, R24, R52 ;  /* 0x00000018b868723c */ /* 0x040ff00000041834 */
[C---:B-1----:R-:W-:Y:S01]  /*2660*/  HMMA.16816.F32.BF16 R92, R184.reuse, R20, R44 ;  /* 0x00000014b85c723c */ /* 0x042fe2000004182c */
[----:B------:R-:W1:Y:S07]  /*2670*/  LDSM.16.M88.4 R44, [R212] ;  /* 0x00000000d42c783b */ /* 0x000e6e0000000200 */
[C---:B-----5:R-:W-:Y:S01]  /*2680*/  HMMA.16816.F32.BF16 R80, R184.reuse, R12, R36 ;  /* 0x0000000cb850723c */ /* 0x060fe20000041824 */
[----:B------:R-:W5:Y:S07]  /*2690*/  LDSM.16.M88.4 R36, [R211] ;  /* 0x00000000d324783b */ /* 0x000f6e0000000200 */
[C---:B------:R-:W-:Y:S01]  /*26a0*/  HMMA.16816.F32.BF16 R52, R184.reuse, R14, R28 ;  /* 0x0000000eb834723c */ /* 0x040fe2000004181c */
[----:B------:R-:W1:Y:S07]  /*26b0*/  LDSM.16.M88.4 R28, [R209] ;  /* 0x00000000d11c783b */ /* 0x000e6e0000000200 */
[C---:B------:R-:W-:Y:S08]  /*26c0*/  HMMA.16816.F32.BF16 R84, R184.reuse, R22, R40 ;  /* 0x00000016b854723c */ /* 0x040ff00000041828 */
[C---:B--2---:R-:W-:Y:S08]  /*26d0*/  HMMA.16816.F32.BF16 R20, R184.reuse, R16, R100 ;  /* 0x00000010b814723c */ /* 0x044ff00000041864 */
[C---:B------:R-:W-:Y:S08]  /*26e0*/  HMMA.16816.F32.BF16 R16, R184.reuse, R18, R108 ;  /* 0x00000012b810723c */ /* 0x040ff0000004186c */
[C---:B---3--:R-:W-:Y:S01]  /*26f0*/  HMMA.16816.F32.BF16 R24, R184.reuse, R6, R88 ;  /* 0x00000006b818723c */ /* 0x048fe20000041858 */
[----:B------:R-:W-:Y:S07]  /*2700*/  LDSM.16.M88.4 R88, [R205+0x5000] ;  /* 0x00500000cd58783b */ /* 0x000fee0000000200 */
[C---:B----4-:R-:W-:Y:S08]  /*2710*/  HMMA.16816.F32.BF16 R12, R184.reuse, R48, R128 ;  /* 0x00000030b80c723c */ /* 0x050ff00000041880 */
[----:B------:R-:W-:Y:S01]  /*2720*/  HMMA.16816.F32.BF16 R40, R184, R4, R72 ;  /* 0x00000004b828723c */ /* 0x000fe20000041848 */
[----:B------:R-:W2:Y:S07]  /*2730*/  LDSM.16.M88.4 R72, [R208] ;  /* 0x00000000d048783b */ /* 0x000eae0000000200 */
[----:B------:R-:W-:Y:S01]  /*2740*/  HMMA.16816.F32.BF16 R144, R188, R58, R84 ;  /* 0x0000003abc90723c */ /* 0x000fe20000041854 */
[----:B------:R-:W3:Y:S07]  /*2750*/  LDSM.16.M88.4 R84, [R205+0x4800] ;  /* 0x00480000cd54783b */ /* 0x000eee0000000200 */
[C---:B------:R-:W-:Y:S08]  /*2760*/  HMMA.16816.F32.BF16 R4, R184.reuse, R50, R124 ;  /* 0x00000032b804723c */ /* 0x040ff0000004187c */
[C---:B------:R-:W-:Y:S08]  /*2770*/  HMMA.16816.F32.BF16 R48, R184.reuse, R68, R120 ;  /* 0x00000044b830723c */ /* 0x040ff00000041878 */
[----:B------:R-:W-:Y:S08]  /*2780*/  HMMA.16816.F32.BF16 R68, R184, R70, R116 ;  /* 0x00000046b844723c */ /* 0x000ff00000041874 */
[C---:B------:R-:W-:Y:S08]  /*2790*/  HMMA.16816.F32.BF16 R120, R188.reuse, R60, R104 ;  /* 0x0000003cbc78723c */ /* 0x040ff00000041868 */
[C---:B------:R-:W-:Y:S01]  /*27a0*/  HMMA.16816.F32.BF16 R108, R188.reuse, R62, R96 ;  /* 0x0000003ebc6c723c */ /* 0x040fe20000041860 */
[----:B------:R-:W-:Y:S07]  /*27b0*/  LDSM.16.M88.4 R60, [R202+0x4800] ;  /* 0x00480000ca3c783b */ /* 0x000fee0000000200 */
[C---:B-1----:R-:W-:Y:S08]  /*27c0*/  HMMA.16816.F32.BF16 R128, R188.reuse, R44, R80 ;  /* 0x0000002cbc80723c */ /* 0x042ff00000041850 */
[C---:B------:R-:W-:Y:S01]  /*27d0*/  HMMA.16816.F32.BF16 R104, R188.reuse, R32, R20 ;  /* 0x00000020bc68723c */ /* 0x040fe20000041814 */
[----:B------:R-:W1:Y:S07]  /*27e0*/  LDSM.16.M88.4 R20, [R205+0x6000] ;  /* 0x00600000cd14783b */ /* 0x000e6e0000000200 */
[C---:B------:R-:W-:Y:S01]  /*27f0*/  HMMA.16816.F32.BF16 R100, R188.reuse, R34, R16 ;  /* 0x00000022bc64723c */ /* 0x040fe20000041810 */
[----:B------:R-:W4:Y:S04]  /*2800*/  LDSM.16.M88.4 R16, [R205+0x6800] ;  /* 0x00680000cd10783b */ /* 0x000f280000000200 */
[----:B------:R-:W-:Y:S03]  /*2810*/  LDSM.16.M88.4 R32, [R205+0x7800] ;  /* 0x00780000cd20783b */ /* 0x000fe60000000200 */
[C---:B------:R-:W-:Y:S08]  /*2820*/  HMMA.16816.F32.BF16 R92, R188.reuse, R56, R92 ;  /* 0x00000038bc5c723c */ /* 0x040ff0000004185c */
[C---:B-----5:R-:W-:Y:S01]  /*2830*/  HMMA.16816.F32.BF16 R96, R188.reuse, R38, R24 ;  /* 0x00000026bc60723c */ /* 0x060fe20000041818 */
[----:B------:R-:W5:Y:S07]  /*2840*/  LDSM.16.M88.4 R24, [R205+0x5800] ;  /* 0x00580000cd18783b */ /* 0x000f6e0000000200 */
[C---:B------:R-:W-:Y:S01]  /*2850*/  HMMA.16816.F32.BF16 R80, R188.reuse, R28, R12 ;  /* 0x0000001cbc50723c */ /* 0x040fe2000004180c */
[----:B------:R-:W1:Y:S07]  /*2860*/  LDSM.16.M88.4 R12, [R205+0x7000] ;  /* 0x00700000cd0c783b */ /* 0x000e6e0000000200 */
[C---:B------:R-:W-:Y:S08]  /*2870*/  HMMA.16816.F32.BF16 R76, R188.reuse, R64, R76 ;  /* 0x00000040bc4c723c */ /* 0x040ff0000004184c */
[C---:B------:R-:W-:Y:S01]  /*2880*/  HMMA.16816.F32.BF16 R112, R188.reuse, R66, R112 ;  /* 0x00000042bc70723c */ /* 0x040fe20000041870 */
[----:B------:R-:W1:Y:S07]  /*2890*/  LDSM.16.M88.4 R64, [R202+0x4000] ;  /* 0x00400000ca40783b */ /* 0x000e6e0000000200 */
[C---:B------:R-:W-:Y:S08]  /*28a0*/  HMMA.16816.F32.BF16 R116, R188.reuse, R36, R40 ;  /* 0x00000024bc74723c */ /* 0x040ff00000041828 */
[C---:B------:R-:W-:Y:S08]  /*28b0*/  HMMA.16816.F32.BF16 R4, R188.reuse, R30, R4 ;  /* 0x0000001ebc04723c */ /* 0x040ff00000041804 */
[C---:B------:R-:W-:Y:S08]  /*28c0*/  HMMA.16816.F32.BF16 R124, R188.reuse, R46, R52 ;  /* 0x0000002ebc7c723c */ /* 0x040ff00000041834 */
[C---:B--2---:R-:W-:Y:S08]  /*28d0*/  HMMA.16816.F32.BF16 R28, R188.reuse, R72, R48 ;  /* 0x00000048bc1c723c */ /* 0x044ff00000041830 */
[----:B------:R-:W-:Y:S01]  /*28e0*/  HMMA.16816.F32.BF16 R36, R188, R74, R68 ;  /* 0x0000004abc24723c */ /* 0x000fe20000041844 */
[----:B------:R-:W2:Y:S07]  /*28f0*/  LDSM.16.M88.4 R68, [R202+0x5000] ;  /* 0x00500000ca44783b */ /* 0x000eae0000000200 */
[C---:B------:R-:W-:Y:S01]  /*2900*/  HMMA.16816.F32.BF16 R40, R192.reuse, R88, R92 ;  /* 0x00000058c028723c */ /* 0x040fe2000004185c */
[----:B------:R-:W2:Y:S07]  /*2910*/  LDSM.16.M88.4 R92, [R202+0x5800] ;  /* 0x00580000ca5c783b */ /* 0x000eae0000000200 */
[C---:B------:R-:W-:Y:S08]  /*2920*/  HMMA.16816.F32.BF16 R56, R192.reuse, R132, R76 ;  /* 0x00000084c038723c */ /* 0x040ff0000004184c */
[C---:B------:R-:W-:Y:S01]  /*2930*/  HMMA.16816.F32.BF16 R52, R192.reuse, R134, R112 ;  /* 0x00000086c034723c */ /* 0x040fe20000041870 */
[----:B------:R-:W-:Y:S07]  /*2940*/  LDSM.16.M88.4 R132, [R202+0x6800] ;  /* 0x00680000ca84783b */ /* 0x000fee0000000200 */
[C---:B---3--:R-:W-:Y:S01]  /*2950*/  HMMA.16816.F32.BF16 R44, R192.reuse, R86, R108 ;  /* 0x00000056c02c723c */ /* 0x048fe2000004186c */
[----:B------:R-:W3:Y:S07]  /*2960*/  LDSM.16.M88.4 R108, [R202+0x6000] ;  /* 0x00600000ca6c783b */ /* 0x000eee0000000200 */
[----:B------:R-:W-:Y:S01]  /*2970*/  HMMA.16816.F32.BF16 R72, R192, R90, R144 ;  /* 0x0000005ac048723c */ /* 0x000fe20000041890 */
[----:B------:R-:W2:Y:S01]  /*2980*/  LDSM.16.M88.4 R144, [R202+0x7800] ;  /* 0x00780000ca90783b */ /* 0x000ea20000000200 */
[----:B------:R-:W-:Y:S01]  /*2990*/  ISETP.GT.AND P0, PT, R10, R156, PT ;  /* 0x0000009c0a00720c */ /* 0x000fe20003f04270 */
[----:B------:R-:W-:-:S05]  /*29a0*/  DEPBAR.LE SB0, 0x0 ;  /* 0x000080000000791a */ /* 0x000fca0000000000 */
[C---:B-1----:R-:W-:Y:S08]  /*29b0*/  HMMA.16816.F32.BF16 R88, R192.reuse, R20, R116 ;  /* 0x00000014c058723c */ /* 0x042ff00000041874 */
[C---:B------:R-:W-:Y:S08]  /*29c0*/  HMMA.16816.F32.BF16 R96, R192.reuse, R22, R96 ;  /* 0x00000016c060723c */ /* 0x040ff00000041860 */
[C---:B----4-:R-:W-:Y:S08]  /*29d0*/  HMMA.16816.F32.BF16 R104, R192.reuse, R16, R104 ;  /* 0x00000010c068723c */ /* 0x050ff00000041868 */
[C---:B------:R-:W-:Y:S08]  /*29e0*/  HMMA.16816.F32.BF16 R100, R192.reuse, R18, R100 ;  /* 0x00000012c064723c */ /* 0x040ff00000041864 */
[C---:B------:R-:W-:Y:S08]  /*29f0*/  HMMA.16816.F32.BF16 R48, R192.reuse, R84, R120 ;  /* 0x00000054c030723c */ /* 0x040ff00000041878 */
[C---:B-----5:R-:W-:Y:S08]  /*2a00*/  HMMA.16816.F32.BF16 R76, R192.reuse, R24, R128 ;  /* 0x00000018c04c723c */ /* 0x060ff00000041880 */
[C---:B------:R-:W-:Y:S08]  /*2a10*/  HMMA.16816.F32.BF16 R20, R192.reuse, R12, R80 ;  /* 0x0000000cc014723c */ /* 0x040ff00000041850 */
[C---:B------:R-:W-:Y:S08]  /*2a20*/  HMMA.16816.F32.BF16 R16, R192.reuse, R14, R4 ;  /* 0x0000000ec010723c */ /* 0x040ff00000041804 */
[C---:B------:R-:W-:Y:S08]  /*2a30*/  HMMA.16816.F32.BF16 R84, R192.reuse, R26, R124 ;  /* 0x0000001ac054723c */ /* 0x040ff0000004187c */
[C---:B------:R-:W-:Y:S08]  /*2a40*/  HMMA.16816.F32.BF16 R12, R192.reuse, R32, R28 ;  /* 0x00000020c00c723c */ /* 0x040ff0000004181c */
[----:B------:R-:W-:Y:S01]  /*2a50*/  HMMA.16816.F32.BF16 R4, R192, R34, R36 ;  /* 0x00000022c004723c */ /* 0x000fe20000041824 */
[----:B------:R-:W-:Y:S07]  /*2a60*/  BSSY B0, `(.L_x_68) ;  /* 0x0000033000007945 */ /* 0x000fee0003800000 */
[C---:B------:R-:W-:Y:S08]  /*2a70*/  HMMA.16816.F32.BF16 R120, R196.reuse, R64, R56 ;  /* 0x00000040c478723c */ /* 0x040ff00000041838 */
[C---:B------:R-:W-:Y:S08]  /*2a80*/  HMMA.16816.F32.BF16 R116, R196.reuse, R66, R52 ;  /* 0x00000042c474723c */ /* 0x040ff00000041834 */
[C---:B------:R-:W-:Y:S08]  /*2a90*/  HMMA.16816.F32.BF16 R112, R196.reuse, R60, R48 ;  /* 0x0000003cc470723c */ /* 0x040ff00000041830 */
[C---:B--2---:R-:W-:Y:S08]  /*2aa0*/  HMMA.16816.F32.BF16 R28, R196.reuse, R70, R72 ;  /* 0x00000046c41c723c */ /* 0x044ff00000041848 */
[C---:B------:R-:W-:Y:S08]  /*2ab0*/  HMMA.16816.F32.BF16 R24, R196.reuse, R92, R76 ;  /* 0x0000005cc418723c */ /* 0x040ff0000004184c */
[C---:B------:R-:W-:Y:S08]  /*2ac0*/  HMMA.16816.F32.BF16 R80, R196.reuse, R62, R44 ;  /* 0x0000003ec450723c */ /* 0x040ff0000004182c */
[C---:B------:R-:W-:Y:S08]  /*2ad0*/  HMMA.16816.F32.BF16 R40, R196.reuse, R68, R40 ;  /* 0x00000044c428723c */ /* 0x040ff00000041828 */
[C---:B------:R-:W-:Y:S08]  /*2ae0*/  HMMA.16816.F32.BF16 R32, R196.reuse, R94, R84 ;  /* 0x0000005ec420723c */ /* 0x040ff00000041854 */
[C---:B---3--:R-:W-:Y:S08]  /*2af0*/  HMMA.16816.F32.BF16 R36, R196.reuse, R108, R88 ;  /* 0x0000006cc424723c */ /* 0x048ff00000041858 */
[C---:B------:R-:W-:Y:S08]  /*2b00*/  HMMA.16816.F32.BF16 R48, R196.reuse, R110, R96 ;  /* 0x0000006ec430723c */ /* 0x040ff00000041860 */
[C---:B------:R-:W-:Y:S08]  /*2b10*/  HMMA.16816.F32.BF16 R52, R196.reuse, R132, R104 ;  /* 0x00000084c434723c */ /* 0x040ff00000041868 */
[C---:B------:R-:W-:Y:S08]  /*2b20*/  HMMA.16816.F32.BF16 R56, R196.reuse, R134, R100 ;  /* 0x00000086c438723c */ /* 0x040ff00000041864 */
[C---:B------:R-:W-:Y:S08]  /*2b30*/  HMMA.16816.F32.BF16 R64, R196.reuse, R148, R20 ;  /* 0x00000094c440723c */ /* 0x040ff00000041814 */
[C---:B------:R-:W-:Y:S08]  /*2b40*/  HMMA.16816.F32.BF16 R16, R196.reuse, R150, R16 ;  /* 0x00000096c410723c */ /* 0x040ff00000041810 */
[C---:B------:R-:W-:Y:S08]  /*2b50*/  HMMA.16816.F32.BF16 R72, R196.reuse, R144, R12 ;  /* 0x00000090c448723c */ /* 0x040ff0000004180c */
[----:B------:R-:W-:Y:S01]  /*2b60*/  HMMA.16816.F32.BF16 R76, R196, R146, R4 ;  /* 0x00000092c44c723c */ /* 0x000fe20000041804 */
[----:B------:R-:W-:Y:S06]  /*2b70*/  BAR.SYNC.DEFER_BLOCKING 0x0 ;  /* 0x0000000000007b1d */ /* 0x000fec0000010000 */
[----:B------:R-:W-:Y:S01]  /*2b80*/  @!UPT UIADD3 URZ, URZ, URZ, URZ ;  /* 0x0000003f3f3ff290 */ /* 0x000fe2000fffe03f */
[----:B------:R-:W-:Y:S11]  /*2b90*/  @!P0 BRA `(.L_x_69) ;  /* 0x000001f000008947 */ /* 0x000ff60003800000 */
[----:B------:R-:W-:Y:S01]  /*2ba0*/  IADD3 R0, R157, -0x2, RZ ;  /* 0xfffffffe9d007810 */ /* 0x000fe20007ffe0ff */
[C---:B------:R-:W-:Y:S01]  /*2bb0*/  IMAD.SHL.U32 R8, R153.reuse, 0x40, RZ ;  /* 0x0000004099087824 */ /* 0x040fe200078e00ff */
[----:B------:R-:W-:-:S02]  /*2bc0*/  SHF.L.U64.HI R9, R153, 0x6, R154 ;  /* 0x0000000699097819 */ /* 0x000fc4000001029a */
[----:B------:R-:W-:Y:S01]  /*2bd0*/  SHF.R.S32.HI R2, RZ, 0x1f, R0 ;  /* 0x0000001fff027819 */ /* 0x000fe20000011400 */
[----:B------:R-:W-:-:S04]  /*2be0*/  IMAD.WIDE.U32 R4, R0, c[0x0][0x1e0], RZ ;  /* 0x0000780000047a25 */ /* 0x000fc800078e00ff */
[----:B------:R-:W-:-:S04]  /*2bf0*/  IMAD R2, R2, c[0x0][0x1e0], RZ ;  /* 0x0000780002027a24 */ /* 0x000fc800078e02ff */
[----:B------:R-:W-:Y:S01]  /*2c00*/  IMAD R2, R0, c[0x0][0x1e4], R2 ;  /* 0x0000790000027a24 */ /* 0x000fe200078e0202 */
[----:B------:R-:W-:-:S03]  /*2c10*/  LEA R0, P1, R4, R160, 0x7 ;  /* 0x000000a004007211 */ /* 0x000fc600078238ff */
[----:B------:R-:W-:Y:S01]  /*2c20*/  IMAD.IADD R3, R5, 0x1, R2 ;  /* 0x0000000105037824 */ /* 0x000fe200078e0202 */
[----:B------:R-:W-:-:S04]  /*2c30*/  LEA R2, P0, R0, c[0x0][0x1c8], 0x1 ;  /* 0x0000720000027a11 */ /* 0x000fc800078008ff */
[----:B------:R-:W-:Y:S02]  /*2c40*/  LEA.HI.X R3, R4, R159, R3, 0x7, P1 ;  /* 0x0000009f04037211 */ /* 0x000fe400008f3c03 */
[----:B------:R-:W-:Y:S02]  /*2c50*/  IADD3 R6, P6, R8, R2, RZ ;  /* 0x0000000208067210 */ /* 0x000fe40007fde0ff */
[----:B------:R-:W-:Y:S02]  /*2c60*/  LEA.HI.X R3, R0, c[0x0][0x1cc], R3, 0x1, P0 ;  /* 0x0000730000037a11 */ /* 0x000fe400000f0c03 */
[----:B------:R-:W-:Y:S02]  /*2c70*/  IADD3 R12, P4, P1, R8, 0x80, R2 ;  /* 0x00000080080c7810 */ /* 0x000fe4000799e002 */
[-C--:B------:R-:W-:Y:S01]  /*2c80*/  IADD3 R4, P0, R6, R8.reuse, RZ ;  /* 0x0000000806047210 */ /* 0x080fe20007f1e0ff */
[C-C-:B------:R-:W-:Y:S01]  /*2c90*/  IMAD.X R7, R9.reuse, 0x1, R3.reuse, P6 ;  /* 0x0000000109077824 */ /* 0x140fe200030e0603 */
[----:B------:R-:W-:Y:S01]  /*2ca0*/  IADD3.X R13, R9, RZ, R3, P4, P1 ;  /* 0x000000ff090d7210 */ /* 0x000fe200027e2403 */
[----:B------:R-:W-:Y:S01]  /*2cb0*/  @!PT LDS RZ, [RZ] ;  /* 0x00000000fffff984 */ /* 0x000fe20000000800 */
[----:B------:R-:W-:Y:S01]  /*2cc0*/  @!PT LDS RZ, [RZ] ;  /* 0x00000000fffff984 */ /* 0x000fe20000000800 */
[----:B------:R-:W-:Y:S01]  /*2cd0*/  @!PT LDS RZ, [RZ] ;  /* 0x00000000fffff984 */ /* 0x000fe20000000800 */
[----:B------:R1:W-:Y:S01]  /*2ce0*/  LDGSTS.E.BYPASS.LTC128B.128 [R228+0x8100], [R2.64], !P3 ;  /* 0x0810000002e47fae */ /* 0x0003e2000d901d46 */
[----:B------:R-:W-:Y:S01]  /*2cf0*/  IADD3 R8, P1, R4, R8, RZ ;  /* 0x0000000804087210 */ /* 0x000fe20007f3e0ff */
[----:B------:R-:W-:-:S02]  /*2d00*/  IMAD.X R5, R7, 0x1, R9, P0 ;  /* 0x0000000107057824 */ /* 0x000fc400000e0609 */
[----:B------:R1:W-:Y:S02]  /*2d10*/  LDGSTS.E.BYPASS.LTC128B.128 [R228+0xc100], [R2.64+0x80], !P2 ;  /* 0x0c10008002e47fae */ /* 0x0003e4000d101d46 */
[----:B------:R-:W-:Y:S02]  /*2d20*/  IMAD.X R9, R5, 0x1, R9, P1 ;  /* 0x0000000105097824 */ /* 0x000fe400008e0609 */
[----:B------:R1:W-:Y:S04]  /*2d30*/  LDGSTS.E.BYPASS.LTC128B.128 [R228+0x9100], [R6.64], !P3 ;  /* 0x0910000006e47fae */ /* 0x0003e8000d901d46 */
[----:B------:R1:W-:Y:S04]  /*2d40*/  LDGSTS.E.BYPASS.LTC128B.128 [R228+0xd100], [R12.64], !P2 ;  /* 0x0d1000000ce47fae */ /* 0x0003e8000d101d46 */
[----:B------:R1:W-:Y:S04]  /*2d50*/  LDGSTS.E.BYPASS.LTC128B.128 [R228+0xa100], [R4.64], !P3 ;  /* 0x0a10000004e47fae */ /* 0x0003e8000d901d46 */
[----:B------:R1:W-:Y:S04]  /*2d60*/  LDGSTS.E.BYPASS.LTC128B.128 [R228+0xe100], [R4.64+0x80], !P2 ;  /* 0x0e10008004e47fae */ /* 0x0003e8000d101d46 */
[----:B------:R1:W-:Y:S04]  /*2d70*/  LDGSTS.E.BYPASS.LTC128B.128 [R228+0xb100], [R8.64], !P3 ;  /* 0x0b10000008e47fae */ /* 0x0003e8000d901d46 */
[----:B------:R1:W-:Y:S02]  /*2d80*/  LDGSTS.E.BYPASS.LTC128B.128 [R228+0xf100], [R8.64+0x80], !P2 ;  /* 0x0f10008008e47fae */ /* 0x0003e4000d101d46 */
.L_x_69:
[----:B------:R-:W-:Y:S05]  /*2d90*/  BSYNC B0 ;  /* 0x0000000000007941 */ /* 0x000fea0003800000 */
.L_x_68:
[----:B------:R-:W2:Y:S04]  /*2da0*/  LDL R0, [R1+0x50] ;  /* 0x0000500001007983 */ /* 0x000ea80000100800 */
[----:B-1----:R-:W3:Y:S04]  /*2db0*/  LDL R3, [R1+0x2c] ;  /* 0x00002c0001037983 */ /* 0x002ee80000100800 */
[----:B------:R-:W-:Y:S04]  /*2dc0*/  LDSM.16.MT88.4 R12, [R204] ;  /* 0x00000000cc0c783b */ /* 0x000fe80000004200 */
[----:B------:R-:W0:Y:S01]  /*2dd0*/  LDGDEPBAR ;  /* 0x00000000000079af */ /* 0x000e220000000000 */
[----:B--2---:R-:W-:-:S04]  /*2de0*/  IMAD.IADD R0, R0, 0x1, R158 ;  /* 0x0000000100007824 */ /* 0x004fc800078e029e */
[----:B------:R-:W-:Y:S01]  /*2df0*/  @P5 IMAD.HI.U32 R2, R0, c[0x0][0x2c8], RZ ;  /* 0x0000b20000025a27 */ /* 0x000fe200078e00ff */
[----:B------:R1:W-:Y:S04]  /*2e00*/  STL [R1+0xc], R0 ;  /* 0x00000c0001007387 */ /* 0x0003e80000100800 */
[----:B-1----:R-:W-:-:S05]  /*2e10*/  @P5 SHF.R.U32.HI R0, RZ, c[0x0][0x2cc], R2 ;  /* 0x0000b300ff005a19 */ /* 0x002fca0000011602 */
[----:B------:R-:W1:Y:S04]  /*2e20*/  SHFL.IDX PT, R2, R0, RZ, 0x1c1f ;  /* 0x001c1fff00027589 */ /* 0x000e6800000e0000 */
[----:B------:R2:W4:Y:S02]  /*2e30*/  SHFL.IDX PT, R4, R0, 0x1, 0x1c1f ;  /* 0x003c1f0000047f89 */ /* 0x00052400000e0000 */
[----:B--2---:R-:W-:-:S05]  /*2e40*/  IMAD R0, R10, R155, 0x1 ;  /* 0x000000010a007424 */ /* 0x004fca00078e029b */
[----:B---3--:R-:W-:Y:S01]  /*2e50*/  IADD3 R0, -R3, c[0x0][0x1d0], R0 ;  /* 0x0000740003007a10 */ /* 0x008fe20007ffe100 */
[----:B------:R-:W-:-:S03]  /*2e60*/  IMAD.IADD R3, R152, 0x1, -R3 ;  /* 0x0000000198037824 */ /* 0x000fc600078e0a03 */
[----:B------:R-:W-:-:S05]  /*2e70*/  IADD3 R0, R0, -c[0x0][0x168], RZ ;  /* 0x80005a0000007a10 */ /* 0x000fca0007ffe0ff */
[C---:B-1----:R-:W-:Y:S02]  /*2e80*/  IMAD.IADD R2, R0.reuse, 0x1, R2 ;  /* 0x0000000100027824 */ /* 0x042fe400078e0202 */
[----:B----4-:R-:W-:-:S03]  /*2e90*/  IMAD.IADD R0, R0, 0x1, R4 ;  /* 0x0000000100007824 */ /* 0x010fc600078e0204 */
[C---:B------:R-:W-:Y:S02]  /*2ea0*/  IMNMX R2, R3.reuse, R2, PT ;  /* 0x0000000203027217 */ /* 0x040fe40003800200 */
[----:B------:R-:W-:Y:S02]  /*2eb0*/  IMNMX R0, R3, R0, PT ;  /* 0x0000000003007217 */ /* 0x000fe40003800200 */
[----:B------:R-:W-:Y:S02]  /*2ec0*/  ISETP.GT.AND P1, PT, R2, RZ, PT ;  /* 0x000000ff0200720c */ /* 0x000fe40003f24270 */
[----:B------:R-:W-:Y:S02]  /*2ed0*/  ISETP.GT.AND P0, PT, R0, 0x1, PT ;  /* 0x000000010000780c */ /* 0x000fe40003f04270 */
[----:B------:R-:W-:Y:S02]  /*2ee0*/  ISETP.GT.AND P6, PT, R2, 0x1, PT ;  /* 0x000000010200780c */ /* 0x000fe40003fc4270 */
[----:B------:R-:W-:-:S02]  /*2ef0*/  FSEL R10, R123, -INF , P0 ;  /* 0xff8000007b0a7808 */ /* 0x000fc40000000000 */
[----:B------:R-:W-:Y:S02]  /*2f00*/  ISETP.GT.AND P0, PT, R2, 0x9, PT ;  /* 0x000000090200780c */ /* 0x000fe40003f04270 */
[----:B------:R-:W-:Y:S02]  /*2f10*/  FSEL R5, R120, -INF , P1 ;  /* 0xff80000078057808 */ /* 0x000fe40000800000 */
[----:B------:R-:W-:Y:S02]  /*2f20*/  FSEL R8, R117, -INF , P0 ;  /* 0xff80000075087808 */ /* 0x000fe40000000000 */
[C---:B------:R-:W-:Y:S02]  /*2f30*/  ISETP.GT.AND P1, PT, R2.reuse, 0x8, PT ;  /* 0x000000080200780c */ /* 0x040fe40003f24270 */
[----:B------:R-:W-:Y:S02]  /*2f40*/  FSEL R6, R121, -INF , P6 ;  /* 0xff80000079067808 */ /* 0x000fe40003000000 */
[----:B------:R-:W-:-:S02]  /*2f50*/  ISETP.GT.AND P0, PT, R2, 0x10, PT ;  /* 0x000000100200780c */ /* 0x000fc40003f04270 */
[----:B------:R-:W-:Y:S02]  /*2f60*/  FSEL R7, R116, -INF , P1 ;  /* 0xff80000074077808 */ /* 0x000fe40000800000 */
[----:B------:R-:W-:Y:S02]  /*2f70*/  FSEL R44, R112, -INF , P0 ;  /* 0xff800000702c7808 */ /* 0x000fe40000000000 */
[----:B------:R-:W-:Y:S02]  /*2f80*/  FMNMX.FTZ R3, R5, R6, !PT ;  /* 0x0000000605037209 */ /* 0x000fe40007810000 */
[C---:B------:R-:W-:Y:S02]  /*2f90*/  ISETP.GT.AND P0, PT, R0.reuse, 0x11, PT ;  /* 0x000000110000780c */ /* 0x040fe40003f04270 */
[C---:B------:R-:W-:Y:S02]  /*2fa0*/  ISETP.GT.AND P1, PT, R0.reuse, 0x9, PT ;  /* 0x000000090000780c */ /* 0x040fe40003f24270 */
[----:B------:R-:W-:-:S02]  /*2fb0*/  ISETP.GT.AND P4, PT, R0, RZ, PT ;  /* 0x000000ff0000720c */ /* 0x000fc40003f84270 */
[----:B------:R-:W-:Y:S02]  /*2fc0*/  FMNMX.FTZ R3, R7, R3, !PT ;  /* 0x0000000307037209 */ /* 0x000fe40007810000 */
[----:B------:R-:W-:Y:S02]  /*2fd0*/  FSEL R62, R115, -INF , P0 ;  /* 0xff800000733e7808 */ /* 0x000fe40000000000 */
[----:B------:R-:W-:Y:S02]  /*2fe0*/  FSEL R21, R119, -INF , P1 ;  /* 0xff80000077157808 */ /* 0x000fe40000800000 */
[----:B------:R-:W-:Y:S02]  /*2ff0*/  ISETP.GT.AND P0, PT, R2, 0x19, PT ;  /* 0x000000190200780c */ /* 0x000fe40003f04270 */
[----:B------:R-:W-:Y:S02]  /*3000*/  FSEL R9, R122, -INF , P4 ;  /* 0xff8000007a097808 */ /* 0x000fe40002000000 */
[----:B------:R-:W-:-:S02]  /*3010*/  ISETP.GT.AND P1, PT, R2, 0x11, PT ;  /* 0x000000110200780c */ /* 0x000fc40003f24270 */
[----:B------:R-:W-:Y:S02]  /*3020*/  ISETP.GT.AND P4, PT, R0, 0x8, PT ;  /* 0x000000080000780c */ /* 0x000fe40003f84270 */
[----:B------:R-:W-:Y:S02]  /*3030*/  FMNMX.FTZ R3, R8, R3, !PT ;  /* 0x0000000308037209 */ /* 0x000fe40007810000 */
[----:B------:R-:W-:Y:S02]  /*3040*/  FSEL R60, R81, -INF , P0 ;  /* 0xff800000513c7808 */ /* 0x000fe40000000000 */
[----:B------:R-:W-:Y:S02]  /*3050*/  FSEL R45, R113, -INF , P1 ;  /* 0xff800000712d7808 */ /* 0x000fe40000800000 */
[----:B------:R-:W-:Y:S02]  /*3060*/  ISETP.GT.AND P0, PT, R2, 0x20, PT ;  /* 0x000000200200780c */ /* 0x000fe40003f04270 */
[----:B------:R-:W-:-:S02]  /*3070*/  FSEL R20, R118, -INF , P4 ;  /* 0xff80000076147808 */ /* 0x000fc40002000000 */
[----:B------:R-:W-:Y:S02]  /*3080*/  ISETP.GT.AND P1, PT, R2, 0x18, PT ;  /* 0x000000180200780c */ /* 0x000fe40003f24270 */
[----:B------:R-:W-:Y:S02]  /*3090*/  FMNMX.FTZ R3, R44, R3, !PT ;  /* 0x000000032c037209 */ /* 0x000fe40007810000 */
[----:B------:R-:W-:Y:S02]  /*30a0*/  ISETP.GT.AND P4, PT, R0, 0x10, PT ;  /* 0x000000100000780c */ /* 0x000fe40003f84270 */
[----:B------:R-:W-:Y:S02]  /*30b0*/  FSEL R100, R40, -INF , P0 ;  /* 0xff80000028647808 */ /* 0x000fe40000000000 */
[----:B------:R-:W-:Y:S02]  /*30c0*/  FSEL R46, R80, -INF , P1 ;  /* 0xff800000502e7808 */ /* 0x000fe40000800000 */
[----:B------:R-:W-:-:S02]  /*30d0*/  ISETP.GT.AND P0, PT, R0, 0x21, PT ;  /* 0x000000210000780c */ /* 0x000fc40003f04270 */
[----:B------:R-:W-:Y:S02]  /*30e0*/  FMNMX.FTZ R3, R45, R3, !PT ;  /* 0x000000032d037209 */ /* 0x000fe40007810000 */
[----:B------:R-:W-:Y:S02]  /*30f0*/  FSEL R61, R114, -INF , P4 ;  /* 0xff800000723d7808 */ /* 0x000fe40002000000 */
[----:B------:R-:W-:Y:S02]  /*3100*/  FMNMX.FTZ R4, R9, R10, !PT ;  /* 0x0000000a09047209 */ /* 0x000fe40007810000 */
[----:B------:R-:W-:Y:S02]  /*3110*/  ISETP.GT.AND P4, PT, R0, 0x18, PT ;  /* 0x000000180000780c */ /* 0x000fe40003f84270 */
[----:B------:R-:W-:Y:S02]  /*3120*/  FSEL R109, R43, -INF , P0 ;  /* 0xff8000002b6d7808 */ /* 0x000fe40000000000 */
[----:B------:R-:W-:-:S02]  /*3130*/  FMNMX.FTZ R3, R46, R3, !PT ;  /* 0x000000032e037209 */ /* 0x000fc40007810000 */
[----:B------:R-:W-:Y:S02]  /*3140*/  ISETP.GT.AND P0, PT, R2, 0x29, PT ;  /* 0x000000290200780c */ /* 0x000fe40003f04270 */
[----:B------:R-:W-:Y:S02]  /*3150*/  FMNMX.FTZ R4, R20, R4, !PT ;  /* 0x0000000414047209 */ /* 0x000fe40007810000 */
[----:B------:R-:W-:Y:S02]  /*3160*/  FSEL R63, R82, -INF , P4 ;  /* 0xff800000523f7808 */ /* 0x000fe40002000000 */
[----:B------:R-:W-:Y:S02]  /*3170*/  ISETP.GT.AND P4, PT, R2, 0x21, PT ;  /* 0x000000210200780c */ /* 0x000fe40003f84270 */
[----:B------:R-:W-:Y:S02]  /*3180*/  FMNMX.FTZ R3, R60, R3, !PT ;  /* 0x000000033c037209 */ /* 0x000fe40007810000 */
[----:B------:R-:W-:-:S02]  /*3190*/  FSEL R103, R29, -INF , P0 ;  /* 0xff8000001d677808 */ /* 0x000fc40000000000 */
[----:B------:R-:W-:Y:S02]  /*31a0*/  FMNMX.FTZ R4, R21, R4, !PT ;  /* 0x0000000415047209 */ /* 0x000fe40007810000 */
[C---:B------:R-:W-:Y:S02]  /*31b0*/  ISETP.GT.AND P1, PT, R0.reuse, 0x19, PT ;  /* 0x000000190000780c */ /* 0x040fe40003f24270 */
[----:B------:R-:W-:Y:S02]  /*31c0*/  ISETP.GT.AND P0, PT, R0, 0x28, PT ;  /* 0x000000280000780c */ /* 0x000fe40003f04270 */
[----:B------:R-:W-:Y:S02]  /*31d0*/  FSEL R102, R41, -INF , P4 ;  /* 0xff80000029667808 */ /* 0x000fe40002000000 */
[----:B------:R-:W-:Y:S02]  /*31e0*/  ISETP.GT.AND P4, PT, R2, 0x28, PT ;  /* 0x000000280200780c */ /* 0x000fe40003f84270 */
[----:B------:R-:W-:-:S02]  /*31f0*/  FMNMX.FTZ R3, R100, R3, !PT ;  /* 0x0000000364037209 */ /* 0x000fc40007810000 */
[----:B------:R-:W-:Y:S02]  /*3200*/  FMNMX.FTZ R4, R61, R4, !PT ;  /* 0x000000043d047209 */ /* 0x000fe40007810000 */
[----:B------:R-:W-:Y:S02]  /*3210*/  FSEL R68, R83, -INF , P1 ;  /* 0xff80000053447808 */ /* 0x000fe40000800000 */
[----:B------:R-:W-:Y:S02]  /*3220*/  FSEL R111, R30, -INF , P0 ;  /* 0xff8000001e6f7808 */ /* 0x000fe40000000000 */
[C---:B------:R-:W-:Y:S02]  /*3230*/  ISETP.GT.AND P1, PT, R0.reuse, 0x20, PT ;  /* 0x000000200000780c */ /* 0x040fe40003f24270 */
[----:B------:R-:W-:Y:S02]  /*3240*/  ISETP.GT.AND P0, PT, R0, 0x31, PT ;  /* 0x000000310000780c */ /* 0x000fe40003f04270 */
[----:B------:R-:W-:-:S02]  /*3250*/  FSEL R101, R28, -INF , P4 ;  /* 0xff8000001c657808 */ /* 0x000fc40002000000 */
[----:B------:R-:W-:Y:S02]  /*3260*/  FMNMX.FTZ R3, R102, R3, !PT ;  /* 0x0000000366037209 */ /* 0x000fe40007810000 */
[----:B------:R-:W-:Y:S02]  /*3270*/  FMNMX.FTZ R4, R62, R4, !PT ;  /* 0x000000043e047209 */ /* 0x000fe40007810000 */
[----:B------:R-:W-:Y:S02]  /*3280*/  FSEL R108, R42, -INF , P1 ;  /* 0xff8000002a6c7808 */ /* 0x000fe40000800000 */
[----:B------:R-:W-:Y:S02]  /*3290*/  FSEL R124, R27, -INF , P0 ;  /* 0xff8000001b7c7808 */ /* 0x000fe40000000000 */
[C---:B------:R-:W-:Y:S02]  /*32a0*/  ISETP.GT.AND P1, PT, R2.reuse, 0x30, PT ;  /* 0x000000300200780c */ /* 0x040fe40003f24270 */
[----:B------:R-:W-:-:S02]  /*32b0*/  ISETP.GT.AND P0, PT, R2, 0x38, PT ;  /* 0x000000380200780c */ /* 0x000fc40003f04270 */
[----:B------:R-:W-:Y:S02]  /*32c0*/  FMNMX.FTZ R3, R101, R3, !PT ;  /* 0x0000000365037209 */ /* 0x000fe40007810000 */
[----:B------:R-:W-:Y:S02]  /*32d0*/  FMNMX.FTZ R4, R63, R4, !PT ;  /* 0x000000043f047209 */ /* 0x000fe40007810000 */
[----:B------:R-:W-:Y:S02]  /*32e0*/  ISETP.GT.AND P6, PT, R2, 0x31, PT ;  /* 0x000000310200780c */ /* 0x000fe40003fc4270 */
[----:B------:R-:W-:Y:S02]  /*32f0*/  FSEL R113, R24, -INF , P1 ;  /* 0xff80000018717808 */ /* 0x000fe40000800000 */
[----:B------:R-:W-:Y:S02]  /*3300*/  FSEL R112, R32, -INF , P0 ;  /* 0xff80000020707808 */ /* 0x000fe40000000000 */
[----:B------:R-:W-:-:S02]  /*3310*/  FMNMX.FTZ R3, R103, R3, !PT ;  /* 0x0000000367037209 */ /* 0x000fc40007810000 */
[----:B------:R-:W-:Y:S02]  /*3320*/  ISETP.GT.AND P0, PT, R0, 0x39, PT ;  /* 0x000000390000780c */ /* 0x000fe40003f04270 */
[----:B------:R-:W-:Y:S02]  /*3330*/  FMNMX.FTZ R4, R68, R4, !PT ;  /* 0x0000000444047209 */ /* 0x000fe40007810000 */
[----:B------:R-:W-:Y:S02]  /*3340*/  ISETP.GT.AND P4, PT, R0, 0x29, PT ;  /* 0x000000290000780c */ /* 0x000fe40003f84270 */
[----:B------:R-:W-:Y:S02]  /*3350*/  FSEL R114, R25, -INF , P6 ;  /* 0xff80000019727808 */ /* 0x000fe40003000000 */
[----:B------:R-:W-:Y:S02]  /*3360*/  FMNMX.FTZ R3, R113, R3, !PT ;  /* 0x0000000371037209 */ /* 0x000fe40007810000 */
[----:B------:R-:W-:-:S02]  /*3370*/  FSEL R119, R35, -INF , P0 ;  /* 0xff80000023777808 */ /* 0x000fc40000000000 */
[----:B------:R-:W-:Y:S02]  /*3380*/  FMNMX.FTZ R4, R108, R4, !PT ;  /* 0x000000046c047209 */ /* 0x000fe40007810000 */
[C---:B------:R-:W-:Y:S02]  /*3390*/  ISETP.GT.AND P0, PT, R2.reuse, 0x40, PT ;  /* 0x000000400200780c */ /* 0x040fe40003f04270 */
[----:B------:R-:W-:Y:S02]  /*33a0*/  FSEL R110, R31, -INF , P4 ;  /* 0xff8000001f6e7808 */ /* 0x000fe40002000000 */
[----:B------:R-:W-:Y:S02]  /*33b0*/  ISETP.GT.AND P4, PT, R2, 0x39, PT ;  /* 0x000000390200780c */ /* 0x000fe40003f84270 */
[----:B------:R-:W-:Y:S02]  /*33c0*/  FMNMX.FTZ R3, R114, R3, !PT ;  /* 0x0000000372037209 */ /* 0x000fe40007810000 */
[----:B------:R-:W-:-:S02]  /*33d0*/  FMNMX.FTZ R4, R109, R4, !PT ;  /* 0x000000046d047209 */ /* 0x000fc40007810000 */
[----:B------:R-:W-:Y:S02]  /*33e0*/  FSEL R127, R36, -INF , P0 ;  /* 0xff800000247f7808 */ /* 0x000fe40000000000 */
[----:B------:R-:W-:Y:S02]  /*33f0*/  ISETP.GT.AND P0, PT, R0, 0x41, PT ;  /* 0x000000410000780c */ /* 0x000fe40003f04270 */
[----:B------:R-:W-:Y:S02]  /*3400*/  FSEL R115, R33, -INF , P4 ;  /* 0xff80000021737808 */ /* 0x000fe40002000000 */
[----:B------:R-:W-:Y:S02]  /*3410*/  FMNMX.FTZ R3, R112, R3, !PT ;  /* 0x0000000370037209 */ /* 0x000fe40007810000 */
[----:B------:R-:W-:Y:S02]  /*3420*/  ISETP.GT.AND P1, PT, R0, 0x30, PT ;  /* 0x000000300000780c */ /* 0x000fe40003f24270 */
[----:B------:R-:W-:-:S02]  /*3430*/  FMNMX.FTZ R4, R111, R4, !PT ;  /* 0x000000046f047209 */ /* 0x000fc40007810000 */
[----:B------:R-:W-:Y:S02]  /*3440*/  FSEL R133, R39, -INF , P0 ;  /* 0xff80000027857808 */ /* 0x000fe40000000000 */
[C---:B------:R-:W-:Y:S02]  /*3450*/  ISETP.GT.AND P4, PT, R2.reuse, 0x41, PT ;  /* 0x000000410200780c */ /* 0x040fe40003f84270 */
[----:B------:R-:W-:Y:S02]  /*3460*/  ISETP.GT.AND P0, PT, R2, 0x48, PT ;  /* 0x000000480200780c */ /* 0x000fe40003f04270 */
[----:B------:R-:W-:Y:S02]  /*3470*/  FMNMX.FTZ R3, R115, R3, !PT ;  /* 0x0000000373037209 */ /* 0x000fe40007810000 */
[----:B------:R-:W-:Y:S02]  /*3480*/  FSEL R118, R26, -INF , P1 ;  /* 0xff8000001a767808 */ /* 0x000fe40000800000 */
[----:B------:R-:W-:Y:S01]  /*3490*/  FMNMX.FTZ R4, R110, R4, !PT ;  /* 0x000000046e047209 */ /* 0x000fe20007810000 */
[----:B------:R-:W-:Y:S01]  /*34a0*/  LDSM.16.MT88.4 R24, [R200+0x4000] ;  /* 0x00400000c818783b */ /* 0x000fe20000004200 */
[----:B------:R-:W-:-:S02]  /*34b0*/  ISETP.GT.AND P1, PT, R0, 0x38, PT ;  /* 0x000000380000780c */ /* 0x000fc40003f24270 */
[----:B------:R-:W-:Y:S02]  /*34c0*/  FSEL R129, R37, -INF , P4 ;  /* 0xff80000025817808 */ /* 0x000fe40002000000 */
[----:B------:R-:W-:Y:S02]  /*34d0*/  FSEL R126, R48, -INF , P0 ;  /* 0xff800000307e7808 */ /* 0x000fe40000000000 */
[----:B------:R-:W-:Y:S02]  /*34e0*/  FMNMX.FTZ R3, R127, R3, !PT ;  /* 0x000000037f037209 */ /* 0x000fe40007810000 */
[----:B------:R-:W-:Y:S02]  /*34f0*/  ISETP.GT.AND P0, PT, R0, 0x49, PT ;  /* 0x000000490000780c */ /* 0x000fe40003f04270 */
[----:B------:R-:W-:Y:S02]  /*3500*/  FMNMX.FTZ R4, R118, R4, !PT ;  /* 0x0000000476047209 */ /* 0x000fe40007810000 */
[----:B------:R-:W-:-:S02]  /*3510*/  FSEL R125, R34, -INF , P1 ;  /* 0xff800000227d7808 */ /* 0x000fc40000800000 */
[----:B------:R-:W-:Y:S02]  /*3520*/  ISETP.GT.AND P1, PT, R0, 0x40, PT ;  /* 0x000000400000780c */ /* 0x000fe40003f24270 */
[----:B------:R-:W-:Y:S02]  /*3530*/  ISETP.GT.AND P4, PT, R2, 0x49, PT ;  /* 0x000000490200780c */ /* 0x000fe40003f84270 */
[----:B------:R-:W-:Y:S02]  /*3540*/  FMNMX.FTZ R3, R129, R3, !PT ;  /* 0x0000000381037209 */ /* 0x000fe40007810000 */
[----:B------:R-:W-:Y:S02]  /*3550*/  FSEL R131, R51, -INF , P0 ;  /* 0xff80000033837808 */ /* 0x000fe40000000000 */
[----:B------:R-:W-:Y:S02]  /*3560*/  FMNMX.FTZ R4, R124, R4, !PT ;  /* 0x000000047c047209 */ /* 0x000fe40007810000 */
        /* <DEDUP_REMOVED lines=15> */
[----:B------:R-:W-:Y:S02]  /*3660*/  ISETP.GT.AND P0, PT, R2, 0x58, PT ;  /* 0x000000580200780c */ /* 0x000fe40003f04270 */
[----:B------:R-:W-:Y:S02]  /*3670*/  FMNMX.FTZ R3, R135, R3, !PT ;  /* 0x0000000387037209 */ /* 0x000fe40007810000 */
[----:B------:R-:W-:Y:S02]  /*3680*/  FMNMX.FTZ R4, R130, R4, !PT ;  /* 0x0000000482047209 */ /* 0x000fe40007810000 */
[----:B------:R-:W-:-:S02]  /*3690*/  FSEL R146, R54, -INF , P1 ;  /* 0xff80000036927808 */ /* 0x000fc40000800000 */
[----:B------:R-:W-:Y:S02]  /*36a0*/  ISETP.GT.AND P1, PT, R0, 0x58, PT ;  /* 0x000000580000780c */ /* 0x000fe40003f24270 */
[----:B------:R-:W-:Y:S02]  /*36b0*/  ISETP.GT.AND P4, PT, R2, 0x59, PT ;  /* 0x000000590200780c */ /* 0x000fe40003f84270 */
[----:B------:R-:W-:Y:S02]  /*36c0*/  FSEL R134, R56, -INF , P0 ;  /* 0xff80000038867808 */ /* 0x000fe40000000000 */
[----:B------:R-:W-:Y:S02]  /*36d0*/  FMNMX.FTZ R3, R145, R3, !PT ;  /* 0x0000000391037209 */ /* 0x000fe40007810000 */
        /* <DEDUP_REMOVED lines=9> */
[----:B------:R-:W-:Y:S02]  /*3770*/  FSEL R179, R64, -INF , P1 ;  /* 0xff80000040b37808 */ /* 0x000fe40000800000 */
[----:B------:R-:W-:Y:S02]  /*3780*/  FMNMX.FTZ R3, R144, R3, !PT ;  /* 0x0000000390037209 */ /* 0x000fe40007810000 */
[----:B------:R-:W-:Y:S02]  /*3790*/  FMNMX.FTZ R4, R131, R4, !PT ;  /* 0x0000000483047209 */ /* 0x000fe40007810000 */
[----:B------:R-:W-:Y:S02]  /*37a0*/  ISETP.GT.AND P4, PT, R2, 0x68, PT ;  /* 0x000000680200780c */ /* 0x000fe40003f84270 */
[----:B------:R-:W-:-:S02]  /*37b0*/  FSEL R180, R65, -INF , P0 ;  /* 0xff80000041b47808 */ /* 0x000fc40000000000 */
[----:B------:R-:W-:Y:S02]  /*37c0*/  FMNMX.FTZ R3, R179, R3, !PT ;  /* 0x00000003b3037209 */ /* 0x000fe40007810000 */
[----:B------:R-:W-:Y:S02]  /*37d0*/  ISETP.GT.AND P1, PT, R2, 0x69, PT ;  /* 0x000000690200780c */ /* 0x000fe40003f24270 */
[----:B------:R-:W-:Y:S02]  /*37e0*/  FMNMX.FTZ R4, R146, R4, !PT ;  /* 0x0000000492047209 */ /* 0x000fe40007810000 */
[----:B------:R-:W-:Y:S02]  /*37f0*/  FSEL R181, R16, -INF , P4 ;  /* 0xff80000010b57808 */ /* 0x000fe40002000000 */
[----:B------:R-:W-:Y:S02]  /*3800*/  FMNMX.FTZ R3, R180, R3, !PT ;  /* 0x00000003b4037209 */ /* 0x000fe40007810000 */
[----:B------:R-:W-:-:S02]  /*3810*/  FSEL R183, R17, -INF , P1 ;  /* 0xff80000011b77808 */ /* 0x000fc40000800000 */
[----:B------:R-:W-:Y:S02]  /*3820*/  FMNMX.FTZ R4, R163, R4, !PT ;  /* 0x00000004a3047209 */ /* 0x000fe40007810000 */
[----:B------:R-:W-:Y:S02]  /*3830*/  ISETP.GT.AND P1, PT, R0, 0x60, PT ;  /* 0x000000600000780c */ /* 0x000fe40003f24270 */
[----:B------:R-:W-:Y:S02]  /*3840*/  ISETP.GT.AND P0, PT, R2, 0x70, PT ;  /* 0x000000700200780c */ /* 0x000fe40003f04270 */
[----:B------:R-:W-:Y:S02]  /*3850*/  FMNMX.FTZ R3, R181, R3, !PT ;  /* 0x00000003b5037209 */ /* 0x000fe40007810000 */
[----:B------:R-:W-:Y:S02]  /*3860*/  FMNMX.FTZ R4, R161, R4, !PT ;  /* 0x00000004a1047209 */ /* 0x000fe40007810000 */
[----:B------:R-:W-:-:S02]  /*3870*/  FSEL R182, R66, -INF , P1 ;  /* 0xff80000042b67808 */ /* 0x000fc40000800000 */
[C---:B------:R-:W-:Y:S02]  /*3880*/  ISETP.GT.AND P6, PT, R2.reuse, 0x71, PT ;  /* 0x000000710200780c */ /* 0x040fe40003fc4270 */
[----:B------:R-:W-:Y:S02]  /*3890*/  ISETP.GT.AND P4, PT, R2, 0x78, PT ;  /* 0x000000780200780c */ /* 0x000fe40003f84270 */
[----:B------:R-:W-:Y:S02]  /*38a0*/  FSEL R240, R72, -INF , P0 ;  /* 0xff80000048f07808 */ /* 0x000fe40000000000 */
[----:B------:R-:W-:Y:S02]  /*38b0*/  ISETP.GT.AND P1, PT, R2, 0x79, PT ;  /* 0x000000790200780c */ /* 0x000fe40003f24270 */
[----:B------:R-:W-:Y:S02]  /*38c0*/  ISETP.GT.AND P0, PT, R0, 0x61, PT ;  /* 0x000000610000780c */ /* 0x000fe40003f04270 */
[----:B------:R-:W-:-:S02]  /*38d0*/  FMNMX.FTZ R2, R183, R3, !PT ;  /* 0x00000003b7027209 */ /* 0x000fc40007810000 */
[----:B------:R-:W-:Y:S02]  /*38e0*/  FMNMX.FTZ R3, R160, R4, !PT ;  /* 0x00000004a0037209 */ /* 0x000fe40007810000 */
[----:B------:R-:W-:Y:S02]  /*38f0*/  FSEL R231, R67, -INF , P0 ;  /* 0xff80000043e77808 */ /* 0x000fe40000000000 */
[----:B------:R-:W-:Y:S02]  /*3900*/  FSEL R239, R73, -INF , P6 ;  /* 0xff80000049ef7808 */ /* 0x000fe40003000000 */
[----:B------:R-:W-:Y:S02]  /*3910*/  FMNMX.FTZ R2, R240, R2, !PT ;  /* 0x00000002f0027209 */ /* 0x000fe40007810000 */
[----:B------:R-:W-:Y:S02]  /*3920*/  ISETP.GT.AND P0, PT, R0, 0x68, PT ;  /* 0x000000680000780c */ /* 0x000fe40003f04270 */
[----:B------:R-:W-:-:S02]  /*3930*/  FMNMX.FTZ R3, R182, R3, !PT ;  /* 0x00000003b6037209 */ /* 0x000fc40007810000 */
[----:B------:R-:W-:Y:S02]  /*3940*/  FSEL R238, R76, -INF , P4 ;  /* 0xff8000004cee7808 */ /* 0x000fe40002000000 */
[----:B------:R-:W-:Y:S02]  /*3950*/  FMNMX.FTZ R117, R239, R2, !PT ;  /* 0x00000002ef757209 */ /* 0x000fe40007810000 */
[----:B------:R-:W-:Y:S02]  /*3960*/  ISETP.GT.AND P4, PT, R0, 0x69, PT ;  /* 0x000000690000780c */ /* 0x000fe40003f84270 */
[----:B------:R-:W-:Y:S02]  /*3970*/  FSEL R230, R18, -INF , P0 ;  /* 0xff80000012e67808 */ /* 0x000fe40000000000 */
[----:B------:R-:W-:Y:S02]  /*3980*/  FMNMX.FTZ R2, R231, R3, !PT ;  /* 0x00000003e7027209 */ /* 0x000fe40007810000 */
[----:B------:R-:W-:-:S02]  /*3990*/  FSEL R242, R77, -INF , P1 ;  /* 0xff8000004df27808 */ /* 0x000fc40000800000 */
[----:B------:R-:W-:Y:S02]  /*39a0*/  FSEL R229, R19, -INF , P4 ;  /* 0xff80000013e57808 */ /* 0x000fe40002000000 */
[----:B------:R-:W-:Y:S01]  /*39b0*/  ISETP.GT.AND P1, PT, R0, 0x70, PT ;  /* 0x000000700000780c */ /* 0x000fe20003f24270 */
[----:B------:R-:W-:Y:S01]  /*39c0*/  LDSM.16.MT88.4 R16, [R200] ;  /* 0x00000000c810783b */ /* 0x000fe20000004200 */
[----:B------:R-:W-:Y:S02]  /*39d0*/  FMNMX.FTZ R2, R230, R2, !PT ;  /* 0x00000002e6027209 */ /* 0x000fe40007810000 */
[----:B------:R-:W-:Y:S02]  /*39e0*/  FMNMX.FTZ R117, R238, R117, !PT ;  /* 0x00000075ee757209 */ /* 0x000fe40007810000 */
[----:B------:R-:W-:Y:S02]  /*39f0*/  ISETP.GT.AND P0, PT, R0, 0x71, PT ;  /* 0x000000710000780c */ /* 0x000fe40003f04270 */
[----:B------:R-:W-:-:S02]  /*3a00*/  FSEL R241, R74, -INF , P1 ;  /* 0xff8000004af17808 */ /* 0x000fc40000800000 */
[----:B------:R-:W-:Y:S02]  /*3a10*/  FMNMX.FTZ R2, R229, R2, !PT ;  /* 0x00000002e5027209 */ /* 0x000fe40007810000 */
[----:B------:R-:W-:Y:S02]  /*3a20*/  FMNMX.FTZ R117, R242, R117, !PT ;  /* 0x00000075f2757209 */ /* 0x000fe40007810000 */
[----:B------:R-:W-:Y:S02]  /*3a30*/  FSEL R244, R75, -INF , P0 ;  /* 0xff8000004bf47808 */ /* 0x000fe40000000000 */
[C---:B------:R-:W-:Y:S01]  /*3a40*/  ISETP.GT.AND P1, PT, R0.reuse, 0x78, PT ;  /* 0x000000780000780c */ /* 0x040fe20003f24270 */
[----:B------:R-:W1:Y:S01]  /*3a50*/  SHFL.BFLY PT, R3, R117, 0x2, 0x1f ;  /* 0x0c401f0075037f89 */ /* 0x000e6200000e0000 */
[----:B------:R-:W-:Y:S02]  /*3a60*/  FMNMX.FTZ R2, R241, R2, !PT ;  /* 0x00000002f1027209 */ /* 0x000fe40007810000 */
[----:B------:R-:W-:-:S02]  /*3a70*/  ISETP.GT.AND P0, PT, R0, 0x79, PT ;  /* 0x000000790000780c */ /* 0x000fc40003f04270 */
[----:B------:R-:W-:Y:S02]  /*3a80*/  FSEL R243, R78, -INF , P1 ;  /* 0xff8000004ef37808 */ /* 0x000fe40000800000 */
[----:B------:R-:W-:Y:S02]  /*3a90*/  FMNMX.FTZ R0, R244, R2, !PT ;  /* 0x00000002f4007209 */ /* 0x000fe40007810000 */
[----:B------:R-:W-:Y:S02]  /*3aa0*/  FSEL R248, R79, -INF , P0 ;  /* 0xff8000004ff87808 */ /* 0x000fe40000000000 */
        /* <DEDUP_REMOVED lines=11> */
[----:B------:R-:W-:-:S04]  /*3b60*/  FFMA.FTZ R3, R5, c[0x0][0x2d0], -R2 ;  /* 0x0000b40005037a23 */ /* 0x000fc80000010802 */
[----:B------:R1:W-:Y:S01]  /*3b70*/  MUFU.EX2 R150, R3 ;  /* 0x0000000300967308 */ /* 0x0003e20000000800 */
[----:B--2---:R-:W-:Y:S01]  /*3b80*/  FMNMX.FTZ R116, R0, R116, !PT ;  /* 0x0000007400747209 */ /* 0x004fe20007810000 */
[----:B------:R-:W-:-:S03]  /*3b90*/  FFMA.FTZ R0, R6, c[0x0][0x2d0], -R2 ;  /* 0x0000b40006007a23 */ /* 0x000fc60000010802 */
[----:B------:R-:W-:-:S03]  /*3ba0*/  FSETP.NEU.FTZ.AND P0, PT, R116, -INF , PT ;  /* 0xff8000007400780b */ /* 0x000fc60003f1d000 */
[----:B------:R2:W3:Y:S01]  /*3bb0*/  MUFU.EX2 R152, R0 ;  /* 0x0000000000987308 */ /* 0x0004e20000000800 */
[----:B-1----:R-:W-:-:S07]  /*3bc0*/  FFMA.FTZ R3, R7, c[0x0][0x2d0], -R2 ;  /* 0x0000b40007037a23 */ /* 0x002fce0000010802 */
[----:B------:R1:W-:Y:S01]  /*3bd0*/  MUFU.EX2 R149, R3 ;  /* 0x0000000300957308 */ /* 0x0003e20000000800 */
[----:B--2---:R-:W-:Y:S01]  /*3be0*/  FMUL.FTZ R0, R116, c[0x0][0x2d0] ;  /* 0x0000b40074007a20 */ /* 0x004fe20000410000 */
[----:B---3--:R-:W-:-:S04]  /*3bf0*/  F2FP.BF16.PACK_AB R4, R152, R150 ;  /* 0x000000969804723e */ /* 0x008fc800000010ff */
[----:B------:R-:W-:Y:S01]  /*3c00*/  FSEL R0, R0, RZ, P0 ;  /* 0x000000ff00007208 */ /* 0x000fe20000000000 */
[----:B-1----:R-:W-:-:S04]  /*3c10*/  FFMA.FTZ R3, R8, c[0x0][0x2d0], -R2 ;  /* 0x0000b40008037a23 */ /* 0x002fc80000010802 */
[----:B------:R1:W2:Y:S02]  /*3c20*/  MUFU.EX2 R155, R3 ;  /* 0x00000003009b7308 */ /* 0x0002a40000000800 */
[----:B-1----:R-:W-:Y:S01]  /*3c30*/  FFMA.FTZ R3, R9, c[0x0][0x2d0], -R0 ;  /* 0x0000b40009037a23 */ /* 0x002fe20000010800 */
[----:B--2---:R-:W-:-:S05]  /*3c40*/  F2FP.BF16.PACK_AB R6, R155, R149 ;  /* 0x000000959b06723e */ /* 0x004fca00000010ff */
[----:B------:R1:W-:Y:S02]  /*3c50*/  MUFU.EX2 R151, R3 ;  /* 0x0000000300977308 */ /* 0x0003e40000000800 */
[--C-:B-1----:R-:W-:Y:S02]  /*3c60*/  FFMA.FTZ R3, R10, c[0x0][0x2d0], -R0.reuse ;  /* 0x0000b4000a037a23 */ /* 0x102fe40000010800 */
[----:B------:R-:W1:Y:S04]  /*3c70*/  LDSM.16.MT88.4 R8, [R203] ;  /* 0x00000000cb08783b */ /* 0x000e680000004200 */
[----:B------:R2:W3:Y:S02]  /*3c80*/  MUFU.EX2 R148, R3 ;  /* 0x0000000300947308 */ /* 0x0004e40000000800 */
[----:B--2---:R-:W-:Y:S01]  /*3c90*/  FFMA.FTZ R3, R20, c[0x0][0x2d0], -R0 ;  /* 0x0000b40014037a23 */ /* 0x004fe20000010800 */
[----:B---3--:R-:W-:-:S05]  /*3ca0*/  F2FP.BF16.PACK_AB R5, R148, R151 ;  /* 0x000000979405723e */ /* 0x008fca00000010ff */
[----:B------:R2:W-:Y:S02]  /*3cb0*/  MUFU.EX2 R147, R3 ;  /* 0x0000000300937308 */ /* 0x0005e40000000800 */
[----:B--2---:R-:W-:Y:S02]  /*3cc0*/  FFMA.FTZ R3, R21, c[0x0][0x2d0], -R0 ;  /* 0x0000b40015037a23 */ /* 0x004fe40000010800 */
[----:B------:R-:W2:Y:S04]  /*3cd0*/  LDSM.16.MT88.4 R20, [R223] ;  /* 0x00000000df14783b */ /* 0x000ea80000004200 */
[----:B------:R-:W3:Y:S02]  /*3ce0*/  MUFU.EX2 R153, R3 ;  /* 0x0000000300997308 */ /* 0x000ee40000000800 */
[----:B---3--:R-:W-:Y:S01]  /*3cf0*/  F2FP.BF16.PACK_AB R7, R153, R147 ;  /* 0x000000939907723e */ /* 0x008fe200000010ff */
[----:B------:R-:W-:-:S05]  /*3d00*/  FFMA.FTZ R3, R44, c[0x0][0x2d0], -R2 ;  /* 0x0000b4002c037a23 */ /* 0x000fca0000010802 */
[----:B------:R3:W-:Y:S01]  /*3d10*/  MUFU.EX2 R251, R3 ;  /* 0x0000000300fb7308 */ /* 0x0007e20000000800 */
[C---:B------:R-:W-:Y:S08]  /*3d20*/  HMMA.16816.F32.BF16 R32, R4.reuse, R16, RZ ;  /* 0x000000100420723c */ /* 0x040ff000000418ff */
[----:B------:R-:W-:Y:S01]  /*3d30*/  HMMA.16816.F32.BF16 R40, R4, R18, RZ ;  /* 0x000000120428723c */ /* 0x000fe200000418ff */
[----:B------:R-:W4:Y:S01]  /*3d40*/  LDSM.16.MT88.4 R16, [R204+0x4000] ;  /* 0x00400000cc10783b */ /* 0x000f220000004200 */
[----:B---3--:R-:W-:-:S06]  /*3d50*/  FFMA.FTZ R3, R45, c[0x0][0x2d0], -R2 ;  /* 0x0000b4002d037a23 */ /* 0x008fcc0000010802 */
[C---:B-1----:R-:W-:Y:S01]  /*3d60*/  HMMA.16816.F32.BF16 R28, R4.reuse, R8, RZ ;  /* 0x00000008041c723c */ /* 0x042fe200000418ff */
[----:B------:R1:W3:Y:S07]  /*3d70*/  MUFU.EX2 R252, R3 ;  /* 0x0000000300fc7308 */ /* 0x0002ee0000000800 */
[C---:B------:R-:W-:Y:S01]  /*3d80*/  HMMA.16816.F32.BF16 R56, R4.reuse, R10, RZ ;  /* 0x0000000a0438723c */ /* 0x040fe200000418ff */
[----:B------:R-:W5:Y:S07]  /*3d90*/  LDSM.16.MT88.4 R8, [R206+0x4000] ;  /* 0x00400000ce08783b */ /* 0x000f6e0000004200 */
[----:B------:R-:W-:Y:S01]  /*3da0*/  HMMA.16816.F32.BF16 R48, R4, R12, RZ ;  /* 0x0000000c0430723c */ /* 0x000fe200000418ff */
[----:B-1----:R-:W-:-:S04]  /*3db0*/  FFMA.FTZ R3, R46, c[0x0][0x2d0], -R2 ;  /* 0x0000b4002e037a23 */ /* 0x002fc80000010802 */
[----:B------:R1:W-:Y:S03]  /*3dc0*/  MUFU.EX2 R250, R3 ;  /* 0x0000000300fa7308 */ /* 0x0003e60000000800 */
[C---:B------:R-:W-:Y:S01]  /*3dd0*/  HMMA.16816.F32.BF16 R36, R4.reuse, R14, RZ ;  /* 0x0000000e0424723c */ /* 0x040fe200000418ff */
[----:B------:R-:W3:Y:S07]  /*3de0*/  LDSM.16.MT88.4 R12, [R203+0x4000] ;  /* 0x00400000cb0c783b */ /* 0x000eee0000004200 */
[----:B--2---:R-:W-:Y:S01]  /*3df0*/  HMMA.16816.F32.BF16 R52, R4, R20, RZ ;  /* 0x000000140434723c */ /* 0x004fe200000418ff */
[----:B-1----:R-:W-:-:S07]  /*3e00*/  FFMA.FTZ R3, R60, c[0x0][0x2d0], -R2 ;  /* 0x0000b4003c037a23 */ /* 0x002fce0000010802 */
[C---:B------:R-:W-:Y:S01]  /*3e10*/  HMMA.16816.F32.BF16 R44, R4.reuse, R22, RZ ;  /* 0x00000016042c723c */ /* 0x040fe200000418ff */
[----:B------:R-:W1:Y:S01]  /*3e20*/  LDSM.16.MT88.4 R20, [R204+0x800] ;  /* 0x00080000cc14783b */ /* 0x000e620000004200 */
[----:B------:R2:W-:Y:S06]  /*3e30*/  MUFU.EX2 R154, R3 ;  /* 0x00000003009a7308 */ /* 0x0005ec0000000800 */
[C---:B------:R-:W-:Y:S08]  /*3e40*/  HMMA.16816.F32.BF16 R64, R4.reuse, R24, RZ ;  /* 0x000000180440723c */ /* 0x040ff000000418ff */
[----:B------:R-:W-:Y:S01]  /*3e50*/  HMMA.16816.F32.BF16 R72, R4, R26, RZ ;  /* 0x0000001a0448723c */ /* 0x000fe200000418ff */
[----:B------:R-:W1:Y:S01]  /*3e60*/  LDSM.16.MT88.4 R24, [R200+0x800] ;  /* 0x00080000c818783b */ /* 0x000e620000004200 */
[----:B--2---:R-:W-:-:S04]  /*3e70*/  FFMA.FTZ R3, R61, c[0x0][0x2d0], -R0 ;  /* 0x0000b4003d037a23 */ /* 0x004fc80000010800 */
[----:B------:R2:W-:Y:S02]  /*3e80*/  MUFU.EX2 R247, R3 ;  /* 0x0000000300f77308 */ /* 0x0005e40000000800 */
[C---:B----4-:R-:W-:Y:S08]  /*3e90*/  HMMA.16816.F32.BF16 R76, R4.reuse, R16, RZ ;  /* 0x00000010044c723c */ /* 0x050ff000000418ff */
[----:B-----5:R-:W-:Y:S01]  /*3ea0*/  HMMA.16816.F32.BF16 R88, R4, R8, RZ ;  /* 0x000000080458723c */ /* 0x020fe200000418ff */
[----:B--2---:R-:W-:-:S07]  /*3eb0*/  FFMA.FTZ R3, R62, c[0x0][0x2d0], -R0 ;  /* 0x0000b4003e037a23 */ /* 0x004fce0000010800 */
[C---:B------:R-:W-:Y:S01]  /*3ec0*/  HMMA.16816.F32.BF16 R92, R4.reuse, R10, RZ ;  /* 0x0000000a045c723c */ /* 0x040fe200000418ff */
[----:B------:R-:W-:Y:S01]  /*3ed0*/  LDSM.16.MT88.4 R8, [R206+0x800] ;  /* 0x00080000ce08783b */ /* 0x000fe20000004200 */
[----:B------:R2:W4:Y:S06]  /*3ee0*/  MUFU.EX2 R245, R3 ;  /* 0x0000000300f57308 */ /* 0x00052c0000000800 */
[----:B---3--:R-:W-:Y:S01]  /*3ef0*/  HMMA.16816.F32.BF16 R84, R4, R14, RZ ;  /* 0x0000000e0454723c */ /* 0x008fe200000418ff */
[----:B--2---:R-:W-:-:S07]  /*3f00*/  FFMA.FTZ R3, R63, c[0x0][0x2d0], -R0 ;  /* 0x0000b4003f037a23 */ /* 0x004fce0000010800 */
[----:B------:R-:W-:Y:S01]  /*3f10*/  HMMA.16816.F32.BF16 R60, R4, R18, RZ ;  /* 0x00000012043c723c */ /* 0x000fe200000418ff */
[----:B------:R-:W2:Y:S01]  /*3f20*/  LDSM.16.MT88.4 R16, [R203+0x800] ;  /* 0x00080000cb10783b */ /* 0x000ea20000004200 */
[----:B------:R3:W-:Y:S02]  /*3f30*/  MUFU.EX2 R246, R3 ;  /* 0x0000000300f67308 */ /* 0x0007e40000000800 */
[----:B---3--:R-:W-:-:S04]  /*3f40*/  FFMA.FTZ R3, R68, c[0x0][0x2d0], -R0 ;  /* 0x0000b40044037a23 */ /* 0x008fc80000010800 */
[----:B------:R-:W-:Y:S01]  /*3f50*/  HMMA.16816.F32.BF16 R68, R4, R12, RZ ;  /* 0x0000000c0444723c */ /* 0x000fe200000418ff */
[----:B------:R-:W-:Y:S01]  /*3f60*/  LDSM.16.MT88.4 R12, [R200+0x4800] ;  /* 0x00480000c80c783b */ /* 0x000fe20000004200 */
[----:B------:R-:W3:Y:S05]  /*3f70*/  MUFU.EX2 R249, R3 ;  /* 0x0000000300f97308 */ /* 0x000eea0000000800 */
[----:B------:R-:W-:Y:S02]  /*3f80*/  F2FP.BF16.PACK_AB R4, R252, R251 ;  /* 0x000000fbfc04723e */ /* 0x000fe400000010ff */
[----:B----4-:R-:W-:Y:S02]  /*3f90*/  F2FP.BF16.PACK_AB R5, R245, R247 ;  /* 0x000000f7f505723e */ /* 0x010fe400000010ff */
[----:B------:R-:W-:-:S02]  /*3fa0*/  F2FP.BF16.PACK_AB R6, R154, R250 ;  /* 0x000000fa9a06723e */ /* 0x000fc400000010ff */
[----:B---3--:R-:W-:Y:S01]  /*3fb0*/  F2FP.BF16.PACK_AB R7, R249, R246 ;  /* 0x000000f6f907723e */ /* 0x008fe200000010ff */
[----:B------:R-:W-:-:S04]  /*3fc0*/  FFMA.FTZ R3, R100, c[0x0][0x2d0], -R2 ;  /* 0x0000b40064037a23 */ /* 0x000fc80000010802 */
[----:B------:R3:W-:Y:S02]  /*3fd0*/  MUFU.EX2 R237, R3 ;  /* 0x0000000300ed7308 */ /* 0x0007e40000000800 */
[C---:B-1----:R-:W-:Y:S08]  /*3fe0*/  HMMA.16816.F32.BF16 R104, R4.reuse, R20, R48 ;  /* 0x000000140468723c */ /* 0x042ff00000041830 */
[----:B------:R-:W-:Y:S01]  /*3ff0*/  HMMA.16816.F32.BF16 R80, R4, R22, R36 ;  /* 0x000000160450723c */ /* 0x000fe20000041824 */
[----:B------:R-:W1:Y:S01]  /*4000*/  LDSM.16.MT88.4 R20, [R204+0x4800] ;  /* 0x00480000cc14783b */ /* 0x000e620000004200 */
[----:B---3--:R-:W-:-:S06]  /*4010*/  FFMA.FTZ R3, R102, c[0x0][0x2d0], -R2 ;  /* 0x0000b40066037a23 */ /* 0x008fcc0000010802 */
[C---:B------:R-:W-:Y:S01]  /*4020*/  HMMA.16816.F32.BF16 R120, R4.reuse, R24, R32 ;  /* 0x000000180478723c */ /* 0x040fe20000041820 */
[----:B------:R3:W4:Y:S07]  /*4030*/  MUFU.EX2 R235, R3 ;  /* 0x0000000300eb7308 */ /* 0x00072e0000000800 */
[C---:B--2---:R-:W-:Y:S08]  /*4040*/  HMMA.16816.F32.BF16 R36, R4.reuse, R16, R28 ;  /* 0x000000100424723c */ /* 0x044ff0000004181c */
[----:B------:R-:W-:Y:S01]  /*4050*/  HMMA.16816.F32.BF16 R32, R4, R8, R52 ;  /* 0x000000080420723c */ /* 0x000fe20000041834 */
[----:B---3--:R-:W-:-:S04]  /*4060*/  FFMA.FTZ R3, R101, c[0x0][0x2d0], -R2 ;  /* 0x0000b40065037a23 */ /* 0x008fc80000010802 */
[----:B------:R2:W-:Y:S03]  /*4070*/  MUFU.EX2 R234, R3 ;  /* 0x0000000300ea7308 */ /* 0x0005e60000000800 */
[C---:B------:R-:W-:Y:S01]  /*4080*/  HMMA.16816.F32.BF16 R28, R4.reuse, R10, R44 ;  /* 0x0000000a041c723c */ /* 0x040fe2000004182c */
[----:B------:R-:W3:Y:S07]  /*4090*/  LDSM.16.MT88.4 R8, [R206+0x4800] ;  /* 0x00480000ce08783b */ /* 0x000eee0000004200 */
[----:B------:R-:W-:Y:S01]  /*40a0*/  HMMA.16816.F32.BF16 R96, R4, R26, R40 ;  /* 0x0000001a0460723c */ /* 0x000fe20000041828 */
[----:B------:R-:W-:Y:S01]  /*40b0*/  LDSM.16.MT88.4 R24, [R200+0x1000] ;  /* 0x00100000c818783b */ /* 0x000fe20000004200 */
[----:B--2---:R-:W-:-:S06]  /*40c0*/  FFMA.FTZ R3, R103, c[0x0][0x2d0], -R2 ;  /* 0x0000b40067037a23 */ /* 0x004fcc0000010802 */
[C---:B------:R-:W-:Y:S01]  /*40d0*/  HMMA.16816.F32.BF16 R40, R4.reuse, R18, R56 ;  /* 0x000000120428723c */ /* 0x040fe20000041838 */
[----:B------:R-:W2:Y:S01]  /*40e0*/  LDSM.16.MT88.4 R16, [R203+0x4800] ;  /* 0x00480000cb10783b */ /* 0x000ea20000004200 */
[----:B------:R5:W-:Y:S06]  /*40f0*/  MUFU.EX2 R236, R3 ;  /* 0x0000000300ec7308 */ /* 0x000bec0000000800 */
[C---:B-1----:R-:W-:Y:S08]  /*4100*/  HMMA.16816.F32.BF16 R52, R4.reuse, R20, R76 ;  /* 0x000000140434723c */ /* 0x042ff0000004184c */
[----:B------:R-:W-:Y:S01]  /*4110*/  HMMA.16816.F32.BF16 R56, R4, R22, R60 ;  /* 0x000000160438723c */ /* 0x000fe2000004183c */
[----:B------:R-:W1:Y:S01]  /*4120*/  LDSM.16.MT88.4 R20, [R204+0x1000] ;  /* 0x00100000cc14783b */ /* 0x000e620000004200 */
[----:B-----5:R-:W-:-:S04]  /*4130*/  FFMA.FTZ R3, R108, c[0x0][0x2d0], -R0 ;  /* 0x0000b4006c037a23 */ /* 0x020fc80000010800 */
[----:B------:R5:W-:Y:S02]  /*4140*/  MUFU.EX2 R233, R3 ;  /* 0x0000000300e97308 */ /* 0x000be40000000800 */
[C---:B------:R-:W-:Y:S08]  /*4150*/  HMMA.16816.F32.BF16 R44, R4.reuse, R12, R64 ;  /* 0x0000000c042c723c */ /* 0x040ff00000041840 */
[----:B------:R-:W-:Y:S01]  /*4160*/  HMMA.16816.F32.BF16 R48, R4, R14, R72 ;  /* 0x0000000e0430723c */ /* 0x000fe20000041848 */
[----:B------:R-:W1:Y:S01]  /*4170*/  LDSM.16.MT88.4 R12, [R203+0x1000] ;  /* 0x00100000cb0c783b */ /* 0x000e620000004200 */
[----:B-----5:R-:W-:-:S06]  /*4180*/  FFMA.FTZ R3, R109, c[0x0][0x2d0], -R0 ;  /* 0x0000b4006d037a23 */ /* 0x020fcc0000010800 */
[C---:B---3--:R-:W-:Y:S01]  /*4190*/  HMMA.16816.F32.BF16 R72, R4.reuse, R8, R88 ;  /* 0x000000080448723c */ /* 0x048fe20000041858 */
[----:B------:R3:W5:Y:S07]  /*41a0*/  MUFU.EX2 R109, R3 ;  /* 0x00000003006d7308 */ /* 0x00076e0000000800 */
[C---:B------:R-:W-:Y:S01]  /*41b0*/  HMMA.16816.F32.BF16 R76, R4.reuse, R10, R92 ;  /* 0x0000000a044c723c */ /* 0x040fe2000004185c */
[----:B------:R-:W1:Y:S07]  /*41c0*/  LDSM.16.MT88.4 R8, [R206+0x1000] ;  /* 0x00100000ce08783b */ /* 0x000e6e0000004200 */
[----:B--2---:R-:W-:Y:S01]  /*41d0*/  HMMA.16816.F32.BF16 R60, R4, R16, R68 ;  /* 0x00000010043c723c */ /* 0x004fe20000041844 */
[----:B---3--:R-:W-:-:S02]  /*41e0*/  FFMA.FTZ R3, R111, c[0x0][0x2d0], -R0 ;  /* 0x0000b4006f037a23 */ /* 0x008fc40000010800 */
[----:B------:R-:W-:Y:S02]  /*41f0*/  IMAD.MOV.U32 R111, RZ, RZ, R158 ;  /* 0x000000ffff6f7224 */ /* 0x000fe400078e009e */
[----:B------:R2:W-:Y:S03]  /*4200*/  MUFU.EX2 R108, R3 ;  /* 0x00000003006c7308 */ /* 0x0005e60000000800 */
[----:B------:R-:W-:Y:S01]  /*4210*/  HMMA.16816.F32.BF16 R64, R4, R18, R84 ;  /* 0x000000120440723c */ /* 0x000fe20000041854 */
[----:B------:R-:W3:Y:S06]  /*4220*/  LDSM.16.MT88.4 R16, [R200+0x5000] ;  /* 0x00500000c810783b */ /* 0x000eec0000004200 */
[----:B----4-:R-:W-:-:S02]  /*4230*/  F2FP.BF16.PACK_AB R4, R235, R237 ;  /* 0x000000edeb04723e */ /* 0x010fc400000010ff */
[----:B-----5:R-:W-:Y:S02]  /*4240*/  F2FP.BF16.PACK_AB R5, R109, R233 ;  /* 0x000000e96d05723e */ /* 0x020fe400000010ff */
[----:B------:R-:W-:Y:S01]  /*4250*/  F2FP.BF16.PACK_AB R6, R236, R234 ;  /* 0x000000eaec06723e */ /* 0x000fe200000010ff */
[----:B--2---:R-:W-:Y:S02]  /*4260*/  FFMA.FTZ R3, R110, c[0x0][0x2d0], -R0 ;  /* 0x0000b4006e037a23 */ /* 0x004fe40000010800 */
[----:B------:R-:W-:Y:S02]  /*4270*/  IMAD.MOV.U32 R110, RZ, RZ, R157 ;  /* 0x000000ffff6e7224 */ /* 0x000fe400078e009d */
[----:B------:R-:W2:Y:S02]  /*4280*/  MUFU.EX2 R232, R3 ;  /* 0x0000000300e87308 */ /* 0x000ea40000000800 */
[----:B--2---:R-:W-:Y:S01]  /*4290*/  F2FP.BF16.PACK_AB R7, R232, R108 ;  /* 0x0000006ce807723e */ /* 0x004fe200000010ff */
[----:B------:R-:W-:-:S05]  /*42a0*/  FFMA.FTZ R3, R113, c[0x0][0x2d0], -R2 ;  /* 0x0000b40071037a23 */ /* 0x000fca0000010802 */
[----:B------:R2:W-:Y:S01]  /*42b0*/  MUFU.EX2 R178, R3 ;  /* 0x0000000300b27308 */ /* 0x0005e20000000800 */
[C---:B-1----:R-:W-:Y:S07]  /*42c0*/  HMMA.16816.F32.BF16 R100, R4.reuse, R20, R104 ;  /* 0x000000140464723c */ /* 0x042fee0000041868 */
[----:B------:R-:W-:Y:S01]  /*42d0*/  IMAD.MOV.U32 R107, RZ, RZ, R148 ;  /* 0x000000ffff6b7224 */ /* 0x000fe200078e0094 */
[----:B------:R-:W-:Y:S01]  /*42e0*/  HMMA.16816.F32.BF16 R88, R4, R22, R80 ;  /* 0x000000160458723c */ /* 0x000fe20000041850 */
[----:B------:R-:W1:Y:S01]  /*42f0*/  LDSM.16.MT88.4 R20, [R204+0x5000] ;  /* 0x00500000cc14783b */ /* 0x000e620000004200 */
[----:B------:R-:W-:-:S02]  /*4300*/  IMAD.MOV.U32 R106, RZ, RZ, R147 ;  /* 0x000000ffff6a7224 */ /* 0x000fc400078e0093 */
[----:B------:R-:W-:Y:S02]  /*4310*/  IMAD.MOV.U32 R105, RZ, RZ, R107 ;  /* 0x000000ffff697224 */ /* 0x000fe400078e006b */
[--C-:B--2---:R-:W-:Y:S02]  /*4320*/  FFMA.FTZ R3, R114, c[0x0][0x2d0], -R2.reuse ;  /* 0x0000b40072037a23 */ /* 0x104fe40000010802 */
[C---:B------:R-:W-:Y:S02]  /*4330*/  HMMA.16816.F32.BF16 R84, R4.reuse, R12, R36 ;  /* 0x0000000c0454723c */ /* 0x040fe40000041824 */
[----:B------:R2:W4:Y:S06]  /*4340*/  MUFU.EX2 R177, R3 ;  /* 0x0000000300b17308 */ /* 0x00052c0000000800 */
[C---:B------:R-:W-:Y:S01]  /*4350*/  HMMA.16816.F32.BF16 R80, R4.reuse, R14, R40 ;  /* 0x0000000e0450723c */ /* 0x040fe20000041828 */
[----:B------:R-:W5:Y:S07]  /*4360*/  LDSM.16.MT88.4 R12, [R203+0x5000] ;  /* 0x00500000cb0c783b */ /* 0x000f6e0000004200 */
[----:B------:R-:W-:Y:S01]  /*4370*/  HMMA.16816.F32.BF16 R68, R4, R8, R32 ;  /* 0x000000080444723c */ /* 0x000fe20000041820 */
[----:B--2---:R-:W-:-:S04]  /*4380*/  FFMA.FTZ R3, R112, c[0x0][0x2d0], -R2 ;  /* 0x0000b40070037a23 */ /* 0x004fc80000010802 */
[----:B------:R2:W-:Y:S03]  /*4390*/  MUFU.EX2 R167, R3 ;  /* 0x0000000300a77308 */ /* 0x0005e60000000800 */
[C---:B------:R-:W-:Y:S01]  /*43a0*/  HMMA.16816.F32.BF16 R28, R4.reuse, R10, R28 ;  /* 0x0000000a041c723c */ /* 0x040fe2000004181c */
[----:B------:R-:W4:Y:S07]  /*43b0*/  LDSM.16.MT88.4 R8, [R206+0x5000] ;  /* 0x00500000ce08783b */ /* 0x000f2e0000004200 */
[----:B---3--:R-:W-:Y:S01]  /*43c0*/  HMMA.16816.F32.BF16 R40, R4, R16, R44 ;  /* 0x000000100428723c */ /* 0x008fe2000004182c */
[----:B--2---:R-:W-:-:S07]  /*43d0*/  FFMA.FTZ R3, R115, c[0x0][0x2d0], -R2 ;  /* 0x0000b40073037a23 */ /* 0x004fce0000010802 */
[C---:B------:R-:W-:Y:S01]  /*43e0*/  HMMA.16816.F32.BF16 R32, R4.reuse, R18, R48 ;  /* 0x000000120420723c */ /* 0x040fe20000041830 */
[----:B------:R-:W2:Y:S01]  /*43f0*/  LDSM.16.MT88.4 R16, [R200+0x1800] ;  /* 0x00180000c810783b */ /* 0x000ea20000004200 */
[----:B------:R3:W-:Y:S06]  /*4400*/  MUFU.EX2 R176, R3 ;  /* 0x0000000300b07308 */ /* 0x0007ec0000000800 */
[C---:B------:R-:W-:Y:S08]  /*4410*/  HMMA.16816.F32.BF16 R120, R4.reuse, R24, R120 ;  /* 0x000000180478723c */ /* 0x040ff00000041878 */
[----:B------:R-:W-:Y:S01]  /*4420*/  HMMA.16816.F32.BF16 R92, R4, R26, R96 ;  /* 0x0000001a045c723c */ /* 0x000fe20000041860 */
[----:B---3--:R-:W-:-:S04]  /*4430*/  FFMA.FTZ R3, R118, c[0x0][0x2d0], -R0 ;  /* 0x0000b40076037a23 */ /* 0x008fc80000010800 */
[----:B------:R3:W-:Y:S02]  /*4440*/  MUFU.EX2 R166, R3 ;  /* 0x0000000300a67308 */ /* 0x0007e40000000800 */
[----:B------:R-:W-:Y:S01]  /*4450*/  IMAD.MOV.U32 R99, RZ, RZ, R155 ;  /* 0x000000ffff637224 */ /* 0x000fe200078e009b */
[----:B-1----:R-:W-:Y:S01]  /*4460*/  HMMA.16816.F32.BF16 R36, R4, R20, R52 ;  /* 0x000000140424723c */ /* 0x002fe20000041834 */
[----:B------:R-:W-:Y:S02]  /*4470*/  IMAD.MOV.U32 R97, RZ, RZ, R150 ;  /* 0x000000ffff617224 */ /* 0x000fe400078e0096 */
[----:B------:R-:W-:Y:S02]  /*4480*/  IMAD.MOV.U32 R96, RZ, RZ, R149 ;  /* 0x000000ffff607224 */ /* 0x000fe400078e0095 */
[----:B------:R-:W-:-:S03]  /*4490*/  IMAD.MOV.U32 R98, RZ, RZ, R151 ;  /* 0x000000ffff627224 */ /* 0x000fc600078e0097 */
[----:B------:R-:W-:Y:S01]  /*44a0*/  HMMA.16816.F32.BF16 R24, R4, R22, R56 ;  /* 0x000000160418723c */ /* 0x000fe20000041838 */
[----:B------:R-:W1:Y:S01]  /*44b0*/  LDSM.16.MT88.4 R20, [R204+0x1800] ;  /* 0x00180000cc14783b */ /* 0x000e620000004200 */
[----:B---3--:R-:W-:-:S06]  /*44c0*/  FFMA.FTZ R3, R124, c[0x0][0x2d0], -R0 ;  /* 0x0000b4007c037a23 */ /* 0x008fcc0000010800 */
[C---:B-----5:R-:W-:Y:S01]  /*44d0*/  HMMA.16816.F32.BF16 R48, R4.reuse, R12, R60 ;  /* 0x0000000c0430723c */ /* 0x060fe2000004183c */
[----:B------:R3:W5:Y:S07]  /*44e0*/  MUFU.EX2 R165, R3 ;  /* 0x0000000300a57308 */ /* 0x00076e0000000800 */
[C---:B------:R-:W-:Y:S01]  /*44f0*/  HMMA.16816.F32.BF16 R56, R4.reuse, R14, R64 ;  /* 0x0000000e0438723c */ /* 0x040fe20000041840 */
[----:B------:R-:W1:Y:S07]  /*4500*/  LDSM.16.MT88.4 R12, [R203+0x1800] ;  /* 0x00180000cb0c783b */ /* 0x000e6e0000004200 */
[----:B----4-:R-:W-:Y:S01]  /*4510*/  HMMA.16816.F32.BF16 R60, R4, R8, R72 ;  /* 0x00000008043c723c */ /* 0x010fe20000041848 */
[----:B---3--:R-:W-:-:S04]  /*4520*/  FFMA.FTZ R3, R125, c[0x0][0x2d0], -R0 ;  /* 0x0000b4007d037a23 */ /* 0x008fc80000010800 */
[----:B------:R3:W-:Y:S03]  /*4530*/  MUFU.EX2 R164, R3 ;  /* 0x0000000300a47308 */ /* 0x0007e60000000800 */
[----:B------:R-:W-:Y:S01]  /*4540*/  HMMA.16816.F32.BF16 R64, R4, R10, R76 ;  /* 0x0000000a0440723c */ /* 0x000fe2000004184c */
[----:B------:R-:W4:Y:S06]  /*4550*/  LDSM.16.MT88.4 R8, [R206+0x1800] ;  /* 0x00180000ce08783b */ /* 0x000f2c0000004200 */
[----:B------:R-:W-:-:S02]  /*4560*/  F2FP.BF16.PACK_AB R4, R177, R178 ;  /* 0x000000b2b104723e */ /* 0x000fc400000010ff */
[----:B-----5:R-:W-:Y:S02]  /*4570*/  F2FP.BF16.PACK_AB R5, R165, R166 ;  /* 0x000000a6a505723e */ /* 0x020fe400000010ff */
[----:B------:R-:W-:Y:S01]  /*4580*/  F2FP.BF16.PACK_AB R6, R176, R167 ;  /* 0x000000a7b006723e */ /* 0x000fe200000010ff */
[----:B---3--:R-:W-:-:S04]  /*4590*/  FFMA.FTZ R3, R119, c[0x0][0x2d0], -R0 ;  /* 0x0000b40077037a23 */ /* 0x008fc80000010800 */
[----:B------:R-:W3:Y:S02]  /*45a0*/  MUFU.EX2 R162, R3 ;  /* 0x0000000300a27308 */ /* 0x000ee40000000800 */
[----:B---3--:R-:W-:Y:S01]  /*45b0*/  F2FP.BF16.PACK_AB R7, R162, R164 ;  /* 0x000000a4a207723e */ /* 0x008fe200000010ff */
[----:B------:R-:W-:-:S05]  /*45c0*/  FFMA.FTZ R3, R127, c[0x0][0x2d0], -R2 ;  /* 0x0000b4007f037a23 */ /* 0x000fca0000010802 */
[----:B------:R3:W-:Y:S01]  /*45d0*/  MUFU.EX2 R159, R3 ;  /* 0x00000003009f7308 */ /* 0x0007e20000000800 */
[C---:B--2---:R-:W-:Y:S08]  /*45e0*/  HMMA.16816.F32.BF16 R120, R4.reuse, R16, R120 ;  /* 0x000000100478723c */ /* 0x044ff00000041878 */
[----:B------:R-:W-:Y:S01]  /*45f0*/  HMMA.16816.F32.BF16 R92, R4, R18, R92 ;  /* 0x00000012045c723c */ /* 0x000fe2000004185c */
[----:B------:R-:W2:Y:S01]  /*4600*/  LDSM.16.MT88.4 R16, [R200+0x5800] ;  /* 0x00580000c810783b */ /* 0x000ea20000004200 */
[----:B---3--:R-:W-:-:S06]  /*4610*/  FFMA.FTZ R3, R129, c[0x0][0x2d0], -R2 ;  /* 0x0000b40081037a23 */ /* 0x008fcc0000010802 */
[C---:B-1----:R-:W-:Y:S01]  /*4620*/  HMMA.16816.F32.BF16 R100, R4.reuse, R20, R100 ;  /* 0x000000140464723c */ /* 0x042fe20000041864 */
[----:B------:R-:W-:Y:S01]  /*4630*/  IMAD.MOV.U32 R129, RZ, RZ, R156 ;  /* 0x000000ffff817224 */ /* 0x000fe200078e009c */
[----:B------:R1:W3:Y:S06]  /*4640*/  MUFU.EX2 R158, R3 ;  /* 0x00000003009e7308 */ /* 0x0002ec0000000800 */
[C---:B------:R-:W-:Y:S01]  /*4650*/  HMMA.16816.F32.BF16 R88, R4.reuse, R22, R88 ;  /* 0x000000160458723c */ /* 0x040fe20000041858 */
[----:B------:R-:W5:Y:S07]  /*4660*/  LDSM.16.MT88.4 R20, [R204+0x5800] ;  /* 0x00580000cc14783b */ /* 0x000f6e0000004200 */
[----:B------:R-:W-:Y:S01]  /*4670*/  HMMA.16816.F32.BF16 R84, R4, R12, R84 ;  /* 0x0000000c0454723c */ /* 0x000fe20000041854 */
[----:B-1----:R-:W-:-:S02]  /*4680*/  FFMA.FTZ R3, R126, c[0x0][0x2d0], -R2 ;  /* 0x0000b4007e037a23 */ /* 0x002fc40000010802 */
[----:B------:R-:W-:Y:S02]  /*4690*/  LDSM.16.MT88.4 R124, [R200+0x3800] ;  /* 0x00380000c87c783b */ /* 0x000fe40000004200 */
[----:B------:R1:W-:Y:S03]  /*46a0*/  MUFU.EX2 R156, R3 ;  /* 0x00000003009c7308 */ /* 0x0003e60000000800 */
[C---:B------:R-:W-:Y:S01]  /*46b0*/  HMMA.16816.F32.BF16 R80, R4.reuse, R14, R80 ;  /* 0x0000000e0450723c */ /* 0x040fe20000041850 */
[----:B------:R-:W3:Y:S07]  /*46c0*/  LDSM.16.MT88.4 R12, [R203+0x5800] ;  /* 0x00580000cb0c783b */ /* 0x000eee0000004200 */
[----:B----4-:R-:W-:Y:S01]  /*46d0*/  HMMA.16816.F32.BF16 R76, R4, R8, R68 ;  /* 0x00000008044c723c */ /* 0x010fe20000041844 */
[----:B-1----:R-:W-:-:S07]  /*46e0*/  FFMA.FTZ R3, R128, c[0x0][0x2d0], -R2 ;  /* 0x0000b40080037a23 */ /* 0x002fce0000010802 */
[----:B------:R-:W-:Y:S01]  /*46f0*/  HMMA.16816.F32.BF16 R72, R4, R10, R28 ;  /* 0x0000000a0448723c */ /* 0x000fe2000004181c */
[----:B------:R-:W1:Y:S01]  /*4700*/  LDSM.16.MT88.4 R8, [R206+0x5800] ;  /* 0x00580000ce08783b */ /* 0x000e620000004200 */
[----:B------:R4:W-:Y:S01]  /*4710*/  MUFU.EX2 R157, R3 ;  /* 0x00000003009d7308 */ /* 0x0009e20000000800 */
[----:B------:R-:W-:-:S05]  /*4720*/  IMAD.MOV.U32 R128, RZ, RZ, R154 ;  /* 0x000000ffff807224 */ /* 0x000fca00078e009a */
[C---:B--2---:R-:W-:Y:S08]  /*4730*/  HMMA.16816.F32.BF16 R68, R4.reuse, R16, R40 ;  /* 0x000000100444723c */ /* 0x044ff00000041828 */
[----:B------:R-:W-:Y:S01]  /*4740*/  HMMA.16816.F32.BF16 R52, R4, R18, R32 ;  /* 0x000000120434723c */ /* 0x000fe20000041820 */
[----:B------:R-:W2:Y:S01]  /*4750*/  LDSM.16.MT88.4 R16, [R200+0x2000] ;  /* 0x00200000c810783b */ /* 0x000ea20000004200 */
[----:B----4-:R-:W-:-:S02]  /*4760*/  FFMA.FTZ R3, R130, c[0x0][0x2d0], -R0 ;  /* 0x0000b40082037a23 */ /* 0x010fc40000010800 */
[----:B------:R-:W-:Y:S02]  /*4770*/  IMAD.MOV.U32 R130, RZ, RZ, R153 ;  /* 0x000000ffff827224 */ /* 0x000fe400078e0099 */
[----:B------:R4:W-:Y:S02]  /*4780*/  MUFU.EX2 R155, R3 ;  /* 0x00000003009b7308 */ /* 0x0009e40000000800 */
[C---:B-----5:R-:W-:Y:S08]  /*4790*/  HMMA.16816.F32.BF16 R44, R4.reuse, R20, R36 ;  /* 0x00000014042c723c */ /* 0x060ff00000041824 */
[----:B------:R-:W-:Y:S01]  /*47a0*/  HMMA.16816.F32.BF16 R32, R4, R22, R24 ;  /* 0x000000160420723c */ /* 0x000fe20000041818 */
[----:B------:R-:W5:Y:S01]  /*47b0*/  LDSM.16.MT88.4 R20, [R204+0x2000] ;  /* 0x00200000cc14783b */ /* 0x000f620000004200 */
[----:B----4-:R-:W-:-:S06]  /*47c0*/  FFMA.FTZ R3, R133, c[0x0][0x2d0], -R0 ;  /* 0x0000b40085037a23 */ /* 0x010fcc0000010800 */
[C---:B---3--:R-:W-:Y:S01]  /*47d0*/  HMMA.16816.F32.BF16 R40, R4.reuse, R12, R48 ;  /* 0x0000000c0428723c */ /* 0x048fe20000041830 */
[----:B------:R3:W4:Y:S07]  /*47e0*/  MUFU.EX2 R154, R3 ;  /* 0x00000003009a7308 */ /* 0x00072e0000000800 */
[C---:B------:R-:W-:Y:S01]  /*47f0*/  HMMA.16816.F32.BF16 R36, R4.reuse, R14, R56 ;  /* 0x0000000e0424723c */ /* 0x040fe20000041838 */
[----:B------:R-:W2:Y:S07]  /*4800*/  LDSM.16.MT88.4 R12, [R203+0x2000] ;  /* 0x00200000cb0c783b */ /* 0x000eae0000004200 */
[----:B-1----:R-:W-:Y:S01]  /*4810*/  HMMA.16816.F32.BF16 R28, R4, R8, R60 ;  /* 0x00000008041c723c */ /* 0x002fe2000004183c */
[----:B---3--:R-:W-:-:S04]  /*4820*/  FFMA.FTZ R3, R132, c[0x0][0x2d0], -R0 ;  /* 0x0000b40084037a23 */ /* 0x008fc80000010800 */
[----:B------:R1:W-:Y:S03]  /*4830*/  MUFU.EX2 R153, R3 ;  /* 0x0000000300997308 */ /* 0x0003e60000000800 */
[----:B------:R-:W-:Y:S01]  /*4840*/  HMMA.16816.F32.BF16 R24, R4, R10, R64 ;  /* 0x0000000a0418723c */ /* 0x000fe20000041840 */
[----:B------:R-:W3:Y:S06]  /*4850*/  LDSM.16.MT88.4 R8, [R206+0x2000] ;  /* 0x00200000ce08783b */ /* 0x000eec0000004200 */
[----:B------:R-:W-:-:S02]  /*4860*/  F2FP.BF16.PACK_AB R4, R158, R159 ;  /* 0x0000009f9e04723e */ /* 0x000fc400000010ff */
[----:B----4-:R-:W-:Y:S02]  /*4870*/  F2FP.BF16.PACK_AB R5, R154, R155 ;  /* 0x0000009b9a05723e */ /* 0x010fe400000010ff */
[----:B------:R-:W-:Y:S01]  /*4880*/  F2FP.BF16.PACK_AB R6, R157, R156 ;  /* 0x0000009c9d06723e */ /* 0x000fe200000010ff */
[----:B-1----:R-:W-:Y:S02]  /*4890*/  FFMA.FTZ R3, R131, c[0x0][0x2d0], -R0 ;  /* 0x0000b40083037a23 */ /* 0x002fe40000010800 */
[----:B------:R-:W-:Y:S02]  /*48a0*/  IMAD.MOV.U32 R131, RZ, RZ, R99 ;  /* 0x000000ffff837224 */ /* 0x000fe400078e0063 */
[----:B------:R-:W-:Y:S02]  /*48b0*/  IMAD.MOV.U32 R99, RZ, RZ, R152 ;  /* 0x000000ffff637224 */ /* 0x000fe400078e0098 */
[----:B------:R-:W1:Y:S02]  /*48c0*/  MUFU.EX2 R152, R3 ;  /* 0x0000000300987308 */ /* 0x000e640000000800 */
[----:B------:R-:W-:Y:S01]  /*48d0*/  IMAD.MOV.U32 R107, RZ, RZ, R99 ;  /* 0x000000ffff6b7224 */ /* 0x000fe200078e0063 */
[----:B-1----:R-:W-:Y:S01]  /*48e0*/  F2FP.BF16.PACK_AB R7, R152, R153 ;  /* 0x000000999807723e */ /* 0x002fe200000010ff */
[----:B------:R-:W-:-:S04]  /*48f0*/  FFMA.FTZ R3, R135, c[0x0][0x2d0], -R2 ;  /* 0x0000b40087037a23 */ /* 0x000fc80000010802 */
[----:B------:R1:W-:Y:S02]  /*4900*/  MUFU.EX2 R150, R3 ;  /* 0x0000000300967308 */ /* 0x0003e40000000800 */
[C---:B--2---:R-:W-:Y:S08]  /*4910*/  HMMA.16816.F32.BF16 R120, R4.reuse, R16, R120 ;  /* 0x000000100478723c */ /* 0x044ff00000041878 */
[----:B------:R-:W-:Y:S01]  /*4920*/  HMMA.16816.F32.BF16 R56, R4, R18, R92 ;  /* 0x000000120438723c */ /* 0x000fe2000004185c */
[----:B------:R-:W2:Y:S01]  /*4930*/  LDSM.16.MT88.4 R16, [R200+0x6000] ;  /* 0x00600000c810783b */ /* 0x000ea20000004200 */
[----:B-1----:R-:W-:-:S06]  /*4940*/  FFMA.FTZ R3, R145, c[0x0][0x2d0], -R2 ;  /* 0x0000b40091037a23 */ /* 0x002fcc0000010802 */
[C---:B-----5:R-:W-:Y:S01]  /*4950*/  HMMA.16816.F32.BF16 R100, R4.reuse, R20, R100 ;  /* 0x000000140464723c */ /* 0x060fe20000041864 */
[----:B------:R1:W4:Y:S07]  /*4960*/  MUFU.EX2 R149, R3 ;  /* 0x0000000300957308 */ /* 0x00032e0000000800 */
[C---:B------:R-:W-:Y:S01]  /*4970*/  HMMA.16816.F32.BF16 R88, R4.reuse, R22, R88 ;  /* 0x000000160458723c */ /* 0x040fe20000041858 */
[----:B------:R-:W5:Y:S07]  /*4980*/  LDSM.16.MT88.4 R20, [R204+0x6000] ;  /* 0x00600000cc14783b */ /* 0x000f6e0000004200 */
[----:B------:R-:W-:Y:S01]  /*4990*/  HMMA.16816.F32.BF16 R84, R4, R12, R84 ;  /* 0x0000000c0454723c */ /* 0x000fe20000041854 */
[----:B-1----:R-:W-:-:S04]  /*49a0*/  FFMA.FTZ R3, R134, c[0x0][0x2d0], -R2 ;  /* 0x0000b40086037a23 */ /* 0x002fc80000010802 */
[----:B------:R1:W-:Y:S03]  /*49b0*/  MUFU.EX2 R148, R3 ;  /* 0x0000000300947308 */ /* 0x0003e60000000800 */
[C---:B------:R-:W-:Y:S01]  /*49c0*/  HMMA.16816.F32.BF16 R80, R4.reuse, R14, R80 ;  /* 0x0000000e0450723c */ /* 0x040fe20000041850 */
[----:B------:R-:W4:Y:S07]  /*49d0*/  LDSM.16.MT88.4 R12, [R203+0x6000] ;  /* 0x00600000cb0c783b */ /* 0x000f2e0000004200 */
[----:B---3--:R-:W-:Y:S01]  /*49e0*/  HMMA.16816.F32.BF16 R76, R4, R8, R76 ;  /* 0x00000008044c723c */ /* 0x008fe2000004184c */
[----:B-1----:R-:W-:-:S07]  /*49f0*/  FFMA.FTZ R3, R144, c[0x0][0x2d0], -R2 ;  /* 0x0000b40090037a23 */ /* 0x002fce0000010802 */
[C---:B------:R-:W-:Y:S01]  /*4a00*/  HMMA.16816.F32.BF16 R72, R4.reuse, R10, R72 ;  /* 0x0000000a0448723c */ /* 0x040fe20000041848 */
[----:B------:R-:W1:Y:S01]  /*4a10*/  LDSM.16.MT88.4 R8, [R206+0x6000] ;  /* 0x00600000ce08783b */ /* 0x000e620000004200 */
[----:B------:R3:W-:Y:S06]  /*4a20*/  MUFU.EX2 R151, R3 ;  /* 0x0000000300977308 */ /* 0x0007ec0000000800 */
[C---:B--2---:R-:W-:Y:S08]  /*4a30*/  HMMA.16816.F32.BF16 R68, R4.reuse, R16, R68 ;  /* 0x000000100444723c */ /* 0x044ff00000041844 */
[----:B------:R-:W-:Y:S01]  /*4a40*/  HMMA.16816.F32.BF16 R52, R4, R18, R52 ;  /* 0x000000120434723c */ /* 0x000fe20000041834 */
[----:B------:R-:W2:Y:S01]  /*4a50*/  LDSM.16.MT88.4 R16, [R200+0x2800] ;  /* 0x00280000c810783b */ /* 0x000ea20000004200 */
[----:B---3--:R-:W-:-:S04]  /*4a60*/  FFMA.FTZ R3, R146, c[0x0][0x2d0], -R0 ;  /* 0x0000b40092037a23 */ /* 0x008fc80000010800 */
[----:B------:R3:W-:Y:S02]  /*4a70*/  MUFU.EX2 R147, R3 ;  /* 0x0000000300937308 */ /* 0x0007e40000000800 */
[C---:B-----5:R-:W-:Y:S08]  /*4a80*/  HMMA.16816.F32.BF16 R44, R4.reuse, R20, R44 ;  /* 0x00000014042c723c */ /* 0x060ff0000004182c */
[----:B------:R-:W-:Y:S01]  /*4a90*/  HMMA.16816.F32.BF16 R32, R4, R22, R32 ;  /* 0x000000160420723c */ /* 0x000fe20000041820 */
[----:B------:R-:W5:Y:S01]  /*4aa0*/  LDSM.16.MT88.4 R20, [R204+0x2800] ;  /* 0x00280000cc14783b */ /* 0x000f620000004200 */
[----:B---3--:R-:W-:-:S06]  /*4ab0*/  FFMA.FTZ R3, R163, c[0x0][0x2d0], -R0 ;  /* 0x0000b400a3037a23 */ /* 0x008fcc0000010800 */
[----:B----4-:R-:W-:Y:S01]  /*4ac0*/  HMMA.16816.F32.BF16 R40, R4, R12, R40 ;  /* 0x0000000c0428723c */ /* 0x010fe20000041828 */
[----:B------:R-:W-:Y:S01]  /*4ad0*/  IMAD.MOV.U32 R163, RZ, RZ, R106 ;  /* 0x000000ffffa37224 */ /* 0x000fe200078e006a */
[----:B------:R3:W4:Y:S01]  /*4ae0*/  MUFU.EX2 R135, R3 ;  /* 0x0000000300877308 */ /* 0x0007220000000800 */
[----:B------:R-:W-:-:S05]  /*4af0*/  IMAD.MOV.U32 R106, RZ, RZ, R97 ;  /* 0x000000ffff6a7224 */ /* 0x000fca00078e0061 */
[C---:B------:R-:W-:Y:S01]  /*4b00*/  HMMA.16816.F32.BF16 R36, R4.reuse, R14, R36 ;  /* 0x0000000e0424723c */ /* 0x040fe20000041824 */
[----:B------:R-:W2:Y:S07]  /*4b10*/  LDSM.16.MT88.4 R12, [R203+0x2800] ;  /* 0x00280000cb0c783b */ /* 0x000eae0000004200 */
[----:B-1----:R-:W-:Y:S01]  /*4b20*/  HMMA.16816.F32.BF16 R28, R4, R8, R28 ;  /* 0x00000008041c723c */ /* 0x002fe2000004181c */
[----:B---3--:R-:W-:Y:S02]  /*4b30*/  FFMA.FTZ R3, R161, c[0x0][0x2d0], -R0 ;  /* 0x0000b400a1037a23 */ /* 0x008fe40000010800 */
[----:B------:R-:W-:-:S02]  /*4b40*/  IMAD.MOV.U32 R161, RZ, RZ, R96 ;  /* 0x000000ffffa17224 */ /* 0x000fc400078e0060 */
        /* <DEDUP_REMOVED lines=8> */
[----:B------:R-:W1:Y:S02]  /*4bd0*/  MUFU.EX2 R133, R3 ;  /* 0x0000000300857308 */ /* 0x000e640000000800 */
[----:B-1----:R-:W-:Y:S01]  /*4be0*/  F2FP.BF16.PACK_AB R7, R133, R134 ;  /* 0x000000868507723e */ /* 0x002fe200000010ff */
[----:B------:R-:W-:-:S02]  /*4bf0*/  FFMA.FTZ R3, R179, c[0x0][0x2d0], -R2 ;  /* 0x0000b400b3037a23 */ /* 0x000fc40000010802 */
[----:B------:R-:W-:-:S03]  /*4c00*/  IMAD.MOV.U32 R179, RZ, RZ, R105 ;  /* 0x000000ffffb37224 */ /* 0x000fc600078e0069 */
[----:B------:R1:W-:Y:S01]  /*4c10*/  MUFU.EX2 R132, R3 ;  /* 0x0000000300847308 */ /* 0x0003e20000000800 */
[C---:B--2---:R-:W-:Y:S08]  /*4c20*/  HMMA.16816.F32.BF16 R120, R4.reuse, R16, R120 ;  /* 0x000000100478723c */ /* 0x044ff00000041878 */
[----:B------:R-:W-:Y:S01]  /*4c30*/  HMMA.16816.F32.BF16 R56, R4, R18, R56 ;  /* 0x000000120438723c */ /* 0x000fe20000041838 */
[----:B------:R-:W2:Y:S01]  /*4c40*/  LDSM.16.MT88.4 R16, [R200+0x6800] ;  /* 0x00680000c810783b */ /* 0x000ea20000004200 */
[----:B-1----:R-:W-:-:S06]  /*4c50*/  FFMA.FTZ R3, R180, c[0x0][0x2d0], -R2 ;  /* 0x0000b400b4037a23 */ /* 0x002fcc0000010802 */
[C---:B-----5:R-:W-:Y:S01]  /*4c60*/  HMMA.16816.F32.BF16 R100, R4.reuse, R20, R100 ;  /* 0x000000140464723c */ /* 0x060fe20000041864 */
[----:B------:R-:W-:Y:S01]  /*4c70*/  IMAD.MOV.U32 R180, RZ, RZ, R106 ;  /* 0x000000ffffb47224 */ /* 0x000fe200078e006a */
[----:B------:R1:W4:Y:S06]  /*4c80*/  MUFU.EX2 R145, R3 ;  /* 0x0000000300917308 */ /* 0x00032c0000000800 */
[C---:B------:R-:W-:Y:S01]  /*4c90*/  HMMA.16816.F32.BF16 R96, R4.reuse, R22, R88 ;  /* 0x000000160460723c */ /* 0x040fe20000041858 */
[----:B------:R-:W5:Y:S07]  /*4ca0*/  LDSM.16.MT88.4 R20, [R204+0x6800] ;  /* 0x00680000cc14783b */ /* 0x000f6e0000004200 */
[----:B------:R-:W-:Y:S01]  /*4cb0*/  HMMA.16816.F32.BF16 R88, R4, R12, R84 ;  /* 0x0000000c0458723c */ /* 0x000fe20000041854 */
[----:B-1----:R-:W-:-:S02]  /*4cc0*/  FFMA.FTZ R3, R181, c[0x0][0x2d0], -R2 ;  /* 0x0000b400b5037a23 */ /* 0x002fc40000010802 */
[----:B------:R-:W-:Y:S02]  /*4cd0*/  IMAD.MOV.U32 R181, RZ, RZ, R107 ;  /* 0x000000ffffb57224 */ /* 0x000fe400078e006b */
        /* <DEDUP_REMOVED lines=14> */
[----:B----4-:R-:W-:Y:S01]  /*4dc0*/  HMMA.16816.F32.BF16 R44, R4, R12, R40 ;  /* 0x0000000c042c723c */ /* 0x010fe20000041828 */
[----:B---3--:R-:W-:-:S07]  /*4dd0*/  FFMA.FTZ R3, R231, c[0x0][0x2d0], -R0 ;  /* 0x0000b400e7037a23 */ /* 0x008fce0000010800 */
[C---:B------:R-:W-:Y:S01]  /*4de0*/  HMMA.16816.F32.BF16 R40, R4.reuse, R14, R36 ;  /* 0x0000000e0428723c */ /* 0x040fe20000041824 */
[----:B------:R-:W3:Y:S01]  /*4df0*/  LDSM.16.MT88.4 R12, [R203+0x3000] ;  /* 0x00300000cb0c783b */ /* 0x000ee20000004200 */
[----:B------:R4:W5:Y:S06]  /*4e00*/  MUFU.EX2 R118, R3 ;  /* 0x0000000300767308 */ /* 0x00096c0000000800 */
[C---:B------:R-:W-:Y:S01]  /*4e10*/  HMMA.16816.F32.BF16 R48, R4.reuse, R22, R32 ;  /* 0x000000160430723c */ /* 0x040fe20000041820 */
[----:B------:R-:W2:Y:S07]  /*4e20*/  LDSM.16.MT88.4 R20, [R204+0x3000] ;  /* 0x00300000cc14783b */ /* 0x000eae0000004200 */
[----:B-1----:R-:W-:Y:S01]  /*4e30*/  HMMA.16816.F32.BF16 R32, R4, R8, R28 ;  /* 0x000000080420723c */ /* 0x002fe2000004181c */
[----:B----4-:R-:W-:-:S04]  /*4e40*/  FFMA.FTZ R3, R230, c[0x0][0x2d0], -R0 ;  /* 0x0000b400e6037a23 */ /* 0x010fc80000010800 */
[----:B------:R1:W-:Y:S03]  /*4e50*/  MUFU.EX2 R55, R3 ;  /* 0x0000000300377308 */ /* 0x0003e60000000800 */
[----:B------:R-:W-:Y:S01]  /*4e60*/  HMMA.16816.F32.BF16 R24, R4, R10, R24 ;  /* 0x0000000a0418723c */ /* 0x000fe20000041818 */
[----:B------:R-:W4:Y:S06]  /*4e70*/  LDSM.16.MT88.4 R8, [R206+0x3000] ;  /* 0x00300000ce08783b */ /* 0x000f2c0000004200 */
[----:B------:R-:W-:-:S02]  /*4e80*/  F2FP.BF16.PACK_AB R4, R145, R132 ;  /* 0x000000849104723e */ /* 0x000fc400000010ff */
[----:B-----5:R-:W-:Y:S02]  /*4e90*/  F2FP.BF16.PACK_AB R5, R118, R119 ;  /* 0x000000777605723e */ /* 0x020fe400000010ff */
[----:B------:R-:W-:Y:S01]  /*4ea0*/  F2FP.BF16.PACK_AB R6, R146, R144 ;  /* 0x000000909206723e */ /* 0x000fe200000010ff */
[----:B-1----:R-:W-:-:S04]  /*4eb0*/  FFMA.FTZ R3, R229, c[0x0][0x2d0], -R0 ;  /* 0x0000b400e5037a23 */ /* 0x002fc80000010800 */
[----:B------:R-:W1:Y:S02]  /*4ec0*/  MUFU.EX2 R54, R3 ;  /* 0x0000000300367308 */ /* 0x000e640000000800 */
[----:B-1----:R-:W-:Y:S01]  /*4ed0*/  F2FP.BF16.PACK_AB R7, R54, R55 ;  /* 0x000000373607723e */ /* 0x002fe200000010ff */
[----:B------:R-:W-:-:S05]  /*4ee0*/  FFMA.FTZ R3, R240, c[0x0][0x2d0], -R2 ;  /* 0x0000b400f0037a23 */ /* 0x000fca0000010802 */
[----:B------:R1:W-:Y:S01]  /*4ef0*/  MUFU.EX2 R53, R3 ;  /* 0x0000000300357308 */ /* 0x0003e20000000800 */
[C---:B--2---:R-:W-:Y:S08]  /*4f00*/  HMMA.16816.F32.BF16 R120, R4.reuse, R16, R120 ;  /* 0x000000100478723c */ /* 0x044ff00000041878 */
[----:B------:R-:W-:Y:S01]  /*4f10*/  HMMA.16816.F32.BF16 R28, R4, R18, R56 ;  /* 0x00000012041c723c */ /* 0x000fe20000041838 */
[----:B------:R-:W2:Y:S01]  /*4f20*/  LDSM.16.MT88.4 R16, [R200+0x7000] ;  /* 0x00700000c810783b */ /* 0x000ea20000004200 */
[----:B-1----:R-:W-:-:S06]  /*4f30*/  FFMA.FTZ R3, R239, c[0x0][0x2d0], -R2 ;  /* 0x0000b400ef037a23 */ /* 0x002fcc0000010802 */
[C---:B---3--:R-:W-:Y:S01]  /*4f40*/  HMMA.16816.F32.BF16 R76, R4.reuse, R12, R88 ;  /* 0x0000000c044c723c */ /* 0x048fe20000041858 */
[----:B------:R-:W-:Y:S01]  /*4f50*/  LDSM.16.MT88.4 R88, [R206+0x3800] ;  /* 0x00380000ce58783b */ /* 0x000fe20000004200 */
[----:B------:R1:W3:Y:S06]  /*4f60*/  MUFU.EX2 R52, R3 ;  /* 0x0000000300347308 */ /* 0x0002ec0000000800 */
[C---:B------:R-:W-:Y:S01]  /*4f70*/  HMMA.16816.F32.BF16 R56, R4.reuse, R14, R92 ;  /* 0x0000000e0438723c */ /* 0x040fe2000004185c */
[----:B------:R-:W5:Y:S07]  /*4f80*/  LDSM.16.MT88.4 R12, [R203+0x7000] ;  /* 0x00700000cb0c783b */ /* 0x000f6e0000004200 */
[----:B------:R-:W-:Y:S01]  /*4f90*/  HMMA.16816.F32.BF16 R68, R4, R20, R100 ;  /* 0x000000140444723c */ /* 0x000fe20000041864 */
[----:B------:R-:W-:Y:S01]  /*4fa0*/  LDSM.16.MT88.4 R100, [R204+0x7800] ;  /* 0x00780000cc64783b */ /* 0x000fe20000004200 */
[--C-:B-1----:R-:W-:Y:S01]  /*4fb0*/  FFMA.FTZ R3, R238, c[0x0][0x2d0], -R2.reuse ;  /* 0x0000b400ee037a23 */ /* 0x102fe20000010802 */
[----:B---3--:R-:W-:Y:S01]  /*4fc0*/  F2FP.BF16.PACK_AB R112, R52, R53 ;  /* 0x000000353470723e */ /* 0x008fe200000010ff */
[----:B------:R-:W-:-:S04]  /*4fd0*/  FFMA.FTZ R2, R242, c[0x0][0x2d0], -R2 ;  /* 0x0000b400f2027a23 */ /* 0x000fc80000010802 */
[C---:B------:R-:W-:Y:S01]  /*4fe0*/  HMMA.16816.F32.BF16 R36, R4.reuse, R22, R96 ;  /* 0x000000160424723c */ /* 0x040fe20000041860 */
[----:B------:R-:W1:Y:S04]  /*4ff0*/  LDSM.16.MT88.4 R20, [R204+0x7000] ;  /* 0x00700000cc14783b */ /* 0x000e680000004200 */
[----:B------:R-:W-:Y:S03]  /*5000*/  LDSM.16.MT88.4 R96, [R200+0x7800] ;  /* 0x00780000c860783b */ /* 0x000fe60000004200 */
[C---:B----4-:R-:W-:Y:S08]  /*5010*/  HMMA.16816.F32.BF16 R84, R4.reuse, R8, R84 ;  /* 0x000000080454723c */ /* 0x050ff00000041854 */
[C---:B--2---:R-:W-:Y:S01]  /*5020*/  HMMA.16816.F32.BF16 R64, R4.reuse, R18, R64 ;  /* 0x000000120440723c */ /* 0x044fe20000041840 */
[----:B------:R2:W-:Y:S07]  /*5030*/  MUFU.EX2 R18, R2 ;  /* 0x0000000200127308 */ /* 0x0005ee0000000800 */
[C---:B------:R-:W-:Y:S01]  /*5040*/  HMMA.16816.F32.BF16 R104, R4.reuse, R16, R72 ;  /* 0x000000100468723c */ /* 0x040fe20000041848 */
[----:B------:R-:W3:Y:S01]  /*5050*/  MUFU.EX2 R19, R3 ;  /* 0x0000000300137308 */ /* 0x000ee20000000800 */
[----:B------:R-:W-:Y:S06]  /*5060*/  LDSM.16.MT88.4 R72, [R204+0x3800] ;  /* 0x00380000cc48783b */ /* 0x000fec0000004200 */
[----:B-----5:R-:W-:Y:S01]  /*5070*/  HMMA.16816.F32.BF16 R44, R4, R12, R44 ;  /* 0x0000000c042c723c */ /* 0x020fe2000004182c */
[----:B--2---:R-:W-:-:S04]  /*5080*/  FFMA.FTZ R2, R241, c[0x0][0x2d0], -R0 ;  /* 0x0000b400f1027a23 */ /* 0x004fc80000010800 */
[----:B------:R2:W-:Y:S03]  /*5090*/  MUFU.EX2 R17, R2 ;  /* 0x0000000200117308 */ /* 0x0005e60000000800 */
[----:B------:R-:W-:Y:S01]  /*50a0*/  HMMA.16816.F32.BF16 R92, R4, R10, R80 ;  /* 0x0000000a045c723c */ /* 0x000fe20000041850 */
[----:B------:R-:W4:Y:S01]  /*50b0*/  LDSM.16.MT88.4 R8, [R206+0x7000] ;  /* 0x00700000ce08783b */ /* 0x000f220000004200 */
[----:B---3--:R-:W-:-:S03]  /*50c0*/  F2FP.BF16.PACK_AB R114, R18, R19 ;  /* 0x000000131272723e */ /* 0x008fc600000010ff */
[----:B------:R-:W3:Y:S03]  /*50d0*/  LDSM.16.MT88.4 R80, [R203+0x3800] ;  /* 0x00380000cb50783b */ /* 0x000ee60000004200 */
[----:B-1----:R-:W-:Y:S01]  /*50e0*/  HMMA.16816.F32.BF16 R60, R4, R20, R60 ;  /* 0x00000014043c723c */ /* 0x002fe2000004183c */
[----:B--2---:R-:W-:-:S07]  /*50f0*/  FFMA.FTZ R2, R244, c[0x0][0x2d0], -R0 ;  /* 0x0000b400f4027a23 */ /* 0x004fce0000010800 */
[C---:B------:R-:W-:Y:S01]  /*5100*/  HMMA.16816.F32.BF16 R48, R4.reuse, R22, R48 ;  /* 0x000000160430723c */ /* 0x040fe20000041830 */
[----:B------:R1:W2:Y:S07]  /*5110*/  MUFU.EX2 R16, R2 ;  /* 0x0000000200107308 */ /* 0x0002ae0000000800 */
[----:B------:R-:W-:Y:S01]  /*5120*/  HMMA.16816.F32.BF16 R40, R4, R14, R40 ;  /* 0x0000000e0428723c */ /* 0x000fe20000041828 */
[--C-:B-1----:R-:W-:Y:S01]  /*5130*/  FFMA.FTZ R2, R243, c[0x0][0x2d0], -R0.reuse ;  /* 0x0000b400f3027a23 */ /* 0x102fe20000010800 */
[----:B--2---:R-:W-:Y:S01]  /*5140*/  F2FP.BF16.PACK_AB R113, R16, R17 ;  /* 0x000000111071723e */ /* 0x004fe200000010ff */
[----:B------:R-:W-:-:S02]  /*5150*/  FFMA.FTZ R0, R248, c[0x0][0x2d0], -R0 ;  /* 0x0000b400f8007a23 */ /* 0x000fc40000010800 */
[----:B------:R1:W-:Y:S03]  /*5160*/  MUFU.EX2 R13, R2 ;  /* 0x00000002000d7308 */ /* 0x0003e60000000800 */
[C---:B----4-:R-:W-:Y:S05]  /*5170*/  HMMA.16816.F32.BF16 R32, R4.reuse, R8, R32 ;  /* 0x000000080420723c */ /* 0x050fea0000041820 */
[----:B------:R-:W2:Y:S03]  /*5180*/  MUFU.EX2 R12, R0 ;  /* 0x00000000000c7308 */ /* 0x000ea60000000800 */
[----:B------:R-:W-:Y:S01]  /*5190*/  HMMA.16816.F32.BF16 R24, R4, R10, R24 ;  /* 0x0000000a0418723c */ /* 0x000fe20000041818 */
[----:B------:R-:W-:Y:S01]  /*51a0*/  LDSM.16.MT88.4 R8, [R206+0x7800] ;  /* 0x00780000ce08783b */ /* 0x000fe20000004200 */
[----:B-1----:R-:W-:-:S05]  /*51b0*/  FADD.FTZ R2, R180, R181 ;  /* 0x000000b5b4027221 */ /* 0x002fca0000010000 */
[----:B------:R-:W-:Y:S02]  /*51c0*/  IMAD.MOV.U32 R5, RZ, RZ, c[0x0][0x168] ;  /* 0x00005a00ff057624 */ /* 0x000fe400078e00ff */
[----:B------:R-:W-:Y:S02]  /*51d0*/  FADD.FTZ R3, R161, R2 ;  /* 0x00000002a1037221 */ /* 0x000fe40000010000 */
[----:B------:R-:W-:Y:S01]  /*51e0*/  IMAD.MOV.U32 R161, RZ, RZ, R110 ;  /* 0x000000ffffa17224 */ /* 0x000fe200078e006e */
[----:B--2---:R-:W-:Y:S01]  /*51f0*/  F2FP.BF16.PACK_AB R115, R12, R13 ;  /* 0x0000000d0c73723e */ /* 0x004fe200000010ff */
[----:B------:R-:W-:Y:S02]  /*5200*/  FADD.FTZ R0, R160, R179 ;  /* 0x000000b3a0007221 */ /* 0x000fe40000010000 */
[----:B------:R-:W-:Y:S01]  /*5210*/  IMAD.MOV.U32 R160, RZ, RZ, R111 ;  /* 0x000000ffffa07224 */ /* 0x000fe200078e006f */
[----:B------:R-:W-:Y:S01]  /*5220*/  IADD3 R230, R161, -0x2, RZ ;  /* 0xfffffffea1e67810 */ /* 0x000fe20007ffe0ff */
[----:B------:R-:W-:-:S02]  /*5230*/  FADD.FTZ R2, R163, R0 ;  /* 0x00000000a3027221 */ /* 0x000fc40000010000 */
[----:B------:R-:W-:Y:S01]  /*5240*/  FADD.FTZ R0, R131, R3 ;  /* 0x0000000383007221 */ /* 0x000fe20000010000 */
[C---:B------:R-:W-:Y:S01]  /*5250*/  HMMA.16816.F32.BF16 R84, R112.reuse, R88, R84 ;  /* 0x000000587054723c */ /* 0x040fe20000041854 */
[----:B------:R-:W-:Y:S02]  /*5260*/  FADD.FTZ R2, R130, R2 ;  /* 0x0000000282027221 */ /* 0x000fe40000010000 */
[----:B------:R-:W-:Y:S02]  /*5270*/  FADD.FTZ R0, R251, R0 ;  /* 0x00000000fb007221 */ /* 0x000fe40000010000 */
[----:B------:R-:W-:Y:S02]  /*5280*/  FADD.FTZ R2, R247, R2 ;  /* 0x00000002f7027221 */ /* 0x000fe40000010000 */
[----:B------:R-:W-:Y:S01]  /*5290*/  FADD.FTZ R0, R252, R0 ;  /* 0x00000000fc007221 */ /* 0x000fe20000010000 */
[----:B------:R-:W-:Y:S01]  /*52a0*/  HMMA.16816.F32.BF16 R88, R112, R90, R92 ;  /* 0x0000005a7058723c */ /* 0x000fe2000004185c */
[----:B------:R-:W-:-:S02]  /*52b0*/  FADD.FTZ R2, R245, R2 ;  /* 0x00000002f5027221 */ /* 0x000fc40000010000 */
[----:B------:R-:W-:Y:S02]  /*52c0*/  FADD.FTZ R0, R250, R0 ;  /* 0x00000000fa007221 */ /* 0x000fe40000010000 */
[----:B------:R-:W-:Y:S02]  /*52d0*/  FADD.FTZ R2, R246, R2 ;  /* 0x00000002f6027221 */ /* 0x000fe40000010000 */
[----:B------:R-:W-:Y:S01]  /*52e0*/  FADD.FTZ R0, R128, R0 ;  /* 0x0000000080007221 */ /* 0x000fe20000010000 */
[----:B------:R-:W-:Y:S01]  /*52f0*/  HMMA.16816.F32.BF16 R92, R112, R96, R104 ;  /* 0x00000060705c723c */ /* 0x000fe20000041868 */
[----:B------:R-:W-:Y:S02]  /*5300*/  FADD.FTZ R2, R249, R2 ;  /* 0x00000002f9027221 */ /* 0x000fe40000010000 */
[----:B------:R-:W-:Y:S02]  /*5310*/  FADD.FTZ R0, R237, R0 ;  /* 0x00000000ed007221 */ /* 0x000fe40000010000 */
[----:B------:R-:W-:-:S02]  /*5320*/  FADD.FTZ R2, R233, R2 ;  /* 0x00000002e9027221 */ /* 0x000fc40000010000 */
[----:B------:R-:W-:Y:S01]  /*5330*/  FADD.FTZ R0, R235, R0 ;  /* 0x00000000eb007221 */ /* 0x000fe20000010000 */
[C---:B------:R-:W-:Y:S01]  /*5340*/  HMMA.16816.F32.BF16 R120, R112.reuse, R124, R120 ;  /* 0x0000007c7078723c */ /* 0x040fe20000041878 */
[----:B------:R-:W-:Y:S02]  /*5350*/  FADD.FTZ R2, R109, R2 ;  /* 0x000000026d027221 */ /* 0x000fe40000010000 */
[----:B------:R-:W-:Y:S02]  /*5360*/  FADD.FTZ R0, R234, R0 ;  /* 0x00000000ea007221 */ /* 0x000fe40000010000 */
[----:B------:R-:W-:Y:S02]  /*5370*/  FADD.FTZ R2, R108, R2 ;  /* 0x000000026c027221 */ /* 0x000fe40000010000 */
[----:B------:R-:W-:Y:S01]  /*5380*/  FADD.FTZ R0, R236, R0 ;  /* 0x00000000ec007221 */ /* 0x000fe20000010000 */
[----:B------:R-:W1:Y:S01]  /*5390*/  LDSM.16.MT88.4 R108, [R203+0x7800] ;  /* 0x00780000cb6c783b */ /* 0x000e620000004200 */
[----:B------:R-:W-:Y:S01]  /*53a0*/  FADD.FTZ R2, R232, R2 ;  /* 0x00000002e8027221 */ /* 0x000fe20000010000 */
[----:B------:R-:W-:Y:S01]  /*53b0*/  HMMA.16816.F32.BF16 R68, R112, R72, R68 ;  /* 0x000000487044723c */ /* 0x000fe20000041844 */
[----:B------:R-:W-:-:S02]  /*53c0*/  FADD.FTZ R0, R178, R0 ;  /* 0x00000000b2007221 */ /* 0x000fc40000010000 */
[----:B------:R-:W-:Y:S02]  /*53d0*/  FADD.FTZ R2, R166, R2 ;  /* 0x00000002a6027221 */ /* 0x000fe40000010000 */
[----:B------:R-:W-:Y:S02]  /*53e0*/  FADD.FTZ R0, R177, R0 ;  /* 0x00000000b1007221 */ /* 0x000fe40000010000 */
[----:B------:R-:W-:Y:S01]  /*53f0*/  FADD.FTZ R2, R165, R2 ;  /* 0x00000002a5027221 */ /* 0x000fe20000010000 */
[----:B---3--:R-:W-:Y:S01]  /*5400*/  HMMA.16816.F32.BF16 R76, R112, R80, R76 ;  /* 0x00000050704c723c */ /* 0x008fe2000004184c */
        /* <DEDUP_REMOVED lines=18> */
[----:B------:R-:W-:Y:S01]  /*5530*/  @P5 IMAD.HI.U32 R2, R160, c[0x0][0x2c8], RZ ;  /* 0x0000b200a0025a27 */ /* 0x000fe200078e00ff */
[C---:B-1----:R-:W-:Y:S03]  /*5540*/  HMMA.16816.F32.BF16 R104, R112.reuse, R108, R44 ;  /* 0x0000006c7068723c */ /* 0x042fe6000004182c */
[----:B------:R-:W-:Y:S02]  /*5550*/  FADD.FTZ R3, R135, R3 ;  /* 0x0000000387037221 */ /* 0x000fe40000010000 */
[----:B------:R-:W-:Y:S02]  /*5560*/  FADD.FTZ R4, R148, R4 ;  /* 0x0000000494047221 */ /* 0x000fe40000010000 */
[----:B------:R-:W-:Y:S01]  /*5570*/  IMAD.MOV.U32 R0, RZ, RZ, R160 ;  /* 0x000000ffff007224 */ /* 0x000fe200078e00a0 */
[----:B------:R-:W-:Y:S01]  /*5580*/  @P5 SHF.R.U32.HI R0, RZ, c[0x0][0x2cc], R2 ;  /* 0x0000b300ff005a19 */ /* 0x000fe20000011602 */
[----:B------:R-:W-:Y:S01]  /*5590*/  FADD.FTZ R3, R134, R3 ;  /* 0x0000000386037221 */ /* 0x000fe20000010000 */
[----:B------:R-:W-:Y:S01]  /*55a0*/  HMMA.16816.F32.BF16 R96, R112, R98, R64 ;  /* 0x000000627060723c */ /* 0x000fe20000041840 */
[----:B------:R-:W-:Y:S01]  /*55b0*/  FADD.FTZ R2, R151, R4 ;  /* 0x0000000497027221 */ /* 0x000fe20000010000 */
[----:B------:R-:W-:Y:S01]  /*55c0*/  IADD3 R0, R0, c[0x0][0x1d0], -R5 ;  /* 0x0000740000007a10 */ /* 0x000fe20007ffe805 */
[----:B------:R-:W-:-:S02]  /*55d0*/  FADD.FTZ R3, R133, R3 ;  /* 0x0000000385037221 */ /* 0x000fc40000010000 */
[----:B------:R-:W-:Y:S02]  /*55e0*/  FADD.FTZ R4, R132, R2 ;  /* 0x0000000284047221 */ /* 0x000fe40000010000 */
[----:B------:R-:W-:Y:S01]  /*55f0*/  FADD.FTZ R2, R119, R3 ;  /* 0x0000000377027221 */ /* 0x000fe20000010000 */
[C---:B------:R-:W-:Y:S01]  /*5600*/  HMMA.16816.F32.BF16 R108, R112.reuse, R110, R40 ;  /* 0x0000006e706c723c */ /* 0x040fe20000041828 */
[----:B------:R-:W-:Y:S01]  /*5610*/  FADD.FTZ R3, R145, R4 ;  /* 0x0000000491037221 */ /* 0x000fe20000010000 */
[----:B------:R-:W-:Y:S01]  /*5620*/  SHF.R.S32.HI R4, RZ, 0x1f, R0 ;  /* 0x0000001fff047819 */ /* 0x000fe20000011400 */
[----:B------:R-:W-:Y:S02]  /*5630*/  FADD.FTZ R2, R118, R2 ;  /* 0x0000000276027221 */ /* 0x000fe40000010000 */
[----:B------:R-:W-:Y:S01]  /*5640*/  FADD.FTZ R3, R144, R3 ;  /* 0x0000000390037221 */ /* 0x000fe20000010000 */
[----:B------:R-:W-:Y:S01]  /*5650*/  LEA.HI R4, R4, R0, RZ, 0x7 ;  /* 0x0000000004047211 */ /* 0x000fe200078f38ff */
[----:B------:R-:W-:Y:S01]  /*5660*/  FADD.FTZ R0, R55, R2 ;  /* 0x0000000237007221 */ /* 0x000fe20000010000 */
[----:B------:R-:W-:Y:S01]  /*5670*/  HMMA.16816.F32.BF16 R132, R112, R8, R32 ;  /* 0x000000087084723c */ /* 0x000fe20000041820 */
[----:B------:R-:W-:Y:S01]  /*5680*/  FADD.FTZ R2, R146, R3 ;  /* 0x0000000392027221 */ /* 0x000fe20000010000 */
[----:B------:R-:W-:Y:S01]  /*5690*/  SHF.R.S32.HI R3, RZ, 0x7, R4 ;  /* 0x00000007ff037819 */ /* 0x000fe20000011404 */
[----:B------:R-:W-:-:S02]  /*56a0*/  FADD.FTZ R0, R54, R0 ;  /* 0x0000000036007221 */ /* 0x000fc40000010000 */
[----:B------:R-:W-:Y:S02]  /*56b0*/  FADD.FTZ R2, R53, R2 ;  /* 0x0000000235027221 */ /* 0x000fe40000010000 */
[----:B------:R-:W-:Y:S02]  /*56c0*/  FADD.FTZ R0, R17, R0 ;  /* 0x0000000011007221 */ /* 0x000fe40000010000 */
[----:B------:R-:W-:Y:S02]  /*56d0*/  FADD.FTZ R2, R52, R2 ;  /* 0x0000000234027221 */ /* 0x000fe40000010000 */
[----:B------:R-:W-:Y:S02]  /*56e0*/  FADD.FTZ R0, R16, R0 ;  /* 0x0000000010007221 */ /* 0x000fe40000010000 */
[----:B------:R-:W-:Y:S02]  /*56f0*/  IMAD.MOV.U32 R163, RZ, RZ, R129 ;  /* 0x000000ffffa37224 */ /* 0x000fe400078e0081 */
[----:B------:R-:W-:Y:S01]  /*5700*/  FADD.FTZ R0, R13, R0 ;  /* 0x000000000d007221 */ /* 0x000fe20000010000 */
[----:B------:R-:W-:Y:S01]  /*5710*/  HMMA.16816.F32.BF16 R128, R112, R100, R60 ;  /* 0x000000647080723c */ /* 0x000fe2000004183c */
[----:B------:R-:W-:Y:S01]  /*5720*/  FADD.FTZ R2, R19, R2 ;  /* 0x0000000213027221 */ /* 0x000fe20000010000 */
[----:B------:R-:W-:Y:S01]  /*5730*/  IMNMX R3, R163, R3, !PT ;  /* 0x00000003a3037217 */ /* 0x000fe20007800200 */
[----:B------:R-:W-:-:S02]  /*5740*/  FADD.FTZ R0, R12, R0 ;  /* 0x000000000c007221 */ /* 0x000fc40000010000 */
[----:B------:R-:W-:Y:S01]  /*5750*/  FADD.FTZ R2, R18, R2 ;  /* 0x0000000212027221 */ /* 0x000fe20000010000 */
[----:B------:R-:W-:Y:S01]  /*5760*/  ISETP.GE.AND P0, PT, R230, R3, PT ;  /* 0x00000003e600720c */ /* 0x000fe20003f06270 */
[----:B------:R1:W-:Y:S01]  /*5770*/  STL [R1+0x28], R3 ;  /* 0x0000280301007387 */ /* 0x0003e20000100800 */
[C---:B------:R-:W-:Y:S03]  /*5780*/  HMMA.16816.F32.BF16 R100, R112.reuse, R102, R48 ;  /* 0x000000667064723c */ /* 0x040fe60000041830 */
[----:B------:R1:W-:Y:S04]  /*5790*/  STL [R1+0x8], R0 ;  /* 0x0000080001007387 */ /* 0x0003e80000100800 */
[----:B------:R1:W-:Y:S01]  /*57a0*/  STL [R1+0x4], R2 ;  /* 0x0000040201007387 */ /* 0x0003e20000100800 */
[----:B------:R-:W-:Y:S03]  /*57b0*/  HMMA.16816.F32.BF16 R112, R112, R10, R24 ;  /* 0x0000000a7070723c */ /* 0x000fe60000041818 */
[----:B------:R-:W-:Y:S10]  /*57c0*/  @!P0 BRA `(.L_x_70) ;  /* 0x0000421000008947 */ /* 0x000ff40003800000 */
[----:B------:R-:W-:Y:S02]  /*57d0*/  MOV R118, R116 ;  /* 0x0000007400767202 */ /* 0x000fe40000000f00 */
[----:B-1----:R-:W-:-:S02]  /*57e0*/  MOV R3, R117 ;  /* 0x0000007500037202 */ /* 0x002fc40000000f00 */
[----:B------:R-:W-:-:S07]  /*57f0*/  MOV R229, R230 ;  /* 0x000000e600e57202 */ /* 0x000fce0000000f00 */
.L_x_71:
[----:B------:R-:W2:Y:S01]  /*5800*/  LDL R230, [R1] ;  /* 0x0000000001e67983 */ /* 0x000ea20000100800 */
[----:B------:R-:W-:Y:S04]  /*5810*/  DEPBAR.LE SB0, 0x0 ;  /* 0x000080000000791a */ /* 0x000fe80000000000 */
[----:B------:R-:W3:Y:S01]  /*5820*/  LDL.64 R178, [R1+0x18] ;  /* 0x0000180001b27983 */ /* 0x000ee20000100a00 */
[----:B------:R-:W-:Y:S05]  /*5830*/  WARPSYNC 0xffffffff ;  /* 0xffffffff00007948 */ /* 0x000fea0003800000 */
[----:B------:R-:W3:Y:S04]  /*5840*/  LDL R181, [R1+0x24] ;  /* 0x0000240001b57983 */ /* 0x000ee80000100800 */
[----:B------:R-:W-:Y:S08]  /*5850*/  BAR.SYNC.DEFER_BLOCKING 0x0 ;  /* 0x0000000000007b1d */ /* 0x000ff00000010000 */
[----:B------:R-:W1:Y:S08]  /*5860*/  LDSM.16.M88.4 R8, [R201] ;  /* 0x00000000c908783b */ /* 0x000e700000000200 */
[----:B------:R-:W5:Y:S08]  /*5870*/  LDSM.16.M88.4 R16, [R201+0x800] ;  /* 0x00080000c910783b */ /* 0x000f700000000200 */
[----:B------:R-:W5:Y:S08]  /*5880*/  LDSM.16.M88.4 R24, [R201+0x1000] ;  /* 0x00100000c918783b */ /* 0x000f700000000200 */
[----:B------:R-:W5:Y:S08]  /*5890*/  LDSM.16.M88.4 R32, [R201+0x1800] ;  /* 0x00180000c920783b */ /* 0x000f700000000200 */
[----:B------:R-:W5:Y:S01]  /*58a0*/  LDSM.16.M88.4 R40, [R201+0x2000] ;  /* 0x00200000c928783b */ /* 0x000f620000000200 */
[C---:B-1----:R-:W-:Y:S07]  /*58b0*/  HMMA.16816.F32.BF16 R4, R136.reuse, R8, RZ ;  /* 0x000000088804723c */ /* 0x042fee00000418ff */
[----:B------:R-:W1:Y:S01]  /*58c0*/  LDSM.16.M88.4 R48, [R201+0x2800] ;  /* 0x00280000c930783b */ /* 0x000e620000000200 */
[C---:B------:R-:W-:Y:S07]  /*58d0*/  HMMA.16816.F32.BF16 R8, R136.reuse, R10, RZ ;  /* 0x0000000a8808723c */ /* 0x040fee00000418ff */
[----:B------:R-:W1:Y:S01]  /*58e0*/  LDSM.16.M88.4 R56, [R201+0x3000] ;  /* 0x00300000c938783b */ /* 0x000e620000000200 */
[C---:B-----5:R-:W-:Y:S07]  /*58f0*/  HMMA.16816.F32.BF16 R12, R136.reuse, R16, RZ ;  /* 0x00000010880c723c */ /* 0x060fee00000418ff */
[----:B------:R-:W5:Y:S01]  /*5900*/  LDSM.16.M88.4 R64, [R201+0x3800] ;  /* 0x00380000c940783b */ /* 0x000f620000000200 */
[C---:B------:R-:W-:Y:S07]  /*5910*/  HMMA.16816.F32.BF16 R16, R136.reuse, R18, RZ ;  /* 0x000000128810723c */ /* 0x040fee00000418ff */
[----:B------:R-:W1:Y:S01]  /*5920*/  LDSM.16.M88.4 R144, [R207] ;  /* 0x00000000cf90783b */ /* 0x000e620000000200 */
[C---:B------:R-:W-:Y:S07]  /*5930*/  HMMA.16816.F32.BF16 R20, R136.reuse, R24, RZ ;  /* 0x000000188814723c */ /* 0x040fee00000418ff */
[----:B------:R-:W1:Y:S01]  /*5940*/  LDSM.16.M88.4 R148, [R222] ;  /* 0x00000000de94783b */ /* 0x000e620000000200 */
[C---:B------:R-:W-:Y:S07]  /*5950*/  HMMA.16816.F32.BF16 R24, R136.reuse, R26, RZ ;  /* 0x0000001a8818723c */ /* 0x040fee00000418ff */
[----:B------:R-:W5:Y:S01]  /*5960*/  LDSM.16.M88.4 R152, [R221] ;  /* 0x00000000dd98783b */ /* 0x000f620000000200 */
[C---:B------:R-:W-:Y:S07]  /*5970*/  HMMA.16816.F32.BF16 R28, R136.reuse, R32, RZ ;  /* 0x00000020881c723c */ /* 0x040fee00000418ff */
[----:B------:R-:W-:Y:S01]  /*5980*/  LDSM.16.M88.4 R156, [R218] ;  /* 0x00000000da9c783b */ /* 0x000fe20000000200 */
[C---:B------:R-:W-:Y:S07]  /*5990*/  HMMA.16816.F32.BF16 R32, R136.reuse, R34, RZ ;  /* 0x000000228820723c */ /* 0x040fee00000418ff */
[----:B------:R-:W-:Y:S01]  /*59a0*/  LDSM.16.M88.4 R160, [R217] ;  /* 0x00000000d9a0783b */ /* 0x000fe20000000200 */
[C---:B------:R-:W-:Y:S07]  /*59b0*/  HMMA.16816.F32.BF16 R36, R136.reuse, R40, RZ ;  /* 0x000000288824723c */ /* 0x040fee00000418ff */
[----:B------:R-:W-:Y:S01]  /*59c0*/  LDSM.16.M88.4 R164, [R216] ;  /* 0x00000000d8a4783b */ /* 0x000fe20000000200 */
[C---:B------:R-:W-:Y:S07]  /*59d0*/  HMMA.16816.F32.BF16 R40, R136.reuse, R42, RZ ;  /* 0x0000002a8828723c */ /* 0x040fee00000418ff */
[----:B------:R-:W4:Y:S04]  /*59e0*/  LDL R232, [R1+0xc] ;  /* 0x00000c0001e87983 */ /* 0x000f280000100800 */
[----:B------:R-:W4:Y:S01]  /*59f0*/  LDL R231, [R1+0x2c] ;  /* 0x00002c0001e77983 */ /* 0x000f220000100800 */
[C---:B-1----:R-:W-:Y:S08]  /*5a00*/  HMMA.16816.F32.BF16 R44, R136.reuse, R48, RZ ;  /* 0x00000030882c723c */ /* 0x042ff000000418ff */
[C---:B------:R-:W-:Y:S08]  /*5a10*/  HMMA.16816.F32.BF16 R48, R136.reuse, R50, RZ ;  /* 0x000000328830723c */ /* 0x040ff000000418ff */
[C---:B------:R-:W-:Y:S08]  /*5a20*/  HMMA.16816.F32.BF16 R52, R136.reuse, R56, RZ ;  /* 0x000000388834723c */ /* 0x040ff000000418ff */
[C---:B------:R-:W-:Y:S08]  /*5a30*/  HMMA.16816.F32.BF16 R56, R136.reuse, R58, RZ ;  /* 0x0000003a8838723c */ /* 0x040ff000000418ff */
[C---:B-----5:R-:W-:Y:S08]  /*5a40*/  HMMA.16816.F32.BF16 R60, R136.reuse, R64, RZ ;  /* 0x00000040883c723c */ /* 0x060ff000000418ff */
[----:B------:R-:W-:Y:S08]  /*5a50*/  HMMA.16816.F32.BF16 R64, R136, R66, RZ ;  /* 0x000000428840723c */ /* 0x000ff000000418ff */
[C---:B------:R-:W-:Y:S08]  /*5a60*/  HMMA.16816.F32.BF16 R4, R140.reuse, R144, R4 ;  /* 0x000000908c04723c */ /* 0x040ff00000041804 */
[C---:B------:R-:W-:Y:S01]  /*5a70*/  HMMA.16816.F32.BF16 R8, R140.reuse, R146, R8 ;  /* 0x000000928c08723c */ /* 0x040fe20000041808 */
[----:B------:R-:W1:Y:S07]  /*5a80*/  LDSM.16.M88.4 R144, [R220] ;  /* 0x00000000dc90783b */ /* 0x000e6e0000000200 */
[C---:B------:R-:W-:Y:S08]  /*5a90*/  HMMA.16816.F32.BF16 R12, R140.reuse, R148, R12 ;  /* 0x000000948c0c723c */ /* 0x040ff0000004180c */
[C---:B------:R-:W-:Y:S01]  /*5aa0*/  HMMA.16816.F32.BF16 R16, R140.reuse, R150, R16 ;  /* 0x000000968c10723c */ /* 0x040fe20000041810 */
[----:B------:R-:W5:Y:S07]  /*5ab0*/  LDSM.16.M88.4 R148, [R219] ;  /* 0x00000000db94783b */ /* 0x000f6e0000000200 */
[C---:B------:R-:W-:Y:S08]  /*5ac0*/  HMMA.16816.F32.BF16 R20, R140.reuse, R152, R20 ;  /* 0x000000988c14723c */ /* 0x040ff00000041814 */
[C---:B------:R-:W-:Y:S08]  /*5ad0*/  HMMA.16816.F32.BF16 R24, R140.reuse, R154, R24 ;  /* 0x0000009a8c18723c */ /* 0x040ff00000041818 */
[C---:B-1----:R-:W-:Y:S08]  /*5ae0*/  HMMA.16816.F32.BF16 R28, R140.reuse, R144, R28 ;  /* 0x000000908c1c723c */ /* 0x042ff0000004181c */
[C---:B------:R-:W-:Y:S08]  /*5af0*/  HMMA.16816.F32.BF16 R32, R140.reuse, R146, R32 ;  /* 0x000000928c20723c */ /* 0x040ff00000041820 */
[C---:B-----5:R-:W-:Y:S08]  /*5b00*/  HMMA.16816.F32.BF16 R36, R140.reuse, R148, R36 ;  /* 0x000000948c24723c */ /* 0x060ff00000041824 */
[C---:B------:R-:W-:Y:S08]  /*5b10*/  HMMA.16816.F32.BF16 R40, R140.reuse, R150, R40 ;  /* 0x000000968c28723c */ /* 0x040ff00000041828 */
[C---:B------:R-:W-:Y:S08]  /*5b20*/  HMMA.16816.F32.BF16 R44, R140.reuse, R156, R44 ;  /* 0x0000009c8c2c723c */ /* 0x040ff0000004182c */
[C---:B------:R-:W-:Y:S03]  /*5b30*/  HMMA.16816.F32.BF16 R48, R140.reuse, R158, R48 ;  /* 0x0000009e8c30723c */ /* 0x040fe60000041830 */
[----:B--2---:R-:W-:Y:S05]  /*5b40*/  ISETP.GT.AND P6, PT, R230, R229, PT ;  /* 0x000000e5e600720c */ /* 0x004fea0003fc4270 */
[C---:B------:R-:W-:Y:S08]  /*5b50*/  HMMA.16816.F32.BF16 R52, R140.reuse, R160, R52 ;  /* 0x000000a08c34723c */ /* 0x040ff00000041834 */
[C---:B------:R-:W-:Y:S01]  /*5b60*/  HMMA.16816.F32.BF16 R56, R140.reuse, R162, R56 ;  /* 0x000000a28c38723c */ /* 0x040fe20000041838 */
[----:B------:R-:W-:Y:S03]  /*5b70*/  @!P6 IMAD.MOV.U32 R176, RZ, RZ, 0x6 ;  /* 0x00000006ffb0e424 */ /* 0x000fe600078e00ff */
[----:B------:R-:W-:Y:S01]  /*5b80*/  @!P6 SHF.R.S32.HI R0, RZ, 0x1f, R229 ;  /* 0x0000001fff00e819 */ /* 0x000fe200000114e5 */
[C---:B------:R-:W-:Y:S03]  /*5b90*/  @!P6 IMAD.WIDE.U32 R116, R229.reuse, c[0x0][0x208], RZ ;  /* 0x00008200e574ea25 */ /* 0x040fe600078e00ff */
[C---:B------:R-:W-:Y:S04]  /*5ba0*/  HMMA.16816.F32.BF16 R60, R140.reuse, R164, R60 ;  /* 0x000000a48c3c723c */ /* 0x040fe8000004183c */
[----:B------:R-:W-:Y:S02]  /*5bb0*/  @!P6 IMAD R0, R0, c[0x0][0x208], RZ ;  /* 0x000082000000ea24 */ /* 0x000fe400078e02ff */
[----:B------:R-:W-:Y:S02]  /*5bc0*/  @!P6 IMAD.SHL.U32 R2, R116, 0x80, RZ ;  /* 0x000000807402e824 */ /* 0x000fe400078e00ff */
[----:B------:R-:W-:Y:S04]  /*5bd0*/  HMMA.16816.F32.BF16 R64, R140, R166, R64 ;  /* 0x000000a68c40723c */ /* 0x000fe80000041840 */
[----:B------:R-:W-:Y:S04]  /*5be0*/  @!P6 IMAD R0, R229, c[0x0][0x20c], R0 ;  /* 0x00008300e500ea24 */ /* 0x000fe800078e0200 */
[----:B------:R-:W-:Y:S01]  /*5bf0*/  @!P6 IMAD.IADD R119, R117, 0x1, R0 ;  /* 0x000000017577e824 */ /* 0x000fe200078e0200 */
[----:B---3--:R-:W-:Y:S04]  /*5c00*/  @!P6 IADD3 R0, P1, R2, R178, RZ ;  /* 0x000000b20200e210 */ /* 0x008fe80007f3e0ff */
[----:B------:R-:W-:Y:S02]  /*5c10*/  @!P6 SHF.L.U64.HI R119, R116, 0x7, R119 ;  /* 0x000000077477e819 */ /* 0x000fe40000010277 */
[----:B------:R-:W-:Y:S03]  /*5c20*/  @!P6 LEA R116, P0, R0, c[0x0][0x1f8], 0x1 ;  /* 0x00007e000074ea11 */ /* 0x000fe600078008ff */
[C---:B------:R-:W-:Y:S01]  /*5c30*/  @!P6 IMAD.X R117, R119.reuse, 0x1, R181, P1 ;  /* 0x000000017775e824 */ /* 0x040fe200008e06b5 */
[----:B------:R-:W-:Y:S04]  /*5c40*/  @!P6 IADD3 R2, P4, P1, R2, 0x40, R178 ;  /* 0x000000400202e810 */ /* 0x000fe8000799e0b2 */
[----:B------:R-:W-:Y:S01]  /*5c50*/  @!P6 LEA.HI.X R117, R0, c[0x0][0x1fc], R117, 0x1, P0 ;  /* 0x00007f000075ea11 */ /* 0x000fe200000f0c75 */
[----:B------:R-:W-:Y:S01]  /*5c60*/  @!P6 IMAD.MOV.U32 R0, RZ, RZ, c[0x0][0x208] ;  /* 0x00008200ff00e624 */ /* 0x000fe200078e00ff */
[----:B------:R-:W-:Y:S02]  /*5c70*/  @!P6 IADD3.X R119, R119, RZ, R181, P4, P1 ;  /* 0x000000ff7777e210 */ /* 0x000fe400027e24b5 */
[----:B------:R-:W-:Y:S01]  /*5c80*/  @!P6 LEA R178, P0, R2, c[0x0][0x1f8], 0x1 ;  /* 0x00007e0002b2ea11 */ /* 0x000fe200078008ff */
[----:B------:R-:W-:Y:S01]  /*5c90*/  @!PT LDS RZ, [RZ] ;  /* 0x00000000fffff984 */ /* 0x000fe20000000800 */
[----:B------:R-:W-:Y:S01]  /*5ca0*/  @!PT LDS RZ, [RZ] ;  /* 0x00000000fffff984 */ /* 0x000fe20000000800 */
[----:B------:R-:W-:Y:S01]  /*5cb0*/  @!PT LDS RZ, [RZ] ;  /* 0x00000000fffff984 */ /* 0x000fe20000000800 */
[----:B------:R1:W-:Y:S01]  /*5cc0*/  @!P6 LDGSTS.E.BYPASS.LTC128B.128 [R228+0x100], [R116.64], !P3 ;  /* 0x0010000074e4efae */ /* 0x0003e2000d901d46 */
[C---:B------:R-:W-:Y:S01]  /*5cd0*/  @!P6 IMAD.SHL.U32 R180, R0.reuse, 0x40, RZ ;  /* 0x0000004000b4e824 */ /* 0x040fe200078e00ff */
[----:B------:R-:W-:Y:S02]  /*5ce0*/  @!P6 SHF.L.U64.HI R0, R0, R176, c[0x0][0x20c] ;  /* 0x000083000000e619 */ /* 0x000fe400000102b0 */
[----:B------:R-:W-:Y:S02]  /*5cf0*/  @!P6 LEA.HI.X R179, R2, c[0x0][0x1fc], R119, 0x1, P0 ;  /* 0x00007f0002b3ea11 */ /* 0x000fe400000f0c77 */
[----:B------:R-:W-:Y:S03]  /*5d00*/  @!P6 IADD3 R176, P1, R116, R180, RZ ;  /* 0x000000b474b0e210 */ /* 0x000fe60007f3e0ff */
[----:B------:R2:W-:Y:S01]  /*5d10*/  @!P6 LDGSTS.E.BYPASS.LTC128B.128 [R228+0x4100], [R178.64], !P2 ;  /* 0x04100000b2e4efae */ /* 0x0005e2000d101d46 */
[----:B------:R-:W-:Y:S07]  /*5d20*/  @!P6 IADD3.X R177, R117, R0, RZ, P1, !PT ;  /* 0x0000000075b1e210 */ /* 0x000fee0000ffe4ff */
[----:B------:R2:W-:Y:S08]  /*5d30*/  @!P6 LDGSTS.E.BYPASS.LTC128B.128 [R228+0x1100], [R176.64], !P3 ;  /* 0x01100000b0e4efae */ /* 0x0005f0000d901d46 */
[----:B------:R2:W-:Y:S01]  /*5d40*/  @!P6 LDGSTS.E.BYPASS.LTC128B.128 [R228+0x5100], [R176.64+0x80], !P2 ;  /* 0x05100080b0e4efae */ /* 0x0005e2000d101d46 */
[-C--:B-1----:R-:W-:Y:S04]  /*5d50*/  @!P6 IADD3 R116, P0, R176, R180.reuse, RZ ;  /* 0x000000b4b074e210 */ /* 0x082fe80007f1e0ff */
[----:B------:R-:W-:Y:S01]  /*5d60*/  @!P6 IADD3 R152, P1, R116, R180, RZ ;  /* 0x000000b47498e210 */ /* 0x000fe20007f3e0ff */
[--C-:B------:R-:W-:Y:S04]  /*5d70*/  @!P6 IMAD.X R117, R177, 0x1, R0.reuse, P0 ;  /* 0x00000001b175e824 */ /* 0x100fe800000e0600 */
[----:B------:R-:W-:Y:S01]  /*5d80*/  @!P6 IMAD.X R153, R117, 0x1, R0, P1 ;  /* 0x000000017599e824 */ /* 0x000fe200008e0600 */
[----:B------:R1:W-:Y:S08]  /*5d90*/  @!P6 LDGSTS.E.BYPASS.LTC128B.128 [R228+0x2100], [R116.64], !P3 ;  /* 0x0210000074e4efae */ /* 0x0003f0000d901d46 */
[----:B------:R1:W-:Y:S08]  /*5da0*/  @!P6 LDGSTS.E.BYPASS.LTC128B.128 [R228+0x6100], [R116.64+0x80], !P2 ;  /* 0x0610008074e4efae */ /* 0x0003f0000d101d46 */
[----:B------:R3:W-:Y:S08]  /*5db0*/  @!P6 LDGSTS.E.BYPASS.LTC128B.128 [R228+0x3100], [R152.64], !P3 ;  /* 0x0310000098e4efae */ /* 0x0007f0000d901d46 */
[----:B------:R3:W-:Y:S08]  /*5dc0*/  @!P6 LDGSTS.E.BYPASS.LTC128B.128 [R228+0x7100], [R152.64+0x80], !P2 ;  /* 0x0710008098e4efae */ /* 0x0007f0000d101d46 */
[----:B------:R-:W-:Y:S08]  /*5dd0*/  LDSM.16.M88.4 R144, [R205+0x800] ;  /* 0x00080000cd90783b */ /* 0x000ff00000000200 */
[----:B------:R-:W-:Y:S08]  /*5de0*/  LDSM.16.M88.4 R148, [R205+0x1000] ;  /* 0x00100000cd94783b */ /* 0x000ff00000000200 */
[----:B------:R-:W-:Y:S08]  /*5df0*/  LDSM.16.M88.4 R156, [R205+0x1800] ;  /* 0x00180000cd9c783b */ /* 0x000ff00000000200 */
[----:B---3--:R-:W3:Y:S01]  /*5e00*/  LDSM.16.M88.4 R152, [R205] ;  /* 0x00000000cd98783b */ /* 0x008ee20000000200 */
[----:B----4-:R-:W-:Y:S04]  /*5e10*/  @P5 IMAD.HI.U32 R2, R232, c[0x0][0x2c8], RZ ;  /* 0x0000b200e8025a27 */ /* 0x010fe800078e00ff */
[----:B------:R-:W-:Y:S03]  /*5e20*/  IMAD.MOV.U32 R0, RZ, RZ, R232 ;  /* 0x000000ffff007224 */ /* 0x000fe600078e00e8 */
[----:B------:R-:W0:Y:S01]  /*5e30*/  LDGDEPBAR ;  /* 0x00000000000079af */ /* 0x000e220000000000 */
[----:B------:R-:W-:Y:S07]  /*5e40*/  @P5 SHF.R.U32.HI R0, RZ, c[0x0][0x2cc], R2 ;  /* 0x0000b300ff005a19 */ /* 0x000fee0000011602 */
[----:B------:R-:W4:Y:S08]  /*5e50*/  LDSM.16.M88.4 R160, [R205+0x2000] ;  /* 0x00200000cda0783b */ /* 0x000f300000000200 */
[----:B------:R-:W5:Y:S08]  /*5e60*/  LDSM.16.M88.4 R164, [R205+0x2800] ;  /* 0x00280000cda4783b */ /* 0x000f700000000200 */
[----:B--2---:R-:W-:Y:S01]  /*5e70*/  LDSM.16.M88.4 R176, [R202+0x3000] ;  /* 0x00300000cab0783b */ /* 0x004fe20000000200 */
[C---:B---3--:R-:W-:Y:S07]  /*5e80*/  HMMA.16816.F32.BF16 R4, R168.reuse, R152, R4 ;  /* 0x00000098a804723c */ /* 0x048fee0000041804 */
[----:B------:R-:W-:Y:S01]  /*5e90*/  LDSM.16.M88.4 R180, [R202+0x3800] ;  /* 0x00380000cab4783b */ /* 0x000fe20000000200 */
[C---:B------:R-:W-:Y:S07]  /*5ea0*/  HMMA.16816.F32.BF16 R8, R168.reuse, R154, R8 ;  /* 0x0000009aa808723c */ /* 0x040fee0000041808 */
[----:B------:R-:W-:Y:S01]  /*5eb0*/  LDSM.16.M88.4 R152, [R205+0x3000] ;  /* 0x00300000cd98783b */ /* 0x000fe20000000200 */
[C---:B------:R-:W-:Y:S07]  /*5ec0*/  HMMA.16816.F32.BF16 R12, R168.reuse, R144, R12 ;  /* 0x00000090a80c723c */ /* 0x040fee000004180c */
[----:B-1----:R-:W-:Y:S01]  /*5ed0*/  SHFL.IDX PT, R116, R0, 0x1, 0x1c1f ;  /* 0x003c1f0000747f89 */ /* 0x002fe200000e0000 */
[C---:B------:R-:W-:Y:S07]  /*5ee0*/  HMMA.16816.F32.BF16 R16, R168.reuse, R146, R16 ;  /* 0x00000092a810723c */ /* 0x040fee0000041810 */
[----:B------:R-:W-:Y:S01]  /*5ef0*/  LDSM.16.M88.4 R144, [R205+0x3800] ;  /* 0x00380000cd90783b */ /* 0x000fe20000000200 */
[C---:B------:R-:W-:Y:S07]  /*5f00*/  HMMA.16816.F32.BF16 R20, R168.reuse, R148, R20 ;  /* 0x00000094a814723c */ /* 0x040fee0000041814 */
[----:B------:R1:W2:Y:S01]  /*5f10*/  SHFL.IDX PT, R2, R0, RZ, 0x1c1f ;  /* 0x001c1fff00027589 */ /* 0x0002a200000e0000 */
[C---:B------:R-:W-:Y:S07]  /*5f20*/  HMMA.16816.F32.BF16 R24, R168.reuse, R150, R24 ;  /* 0x00000096a818723c */ /* 0x040fee0000041818 */
[----:B------:R-:W3:Y:S01]  /*5f30*/  LDSM.16.M88.4 R148, [R202] ;  /* 0x00000000ca94783b */ /* 0x000ee20000000200 */
[C---:B------:R-:W-:Y:S08]  /*5f40*/  HMMA.16816.F32.BF16 R28, R168.reuse, R156, R28 ;  /* 0x0000009ca81c723c */ /* 0x040ff0000004181c */
[C---:B------:R-:W-:Y:S01]  /*5f50*/  HMMA.16816.F32.BF16 R32, R168.reuse, R158, R32 ;  /* 0x0000009ea820723c */ /* 0x040fe20000041820 */
[----:B------:R-:W3:Y:S03]  /*5f60*/  LDSM.16.M88.4 R156, [R202+0x800] ;  /* 0x00080000ca9c783b */ /* 0x000ee60000000200 */
[----:B-1----:R-:W-:Y:S04]  /*5f70*/  IMAD.MOV.U32 R0, RZ, RZ, -0x80 ;  /* 0xffffff80ff007424 */ /* 0x002fe800078e00ff */
[C---:B----4-:R-:W-:Y:S04]  /*5f80*/  HMMA.16816.F32.BF16 R36, R168.reuse, R160, R36 ;  /* 0x000000a0a824723c */ /* 0x050fe80000041824 */
[----:B------:R-:W-:Y:S04]  /*5f90*/  IMAD R0, R229, R0, 0x1 ;  /* 0x00000001e5007424 */ /* 0x000fe800078e0200 */
[C---:B------:R-:W-:Y:S01]  /*5fa0*/  HMMA.16816.F32.BF16 R40, R168.reuse, R162, R40 ;  /* 0x000000a2a828723c */ /* 0x040fe20000041828 */
[----:B------:R-:W1:Y:S03]  /*5fb0*/  LDSM.16.M88.4 R160, [R202+0x1000] ;  /* 0x00100000caa0783b */ /* 0x000e660000000200 */
[----:B------:R-:W-:Y:S04]  /*5fc0*/  IADD3 R0, R0, c[0x0][0x1d0], -R231 ;  /* 0x0000740000007a10 */ /* 0x000fe80007ffe8e7 */
[C---:B-----5:R-:W-:Y:S04]  /*5fd0*/  HMMA.16816.F32.BF16 R44, R168.reuse, R164, R44 ;  /* 0x000000a4a82c723c */ /* 0x060fe8000004182c */
[----:B------:R-:W-:Y:S04]  /*5fe0*/  IADD3 R0, R0, -c[0x0][0x168], RZ ;  /* 0x80005a0000007a10 */ /* 0x000fe80007ffe0ff */
[C---:B------:R-:W-:Y:S01]  /*5ff0*/  HMMA.16816.F32.BF16 R48, R168.reuse, R166, R48 ;  /* 0x000000a6a830723c */ /* 0x040fe20000041830 */
[----:B------:R-:W-:Y:S03]  /*6000*/  LDSM.16.M88.4 R164, [R202+0x2800] ;  /* 0x00280000caa4783b */ /* 0x000fe60000000200 */
[C---:B--2---:R-:W-:Y:S02]  /*6010*/  IMAD.IADD R2, R0.reuse, 0x1, R2 ;  /* 0x0000000100027824 */ /* 0x044fe400078e0202 */
[----:B------:R-:W-:Y:S02]  /*6020*/  IMAD.IADD R0, R0, 0x1, R116 ;  /* 0x0000000100007824 */ /* 0x000fe400078e0274 */
[C---:B------:R-:W-:Y:S03]  /*6030*/  HMMA.16816.F32.BF16 R52, R168.reuse, R152, R52 ;  /* 0x00000098a834723c */ /* 0x040fe60000041834 */
[C---:B------:R-:W-:Y:S02]  /*6040*/  ISETP.GT.AND P1, PT, R0.reuse, RZ, PT ;  /* 0x000000ff0000720c */ /* 0x040fe40003f24270 */
[----:B------:R-:W-:Y:S02]  /*6050*/  ISETP.GT.AND P0, PT, R0, 0x1, PT ;  /* 0x000000010000780c */ /* 0x000fe40003f04270 */
[C---:B------:R-:W-:Y:S01]  /*6060*/  ISETP.GT.AND P4, PT, R2.reuse, 0x1, PT ;  /* 0x000000010200780c */ /* 0x040fe20003f84270 */
[C---:B------:R-:W-:Y:S01]  /*6070*/  HMMA.16816.F32.BF16 R56, R168.reuse, R154, R56 ;  /* 0x0000009aa838723c */ /* 0x040fe20000041838 */
[----:B------:R-:W2:Y:S02]  /*6080*/  LDSM.16.M88.4 R152, [R202+0x1800] ;  /* 0x00180000ca98783b */ /* 0x000ea40000000200 */
[----:B------:R-:W-:Y:S05]  /*6090*/  ISETP.GT.AND P6, PT, R2, RZ, PT ;  /* 0x000000ff0200720c */ /* 0x000fea0003fc4270 */
[C---:B------:R-:W-:Y:S08]  /*60a0*/  HMMA.16816.F32.BF16 R60, R168.reuse, R144, R60 ;  /* 0x00000090a83c723c */ /* 0x040ff0000004183c */
[----:B------:R-:W-:Y:S01]  /*60b0*/  HMMA.16816.F32.BF16 R64, R168, R146, R64 ;  /* 0x00000092a840723c */ /* 0x000fe20000041840 */
[----:B------:R-:W4:Y:S07]  /*60c0*/  LDSM.16.M88.4 R144, [R202+0x2000] ;  /* 0x00200000ca90783b */ /* 0x000f2e0000000200 */
[C---:B---3--:R-:W-:Y:S08]  /*60d0*/  HMMA.16816.F32.BF16 R4, R172.reuse, R148, R4 ;  /* 0x00000094ac04723c */ /* 0x048ff00000041804 */
[C---:B------:R-:W-:Y:S01]  /*60e0*/  HMMA.16816.F32.BF16 R8, R172.reuse, R150, R8 ;  /* 0x00000096ac08723c */ /* 0x040fe20000041808 */
[----:B------:R-:W3:Y:S07]  /*60f0*/  LDSM.16.M88.4 R148, [R201+0x4000] ;  /* 0x00400000c994783b */ /* 0x000eee0000000200 */
[C---:B------:R-:W-:Y:S08]  /*6100*/  HMMA.16816.F32.BF16 R12, R172.reuse, R156, R12 ;  /* 0x0000009cac0c723c */ /* 0x040ff0000004180c */
[C---:B------:R-:W-:Y:S01]  /*6110*/  HMMA.16816.F32.BF16 R16, R172.reuse, R158, R16 ;  /* 0x0000009eac10723c */ /* 0x040fe20000041810 */
[----:B------:R-:W5:Y:S07]  /*6120*/  LDSM.16.M88.4 R156, [R201+0x4800] ;  /* 0x00480000c99c783b */ /* 0x000f6e0000000200 */
[C---:B-1----:R-:W-:Y:S08]  /*6130*/  HMMA.16816.F32.BF16 R20, R172.reuse, R160, R20 ;  /* 0x000000a0ac14723c */ /* 0x042ff00000041814 */
[C---:B------:R-:W-:Y:S01]  /*6140*/  HMMA.16816.F32.BF16 R24, R172.reuse, R162, R24 ;  /* 0x000000a2ac18723c */ /* 0x040fe20000041818 */
[----:B------:R-:W1:Y:S07]  /*6150*/  LDSM.16.M88.4 R160, [R201+0x5000] ;  /* 0x00500000c9a0783b */ /* 0x000e6e0000000200 */
[C---:B--2---:R-:W-:Y:S08]  /*6160*/  HMMA.16816.F32.BF16 R28, R172.reuse, R152, R28 ;  /* 0x00000098ac1c723c */ /* 0x044ff0000004181c */
[C---:B------:R-:W-:Y:S01]  /*6170*/  HMMA.16816.F32.BF16 R32, R172.reuse, R154, R32 ;  /* 0x0000009aac20723c */ /* 0x040fe20000041820 */
[----:B------:R-:W-:Y:S07]  /*6180*/  LDSM.16.M88.4 R152, [R201+0x6000] ;  /* 0x00600000c998783b */ /* 0x000fee0000000200 */
[C---:B----4-:R-:W-:Y:S08]  /*6190*/  HMMA.16816.F32.BF16 R36, R172.reuse, R144, R36 ;  /* 0x00000090ac24723c */ /* 0x050ff00000041824 */
[C---:B------:R-:W-:Y:S01]  /*61a0*/  HMMA.16816.F32.BF16 R40, R172.reuse, R146, R40 ;  /* 0x00000092ac28723c */ /* 0x040fe20000041828 */
[----:B------:R-:W2:Y:S07]  /*61b0*/  LDSM.16.M88.4 R144, [R201+0x5800] ;  /* 0x00580000c990783b */ /* 0x000eae0000000200 */
[C---:B------:R-:W-:Y:S08]  /*61c0*/  HMMA.16816.F32.BF16 R44, R172.reuse, R164, R44 ;  /* 0x000000a4ac2c723c */ /* 0x040ff0000004182c */
[C---:B------:R-:W-:Y:S01]  /*61d0*/  HMMA.16816.F32.BF16 R48, R172.reuse, R166, R48 ;  /* 0x000000a6ac30723c */ /* 0x040fe20000041830 */
[----:B------:R-:W4:Y:S07]  /*61e0*/  LDSM.16.M88.4 R164, [R201+0x6800] ;  /* 0x00680000c9a4783b */ /* 0x000f2e0000000200 */
[C---:B------:R-:W-:Y:S08]  /*61f0*/  HMMA.16816.F32.BF16 R52, R172.reuse, R176, R52 ;  /* 0x000000b0ac34723c */ /* 0x040ff00000041834 */
[C---:B------:R-:W-:Y:S01]  /*6200*/  HMMA.16816.F32.BF16 R56, R172.reuse, R178, R56 ;  /* 0x000000b2ac38723c */ /* 0x040fe20000041838 */
[----:B------:R-:W-:Y:S07]  /*6210*/  LDSM.16.M88.4 R176, [R209] ;  /* 0x00000000d1b0783b */ /* 0x000fee0000000200 */
[C---:B------:R-:W-:Y:S08]  /*6220*/  HMMA.16816.F32.BF16 R60, R172.reuse, R180, R60 ;  /* 0x000000b4ac3c723c */ /* 0x040ff0000004183c */
[----:B------:R-:W-:Y:S01]  /*6230*/  HMMA.16816.F32.BF16 R64, R172, R182, R64 ;  /* 0x000000b6ac40723c */ /* 0x000fe20000041840 */
[----:B------:R-:W-:Y:S07]  /*6240*/  LDSM.16.M88.4 R180, [R208] ;  /* 0x00000000d0b4783b */ /* 0x000fee0000000200 */
[C---:B---3--:R-:W-:Y:S08]  /*6250*/  HMMA.16816.F32.BF16 R4, R184.reuse, R148, R4 ;  /* 0x00000094b804723c */ /* 0x048ff00000041804 */
[C---:B------:R-:W-:Y:S01]  /*6260*/  HMMA.16816.F32.BF16 R8, R184.reuse, R150, R8 ;  /* 0x00000096b808723c */ /* 0x040fe20000041808 */
[----:B------:R-:W3:Y:S07]  /*6270*/  LDSM.16.M88.4 R148, [R201+0x7000] ;  /* 0x00700000c994783b */ /* 0x000eee0000000200 */
[C---:B-----5:R-:W-:Y:S08]  /*6280*/  HMMA.16816.F32.BF16 R12, R184.reuse, R156, R12 ;  /* 0x0000009cb80c723c */ /* 0x060ff0000004180c */
[C---:B------:R-:W-:Y:S01]  /*6290*/  HMMA.16816.F32.BF16 R16, R184.reuse, R158, R16 ;  /* 0x0000009eb810723c */ /* 0x040fe20000041810 */
[----:B------:R-:W5:Y:S07]  /*62a0*/  LDSM.16.M88.4 R156, [R201+0x7800] ;  /* 0x00780000c99c783b */ /* 0x000f6e0000000200 */
        /* <DEDUP_REMOVED lines=9> */
[C---:B----4-:R-:W-:Y:S08]  /*6340*/  HMMA.16816.F32.BF16 R44, R184.reuse, R164, R44 ;  /* 0x000000a4b82c723c */ /* 0x050ff0000004182c */
[C---:B------:R-:W-:Y:S01]  /*6350*/  HMMA.16816.F32.BF16 R48, R184.reuse, R166, R48 ;  /* 0x000000a6b830723c */ /* 0x040fe20000041830 */
[----:B------:R-:W-:Y:S07]  /*6360*/  LDSM.16.M88.4 R164, [R210] ;  /* 0x00000000d2a4783b */ /* 0x000fee0000000200 */
[C---:B---3--:R-:W-:Y:S08]  /*6370*/  HMMA.16816.F32.BF16 R52, R184.reuse, R148, R52 ;  /* 0x00000094b834723c */ /* 0x048ff00000041834 */
[C---:B------:R-:W-:Y:S01]  /*6380*/  HMMA.16816.F32.BF16 R56, R184.reuse, R150, R56 ;  /* 0x00000096b838723c */ /* 0x040fe20000041838 */
[----:B------:R-:W3:Y:S07]  /*6390*/  LDSM.16.M88.4 R148, [R212] ;  /* 0x00000000d494783b */ /* 0x000eee0000000200 */
[C---:B-----5:R-:W-:Y:S08]  /*63a0*/  HMMA.16816.F32.BF16 R60, R184.reuse, R156, R60 ;  /* 0x0000009cb83c723c */ /* 0x060ff0000004183c */
[----:B------:R-:W-:Y:S01]  /*63b0*/  HMMA.16816.F32.BF16 R64, R184, R158, R64 ;  /* 0x0000009eb840723c */ /* 0x000fe20000041840 */
[----:B------:R-:W4:Y:S07]  /*63c0*/  LDSM.16.M88.4 R156, [R211] ;  /* 0x00000000d39c783b */ /* 0x000f2e0000000200 */
        /* <DEDUP_REMOVED lines=8> */
[----:B------:R-:W-:Y:S07]  /*6450*/  LDSM.16.M88.4 R152, [R205+0x5800] ;  /* 0x00580000cd98783b */ /* 0x000fee0000000200 */
        /* <DEDUP_REMOVED lines=8> */
[----:B------:R-:W5:Y:S07]  /*64e0*/  LDSM.16.M88.4 R164, [R205+0x6800] ;  /* 0x00680000cda4783b */ /* 0x000f6e0000000200 */
[C---:B------:R-:W-:Y:S08]  /*64f0*/  HMMA.16816.F32.BF16 R52, R188.reuse, R176, R52 ;  /* 0x000000b0bc34723c */ /* 0x040ff00000041834 */
[C---:B------:R-:W-:Y:S01]  /*6500*/  HMMA.16816.F32.BF16 R56, R188.reuse, R178, R56 ;  /* 0x000000b2bc38723c */ /* 0x040fe20000041838 */
[----:B------:R-:W3:Y:S07]  /*6510*/  LDSM.16.M88.4 R176, [R205+0x7000] ;  /* 0x00700000cdb0783b */ /* 0x000eee0000000200 */
[C---:B------:R-:W-:Y:S08]  /*6520*/  HMMA.16816.F32.BF16 R60, R188.reuse, R180, R60 ;  /* 0x000000b4bc3c723c */ /* 0x040ff0000004183c */
[----:B------:R-:W-:Y:S01]  /*6530*/  HMMA.16816.F32.BF16 R64, R188, R182, R64 ;  /* 0x000000b6bc40723c */ /* 0x000fe20000041840 */
[----:B------:R-:W-:Y:S07]  /*6540*/  LDSM.16.M88.4 R180, [R202+0x4000] ;  /* 0x00400000cab4783b */ /* 0x000fee0000000200 */
[C---:B-1----:R-:W-:Y:S08]  /*6550*/  HMMA.16816.F32.BF16 R4, R192.reuse, R160, R4 ;  /* 0x000000a0c004723c */ /* 0x042ff00000041804 */
[C---:B------:R-:W-:Y:S01]  /*6560*/  HMMA.16816.F32.BF16 R8, R192.reuse, R162, R8 ;  /* 0x000000a2c008723c */ /* 0x040fe20000041808 */
[----:B------:R-:W1:Y:S07]  /*6570*/  LDSM.16.M88.4 R160, [R205+0x7800] ;  /* 0x00780000cda0783b */ /* 0x000e6e0000000200 */
[C---:B--2---:R-:W-:Y:S08]  /*6580*/  HMMA.16816.F32.BF16 R12, R192.reuse, R144, R12 ;  /* 0x00000090c00c723c */ /* 0x044ff0000004180c */
[C---:B------:R-:W-:Y:S01]  /*6590*/  HMMA.16816.F32.BF16 R16, R192.reuse, R146, R16 ;  /* 0x00000092c010723c */ /* 0x040fe20000041810 */
[----:B------:R-:W2:Y:S07]  /*65a0*/  LDSM.16.M88.4 R144, [R202+0x4800] ;  /* 0x00480000ca90783b */ /* 0x000eae0000000200 */
[C---:B---3--:R-:W-:Y:S08]  /*65b0*/  HMMA.16816.F32.BF16 R20, R192.reuse, R148, R20 ;  /* 0x00000094c014723c */ /* 0x048ff00000041814 */
[C---:B------:R-:W-:Y:S01]  /*65c0*/  HMMA.16816.F32.BF16 R24, R192.reuse, R150, R24 ;  /* 0x00000096c018723c */ /* 0x040fe20000041818 */
[----:B------:R-:W3:Y:S07]  /*65d0*/  LDSM.16.M88.4 R148, [R202+0x5000] ;  /* 0x00500000ca94783b */ /* 0x000eee0000000200 */
[C---:B------:R-:W-:Y:S08]  /*65e0*/  HMMA.16816.F32.BF16 R28, R192.reuse, R152, R28 ;  /* 0x00000098c01c723c */ /* 0x040ff0000004181c */
[C---:B------:R-:W-:Y:S01]  /*65f0*/  HMMA.16816.F32.BF16 R32, R192.reuse, R154, R32 ;  /* 0x0000009ac020723c */ /* 0x040fe20000041820 */
[----:B------:R-:W1:Y:S07]  /*6600*/  LDSM.16.M88.4 R152, [R202+0x5800] ;  /* 0x00580000ca98783b */ /* 0x000e6e0000000200 */
[C---:B----4-:R-:W-:Y:S08]  /*6610*/  HMMA.16816.F32.BF16 R36, R192.reuse, R156, R36 ;  /* 0x0000009cc024723c */ /* 0x050ff00000041824 */
[C---:B------:R-:W-:Y:S08]  /*6620*/  HMMA.16816.F32.BF16 R40, R192.reuse, R158, R40 ;  /* 0x0000009ec028723c */ /* 0x040ff00000041828 */
[C---:B-----5:R-:W-:Y:S08]  /*6630*/  HMMA.16816.F32.BF16 R44, R192.reuse, R164, R44 ;  /* 0x000000a4c02c723c */ /* 0x060ff0000004182c */
[C---:B------:R-:W-:Y:S08]  /*6640*/  HMMA.16816.F32.BF16 R48, R192.reuse, R166, R48 ;  /* 0x000000a6c030723c */ /* 0x040ff00000041830 */
[C---:B------:R-:W-:Y:S08]  /*6650*/  HMMA.16816.F32.BF16 R52, R192.reuse, R176, R52 ;  /* 0x000000b0c034723c */ /* 0x040ff00000041834 */
[C---:B------:R-:W-:Y:S08]  /*6660*/  HMMA.16816.F32.BF16 R56, R192.reuse, R178, R56 ;  /* 0x000000b2c038723c */ /* 0x040ff00000041838 */
[C---:B-1----:R-:W-:Y:S08]  /*6670*/  HMMA.16816.F32.BF16 R60, R192.reuse, R160, R60 ;  /* 0x000000a0c03c723c */ /* 0x042ff0000004183c */
[----:B------:R-:W-:Y:S08]  /*6680*/  HMMA.16816.F32.BF16 R64, R192, R162, R64 ;  /* 0x000000a2c040723c */ /* 0x000ff00000041840 */
[C---:B------:R-:W-:Y:S08]  /*6690*/  HMMA.16816.F32.BF16 R4, R196.reuse, R180, R4 ;  /* 0x000000b4c404723c */ /* 0x040ff00000041804 */
[C---:B------:R-:W-:Y:S08]  /*66a0*/  HMMA.16816.F32.BF16 R8, R196.reuse, R182, R8 ;  /* 0x000000b6c408723c */ /* 0x040ff00000041808 */
[C---:B--2---:R-:W-:Y:S08]  /*66b0*/  HMMA.16816.F32.BF16 R12, R196.reuse, R144, R12 ;  /* 0x00000090c40c723c */ /* 0x044ff0000004180c */
[C---:B------:R-:W-:Y:S01]  /*66c0*/  HMMA.16816.F32.BF16 R16, R196.reuse, R146, R16 ;  /* 0x00000092c410723c */ /* 0x040fe20000041810 */
[----:B------:R-:W1:Y:S03]  /*66d0*/  LDSM.16.M88.4 R144, [R202+0x6000] ;  /* 0x00600000ca90783b */ /* 0x000e660000000200 */
[----:B------:R-:W-:Y:S02]  /*66e0*/  FSEL R157, R6, -INF , P1 ;  /* 0xff800000069d7808 */ /* 0x000fe40000800000 */
[----:B------:R-:W-:Y:S02]  /*66f0*/  FSEL R159, R7, -INF , P0 ;  /* 0xff800000079f7808 */ /* 0x000fe40000000000 */
[C---:B---3--:R-:W-:Y:S03]  /*6700*/  HMMA.16816.F32.BF16 R20, R196.reuse, R148, R20 ;  /* 0x00000094c414723c */ /* 0x048fe60000041814 */
[----:B------:R-:W-:Y:S02]  /*6710*/  ISETP.GT.AND P1, PT, R0, 0x8, PT ;  /* 0x000000080000780c */ /* 0x000fe40003f24270 */
[----:B------:R-:W-:Y:S02]  /*6720*/  FSEL R156, R5, -INF , P4 ;  /* 0xff800000059c7808 */ /* 0x000fe40002000000 */
[----:B------:R-:W-:Y:S01]  /*6730*/  FSEL R116, R4, -INF , P6 ;  /* 0xff80000004747808 */ /* 0x000fe20003000000 */
[C---:B------:R-:W-:Y:S01]  /*6740*/  HMMA.16816.F32.BF16 R24, R196.reuse, R150, R24 ;  /* 0x00000096c418723c */ /* 0x040fe20000041818 */
[----:B------:R-:W2:Y:S02]  /*6750*/  LDSM.16.M88.4 R4, [R202+0x6800] ;  /* 0x00680000ca04783b */ /* 0x000ea40000000200 */
[----:B------:R-:W-:Y:S02]  /*6760*/  ISETP.GT.AND P0, PT, R0, 0x9, PT ;  /* 0x000000090000780c */ /* 0x000fe40003f04270 */
[----:B------:R-:W-:Y:S02]  /*6770*/  ISETP.GT.AND P4, PT, R2, 0x9, PT ;  /* 0x000000090200780c */ /* 0x000fe40003f84270 */
[----:B------:R-:W-:Y:S01]  /*6780*/  FSEL R151, R10, -INF , P1 ;  /* 0xff8000000a977808 */ /* 0x000fe20000800000 */
[C---:B------:R-:W-:Y:S03]  /*6790*/  HMMA.16816.F32.BF16 R28, R196.reuse, R152, R28 ;  /* 0x00000098c41c723c */ /* 0x040fe6000004181c */
[C---:B------:R-:W-:Y:S02]  /*67a0*/  ISETP.GT.AND P1, PT, R0.reuse, 0x10, PT ;  /* 0x000000100000780c */ /* 0x040fe40003f24270 */
[----:B------:R-:W-:Y:S02]  /*67b0*/  FSEL R158, R11, -INF , P0 ;  /* 0xff8000000b9e7808 */ /* 0x000fe40000000000 */
[----:B------:R-:W-:Y:S01]  /*67c0*/  ISETP.GT.AND P0, PT, R0, 0x11, PT ;  /* 0x000000110000780c */ /* 0x000fe20003f04270 */
[C---:B------:R-:W-:Y:S03]  /*67d0*/  HMMA.16816.F32.BF16 R32, R196.reuse, R154, R32 ;  /* 0x0000009ac420723c */ /* 0x040fe60000041820 */
[----:B------:R-:W-:Y:S02]  /*67e0*/  ISETP.GT.AND P6, PT, R2, 0x8, PT ;  /* 0x000000080200780c */ /* 0x000fe40003fc4270 */
[----:B------:R-:W-:Y:S02]  /*67f0*/  FSEL R150, R9, -INF , P4 ;  /* 0xff80000009967808 */ /* 0x000fe40002000000 */
[----:B------:R-:W-:Y:S01]  /*6800*/  FSEL R160, R14, -INF , P1 ;  /* 0xff8000000ea07808 */ /* 0x000fe20000800000 */
[C---:B-1----:R-:W-:Y:S04]  /*6810*/  HMMA.16816.F32.BF16 R36, R196.reuse, R144, R36 ;  /* 0x00000090c424723c */ /* 0x042fe80000041824 */
[----:B------:R-:W-:Y:S02]  /*6820*/  FSEL R161, R15, -INF , P0 ;  /* 0xff8000000fa17808 */ /* 0x000fe40000000000 */
[C---:B------:R-:W-:Y:S02]  /*6830*/  ISETP.GT.AND P1, PT, R0.reuse, 0x18, PT ;  /* 0x000000180000780c */ /* 0x040fe40003f24270 */
[----:B------:R-:W-:Y:S01]  /*6840*/  ISETP.GT.AND P0, PT, R0, 0x19, PT ;  /* 0x000000190000780c */ /* 0x000fe20003f04270 */
[C---:B------:R-:W-:Y:S03]  /*6850*/  HMMA.16816.F32.BF16 R40, R196.reuse, R146, R40 ;  /* 0x00000092c428723c */ /* 0x040fe60000041828 */
[----:B------:R-:W-:Y:S02]  /*6860*/  ISETP.GT.AND P4, PT, R2, 0x11, PT ;  /* 0x000000110200780c */ /* 0x000fe40003f84270 */
[----:B------:R-:W-:Y:S02]  /*6870*/  FSEL R162, R18, -INF , P1 ;  /* 0xff80000012a27808 */ /* 0x000fe40000800000 */
[----:B------:R-:W-:Y:S01]  /*6880*/  FSEL R163, R19, -INF , P0 ;  /* 0xff80000013a37808 */ /* 0x000fe20000000000 */
[C---:B--2---:R-:W-:Y:S01]  /*6890*/  HMMA.16816.F32.BF16 R44, R196.reuse, R4, R44 ;  /* 0x00000004c42c723c */ /* 0x044fe2000004182c */
[----:B------:R-:W2:Y:S02]  /*68a0*/  LDL.64 R18, [R1+0x10] ;  /* 0x0000100001127983 */ /* 0x000ea40000100a00 */
[----:B------:R-:W-:Y:S02]  /*68b0*/  ISETP.GT.AND P1, PT, R0, 0x20, PT ;  /* 0x000000200000780c */ /* 0x000fe40003f24270 */
[----:B------:R-:W-:Y:S02]  /*68c0*/  FSEL R153, R13, -INF , P4 ;  /* 0xff8000000d997808 */ /* 0x000fe40002000000 */
[----:B------:R-:W-:Y:S01]  /*68d0*/  ISETP.GT.AND P4, PT, R2, 0x19, PT ;  /* 0x000000190200780c */ /* 0x000fe20003f84270 */
[C---:B------:R-:W-:Y:S01]  /*68e0*/  HMMA.16816.F32.BF16 R48, R196.reuse, R6, R48 ;  /* 0x00000006c430723c */ /* 0x040fe20000041830 */
[----:B------:R-:W-:Y:S02]  /*68f0*/  LDSM.16.M88.4 R4, [R202+0x7800] ;  /* 0x00780000ca04783b */ /* 0x000fe40000000200 */
[----:B------:R-:W-:Y:S02]  /*6900*/  ISETP.GT.AND P0, PT, R0, 0x21, PT ;  /* 0x000000210000780c */ /* 0x000fe40003f04270 */
[----:B------:R-:W-:Y:S02]  /*6910*/  FSEL R155, R17, -INF , P4 ;  /* 0xff800000119b7808 */ /* 0x000fe40002000000 */
[----:B------:R-:W-:Y:S02]  /*6920*/  FSEL R148, R8, -INF , P6 ;  /* 0xff80000008947808 */ /* 0x000fe40003000000 */
[----:B------:R-:W3:Y:S01]  /*6930*/  LDL R17, [R1+0x20] ;  /* 0x0000200001117983 */ /* 0x000ee20000100800 */
[C---:B------:R-:W-:Y:S02]  /*6940*/  ISETP.GT.AND P6, PT, R2.reuse, 0x10, PT ;  /* 0x000000100200780c */ /* 0x040fe40003fc4270 */
[----:B------:R-:W-:Y:S01]  /*6950*/  ISETP.GT.AND P4, PT, R2, 0x21, PT ;  /* 0x000000210200780c */ /* 0x000fe20003f84270 */
[----:B------:R-:W1:Y:S01]  /*6960*/  LDSM.16.M88.4 R8, [R202+0x7000] ;  /* 0x00700000ca08783b */ /* 0x000e620000000200 */
[----:B------:R-:W-:Y:S01]  /*6970*/  FSEL R152, R12, -INF , P6 ;  /* 0xff8000000c987808 */ /* 0x000fe20003000000 */
[----:B------:R-:W-:Y:S04]  /*6980*/  DEPBAR.LE SB0, 0x0 ;  /* 0x000080000000791a */ /* 0x000fe80000000000 */
[----:B------:R-:W-:Y:S02]  /*6990*/  FMNMX.FTZ R12, R116, R3, !PT ;  /* 0x00000003740c7209 */ /* 0x000fe40007810000 */
[----:B------:R-:W-:Y:S01]  /*69a0*/  BAR.SYNC.DEFER_BLOCKING 0x0 ;  /* 0x0000000000007b1d */ /* 0x000fe20000010000 */
[----:B------:R-:W-:Y:S02]  /*69b0*/  FSEL R165, R21, -INF , P4 ;  /* 0xff80000015a57808 */ /* 0x000fe40002000000 */
[----:B------:R-:W-:Y:S02]  /*69c0*/  FMNMX.FTZ R12, R156, R12, !PT ;  /* 0x0000000c9c0c7209 */ /* 0x000fe40007810000 */
[----:B------:R-:W-:Y:S02]  /*69d0*/  FSEL R166, R22, -INF , P1 ;  /* 0xff80000016a67808 */ /* 0x000fe40000800000 */
[----:B------:R-:W-:Y:S02]  /*69e0*/  FMNMX.FTZ R12, R148, R12, !PT ;  /* 0x0000000c940c7209 */ /* 0x000fe40007810000 */
[----:B------:R-:W-:Y:S02]  /*69f0*/  FSEL R176, R23, -INF , P0 ;  /* 0xff80000017b07808 */ /* 0x000fe40000000000 */
[----:B------:R-:W-:Y:S02]  /*6a00*/  FMNMX.FTZ R12, R150, R12, !PT ;  /* 0x0000000c960c7209 */ /* 0x000fe40007810000 */
[----:B------:R-:W-:Y:S02]  /*6a10*/  ISETP.GT.AND P1, PT, R0, 0x28, PT ;  /* 0x000000280000780c */ /* 0x000fe40003f24270 */
[----:B------:R-:W-:Y:S02]  /*6a20*/  FMNMX.FTZ R12, R152, R12, !PT ;  /* 0x0000000c980c7209 */ /* 0x000fe40007810000 */
[----:B------:R-:W-:Y:S02]  /*6a30*/  ISETP.GT.AND P0, PT, R0, 0x29, PT ;  /* 0x000000290000780c */ /* 0x000fe40003f04270 */
[----:B------:R-:W-:Y:S02]  /*6a40*/  FSEL R178, R26, -INF , P1 ;  /* 0xff8000001ab27808 */ /* 0x000fe40000800000 */
[----:B------:R-:W-:Y:S02]  /*6a50*/  FSEL R179, R27, -INF , P0 ;  /* 0xff8000001bb37808 */ /* 0x000fe40000000000 */
[C---:B------:R-:W-:Y:S02]  /*6a60*/  ISETP.GT.AND P1, PT, R0.reuse, 0x30, PT ;  /* 0x000000300000780c */ /* 0x040fe40003f24270 */
[----:B------:R-:W-:Y:S02]  /*6a70*/  ISETP.GT.AND P0, PT, R0, 0x31, PT ;  /* 0x000000310000780c */ /* 0x000fe40003f04270 */
[----:B------:R-:W-:Y:S02]  /*6a80*/  FSEL R182, R30, -INF , P1 ;  /* 0xff8000001eb67808 */ /* 0x000fe40000800000 */
[----:B------:R-:W-:Y:S02]  /*6a90*/  FSEL R231, R31, -INF , P0 ;  /* 0xff8000001fe77808 */ /* 0x000fe40000000000 */
[----:B------:R-:W-:Y:S01]  /*6aa0*/  ISETP.GT.AND P1, PT, R0, 0x38, PT ;  /* 0x000000380000780c */ /* 0x000fe20003f24270 */
[C---:B-1----:R-:W-:Y:S05]  /*6ab0*/  HMMA.16816.F32.BF16 R52, R196.reuse, R8, R52 ;  /* 0x00000008c434723c */ /* 0x042fea0000041834 */
[C---:B------:R-:W-:Y:S02]  /*6ac0*/  ISETP.GT.AND P6, PT, R2.reuse, 0x18, PT ;  /* 0x000000180200780c */ /* 0x040fe40003fc4270 */
[----:B------:R-:W-:Y:S01]  /*6ad0*/  FMNMX.FTZ R8, R153, R12, !PT ;  /* 0x0000000c99087209 */ /* 0x000fe20007810000 */
[C---:B------:R-:W-:Y:S03]  /*6ae0*/  HMMA.16816.F32.BF16 R56, R196.reuse, R10, R56 ;  /* 0x0000000ac438723c */ /* 0x040fe60000041838 */
[----:B------:R-:W-:Y:S02]  /*6af0*/  ISETP.GT.AND P4, PT, R2, 0x29, PT ;  /* 0x000000290200780c */ /* 0x000fe40003f84270 */
[----:B------:R-:W-:Y:S02]  /*6b00*/  FSEL R154, R16, -INF , P6 ;  /* 0xff800000109a7808 */ /* 0x000fe40003000000 */
[----:B------:R-:W-:Y:S01]  /*6b10*/  ISETP.GT.AND P6, PT, R2, 0x20, PT ;  /* 0x000000200200780c */ /* 0x000fe20003fc4270 */
[C---:B------:R-:W-:Y:S03]  /*6b20*/  HMMA.16816.F32.BF16 R60, R196.reuse, R4, R60 ;  /* 0x00000004c43c723c */ /* 0x040fe6000004183c */
[----:B------:R-:W-:Y:S02]  /*6b30*/  ISETP.GT.AND P0, PT, R0, 0x39, PT ;  /* 0x000000390000780c */ /* 0x000fe40003f04270 */
[----:B------:R-:W-:Y:S02]  /*6b40*/  FMNMX.FTZ R8, R154, R8, !PT ;  /* 0x000000089a087209 */ /* 0x000fe40007810000 */
[----:B------:R-:W-:Y:S01]  /*6b50*/  FSEL R164, R20, -INF , P6 ;  /* 0xff80000014a47808 */ /* 0x000fe20003000000 */
[----:B------:R-:W-:Y:S03]  /*6b60*/  HMMA.16816.F32.BF16 R64, R196, R6, R64 ;  /* 0x00000006c440723c */ /* 0x000fe60000041840 */
[----:B------:R-:W-:Y:S02]  /*6b70*/  ISETP.GT.AND P6, PT, R2, 0x28, PT ;  /* 0x000000280200780c */ /* 0x000fe40003fc4270 */
[----:B------:R-:W-:Y:S02]  /*6b80*/  FMNMX.FTZ R9, R157, R118, !PT ;  /* 0x000000769d097209 */ /* 0x000fe40007810000 */
[----:B------:R-:W-:Y:S02]  /*6b90*/  FMNMX.FTZ R8, R155, R8, !PT ;  /* 0x000000089b087209 */ /* 0x000fe40007810000 */
[----:B------:R-:W-:Y:S03]  /*6ba0*/  FMNMX.FTZ R9, R159, R9, !PT ;  /* 0x000000099f097209 */ /* 0x000fe60007810000 */
[----:B------:R-:W-:Y:S02]  /*6bb0*/  FMNMX.FTZ R8, R164, R8, !PT ;  /* 0x00000008a4087209 */ /* 0x000fe40007810000 */
[----:B------:R-:W-:Y:S02]  /*6bc0*/  FMNMX.FTZ R9, R151, R9, !PT ;  /* 0x0000000997097209 */ /* 0x000fe40007810000 */
[----:B------:R-:W-:Y:S02]  /*6bd0*/  FSEL R167, R24, -INF , P6 ;  /* 0xff80000018a77808 */ /* 0x000fe40003000000 */
[----:B------:R-:W-:Y:S02]  /*6be0*/  FMNMX.FTZ R8, R165, R8, !PT ;  /* 0x00000008a5087209 */ /* 0x000fe40007810000 */
[----:B------:R-:W-:Y:S02]  /*6bf0*/  FSEL R177, R25, -INF , P4 ;  /* 0xff80000019b17808 */ /* 0x000fe40002000000 */
[----:B------:R-:W-:Y:S02]  /*6c00*/  ISETP.GT.AND P6, PT, R2, 0x30, PT ;  /* 0x000000300200780c */ /* 0x000fe40003fc4270 */
[----:B------:R-:W-:Y:S02]  /*6c10*/  FMNMX.FTZ R9, R158, R9, !PT ;  /* 0x000000099e097209 */ /* 0x000fe40007810000 */
[----:B------:R-:W-:Y:S02]  /*6c20*/  FMNMX.FTZ R8, R167, R8, !PT ;  /* 0x00000008a7087209 */ /* 0x000fe40007810000 */
[----:B------:R-:W-:Y:S02]  /*6c30*/  FSEL R180, R28, -INF , P6 ;  /* 0xff8000001cb47808 */ /* 0x000fe40003000000 */
[----:B------:R-:W-:Y:S02]  /*6c40*/  ISETP.GT.AND P4, PT, R2, 0x31, PT ;  /* 0x000000310200780c */ /* 0x000fe40003f84270 */
[----:B------:R-:W-:Y:S02]  /*6c50*/  FMNMX.FTZ R8, R177, R8, !PT ;  /* 0x00000008b1087209 */ /* 0x000fe40007810000 */
[----:B------:R-:W-:Y:S02]  /*6c60*/  FMNMX.FTZ R9, R160, R9, !PT ;  /* 0x00000009a0097209 */ /* 0x000fe40007810000 */
[----:B------:R-:W-:Y:S02]  /*6c70*/  FSEL R181, R29, -INF , P4 ;  /* 0xff8000001db57808 */ /* 0x000fe40002000000 */
[----:B------:R-:W-:Y:S02]  /*6c80*/  FMNMX.FTZ R8, R180, R8, !PT ;  /* 0x00000008b4087209 */ /* 0x000fe40007810000 */
[----:B------:R-:W-:Y:S02]  /*6c90*/  ISETP.GT.AND P6, PT, R2, 0x38, PT ;  /* 0x000000380200780c */ /* 0x000fe40003fc4270 */
[----:B------:R-:W-:Y:S02]  /*6ca0*/  FMNMX.FTZ R9, R161, R9, !PT ;  /* 0x00000009a1097209 */ /* 0x000fe40007810000 */
[----:B------:R-:W-:Y:S02]  /*6cb0*/  FSEL R183, R32, -INF , P6 ;  /* 0xff80000020b77808 */ /* 0x000fe40003000000 */
[----:B------:R-:W-:Y:S02]  /*6cc0*/  FMNMX.FTZ R4, R181, R8, !PT ;  /* 0x00000008b5047209 */ /* 0x000fe40007810000 */
[----:B------:R-:W-:Y:S02]  /*6cd0*/  ISETP.GT.AND P4, PT, R2, 0x39, PT ;  /* 0x000000390200780c */ /* 0x000fe40003f84270 */
[----:B------:R-:W-:Y:S02]  /*6ce0*/  FMNMX.FTZ R5, R162, R9, !PT ;  /* 0x00000009a2057209 */ /* 0x000fe40007810000 */
[----:B------:R-:W-:Y:S02]  /*6cf0*/  ISETP.GT.AND P6, PT, R2, 0x40, PT ;  /* 0x000000400200780c */ /* 0x000fe40003fc4270 */
[----:B------:R-:W-:Y:S02]  /*6d00*/  FSEL R232, R33, -INF , P4 ;  /* 0xff80000021e87808 */ /* 0x000fe40002000000 */
        /* <DEDUP_REMOVED lines=8> */
[----:B------:R-:W-:Y:S02]  /*6d90*/  FMNMX.FTZ R4, R235, R4, !PT ;  /* 0x00000004eb047209 */ /* 0x000fe40007810000 */
        /* <DEDUP_REMOVED lines=10> */
[----:B------:R-:W-:Y:S02]  /*6e40*/  FSEL R234, R35, -INF , P0 ;  /* 0xff80000023ea7808 */ /* 0x000fe40000000000 */
[----:B------:R-:W-:Y:S02]  /*6e50*/  FMNMX.FTZ R4, R233, R4, !PT ;  /* 0x00000004e9047209 */ /* 0x000fe40007810000 */
[----:B------:R-:W-:Y:S02]  /*6e60*/  ISETP.GT.AND P6, PT, R2, 0x50, PT ;  /* 0x000000500200780c */ /* 0x000fe40003fc4270 */
[----:B------:R-:W-:Y:S02]  /*6e70*/  FSEL R240, R41, -INF , P4 ;  /* 0xff80000029f07808 */ /* 0x000fe40002000000 */
[----:B------:R-:W-:Y:S02]  /*6e80*/  FMNMX.FTZ R117, R239, R117, !PT ;  /* 0x00000075ef757209 */ /* 0x000fe40007810000 */
[----:B------:R-:W-:Y:S02]  /*6e90*/  FSEL R237, R38, -INF , P1 ;  /* 0xff80000026ed7808 */ /* 0x000fe40000800000 */
[C---:B------:R-:W-:Y:S02]  /*6ea0*/  ISETP.GT.AND P0, PT, R0.reuse, 0x41, PT ;  /* 0x000000410000780c */ /* 0x040fe40003f04270 */
[----:B------:R-:W-:Y:S02]  /*6eb0*/  ISETP.GT.AND P1, PT, R0, 0x48, PT ;  /* 0x000000480000780c */ /* 0x000fe40003f24270 */
[----:B------:R-:W-:Y:S02]  /*6ec0*/  FMNMX.FTZ R4, R234, R4, !PT ;  /* 0x00000004ea047209 */ /* 0x000fe40007810000 */
[----:B------:R-:W-:Y:S02]  /*6ed0*/  FSEL R243, R44, -INF , P6 ;  /* 0xff8000002cf37808 */ /* 0x000fe40003000000 */
[----:B------:R-:W-:Y:S02]  /*6ee0*/  ISETP.GT.AND P4, PT, R2, 0x51, PT ;  /* 0x000000510200780c */ /* 0x000fe40003f84270 */
[----:B------:R-:W-:Y:S02]  /*6ef0*/  FMNMX.FTZ R117, R240, R117, !PT ;  /* 0x00000075f0757209 */ /* 0x000fe40007810000 */
[----:B------:R-:W-:Y:S02]  /*6f00*/  FSEL R238, R39, -INF , P0 ;  /* 0xff80000027ee7808 */ /* 0x000fe40000000000 */
[----:B------:R-:W-:Y:S02]  /*6f10*/  ISETP.GT.AND P0, PT, R0, 0x49, PT ;  /* 0x000000490000780c */ /* 0x000fe40003f04270 */
[----:B------:R-:W-:Y:S02]  /*6f20*/  FSEL R241, R42, -INF , P1 ;  /* 0xff8000002af17808 */ /* 0x000fe40000800000 */
[----:B------:R-:W-:Y:S02]  /*6f30*/  ISETP.GT.AND P1, PT, R0, 0x50, PT ;  /* 0x000000500000780c */ /* 0x000fe40003f24270 */
[----:B------:R-:W-:Y:S02]  /*6f40*/  FMNMX.FTZ R4, R237, R4, !PT ;  /* 0x00000004ed047209 */ /* 0x000fe40007810000 */
[----:B------:R-:W-:Y:S02]  /*6f50*/  FSEL R244, R45, -INF , P4 ;  /* 0xff8000002df47808 */ /* 0x000fe40002000000 */
[----:B------:R-:W-:Y:S02]  /*6f60*/  ISETP.GT.AND P6, PT, R2, 0x58, PT ;  /* 0x000000580200780c */ /* 0x000fe40003fc4270 */
[----:B------:R-:W-:Y:S02]  /*6f70*/  FMNMX.FTZ R117, R243, R117, !PT ;  /* 0x00000075f3757209 */ /* 0x000fe40007810000 */
[----:B------:R-:W-:Y:S02]  /*6f80*/  FSEL R245, R46, -INF , P1 ;  /* 0xff8000002ef57808 */ /* 0x000fe40000800000 */
[C---:B------:R-:W-:Y:S02]  /*6f90*/  ISETP.GT.AND P1, PT, R0.reuse, 0x58, PT ;  /* 0x000000580000780c */ /* 0x040fe40003f24270 */
[----:B------:R-:W-:Y:S02]  /*6fa0*/  FSEL R242, R43, -INF , P0 ;  /* 0xff8000002bf27808 */ /* 0x000fe40000000000 */
[----:B------:R-:W-:Y:S02]  /*6fb0*/  ISETP.GT.AND P0, PT, R0, 0x51, PT ;  /* 0x000000510000780c */ /* 0x000fe40003f04270 */
[----:B------:R-:W-:Y:S02]  /*6fc0*/  ISETP.GT.AND P4, PT, R2, 0x59, PT ;  /* 0x000000590200780c */ /* 0x000fe40003f84270 */
[----:B------:R-:W-:Y:S02]  /*6fd0*/  FMNMX.FTZ R4, R238, R4, !PT ;  /* 0x00000004ee047209 */ /* 0x000fe40007810000 */
[----:B------:R-:W-:Y:S02]  /*6fe0*/  FSEL R247, R48, -INF , P6 ;  /* 0xff80000030f77808 */ /* 0x000fe40003000000 */
[----:B------:R-:W-:Y:S02]  /*6ff0*/  FMNMX.FTZ R117, R244, R117, !PT ;  /* 0x00000075f4757209 */ /* 0x000fe40007810000 */
[----:B------:R-:W-:Y:S02]  /*7000*/  FSEL R246, R47, -INF , P0 ;  /* 0xff8000002ff67808 */ /* 0x000fe40000000000 */
[C---:B------:R-:W-:Y:S02]  /*7010*/  ISETP.GT.AND P0, PT, R2.reuse, 0x60, PT ;  /* 0x000000600200780c */ /* 0x040fe40003f04270 */
[C---:B------:R-:W-:Y:S02]  /*7020*/  ISETP.GT.AND P6, PT, R2.reuse, 0x61, PT ;  /* 0x000000610200780c */ /* 0x040fe40003fc4270 */
[----:B------:R-:W-:Y:S02]  /*7030*/  FSEL R249, R49, -INF , P4 ;  /* 0xff80000031f97808 */ /* 0x000fe40002000000 */
[----:B------:R-:W-:Y:S02]  /*7040*/  ISETP.GT.AND P4, PT, R2, 0x68, PT ;  /* 0x000000680200780c */ /* 0x000fe40003f84270 */
[----:B------:R-:W-:Y:S02]  /*7050*/  FSEL R250, R50, -INF , P1 ;  /* 0xff80000032fa7808 */ /* 0x000fe40000800000 */
[----:B------:R-:W-:Y:S02]  /*7060*/  ISETP.GT.AND P1, PT, R2, 0x69, PT ;  /* 0x000000690200780c */ /* 0x000fe40003f24270 */
[----:B------:R-:W-:Y:S02]  /*7070*/  FMNMX.FTZ R4, R241, R4, !PT ;  /* 0x00000004f1047209 */ /* 0x000fe40007810000 */
[----:B------:R-:W-:Y:S02]  /*7080*/  FMNMX.FTZ R117, R247, R117, !PT ;  /* 0x00000075f7757209 */ /* 0x000fe40007810000 */
[----:B------:R-:W-:Y:S02]  /*7090*/  FSEL R15, R52, -INF , P0 ;  /* 0xff800000340f7808 */ /* 0x000fe40000000000 */
[----:B------:R-:W-:Y:S02]  /*70a0*/  FSEL R53, R53, -INF , P6 ;  /* 0xff80000035357808 */ /* 0x000fe40003000000 */
[C---:B------:R-:W-:Y:S02]  /*70b0*/  ISETP.GT.AND P6, PT, R2.reuse, 0x71, PT ;  /* 0x000000710200780c */ /* 0x040fe40003fc4270 */
[----:B------:R-:W-:Y:S02]  /*70c0*/  ISETP.GT.AND P0, PT, R2, 0x70, PT ;  /* 0x000000700200780c */ /* 0x000fe40003f04270 */
[----:B------:R-:W-:Y:S02]  /*70d0*/  FSEL R251, R56, -INF , P4 ;  /* 0xff80000038fb7808 */ /* 0x000fe40002000000 */
[C---:B------:R-:W-:Y:S02]  /*70e0*/  ISETP.GT.AND P4, PT, R2.reuse, 0x78, PT ;  /* 0x000000780200780c */ /* 0x040fe40003f84270 */
[----:B------:R-:W-:Y:S02]  /*70f0*/  FSEL R57, R57, -INF , P1 ;  /* 0xff80000039397808 */ /* 0x000fe40000800000 */
[----:B------:R-:W-:Y:S02]  /*7100*/  ISETP.GT.AND P1, PT, R2, 0x79, PT ;  /* 0x000000790200780c */ /* 0x000fe40003f24270 */
[----:B------:R-:W-:Y:S02]  /*7110*/  FMNMX.FTZ R2, R242, R4, !PT ;  /* 0x00000004f2027209 */ /* 0x000fe40007810000 */
[----:B------:R-:W-:Y:S02]  /*7120*/  FMNMX.FTZ R117, R249, R117, !PT ;  /* 0x00000075f9757209 */ /* 0x000fe40007810000 */
[----:B------:R-:W-:Y:S02]  /*7130*/  FMNMX.FTZ R2, R245, R2, !PT ;  /* 0x00000002f5027209 */ /* 0x000fe40007810000 */
        /* <DEDUP_REMOVED lines=10> */
[----:B------:R-:W-:Y:S02]  /*71e0*/  FSEL R32, R54, -INF , P0 ;  /* 0xff80000036207808 */ /* 0x000fe40000000000 */
[----:B------:R-:W-:Y:S02]  /*71f0*/  ISETP.GT.AND P1, PT, R0, 0x61, PT ;  /* 0x000000610000780c */ /* 0x000fe40003f24270 */
[----:B------:R-:W-:Y:S02]  /*7200*/  FMNMX.FTZ R2, R248, R2, !PT ;  /* 0x00000002f8027209 */ /* 0x000fe40007810000 */
[----:B------:R-:W-:Y:S02]  /*7210*/  FMNMX.FTZ R117, R57, R117, !PT ;  /* 0x0000007539757209 */ /* 0x000fe40007810000 */
[----:B------:R-:W-:Y:S02]  /*7220*/  FSEL R34, R55, -INF , P1 ;  /* 0xff80000037227808 */ /* 0x000fe40000800000 */
[----:B------:R-:W-:Y:S02]  /*7230*/  ISETP.GT.AND P1, PT, R0, 0x68, PT ;  /* 0x000000680000780c */ /* 0x000fe40003f24270 */
[----:B------:R-:W-:Y:S02]  /*7240*/  FMNMX.FTZ R2, R32, R2, !PT ;  /* 0x0000000220027209 */ /* 0x000fe40007810000 */
[----:B------:R-:W-:Y:S02]  /*7250*/  FSEL R16, R61, -INF , P6 ;  /* 0xff8000003d107808 */ /* 0x000fe40003000000 */
[----:B------:R-:W-:Y:S02]  /*7260*/  FMNMX.FTZ R117, R252, R117, !PT ;  /* 0x00000075fc757209 */ /* 0x000fe40007810000 */
[----:B------:R-:W-:Y:S02]  /*7270*/  ISETP.GT.AND P0, PT, R0, 0x69, PT ;  /* 0x000000690000780c */ /* 0x000fe40003f04270 */
[----:B------:R-:W-:Y:S02]  /*7280*/  FSEL R58, R58, -INF , P1 ;  /* 0xff8000003a3a7808 */ /* 0x000fe40000800000 */
        /* <DEDUP_REMOVED lines=12> */
[----:B------:R-:W-:Y:S01]  /*7350*/  FMNMX.FTZ R2, R62, R2, !PT ;  /* 0x000000023e027209 */ /* 0x000fe20007810000 */
[----:B------:R-:W1:Y:S01]  /*7360*/  SHFL.BFLY PT, R4, R117, 0x2, 0x1f ;  /* 0x0c401f0075047f89 */ /* 0x000e6200000e0000 */
[C---:B------:R-:W-:Y:S02]  /*7370*/  ISETP.GT.AND P1, PT, R0.reuse, 0x78, PT ;  /* 0x000000780000780c */ /* 0x040fe40003f24270 */
[----:B------:R-:W-:Y:S02]  /*7380*/  ISETP.GT.AND P0, PT, R0, 0x79, PT ;  /* 0x000000790000780c */ /* 0x000fe40003f04270 */
[----:B------:R-:W-:Y:S02]  /*7390*/  FMNMX.FTZ R0, R63, R2, !PT ;  /* 0x000000023f007209 */ /* 0x000fe40007810000 */
[----:B------:R-:W-:Y:S02]  /*73a0*/  FSEL R66, R66, -INF , P1 ;  /* 0xff80000042427808 */ /* 0x000fe40000800000 */
[----:B------:R-:W-:Y:S02]  /*73b0*/  FSEL R119, R67, -INF , P0 ;  /* 0xff80000043777808 */ /* 0x000fe40000000000 */
[----:B------:R-:W-:Y:S02]  /*73c0*/  FMNMX.FTZ R0, R66, R0, !PT ;  /* 0x0000000042007209 */ /* 0x000fe40007810000 */
[----:B------:R-:W-:Y:S02]  /*73d0*/  ISETP.GT.AND P6, PT, R229, R230, PT ;  /* 0x000000e6e500720c */ /* 0x000fe40003fc4270 */
[----:B------:R-:W-:Y:S02]  /*73e0*/  FMNMX.FTZ R0, R119, R0, !PT ;  /* 0x0000000077007209 */ /* 0x000fe40007810000 */
[----:B------:R-:W-:Y:S03]  /*73f0*/  IADD3 R230, R229, -0x1, RZ ;  /* 0xffffffffe5e67810 */ /* 0x000fe60007ffe0ff */
[----:B------:R-:W4:Y:S01]  /*7400*/  SHFL.BFLY PT, R2, R0, 0x2, 0x1f ;  /* 0x0c401f0000027f89 */ /* 0x000f2200000e0000 */
[----:B-1----:R-:W-:Y:S05]  /*7410*/  FMNMX.FTZ R117, R117, R4, !PT ;  /* 0x0000000475757209 */ /* 0x002fea0007810000 */
[----:B------:R-:W-:Y:S01]  /*7420*/  @P6 SHF.R.S32.HI R6, RZ, 0x1f, R230 ;  /* 0x0000001fff066819 */ /* 0x000fe200000114e6 */
[----:B------:R-:W-:Y:S01]  /*7430*/  @P6 IMAD.MOV.U32 R11, RZ, RZ, c[0x0][0x1e0] ;  /* 0x00007800ff0b6624 */ /* 0x000fe200078e00ff */
[----:B------:R-:W1:Y:S03]  /*7440*/  SHFL.BFLY PT, R4, R117, 0x1, 0x1f ;  /* 0x0c201f0075047f89 */ /* 0x000e6600000e0000 */
[----:B------:R-:W-:Y:S02]  /*7450*/  @P6 IMAD R6, R6, c[0x0][0x1e0], RZ ;  /* 0x0000780006066a24 */ /* 0x000fe400078e02ff */
[----:B------:R-:W-:Y:S02]  /*7460*/  @P6 IMAD.SHL.U32 R10, R11, 0x40, RZ ;  /* 0x000000400b0a6824 */ /* 0x000fe400078e00ff */
[----:B------:R-:W-:Y:S01]  /*7470*/  @P6 IMAD R6, R230, c[0x0][0x1e4], R6 ;  /* 0x00007900e6066a24 */ /* 0x000fe200078e0206 */
[----:B----4-:R-:W-:Y:S05]  /*7480*/  FMNMX.FTZ R0, R0, R2, !PT ;  /* 0x0000000200007209 */ /* 0x010fea0007810000 */
[----:B------:R-:W4:Y:S01]  /*7490*/  SHFL.BFLY PT, R2, R0, 0x1, 0x1f ;  /* 0x0c201f0000027f89 */ /* 0x000f2200000e0000 */
[----:B-1----:R-:W-:Y:S04]  /*74a0*/  FMNMX.FTZ R117, R117, R4, !PT ;  /* 0x0000000475757209 */ /* 0x002fe80007810000 */
[C---:B------:R-:W-:Y:S01]  /*74b0*/  FSETP.NEU.FTZ.AND P1, PT, R117.reuse, -INF , PT ;  /* 0xff8000007500780b */ /* 0x040fe20003f3d000 */
[----:B------:R-:W-:Y:S05]  /*74c0*/  FMUL.FTZ R149, R117, c[0x0][0x2d0] ;  /* 0x0000b40075957a20 */ /* 0x000fea0000410000 */
[----:B------:R-:W-:Y:S05]  /*74d0*/  FSEL R149, R149, RZ, P1 ;  /* 0x000000ff95957208 */ /* 0x000fea0000800000 */
[--C-:B------:R-:W-:Y:S02]  /*74e0*/  FFMA.FTZ R4, R116, c[0x0][0x2d0], -R149.reuse ;  /* 0x0000b40074047a23 */ /* 0x100fe40000010895 */
[--C-:B------:R-:W-:Y:S02]  /*74f0*/  FFMA.FTZ R7, R156, c[0x0][0x2d0], -R149.reuse ;  /* 0x0000b4009c077a23 */ /* 0x100fe40000010895 */
[----:B------:R1:W-:Y:S01]  /*7500*/  MUFU.EX2 R49, R4 ;  /* 0x0000000400317308 */ /* 0x0003e20000000800 */
[----:B----4-:R-:W-:Y:S01]  /*7510*/  FMNMX.FTZ R116, R0, R2, !PT ;  /* 0x0000000200747209 */ /* 0x010fe20007810000 */
[----:B------:R-:W-:Y:S02]  /*7520*/  FFMA.FTZ R0, R148, c[0x0][0x2d0], -R149 ;  /* 0x0000b40094007a23 */ /* 0x000fe40000010895 */
[----:B------:R-:W-:Y:S02]  /*7530*/  IMAD.MOV.U32 R156, RZ, RZ, R15 ;  /* 0x000000ffff9c7224 */ /* 0x000fe400078e000f */
[----:B------:R-:W-:Y:S04]  /*7540*/  FMUL.FTZ R148, R116, c[0x0][0x2d0] ;  /* 0x0000b40074947a20 */ /* 0x000fe80000410000 */
[----:B------:R4:W-:Y:S10]  /*7550*/  MUFU.EX2 R12, R0 ;  /* 0x00000000000c7308 */ /* 0x0009f40000000800 */
[----:B------:R-:W5:Y:S01]  /*7560*/  MUFU.EX2 R48, R7 ;  /* 0x0000000700307308 */ /* 0x000f620000000800 */
[----:B-1----:R-:W-:Y:S05]  /*7570*/  @P6 IMAD.WIDE.U32 R4, R230, c[0x0][0x1e0], RZ ;  /* 0x00007800e6046a25 */ /* 0x002fea00078e00ff */
[----:B------:R-:W-:Y:S01]  /*7580*/  @P6 IADD3 R5, R5, R6, RZ ;  /* 0x0000000605056210 */ /* 0x000fe20007ffe0ff */
[C---:B------:R-:W-:Y:S03]  /*7590*/  @P6 IMAD.SHL.U32 R6, R4.reuse, 0x80, RZ ;  /* 0x0000008004066824 */ /* 0x040fe600078e00ff */
[----:B------:R-:W-:Y:S01]  /*75a0*/  @P6 SHF.L.U64.HI R4, R4, 0x7, R5 ;  /* 0x0000000704046819 */ /* 0x000fe20000010205 */
[----:B----4-:R-:W-:Y:S01]  /*75b0*/  FFMA.FTZ R0, R150, c[0x0][0x2d0], -R149 ;  /* 0x0000b40096007a23 */ /* 0x010fe20000010895 */
[----:B--2---:R-:W-:Y:S02]  /*75c0*/  @P6 IADD3 R5, P4, P0, R6, 0x40, R18 ;  /* 0x0000004006056810 */ /* 0x004fe4000789e012 */
[----:B------:R-:W-:Y:S01]  /*75d0*/  MOV R150, R57 ;  /* 0x0000003900967202 */ /* 0x000fe20000000f00 */
[----:B------:R1:W-:Y:S01]  /*75e0*/  MUFU.EX2 R40, R0 ;  /* 0x0000000000287308 */ /* 0x0003e20000000800 */
[--C-:B---3--:R-:W-:Y:S02]  /*75f0*/  @P6 IADD3.X R9, R4, RZ, R17.reuse, P4, P0 ;  /* 0x000000ff04096210 */ /* 0x108fe400027e0411 */
[----:B------:R-:W-:Y:S02]  /*7600*/  FSETP.NEU.FTZ.AND P0, PT, R116, -INF , PT ;  /* 0xff8000007400780b */ /* 0x000fe40003f1d000 */
[----:B-----5:R-:W-:Y:S02]  /*7610*/  F2FP.BF16.PACK_AB R144, R48, R49 ;  /* 0x000000313090723e */ /* 0x020fe400000010ff */
[----:B------:R-:W-:Y:S05]  /*7620*/  FSEL R148, R148, RZ, P0 ;  /* 0x000000ff94947208 */ /* 0x000fea0000000000 */
[----:B------:R-:W-:Y:S01]  /*7630*/  FFMA.FTZ R2, R157, c[0x0][0x2d0], -R148 ;  /* 0x0000b4009d027a23 */ /* 0x000fe20000010894 */
[----:B------:R-:W-:Y:S03]  /*7640*/  MOV R157, R16 ;  /* 0x00000010009d7202 */ /* 0x000fe60000000f00 */
[----:B------:R2:W-:Y:S01]  /*7650*/  MUFU.EX2 R42, R2 ;  /* 0x00000002002a7308 */ /* 0x0005e20000000800 */
[----:B-1----:R-:W-:Y:S05]  /*7660*/  @P6 IADD3 R0, P4, R6, R18, RZ ;  /* 0x0000001206006210 */ /* 0x002fea0007f9e0ff */
[----:B------:R-:W-:Y:S01]  /*7670*/  @P6 IMAD.X R4, R4, 0x1, R17, P4 ;  /* 0x0000000104046824 */ /* 0x000fe200020e0611 */
[C---:B------:R-:W-:Y:S04]  /*7680*/  @P6 LEA R6, P4, R0.reuse, c[0x0][0x1c8], 0x1 ;  /* 0x0000720000066a11 */ /* 0x040fe800078808ff */
[----:B------:R-:W-:Y:S01]  /*7690*/  @P6 LEA.HI.X R7, R0, c[0x0][0x1cc], R4, 0x1, P4 ;  /* 0x0000730000076a11 */ /* 0x000fe200020f0c04 */
[----:B------:R-:W-:Y:S01]  /*76a0*/  FFMA.FTZ R0, R159, c[0x0][0x2d0], -R148 ;  /* 0x0000b4009f007a23 */ /* 0x000fe20000010894 */
[C---:B------:R-:W-:Y:S01]  /*76b0*/  @P6 LEA R8, P4, R5.reuse, c[0x0][0x1c8], 0x1 ;  /* 0x0000720005086a11 */ /* 0x040fe200078808ff */
[----:B------:R-:W-:Y:S02]  /*76c0*/  IMAD.MOV.U32 R159, RZ, RZ, R14 ;  /* 0x000000ffff9f7224 */ /* 0x000fe400078e000e */
[----:B------:R1:W3:Y:S01]  /*76d0*/  MUFU.EX2 R43, R0 ;  /* 0x00000000002b7308 */ /* 0x0002e20000000800 */
[----:B------:R4:W-:Y:S01]  /*76e0*/  @P6 LDGSTS.E.BYPASS.LTC128B.128 [R228+0x8100], [R6.64], !P3 ;  /* 0x0810000006e46fae */ /* 0x0009e2000d901d46 */
[----:B------:R-:W-:Y:S01]  /*76f0*/  @P6 LEA.HI.X R9, R5, c[0x0][0x1cc], R9, 0x1, P4 ;  /* 0x0000730005096a11 */ /* 0x000fe200020f0c09 */
[----:B--2---:R-:W-:Y:S01]  /*7700*/  @P6 IMAD.MOV.U32 R2, RZ, RZ, 0x6 ;  /* 0x00000006ff026424 */ /* 0x004fe200078e00ff */
[----:B------:R-:W-:Y:S04]  /*7710*/  @P6 IADD3 R4, P4, R6, R10, RZ ;  /* 0x0000000a06046210 */ /* 0x000fe80007f9e0ff */
[----:B------:R-:W-:Y:S01]  /*7720*/  @P6 SHF.L.U64.HI R2, R11, R2, c[0x0][0x1e4] ;  /* 0x000079000b026619 */ /* 0x000fe20000010202 */
[----:B------:R2:W-:Y:S04]  /*7730*/  @P6 LDGSTS.E.BYPASS.LTC128B.128 [R228+0xc100], [R8.64], !P2 ;  /* 0x0c10000008e46fae */ /* 0x0005e8000d101d46 */
[----:B------:R-:W-:Y:S05]  /*7740*/  @P6 IMAD.X R5, R2, 0x1, R7, P4 ;  /* 0x0000000102056824 */ /* 0x000fea00020e0607 */
[----:B------:R5:W-:Y:S01]  /*7750*/  @P6 LDGSTS.E.BYPASS.LTC128B.128 [R228+0x9100], [R4.64], !P3 ;  /* 0x0910000004e46fae */ /* 0x000be2000d901d46 */
[----:B-1----:R-:W-:Y:S01]  /*7760*/  FFMA.FTZ R0, R151, c[0x0][0x2d0], -R148 ;  /* 0x0000b40097007a23 */ /* 0x002fe20000010894 */
[----:B---3--:R-:W-:Y:S06]  /*7770*/  F2FP.BF16.PACK_AB R145, R43, R42 ;  /* 0x0000002a2b91723e */ /* 0x008fec00000010ff */
[----:B------:R5:W-:Y:S01]  /*7780*/  @P6 LDGSTS.E.BYPASS.LTC128B.128 [R228+0xd100], [R4.64+0x80], !P2 ;  /* 0x0d10008004e46fae */ /* 0x000be2000d101d46 */
[----:B------:R-:W-:Y:S01]  /*7790*/  IMAD.MOV.U32 R151, RZ, RZ, R12 ;  /* 0x000000ffff977224 */ /* 0x000fe200078e000c */
[----:B------:R1:W-:Y:S01]  /*77a0*/  MUFU.EX2 R35, R0 ;  /* 0x0000000000237308 */ /* 0x0003e20000000800 */
[-C--:B----4-:R-:W-:Y:S03]  /*77b0*/  @P6 IADD3 R6, P4, R4, R10.reuse, RZ ;  /* 0x0000000a04066210 */ /* 0x090fe60007f9e0ff */
[----:B------:R-:W-:Y:S02]  /*77c0*/  F2FP.BF16.PACK_AB R146, R40, R151 ;  /* 0x000000972892723e */ /* 0x000fe400000010ff */
[----:B------:R-:W-:Y:S02]  /*77d0*/  @P6 IMAD.X R7, R5, 0x1, R2, P4 ;  /* 0x0000000105076824 */ /* 0x000fe400020e0602 */
[----:B--2---:R-:W-:Y:S02]  /*77e0*/  FFMA.FTZ R9, R158, c[0x0][0x2d0], -R148 ;  /* 0x0000b4009e097a23 */ /* 0x004fe40000010894 */
[----:B------:R-:W-:Y:S01]  /*77f0*/  IMAD.MOV.U32 R158, RZ, RZ, R13 ;  /* 0x000000ffff9e7224 */ /* 0x000fe200078e000d */
[----:B------:R2:W-:Y:S01]  /*7800*/  @P6 LDGSTS.E.BYPASS.LTC128B.128 [R228+0xa100], [R6.64], !P3 ;  /* 0x0a10000006e46fae */ /* 0x0005e2000d901d46 */
[----:B------:R3:W4:Y:S07]  /*7810*/  MUFU.EX2 R41, R9 ;  /* 0x0000000900297308 */ /* 0x00072e0000000800 */
[----:B------:R2:W-:Y:S01]  /*7820*/  @P6 LDGSTS.E.BYPASS.LTC128B.128 [R228+0xe100], [R6.64+0x80], !P2 ;  /* 0x0e10008006e46fae */ /* 0x0005e2000d101d46 */
[----:B-1----:R-:W-:Y:S02]  /*7830*/  FSEL R0, R117, RZ, P1 ;  /* 0x000000ff75007208 */ /* 0x002fe40000800000 */
[----:B------:R-:W-:Y:S03]  /*7840*/  @P6 IADD3 R8, P1, R6, R10, RZ ;  /* 0x0000000a06086210 */ /* 0x000fe60007f3e0ff */
[----:B------:R-:W-:Y:S04]  /*7850*/  FADD.FTZ R0, -R0, R3 ;  /* 0x0000000300007221 */ /* 0x000fe80000010100 */
[----:B------:R-:W-:Y:S01]  /*7860*/  FMUL.FTZ R0, R0, c[0x0][0x2d0] ;  /* 0x0000b40000007a20 */ /* 0x000fe20000410000 */
[----:B---3--:R-:W-:Y:S03]  /*7870*/  @P6 IADD3.X R9, R7, R2, RZ, P1, !PT ;  /* 0x0000000207096210 */ /* 0x008fe60000ffe4ff */
[----:B------:R1:W5:Y:S01]  /*7880*/  MUFU.EX2 R3, R0 ;  /* 0x0000000000037308 */ /* 0x0003620000000800 */
[----:B------:R-:W-:Y:S02]  /*7890*/  FSEL R2, R116, RZ, P0 ;  /* 0x000000ff74027208 */ /* 0x000fe40000000000 */
[----:B----4-:R-:W-:Y:S01]  /*78a0*/  F2FP.BF16.PACK_AB R147, R41, R35 ;  /* 0x000000232993723e */ /* 0x010fe200000010ff */
[----:B------:R3:W-:Y:S08]  /*78b0*/  @P6 LDGSTS.E.BYPASS.LTC128B.128 [R228+0xb100], [R8.64], !P3 ;  /* 0x0b10000008e46fae */ /* 0x0007f0000d901d46 */
[----:B------:R3:W-:Y:S08]  /*78c0*/  @P6 LDGSTS.E.BYPASS.LTC128B.128 [R228+0xf100], [R8.64+0x80], !P2 ;  /* 0x0f10008008e46fae */ /* 0x0007f0000d101d46 */
[----:B------:R-:W4:Y:S01]  /*78d0*/  LDSM.16.MT88.4 R12, [R200] ;  /* 0x00000000c80c783b */ /* 0x000f220000004200 */
[----:B-1----:R-:W-:Y:S02]  /*78e0*/  FADD.FTZ R0, -R2, R118 ;  /* 0x0000007602007221 */ /* 0x002fe40000010100 */
[----:B------:R-:W-:Y:S02]  /*78f0*/  FFMA.FTZ R2, R152, c[0x0][0x2d0], -R149 ;  /* 0x0000b40098027a23 */ /* 0x000fe40000010895 */
[----:B------:R-:W-:Y:S03]  /*7900*/  FMUL.FTZ R0, R0, c[0x0][0x2d0] ;  /* 0x0000b40000007a20 */ /* 0x000fe60000410000 */
[----:B------:R-:W1:Y:S01]  /*7910*/  LDSM.16.MT88.4 R20, [R204] ;  /* 0x00000000cc14783b */ /* 0x000e620000004200 */
[----:B------:R-:W-:Y:S02]  /*7920*/  IMAD.MOV.U32 R118, RZ, RZ, R66 ;  /* 0x000000ffff767224 */ /* 0x000fe400078e0042 */
[C---:B-----5:R-:W-:Y:S01]  /*7930*/  FMUL.FTZ R4, R3.reuse, R120 ;  /* 0x0000007803047220 */ /* 0x060fe20000410000 */
[----:B------:R-:W5:Y:S01]  /*7940*/  MUFU.EX2 R0, R0 ;  /* 0x0000000000007308 */ /* 0x000f620000000800 */
[C---:B------:R-:W-:Y:S01]  /*7950*/  FMUL.FTZ R5, R3.reuse, R121 ;  /* 0x0000007903057220 */ /* 0x040fe20000410000 */
[----:B------:R-:W-:Y:S01]  /*7960*/  MOV R121, R40 ;  /* 0x0000002800797202 */ /* 0x000fe20000000f00 */
[C---:B------:R-:W-:Y:S01]  /*7970*/  FMUL.FTZ R24, R3.reuse, R80 ;  /* 0x0000005003187220 */ /* 0x040fe20000410000 */
[----:B------:R-:W1:Y:S01]  /*7980*/  LDSM.16.MT88.4 R28, [R203] ;  /* 0x00000000cb1c783b */ /* 0x000e620000004200 */
[C---:B---3--:R-:W-:Y:S02]  /*7990*/  FMUL.FTZ R8, R3.reuse, R124 ;  /* 0x0000007c03087220 */ /* 0x048fe40000410000 */
[C---:B------:R-:W-:Y:S02]  /*79a0*/  FMUL.FTZ R9, R3.reuse, R125 ;  /* 0x0000007d03097220 */ /* 0x040fe40000410000 */
[C---:B------:R-:W-:Y:S02]  /*79b0*/  FMUL.FTZ R16, R3.reuse, R72 ;  /* 0x0000004803107220 */ /* 0x040fe40000410000 */
[C---:B------:R-:W-:Y:S01]  /*79c0*/  FMUL.FTZ R17, R3.reuse, R73 ;  /* 0x0000004903117220 */ /* 0x040fe20000410000 */
[----:B------:R-:W3:Y:S01]  /*79d0*/  LDSM.16.MT88.4 R36, [R223] ;  /* 0x00000000df24783b */ /* 0x000ee20000004200 */
[C---:B------:R-:W-:Y:S02]  /*79e0*/  FMUL.FTZ R25, R3.reuse, R81 ;  /* 0x0000005103197220 */ /* 0x040fe40000410000 */
[----:B------:R-:W-:Y:S02]  /*79f0*/  IMAD.MOV.U32 R152, RZ, RZ, R32 ;  /* 0x000000ffff987224 */ /* 0x000fe400078e0020 */
[C---:B------:R-:W-:Y:S02]  /*7a00*/  FMUL.FTZ R32, R3.reuse, R88 ;  /* 0x0000005803207220 */ /* 0x040fe40000410000 */
[----:B------:R-:W-:Y:S01]  /*7a10*/  IMAD.MOV.U32 R88, RZ, RZ, R33 ;  /* 0x000000ffff587224 */ /* 0x000fe200078e0021 */
[----:B------:R-:W1:Y:S01]  /*7a20*/  LDSM.16.MT88.4 R44, [R200+0x4000] ;  /* 0x00400000c82c783b */ /* 0x000e620000004200 */
[C---:B------:R-:W-:Y:S02]  /*7a30*/  FMUL.FTZ R33, R3.reuse, R89 ;  /* 0x0000005903217220 */ /* 0x040fe40000410000 */
[----:B------:R-:W-:Y:S02]  /*7a40*/  IMAD.MOV.U32 R89, RZ, RZ, R34 ;  /* 0x000000ffff597224 */ /* 0x000fe400078e0022 */
[C---:B-----5:R-:W-:Y:S02]  /*7a50*/  FMUL.FTZ R11, R0.reuse, R127 ;  /* 0x0000007f000b7220 */ /* 0x060fe40000410000 */
[----:B------:R5:W-:Y:S01]  /*7a60*/  MUFU.EX2 R127, R2 ;  /* 0x00000002007f7308 */ /* 0x000be20000000800 */
[C---:B--2---:R-:W-:Y:S01]  /*7a70*/  FMUL.FTZ R6, R0.reuse, R122 ;  /* 0x0000007a00067220 */ /* 0x044fe20000410000 */
[----:B------:R-:W0:Y:S01]  /*7a80*/  LDGDEPBAR ;  /* 0x00000000000079af */ /* 0x000e220000000000 */
[C---:B------:R-:W-:Y:S02]  /*7a90*/  FMUL.FTZ R7, R0.reuse, R123 ;  /* 0x0000007b00077220 */ /* 0x040fe40000410000 */
[C---:B------:R-:W-:Y:S02]  /*7aa0*/  FMUL.FTZ R18, R0.reuse, R74 ;  /* 0x0000004a00127220 */ /* 0x040fe40000410000 */
[C---:B------:R-:W-:Y:S02]  /*7ab0*/  FMUL.FTZ R19, R0.reuse, R75 ;  /* 0x0000004b00137220 */ /* 0x040fe40000410000 */
[C---:B------:R-:W-:Y:S01]  /*7ac0*/  FMUL.FTZ R26, R0.reuse, R82 ;  /* 0x00000052001a7220 */ /* 0x040fe20000410000 */
[C---:B----4-:R-:W-:Y:S01]  /*7ad0*/  HMMA.16816.F32.BF16 R4, R144.reuse, R12, R4 ;  /* 0x0000000c9004723c */ /* 0x050fe20000041804 */
[----:B------:R-:W-:Y:S04]  /*7ae0*/  LDSM.16.MT88.4 R72, [R200+0x800] ;  /* 0x00080000c848783b */ /* 0x000fe80000004200 */
[C---:B------:R-:W-:Y:S02]  /*7af0*/  FMUL.FTZ R10, R0.reuse, R126 ;  /* 0x0000007e000a7220 */ /* 0x040fe40000410000 */
[C---:B------:R-:W-:Y:S02]  /*7b00*/  FMUL.FTZ R12, R3.reuse, R68 ;  /* 0x00000044030c7220 */ /* 0x040fe40000410000 */
[----:B------:R-:W-:Y:S03]  /*7b10*/  FMUL.FTZ R13, R3, R69 ;  /* 0x00000045030d7220 */ /* 0x000fe60000410000 */
[C---:B------:R-:W-:Y:S03]  /*7b20*/  HMMA.16816.F32.BF16 R8, R144.reuse, R14, R8 ;  /* 0x0000000e9008723c */ /* 0x040fe60000041808 */
[----:B-----5:R-:W-:Y:S02]  /*7b30*/  FFMA.FTZ R2, R153, c[0x0][0x2d0], -R149 ;  /* 0x0000b40099027a23 */ /* 0x020fe40000010895 */
[----:B------:R-:W-:Y:S02]  /*7b40*/  IMAD.MOV.U32 R122, RZ, RZ, R35 ;  /* 0x000000ffff7a7224 */ /* 0x000fe400078e0023 */
[----:B------:R2:W-:Y:S01]  /*7b50*/  MUFU.EX2 R66, R2 ;  /* 0x0000000200427308 */ /* 0x0005e20000000800 */
[C---:B------:R-:W-:Y:S04]  /*7b60*/  FMUL.FTZ R14, R0.reuse, R70 ;  /* 0x00000046000e7220 */ /* 0x040fe80000410000 */
[C---:B------:R-:W-:Y:S02]  /*7b70*/  FMUL.FTZ R15, R0.reuse, R71 ;  /* 0x00000047000f7220 */ /* 0x040fe40000410000 */
[----:B------:R-:W-:Y:S01]  /*7b80*/  LDSM.16.MT88.4 R68, [R206+0x4000] ;  /* 0x00400000ce44783b */ /* 0x000fe20000004200 */
[C---:B------:R-:W-:Y:S02]  /*7b90*/  FMUL.FTZ R27, R0.reuse, R83 ;  /* 0x00000053001b7220 */ /* 0x040fe40000410000 */
[----:B------:R-:W-:Y:S02]  /*7ba0*/  IMAD.MOV.U32 R126, RZ, RZ, R43 ;  /* 0x000000ffff7e7224 */ /* 0x000fe400078e002b */
[C---:B-1----:R-:W-:Y:S03]  /*7bb0*/  HMMA.16816.F32.BF16 R12, R144.reuse, R20, R12 ;  /* 0x00000014900c723c */ /* 0x042fe6000004180c */
[----:B------:R-:W-:Y:S02]  /*7bc0*/  FMUL.FTZ R35, R0, R91 ;  /* 0x0000005b00237220 */ /* 0x000fe40000410000 */
[----:B------:R-:W-:Y:S02]  /*7bd0*/  IMAD.MOV.U32 R125, RZ, RZ, R48 ;  /* 0x000000ffff7d7224 */ /* 0x000fe400078e0030 */
[C---:B------:R-:W-:Y:S01]  /*7be0*/  FMUL.FTZ R20, R3.reuse, R76 ;  /* 0x0000004c03147220 */ /* 0x040fe20000410000 */
[C---:B------:R-:W-:Y:S04]  /*7bf0*/  HMMA.16816.F32.BF16 R16, R144.reuse, R22, R16 ;  /* 0x000000169010723c */ /* 0x040fe80000041810 */
[----:B--2---:R-:W-:Y:S02]  /*7c00*/  FFMA.FTZ R2, R160, c[0x0][0x2d0], -R148 ;  /* 0x0000b400a0027a23 */ /* 0x004fe40000010894 */
[C---:B------:R-:W-:Y:S02]  /*7c10*/  FMUL.FTZ R21, R3.reuse, R77 ;  /* 0x0000004d03157220 */ /* 0x040fe40000410000 */
[----:B------:R1:W2:Y:S01]  /*7c20*/  MUFU.EX2 R65, R2 ;  /* 0x0000000200417308 */ /* 0x0002a20000000800 */
[C---:B------:R-:W-:Y:S03]  /*7c30*/  FMUL.FTZ R22, R0.reuse, R78 ;  /* 0x0000004e00167220 */ /* 0x040fe60000410000 */
[C---:B------:R-:W-:Y:S02]  /*7c40*/  FMUL.FTZ R23, R0.reuse, R79 ;  /* 0x0000004f00177220 */ /* 0x040fe40000410000 */
[----:B------:R-:W-:Y:S01]  /*7c50*/  LDSM.16.MT88.4 R76, [R204+0x800] ;  /* 0x00080000cc4c783b */ /* 0x000fe20000004200 */
[C---:B------:R-:W-:Y:S02]  /*7c60*/  FMUL.FTZ R34, R0.reuse, R90 ;  /* 0x0000005a00227220 */ /* 0x040fe40000410000 */
[C---:B------:R-:W-:Y:S02]  /*7c70*/  FMUL.FTZ R51, R0.reuse, R103 ;  /* 0x0000006700337220 */ /* 0x040fe40000410000 */
[C---:B------:R-:W-:Y:S03]  /*7c80*/  HMMA.16816.F32.BF16 R20, R144.reuse, R28, R20 ;  /* 0x0000001c9014723c */ /* 0x040fe60000041814 */
[----:B------:R-:W-:Y:S02]  /*7c90*/  IMAD.MOV.U32 R123, RZ, RZ, R42 ;  /* 0x000000ffff7b7224 */ /* 0x000fe400078e002a */
[----:B------:R-:W-:Y:S02]  /*7ca0*/  IMAD.MOV.U32 R120, RZ, RZ, R41 ;  /* 0x000000ffff787224 */ /* 0x000fe400078e0029 */
[C---:B------:R-:W-:Y:S01]  /*7cb0*/  FMUL.FTZ R28, R3.reuse, R84 ;  /* 0x00000054031c7220 */ /* 0x040fe20000410000 */
[C---:B------:R-:W-:Y:S04]  /*7cc0*/  HMMA.16816.F32.BF16 R24, R144.reuse, R30, R24 ;  /* 0x0000001e9018723c */ /* 0x040fe80000041818 */
[----:B------:R-:W-:Y:S02]  /*7cd0*/  FMUL.FTZ R29, R3, R85 ;  /* 0x00000055031d7220 */ /* 0x000fe40000410000 */
[----:B-1----:R-:W-:Y:S02]  /*7ce0*/  FFMA.FTZ R2, R161, c[0x0][0x2d0], -R148 ;  /* 0x0000b400a1027a23 */ /* 0x002fe40000010894 */
[C---:B------:R-:W-:Y:S02]  /*7cf0*/  FMUL.FTZ R30, R0.reuse, R86 ;  /* 0x00000056001e7220 */ /* 0x040fe40000410000 */
[----:B------:R1:W4:Y:S02]  /*7d00*/  MUFU.EX2 R67, R2 ;  /* 0x0000000200437308 */ /* 0x0003240000000800 */
[----:B------:R-:W-:Y:S02]  /*7d10*/  FMUL.FTZ R31, R0, R87 ;  /* 0x00000057001f7220 */ /* 0x000fe40000410000 */
[----:B------:R-:W-:Y:S02]  /*7d20*/  IMAD.MOV.U32 R87, RZ, RZ, R53 ;  /* 0x000000ffff577224 */ /* 0x000fe400078e0035 */
[----:B------:R-:W5:Y:S01]  /*7d30*/  LDSM.16.MT88.4 R52, [R204+0x4000] ;  /* 0x00400000cc34783b */ /* 0x000f620000004200 */
[----:B------:R-:W-:Y:S02]  /*7d40*/  IMAD.MOV.U32 R84, RZ, RZ, R62 ;  /* 0x000000ffff547224 */ /* 0x000fe400078e003e */
[C---:B---3--:R-:W-:Y:S03]  /*7d50*/  HMMA.16816.F32.BF16 R28, R144.reuse, R36, R28 ;  /* 0x00000024901c723c */ /* 0x048fe6000004181c */
[----:B------:R-:W-:Y:S02]  /*7d60*/  IMAD.MOV.U32 R85, RZ, RZ, R63 ;  /* 0x000000ffff557224 */ /* 0x000fe400078e003f */
[----:B------:R-:W3:Y:S01]  /*7d70*/  LDSM.16.MT88.4 R60, [R203+0x4000] ;  /* 0x00400000cb3c783b */ /* 0x000ee20000004200 */
[----:B------:R-:W-:Y:S02]  /*7d80*/  IMAD.MOV.U32 R86, RZ, RZ, R49 ;  /* 0x000000ffff567224 */ /* 0x000fe400078e0031 */
[C---:B------:R-:W-:Y:S04]  /*7d90*/  HMMA.16816.F32.BF16 R32, R144.reuse, R38, R32 ;  /* 0x000000269020723c */ /* 0x040fe80000041820 */
[C---:B------:R-:W-:Y:S02]  /*7da0*/  FMUL.FTZ R36, R3.reuse, R92 ;  /* 0x0000005c03247220 */ /* 0x040fe40000410000 */
[C---:B------:R-:W-:Y:S02]  /*7db0*/  FMUL.FTZ R37, R3.reuse, R93 ;  /* 0x0000005d03257220 */ /* 0x040fe40000410000 */
[----:B-1----:R-:W-:Y:S04]  /*7dc0*/  FFMA.FTZ R2, R154, c[0x0][0x2d0], -R149 ;  /* 0x0000b4009a027a23 */ /* 0x002fe80000010895 */
[----:B------:R1:W1:Y:S01]  /*7dd0*/  MUFU.EX2 R80, R2 ;  /* 0x0000000200507308 */ /* 0x0002620000000800 */
[C---:B------:R-:W-:Y:S02]  /*7de0*/  FMUL.FTZ R38, R0.reuse, R94 ;  /* 0x0000005e00267220 */ /* 0x040fe40000410000 */
[C---:B------:R-:W-:Y:S02]  /*7df0*/  FMUL.FTZ R39, R0.reuse, R95 ;  /* 0x0000005f00277220 */ /* 0x040fe40000410000 */
[----:B------:R-:W-:Y:S01]  /*7e00*/  LDSM.16.MT88.4 R92, [R204+0x1000] ;  /* 0x00100000cc5c783b */ /* 0x000fe20000004200 */
[C---:B------:R-:W-:Y:S02]  /*7e10*/  FMUL.FTZ R40, R3.reuse, R96 ;  /* 0x0000006003287220 */ /* 0x040fe40000410000 */
[----:B------:R-:W-:Y:S02]  /*7e20*/  FMUL.FTZ R41, R3, R97 ;  /* 0x0000006103297220 */ /* 0x000fe40000410000 */
[C---:B------:R-:W-:Y:S03]  /*7e30*/  HMMA.16816.F32.BF16 R36, R144.reuse, R44, R36 ;  /* 0x0000002c9024723c */ /* 0x040fe60000041824 */
[C---:B------:R-:W-:Y:S02]  /*7e40*/  FMUL.FTZ R42, R0.reuse, R98 ;  /* 0x00000062002a7220 */ /* 0x040fe40000410000 */
[C---:B------:R-:W-:Y:S02]  /*7e50*/  FMUL.FTZ R43, R0.reuse, R99 ;  /* 0x00000063002b7220 */ /* 0x040fe40000410000 */
[----:B------:R-:W-:Y:S02]  /*7e60*/  IMAD.MOV.U32 R98, RZ, RZ, R85 ;  /* 0x000000ffff627224 */ /* 0x000fe400078e0055 */
[----:B------:R-:W-:Y:S03]  /*7e70*/  IMAD.MOV.U32 R97, RZ, RZ, R84 ;  /* 0x000000ffff617224 */ /* 0x000fe600078e0054 */
[C---:B------:R-:W-:Y:S03]  /*7e80*/  HMMA.16816.F32.BF16 R40, R144.reuse, R46, R40 ;  /* 0x0000002e9028723c */ /* 0x040fe60000041828 */
[----:B-1----:R-:W-:Y:S02]  /*7e90*/  FFMA.FTZ R2, R155, c[0x0][0x2d0], -R149 ;  /* 0x0000b4009b027a23 */ /* 0x002fe40000010895 */
[C---:B------:R-:W-:Y:S02]  /*7ea0*/  FMUL.FTZ R44, R3.reuse, R128 ;  /* 0x00000080032c7220 */ /* 0x040fe40000410000 */
[----:B------:R1:W1:Y:S01]  /*7eb0*/  MUFU.EX2 R91, R2 ;  /* 0x00000002005b7308 */ /* 0x0002620000000800 */
[----:B------:R-:W-:Y:S04]  /*7ec0*/  FMUL.FTZ R45, R3, R129 ;  /* 0x00000081032d7220 */ /* 0x000fe80000410000 */
[C---:B------:R-:W-:Y:S02]  /*7ed0*/  FMUL.FTZ R46, R0.reuse, R130 ;  /* 0x00000082002e7220 */ /* 0x040fe40000410000 */
[----:B------:R-:W-:Y:S02]  /*7ee0*/  FMUL.FTZ R47, R0, R131 ;  /* 0x00000083002f7220 */ /* 0x000fe40000410000 */
[--C-:B------:R-:W-:Y:S02]  /*7ef0*/  FFMA.FTZ R97, R97, c[0x0][0x2d0], -R148.reuse ;  /* 0x0000b40061617a23 */ /* 0x100fe40000010894 */
[--C-:B------:R-:W-:Y:S02]  /*7f00*/  FFMA.FTZ R98, R98, c[0x0][0x2d0], -R148.reuse ;  /* 0x0000b40062627a23 */ /* 0x100fe40000010894 */
[C---:B------:R-:W-:Y:S01]  /*7f10*/  FMUL.FTZ R48, R3.reuse, R100 ;  /* 0x0000006403307220 */ /* 0x040fe20000410000 */
[C---:B-----5:R-:W-:Y:S03]  /*7f20*/  HMMA.16816.F32.BF16 R44, R144.reuse, R52, R44 ;  /* 0x00000034902c723c */ /* 0x060fe6000004182c */
[C---:B------:R-:W-:Y:S01]  /*7f30*/  FMUL.FTZ R49, R3.reuse, R101 ;  /* 0x0000006503317220 */ /* 0x040fe20000410000 */
[----:B------:R-:W-:Y:S01]  /*7f40*/  MOV R100, R158 ;  /* 0x0000009e00647202 */ /* 0x000fe20000000f00 */
[----:B------:R-:W-:Y:S02]  /*7f50*/  FMUL.FTZ R50, R0, R102 ;  /* 0x0000006600327220 */ /* 0x000fe40000410000 */
[C---:B------:R-:W-:Y:S02]  /*7f60*/  FMUL.FTZ R52, R3.reuse, R104 ;  /* 0x0000006803347220 */ /* 0x040fe40000410000 */
[C---:B------:R-:W-:Y:S03]  /*7f70*/  FMUL.FTZ R53, R3.reuse, R105 ;  /* 0x0000006903357220 */ /* 0x040fe60000410000 */
[C---:B------:R-:W-:Y:S03]  /*7f80*/  HMMA.16816.F32.BF16 R48, R144.reuse, R54, R48 ;  /* 0x000000369030723c */ /* 0x040fe60000041830 */
[----:B-1----:R-:W-:Y:S02]  /*7f90*/  FFMA.FTZ R2, R162, c[0x0][0x2d0], -R148 ;  /* 0x0000b400a2027a23 */ /* 0x002fe40000010894 */
[----:B------:R-:W-:Y:S02]  /*7fa0*/  IMAD.MOV.U32 R124, RZ, RZ, R58 ;  /* 0x000000ffff7c7224 */ /* 0x000fe400078e003a */
[----:B------:R1:W5:Y:S01]  /*7fb0*/  MUFU.EX2 R90, R2 ;  /* 0x00000002005a7308 */ /* 0x0003620000000800 */
[C---:B------:R-:W-:Y:S04]  /*7fc0*/  FMUL.FTZ R54, R0.reuse, R106 ;  /* 0x0000006a00367220 */ /* 0x040fe80000410000 */
[C---:B------:R-:W-:Y:S02]  /*7fd0*/  FMUL.FTZ R55, R0.reuse, R107 ;  /* 0x0000006b00377220 */ /* 0x040fe40000410000 */
[C---:B------:R-:W-:Y:S02]  /*7fe0*/  FMUL.FTZ R56, R3.reuse, R108 ;  /* 0x0000006c03387220 */ /* 0x040fe40000410000 */
[C---:B------:R-:W-:Y:S02]  /*7ff0*/  FMUL.FTZ R57, R3.reuse, R109 ;  /* 0x0000006d03397220 */ /* 0x040fe40000410000 */
[C---:B------:R-:W-:Y:S01]  /*8000*/  FMUL.FTZ R58, R0.reuse, R110 ;  /* 0x0000006e003a7220 */ /* 0x040fe20000410000 */
[C---:B---3--:R-:W-:Y:S03]  /*8010*/  HMMA.16816.F32.BF16 R52, R144.reuse, R60, R52 ;  /* 0x0000003c9034723c */ /* 0x048fe60000041834 */
[C---:B------:R-:W-:Y:S02]  /*8020*/  FMUL.FTZ R59, R0.reuse, R111 ;  /* 0x0000006f003b7220 */ /* 0x040fe40000410000 */
[C---:B------:R-:W-:Y:S02]  /*8030*/  FMUL.FTZ R64, R3.reuse, R112 ;  /* 0x0000007003407220 */ /* 0x040fe40000410000 */
[----:B------:R-:W-:Y:S02]  /*8040*/  FMUL.FTZ R61, R3, R133 ;  /* 0x00000085033d7220 */ /* 0x000fe40000410000 */
[----:B------:R-:W-:Y:S01]  /*8050*/  IMAD.MOV.U32 R133, RZ, RZ, R252 ;  /* 0x000000ffff857224 */ /* 0x000fe200078e00fc */
[C---:B------:R-:W-:Y:S03]  /*8060*/  HMMA.16816.F32.BF16 R56, R144.reuse, R62, R56 ;  /* 0x0000003e9038723c */ /* 0x040fe60000041838 */
[----:B-1----:R-:W-:Y:S02]  /*8070*/  FFMA.FTZ R2, R163, c[0x0][0x2d0], -R148 ;  /* 0x0000b400a3027a23 */ /* 0x002fe40000010894 */
[C---:B------:R-:W-:Y:S02]  /*8080*/  FMUL.FTZ R60, R3.reuse, R132 ;  /* 0x00000084033c7220 */ /* 0x040fe40000410000 */
[----:B------:R1:W3:Y:S01]  /*8090*/  MUFU.EX2 R103, R2 ;  /* 0x0000000200677308 */ /* 0x0002e20000000800 */
[C---:B------:R-:W-:Y:S04]  /*80a0*/  FMUL.FTZ R62, R0.reuse, R134 ;  /* 0x00000086003e7220 */ /* 0x040fe80000410000 */
[C---:B------:R-:W-:Y:S01]  /*80b0*/  FMUL.FTZ R63, R0.reuse, R135 ;  /* 0x00000087003f7220 */ /* 0x040fe20000410000 */
[----:B------:R-:W-:Y:S01]  /*80c0*/  MOV R135, R88 ;  /* 0x0000005800877202 */ /* 0x000fe20000000f00 */
[----:B------:R-:W-:Y:S02]  /*80d0*/  IMAD.MOV.U32 R132, RZ, RZ, R87 ;  /* 0x000000ffff847224 */ /* 0x000fe400078e0057 */
[----:B------:R-:W-:Y:S02]  /*80e0*/  IMAD.MOV.U32 R134, RZ, RZ, R89 ;  /* 0x000000ffff867224 */ /* 0x000fe400078e0059 */
[----:B--2---:R-:W-:Y:S01]  /*80f0*/  IMAD.MOV.U32 R112, RZ, RZ, R65 ;  /* 0x000000ffff707224 */ /* 0x004fe200078e0041 */
[C---:B------:R-:W-:Y:S03]  /*8100*/  HMMA.16816.F32.BF16 R60, R144.reuse, R68, R60 ;  /* 0x00000044903c723c */ /* 0x040fe6000004183c */
[----:B------:R-:W-:Y:S01]  /*8110*/  FMUL.FTZ R65, R3, R113 ;  /* 0x0000007103417220 */ /* 0x000fe20000410000 */
[----:B------:R-:W-:Y:S01]  /*8120*/  MOV R113, R66 ;  /* 0x0000004200717202 */ /* 0x000fe20000000f00 */
[C---:B------:R-:W-:Y:S02]  /*8130*/  FMUL.FTZ R66, R0.reuse, R114 ;  /* 0x0000007200427220 */ /* 0x040fe40000410000 */
[----:B----4-:R-:W-:Y:S01]  /*8140*/  IMAD.MOV.U32 R114, RZ, RZ, R67 ;  /* 0x000000ffff727224 */ /* 0x010fe200078e0043 */
[----:B------:R-:W-:Y:S01]  /*8150*/  F2FP.BF16.PACK_AB R68, R113, R127 ;  /* 0x0000007f7144723e */ /* 0x000fe200000010ff */
[----:B------:R-:W-:Y:S03]  /*8160*/  FMUL.FTZ R67, R0, R115 ;  /* 0x0000007300437220 */ /* 0x000fe60000410000 */
[----:B-1----:R-:W-:Y:S01]  /*8170*/  FFMA.FTZ R2, R164, c[0x0][0x2d0], -R149 ;  /* 0x0000b400a4027a23 */ /* 0x002fe20000010895 */
[----:B------:R-:W-:Y:S01]  /*8180*/  F2FP.BF16.PACK_AB R69, R114, R112 ;  /* 0x000000707245723e */ /* 0x000fe200000010ff */
[----:B------:R-:W-:Y:S02]  /*8190*/  IMAD.MOV.U32 R115, RZ, RZ, R80 ;  /* 0x000000ffff737224 */ /* 0x000fe400078e0050 */
[----:B------:R-:W-:Y:S01]  /*81a0*/  HMMA.16816.F32.BF16 R64, R144, R70, R64 ;  /* 0x000000469040723c */ /* 0x000fe20000041840 */
[----:B------:R1:W-:Y:S01]  /*81b0*/  MUFU.EX2 R102, R2 ;  /* 0x0000000200667308 */ /* 0x0003e20000000800 */
[----:B------:R-:W2:Y:S01]  /*81c0*/  LDSM.16.MT88.4 R80, [R203+0x800] ;  /* 0x00080000cb50783b */ /* 0x000ea20000004200 */
[----:B------:R-:W-:Y:S02]  /*81d0*/  IMAD.MOV.U32 R99, RZ, RZ, R159 ;  /* 0x000000ffff637224 */ /* 0x000fe400078e009f */
[----:B------:R-:W-:Y:S02]  /*81e0*/  IMAD.MOV.U32 R96, RZ, RZ, R157 ;  /* 0x000000ffff607224 */ /* 0x000fe400078e009d */
[----:B------:R-:W-:Y:S02]  /*81f0*/  IMAD.MOV.U32 R144, RZ, RZ, R251 ;  /* 0x000000ffff907224 */ /* 0x000fe400078e00fb */
[----:B------:R-:W-:Y:S03]  /*8200*/  IMAD.MOV.U32 R145, RZ, RZ, R91 ;  /* 0x000000ffff917224 */ /* 0x000fe600078e005b */
[----:B-----5:R-:W-:Y:S02]  /*8210*/  IMAD.MOV.U32 R146, RZ, RZ, R90 ;  /* 0x000000ffff927224 */ /* 0x020fe400078e005a */
[----:B------:R-:W-:Y:S01]  /*8220*/  F2FP.BF16.PACK_AB R70, R145, R115 ;  /* 0x000000739146723e */ /* 0x000fe200000010ff */
[----:B------:R-:W-:Y:S01]  /*8230*/  IMAD.MOV.U32 R147, RZ, RZ, R152 ;  /* 0x000000ffff937224 */ /* 0x000fe200078e0098 */
[----:B------:R-:W-:Y:S01]  /*8240*/  LDSM.16.MT88.4 R88, [R206+0x4800] ;  /* 0x00480000ce58783b */ /* 0x000fe20000004200 */
[----:B---3--:R-:W-:Y:S01]  /*8250*/  F2FP.BF16.PACK_AB R71, R103, R146 ;  /* 0x000000926747723e */ /* 0x008fe200000010ff */
[----:B------:R-:W-:Y:S02]  /*8260*/  IMAD.MOV.U32 R152, RZ, RZ, R86 ;  /* 0x000000ffff987224 */ /* 0x000fe400078e0056 */
[--C-:B------:R-:W-:Y:S02]  /*8270*/  FFMA.FTZ R96, R96, c[0x0][0x2d0], -R149.reuse ;  /* 0x0000b40060607a23 */ /* 0x100fe40000010895 */
[--C-:B------:R-:W-:Y:S02]  /*8280*/  FFMA.FTZ R99, R99, c[0x0][0x2d0], -R149.reuse ;  /* 0x0000b40063637a23 */ /* 0x100fe40000010895 */
[C---:B------:R-:W-:Y:S01]  /*8290*/  HMMA.16816.F32.BF16 R4, R68.reuse, R72, R4 ;  /* 0x000000484404723c */ /* 0x040fe20000041804 */
[----:B------:R-:W3:Y:S04]  /*82a0*/  LDSM.16.MT88.4 R84, [R206+0x800] ;  /* 0x00080000ce54783b */ /* 0x000ee80000004200 */
[--C-:B-1----:R-:W-:Y:S02]  /*82b0*/  FFMA.FTZ R2, R165, c[0x0][0x2d0], -R149.reuse ;  /* 0x0000b400a5027a23 */ /* 0x102fe40000010895 */
[--C-:B------:R-:W-:Y:S01]  /*82c0*/  FFMA.FTZ R118, R118, c[0x0][0x2d0], -R148.reuse ;  /* 0x0000b40076767a23 */ /* 0x100fe20000010894 */
[C---:B------:R-:W-:Y:S01]  /*82d0*/  HMMA.16816.F32.BF16 R8, R68.reuse, R74, R8 ;  /* 0x0000004a4408723c */ /* 0x040fe20000041808 */
[----:B------:R1:W4:Y:S01]  /*82e0*/  MUFU.EX2 R252, R2 ;  /* 0x0000000200fc7308 */ /* 0x0003220000000800 */
[----:B------:R-:W5:Y:S06]  /*82f0*/  LDSM.16.MT88.4 R72, [R200+0x4800] ;  /* 0x00480000c848783b */ /* 0x000f6c0000004200 */
[C---:B------:R-:W-:Y:S03]  /*8300*/  HMMA.16816.F32.BF16 R12, R68.reuse, R76, R12 ;  /* 0x0000004c440c723c */ /* 0x040fe6000004180c */
[----:B------:R-:W-:Y:S05]  /*8310*/  MUFU.EX2 R118, R118 ;  /* 0x0000007600767308 */ /* 0x000fea0000000800 */
[C---:B------:R-:W-:Y:S01]  /*8320*/  HMMA.16816.F32.BF16 R16, R68.reuse, R78, R16 ;  /* 0x0000004e4410723c */ /* 0x040fe20000041810 */
[----:B------:R-:W4:Y:S07]  /*8330*/  LDSM.16.MT88.4 R76, [R204+0x4800] ;  /* 0x00480000cc4c783b */ /* 0x000f2e0000004200 */
[C---:B--2---:R-:W-:Y:S04]  /*8340*/  HMMA.16816.F32.BF16 R20, R68.reuse, R80, R20 ;  /* 0x000000504414723c */ /* 0x044fe80000041814 */
[--C-:B-1----:R-:W-:Y:S04]  /*8350*/  FFMA.FTZ R2, R166, c[0x0][0x2d0], -R148.reuse ;  /* 0x0000b400a6027a23 */ /* 0x102fe80000010894 */
[C---:B------:R-:W-:Y:S01]  /*8360*/  HMMA.16816.F32.BF16 R24, R68.reuse, R82, R24 ;  /* 0x000000524418723c */ /* 0x040fe20000041818 */
[----:B------:R1:W-:Y:S01]  /*8370*/  MUFU.EX2 R101, R2 ;  /* 0x0000000200657308 */ /* 0x0003e20000000800 */
[----:B------:R-:W2:Y:S06]  /*8380*/  LDSM.16.MT88.4 R80, [R203+0x4800] ;  /* 0x00480000cb50783b */ /* 0x000eac0000004200 */
[C---:B---3--:R-:W-:Y:S08]  /*8390*/  HMMA.16816.F32.BF16 R28, R68.reuse, R84, R28 ;  /* 0x00000054441c723c */ /* 0x048ff0000004181c */
[C---:B------:R-:W-:Y:S01]  /*83a0*/  HMMA.16816.F32.BF16 R32, R68.reuse, R86, R32 ;  /* 0x000000564420723c */ /* 0x040fe20000041820 */
[----:B------:R-:W3:Y:S07]  /*83b0*/  LDSM.16.MT88.4 R84, [R200+0x1000] ;  /* 0x00100000c854783b */ /* 0x000eee0000004200 */
[C---:B-----5:R-:W-:Y:S04]  /*83c0*/  HMMA.16816.F32.BF16 R36, R68.reuse, R72, R36 ;  /* 0x000000484424723c */ /* 0x060fe80000041824 */
[----:B-1----:R-:W-:Y:S04]  /*83d0*/  FFMA.FTZ R2, R176, c[0x0][0x2d0], -R148 ;  /* 0x0000b400b0027a23 */ /* 0x002fe80000010894 */
[C---:B------:R-:W-:Y:S01]  /*83e0*/  HMMA.16816.F32.BF16 R40, R68.reuse, R74, R40 ;  /* 0x0000004a4428723c */ /* 0x040fe20000041828 */
[----:B------:R1:W5:Y:S01]  /*83f0*/  MUFU.EX2 R251, R2 ;  /* 0x0000000200fb7308 */ /* 0x0003620000000800 */
[----:B------:R-:W3:Y:S06]  /*8400*/  LDSM.16.MT88.4 R72, [R203+0x1000] ;  /* 0x00100000cb48783b */ /* 0x000eec0000004200 */
[C---:B----4-:R-:W-:Y:S08]  /*8410*/  HMMA.16816.F32.BF16 R44, R68.reuse, R76, R44 ;  /* 0x0000004c442c723c */ /* 0x050ff0000004182c */
[C---:B------:R-:W-:Y:S01]  /*8420*/  HMMA.16816.F32.BF16 R48, R68.reuse, R78, R48 ;  /* 0x0000004e4430723c */ /* 0x040fe20000041830 */
[----:B------:R-:W4:Y:S07]  /*8430*/  LDSM.16.MT88.4 R76, [R206+0x1000] ;  /* 0x00100000ce4c783b */ /* 0x000f2e0000004200 */
[C---:B--2---:R-:W-:Y:S04]  /*8440*/  HMMA.16816.F32.BF16 R52, R68.reuse, R80, R52 ;  /* 0x000000504434723c */ /* 0x044fe80000041834 */
[--C-:B-1----:R-:W-:Y:S04]  /*8450*/  FFMA.FTZ R2, R167, c[0x0][0x2d0], -R149.reuse ;  /* 0x0000b400a7027a23 */ /* 0x102fe80000010895 */
[C---:B------:R-:W-:Y:S01]  /*8460*/  HMMA.16816.F32.BF16 R56, R68.reuse, R82, R56 ;  /* 0x000000524438723c */ /* 0x040fe20000041838 */
[----:B------:R1:W-:Y:S01]  /*8470*/  MUFU.EX2 R176, R2 ;  /* 0x0000000200b07308 */ /* 0x0003e20000000800 */
[----:B------:R-:W2:Y:S06]  /*8480*/  LDSM.16.MT88.4 R80, [R200+0x5000] ;  /* 0x00500000c850783b */ /* 0x000eac0000004200 */
[C---:B------:R-:W-:Y:S07]  /*8490*/  HMMA.16816.F32.BF16 R60, R68.reuse, R88, R60 ;  /* 0x00000058443c723c */ /* 0x040fee000004183c */
[--C-:B------:R-:W-:Y:S01]  /*84a0*/  FFMA.FTZ R88, R183, c[0x0][0x2d0], -R149.reuse ;  /* 0x0000b400b7587a23 */ /* 0x100fe20000010895 */
[----:B------:R-:W-:Y:S03]  /*84b0*/  HMMA.16816.F32.BF16 R64, R68, R90, R64 ;  /* 0x0000005a4440723c */ /* 0x000fe60000041840 */
[----:B------:R2:W-:Y:S04]  /*84c0*/  MUFU.EX2 R164, R88 ;  /* 0x0000005800a47308 */ /* 0x0005e80000000800 */
[----:B------:R-:W-:Y:S01]  /*84d0*/  F2FP.BF16.PACK_AB R68, R252, R102 ;  /* 0x00000066fc44723e */ /* 0x000fe200000010ff */
[--C-:B-1----:R-:W-:Y:S01]  /*84e0*/  FFMA.FTZ R2, R177, c[0x0][0x2d0], -R149.reuse ;  /* 0x0000b400b1027a23 */ /* 0x102fe20000010895 */
[----:B-----5:R-:W-:Y:S04]  /*84f0*/  F2FP.BF16.PACK_AB R69, R251, R101 ;  /* 0x00000065fb45723e */ /* 0x020fe800000010ff */
[----:B------:R1:W5:Y:S01]  /*8500*/  MUFU.EX2 R167, R2 ;  /* 0x0000000200a77308 */ /* 0x0003620000000800 */
[----:B------:R-:W-:Y:S01]  /*8510*/  IMAD.MOV.U32 R177, RZ, RZ, R156 ;  /* 0x000000ffffb17224 */ /* 0x000fe200078e009c */
[----:B--2---:R-:W-:Y:S01]  /*8520*/  LDSM.16.MT88.4 R88, [R206+0x5800] ;  /* 0x00580000ce58783b */ /* 0x004fe20000004200 */
[----:B-1----:R-:W-:Y:S01]  /*8530*/  FFMA.FTZ R2, R178, c[0x0][0x2d0], -R148 ;  /* 0x0000b400b2027a23 */ /* 0x002fe20000010894 */
[----:B-----5:R-:W-:Y:S01]  /*8540*/  F2FP.BF16.PACK_AB R70, R167, R176 ;  /* 0x000000b0a746723e */ /* 0x020fe200000010ff */
[----:B------:R-:W-:Y:S05]  /*8550*/  IMAD.MOV.U32 R178, RZ, RZ, R146 ;  /* 0x000000ffffb27224 */ /* 0x000fea00078e0092 */
[----:B------:R1:W-:Y:S02]  /*8560*/  MUFU.EX2 R111, R2 ;  /* 0x00000002006f7308 */ /* 0x0003e40000000800 */
[----:B-1----:R-:W-:Y:S01]  /*8570*/  FFMA.FTZ R2, R179, c[0x0][0x2d0], -R148 ;  /* 0x0000b400b3027a23 */ /* 0x002fe20000010894 */
[----:B------:R-:W-:Y:S07]  /*8580*/  MOV R179, R115 ;  /* 0x0000007300b37202 */ /* 0x000fee0000000f00 */
[----:B------:R1:W2:Y:S02]  /*8590*/  MUFU.EX2 R110, R2 ;  /* 0x00000002006e7308 */ /* 0x0002a40000000800 */
[--C-:B-1----:R-:W-:Y:S01]  /*85a0*/  FFMA.FTZ R2, R180, c[0x0][0x2d0], -R149.reuse ;  /* 0x0000b400b4027a23 */ /* 0x102fe20000010895 */
[----:B--2---:R-:W-:Y:S01]  /*85b0*/  F2FP.BF16.PACK_AB R71, R110, R111 ;  /* 0x0000006f6e47723e */ /* 0x004fe200000010ff */
[----:B------:R-:W-:Y:S06]  /*85c0*/  IMAD.MOV.U32 R180, RZ, RZ, R114 ;  /* 0x000000ffffb47224 */ /* 0x000fec00078e0072 */
[----:B------:R1:W-:Y:S01]  /*85d0*/  MUFU.EX2 R109, R2 ;  /* 0x00000002006d7308 */ /* 0x0003e20000000800 */
[C---:B---3--:R-:W-:Y:S08]  /*85e0*/  HMMA.16816.F32.BF16 R4, R68.reuse, R84, R4 ;  /* 0x000000544404723c */ /* 0x048ff00000041804 */
[C---:B------:R-:W-:Y:S01]  /*85f0*/  HMMA.16816.F32.BF16 R8, R68.reuse, R86, R8 ;  /* 0x000000564408723c */ /* 0x040fe20000041808 */
[----:B------:R-:W2:Y:S07]  /*8600*/  LDSM.16.MT88.4 R84, [R204+0x5000] ;  /* 0x00500000cc54783b */ /* 0x000eae0000004200 */
[C---:B------:R-:W-:Y:S04]  /*8610*/  HMMA.16816.F32.BF16 R12, R68.reuse, R92, R12 ;  /* 0x0000005c440c723c */ /* 0x040fe8000004180c */
[----:B-1----:R-:W-:Y:S02]  /*8620*/  FFMA.FTZ R2, R181, c[0x0][0x2d0], -R149 ;  /* 0x0000b400b5027a23 */ /* 0x002fe40000010895 */
[----:B------:R-:W-:Y:S01]  /*8630*/  IMAD.MOV.U32 R181, RZ, RZ, R113 ;  /* 0x000000ffffb57224 */ /* 0x000fe200078e0071 */
[----:B------:R-:W-:Y:S01]  /*8640*/  MOV R113, R125 ;  /* 0x0000007d00717202 */ /* 0x000fe20000000f00 */
[C---:B------:R-:W-:Y:S01]  /*8650*/  HMMA.16816.F32.BF16 R16, R68.reuse, R94, R16 ;  /* 0x0000005e4410723c */ /* 0x040fe20000041810 */
[----:B------:R1:W3:Y:S01]  /*8660*/  MUFU.EX2 R166, R2 ;  /* 0x0000000200a67308 */ /* 0x0002e20000000800 */
[----:B------:R-:W-:Y:S06]  /*8670*/  LDSM.16.MT88.4 R92, [R204+0x2000] ;  /* 0x00200000cc5c783b */ /* 0x000fec0000004200 */
[C---:B------:R-:W-:Y:S08]  /*8680*/  HMMA.16816.F32.BF16 R20, R68.reuse, R72, R20 ;  /* 0x000000484414723c */ /* 0x040ff00000041814 */
[C---:B------:R-:W-:Y:S01]  /*8690*/  HMMA.16816.F32.BF16 R24, R68.reuse, R74, R24 ;  /* 0x0000004a4418723c */ /* 0x040fe20000041818 */
[----:B------:R-:W5:Y:S07]  /*86a0*/  LDSM.16.MT88.4 R72, [R203+0x5000] ;  /* 0x00500000cb48783b */ /* 0x000f6e0000004200 */
[C---:B----4-:R-:W-:Y:S04]  /*86b0*/  HMMA.16816.F32.BF16 R28, R68.reuse, R76, R28 ;  /* 0x0000004c441c723c */ /* 0x050fe8000004181c */
[----:B-1----:R-:W-:Y:S02]  /*86c0*/  FFMA.FTZ R2, R182, c[0x0][0x2d0], -R148 ;  /* 0x0000b400b6027a23 */ /* 0x002fe40000010894 */
[----:B------:R-:W-:Y:S02]  /*86d0*/  IMAD.MOV.U32 R182, RZ, RZ, R112 ;  /* 0x000000ffffb67224 */ /* 0x000fe400078e0070 */
[C---:B------:R-:W-:Y:S01]  /*86e0*/  HMMA.16816.F32.BF16 R32, R68.reuse, R78, R32 ;  /* 0x0000004e4420723c */ /* 0x040fe20000041820 */
[----:B------:R1:W-:Y:S01]  /*86f0*/  MUFU.EX2 R108, R2 ;  /* 0x00000002006c7308 */ /* 0x0003e20000000800 */
[----:B------:R-:W4:Y:S02]  /*8700*/  LDSM.16.MT88.4 R76, [R206+0x5000] ;  /* 0x00500000ce4c783b */ /* 0x000f240000004200 */
[----:B------:R-:W-:Y:S04]  /*8710*/  IMAD.MOV.U32 R112, RZ, RZ, R126 ;  /* 0x000000ffff707224 */ /* 0x000fe800078e007e */
[C---:B------:R-:W-:Y:S08]  /*8720*/  HMMA.16816.F32.BF16 R36, R68.reuse, R80, R36 ;  /* 0x000000504424723c */ /* 0x040ff00000041824 */
[C---:B------:R-:W-:Y:S01]  /*8730*/  HMMA.16816.F32.BF16 R40, R68.reuse, R82, R40 ;  /* 0x000000524428723c */ /* 0x040fe20000041828 */
[----:B------:R-:W3:Y:S07]  /*8740*/  LDSM.16.MT88.4 R80, [R200+0x1800] ;  /* 0x00180000c850783b */ /* 0x000eee0000004200 */
[C---:B--2---:R-:W-:Y:S04]  /*8750*/  HMMA.16816.F32.BF16 R44, R68.reuse, R84, R44 ;  /* 0x00000054442c723c */ /* 0x044fe8000004182c */
[--C-:B-1----:R-:W-:Y:S02]  /*8760*/  FFMA.FTZ R2, R231, c[0x0][0x2d0], -R148.reuse ;  /* 0x0000b400e7027a23 */ /* 0x102fe40000010894 */
[----:B------:R-:W-:Y:S02]  /*8770*/  IMAD.MOV.U32 R231, RZ, RZ, R127 ;  /* 0x000000ffffe77224 */ /* 0x000fe400078e007f */
[C---:B------:R-:W-:Y:S01]  /*8780*/  HMMA.16816.F32.BF16 R48, R68.reuse, R86, R48 ;  /* 0x000000564430723c */ /* 0x040fe20000041830 */
[----:B------:R1:W2:Y:S01]  /*8790*/  MUFU.EX2 R165, R2 ;  /* 0x0000000200a57308 */ /* 0x0002a20000000800 */
[----:B------:R-:W2:Y:S06]  /*87a0*/  LDSM.16.MT88.4 R84, [R204+0x1800] ;  /* 0x00180000cc54783b */ /* 0x000eac0000004200 */
[C---:B-----5:R-:W-:Y:S08]  /*87b0*/  HMMA.16816.F32.BF16 R52, R68.reuse, R72, R52 ;  /* 0x000000484434723c */ /* 0x060ff00000041834 */
[C---:B------:R-:W-:Y:S01]  /*87c0*/  HMMA.16816.F32.BF16 R56, R68.reuse, R74, R56 ;  /* 0x0000004a4438723c */ /* 0x040fe20000041838 */
[----:B------:R-:W5:Y:S07]  /*87d0*/  LDSM.16.MT88.4 R72, [R203+0x1800] ;  /* 0x00180000cb48783b */ /* 0x000f6e0000004200 */
[C---:B----4-:R-:W-:Y:S04]  /*87e0*/  HMMA.16816.F32.BF16 R60, R68.reuse, R76, R60 ;  /* 0x0000004c443c723c */ /* 0x050fe8000004183c */
[--C-:B-1----:R-:W-:Y:S04]  /*87f0*/  FFMA.FTZ R2, R232, c[0x0][0x2d0], -R149.reuse ;  /* 0x0000b400e8027a23 */ /* 0x102fe80000010895 */
[----:B------:R-:W-:Y:S01]  /*8800*/  HMMA.16816.F32.BF16 R64, R68, R78, R64 ;  /* 0x0000004e4440723c */ /* 0x000fe20000041840 */
[----:B------:R1:W4:Y:S01]  /*8810*/  MUFU.EX2 R163, R2 ;  /* 0x0000000200a37308 */ /* 0x0003220000000800 */
[----:B------:R-:W5:Y:S05]  /*8820*/  LDSM.16.MT88.4 R76, [R206+0x1800] ;  /* 0x00180000ce4c783b */ /* 0x000f6a0000004200 */
[----:B---3--:R-:W-:Y:S02]  /*8830*/  F2FP.BF16.PACK_AB R68, R166, R109 ;  /* 0x0000006da644723e */ /* 0x008fe400000010ff */
[----:B--2---:R-:W-:Y:S03]  /*8840*/  F2FP.BF16.PACK_AB R69, R165, R108 ;  /* 0x0000006ca545723e */ /* 0x004fe600000010ff */
[--C-:B-1----:R-:W-:Y:S01]  /*8850*/  FFMA.FTZ R2, R233, c[0x0][0x2d0], -R148.reuse ;  /* 0x0000b400e9027a23 */ /* 0x102fe20000010894 */
[----:B----4-:R-:W-:Y:S03]  /*8860*/  F2FP.BF16.PACK_AB R70, R163, R164 ;  /* 0x000000a4a346723e */ /* 0x010fe600000010ff */
[----:B------:R1:W-:Y:S02]  /*8870*/  MUFU.EX2 R162, R2 ;  /* 0x0000000200a27308 */ /* 0x0003e40000000800 */
[--C-:B-1----:R-:W-:Y:S08]  /*8880*/  FFMA.FTZ R2, R234, c[0x0][0x2d0], -R148.reuse ;  /* 0x0000b400ea027a23 */ /* 0x102ff00000010894 */
[----:B------:R1:W2:Y:S02]  /*8890*/  MUFU.EX2 R161, R2 ;  /* 0x0000000200a17308 */ /* 0x0002a40000000800 */
[--C-:B-1----:R-:W-:Y:S01]  /*88a0*/  FFMA.FTZ R2, R235, c[0x0][0x2d0], -R149.reuse ;  /* 0x0000b400eb027a23 */ /* 0x102fe20000010895 */
[----:B--2---:R-:W-:Y:S07]  /*88b0*/  F2FP.BF16.PACK_AB R71, R161, R162 ;  /* 0x000000a2a147723e */ /* 0x004fee00000010ff */
[----:B------:R1:W-:Y:S01]  /*88c0*/  MUFU.EX2 R159, R2 ;  /* 0x00000002009f7308 */ /* 0x0003e20000000800 */
[C---:B------:R-:W-:Y:S08]  /*88d0*/  HMMA.16816.F32.BF16 R4, R68.reuse, R80, R4 ;  /* 0x000000504404723c */ /* 0x040ff00000041804 */
[C---:B------:R-:W-:Y:S01]  /*88e0*/  HMMA.16816.F32.BF16 R8, R68.reuse, R82, R8 ;  /* 0x000000524408723c */ /* 0x040fe20000041808 */
[----:B------:R-:W2:Y:S07]  /*88f0*/  LDSM.16.MT88.4 R80, [R200+0x5800] ;  /* 0x00580000c850783b */ /* 0x000eae0000004200 */
[C---:B------:R-:W-:Y:S04]  /*8900*/  HMMA.16816.F32.BF16 R12, R68.reuse, R84, R12 ;  /* 0x00000054440c723c */ /* 0x040fe8000004180c */
[--C-:B-1----:R-:W-:Y:S04]  /*8910*/  FFMA.FTZ R2, R236, c[0x0][0x2d0], -R149.reuse ;  /* 0x0000b400ec027a23 */ /* 0x102fe80000010895 */
[C---:B------:R-:W-:Y:S01]  /*8920*/  HMMA.16816.F32.BF16 R16, R68.reuse, R86, R16 ;  /* 0x000000564410723c */ /* 0x040fe20000041810 */
[----:B------:R1:W3:Y:S01]  /*8930*/  MUFU.EX2 R160, R2 ;  /* 0x0000000200a07308 */ /* 0x0002e20000000800 */
[----:B------:R-:W4:Y:S06]  /*8940*/  LDSM.16.MT88.4 R84, [R204+0x5800] ;  /* 0x00580000cc54783b */ /* 0x000f2c0000004200 */
[C---:B-----5:R-:W-:Y:S08]  /*8950*/  HMMA.16816.F32.BF16 R20, R68.reuse, R72, R20 ;  /* 0x000000484414723c */ /* 0x060ff00000041814 */
[C---:B------:R-:W-:Y:S01]  /*8960*/  HMMA.16816.F32.BF16 R24, R68.reuse, R74, R24 ;  /* 0x0000004a4418723c */ /* 0x040fe20000041818 */
[----:B------:R-:W5:Y:S07]  /*8970*/  LDSM.16.MT88.4 R72, [R203+0x5800] ;  /* 0x00580000cb48783b */ /* 0x000f6e0000004200 */
[C---:B------:R-:W-:Y:S04]  /*8980*/  HMMA.16816.F32.BF16 R28, R68.reuse, R76, R28 ;  /* 0x0000004c441c723c */ /* 0x040fe8000004181c */
[--C-:B-1----:R-:W-:Y:S04]  /*8990*/  FFMA.FTZ R2, R237, c[0x0][0x2d0], -R148.reuse ;  /* 0x0000b400ed027a23 */ /* 0x102fe80000010894 */
[C---:B------:R-:W-:Y:S01]  /*89a0*/  HMMA.16816.F32.BF16 R32, R68.reuse, R78, R32 ;  /* 0x0000004e4420723c */ /* 0x040fe20000041820 */
[----:B------:R1:W-:Y:S01]  /*89b0*/  MUFU.EX2 R131, R2 ;  /* 0x0000000200837308 */ /* 0x0003e20000000800 */
[----:B------:R-:W3:Y:S06]  /*89c0*/  LDSM.16.MT88.4 R76, [R200+0x2000] ;  /* 0x00200000c84c783b */ /* 0x000eec0000004200 */
[C---:B--2---:R-:W-:Y:S08]  /*89d0*/  HMMA.16816.F32.BF16 R36, R68.reuse, R80, R36 ;  /* 0x000000504424723c */ /* 0x044ff00000041824 */
[C---:B------:R-:W-:Y:S01]  /*89e0*/  HMMA.16816.F32.BF16 R40, R68.reuse, R82, R40 ;  /* 0x000000524428723c */ /* 0x040fe20000041828 */
[----:B------:R-:W2:Y:S07]  /*89f0*/  LDSM.16.MT88.4 R80, [R203+0x2000] ;  /* 0x00200000cb50783b */ /* 0x000eae0000004200 */
[C---:B----4-:R-:W-:Y:S04]  /*8a00*/  HMMA.16816.F32.BF16 R44, R68.reuse, R84, R44 ;  /* 0x00000054442c723c */ /* 0x050fe8000004182c */
[--C-:B-1----:R-:W-:Y:S04]  /*8a10*/  FFMA.FTZ R2, R238, c[0x0][0x2d0], -R148.reuse ;  /* 0x0000b400ee027a23 */ /* 0x102fe80000010894 */
[C---:B------:R-:W-:Y:S01]  /*8a20*/  HMMA.16816.F32.BF16 R48, R68.reuse, R86, R48 ;  /* 0x000000564430723c */ /* 0x040fe20000041830 */
[----:B------:R1:W4:Y:S01]  /*8a30*/  MUFU.EX2 R130, R2 ;  /* 0x0000000200827308 */ /* 0x0003220000000800 */
[----:B------:R-:W-:Y:S06]  /*8a40*/  LDSM.16.MT88.4 R84, [R204+0x6000] ;  /* 0x00600000cc54783b */ /* 0x000fec0000004200 */
[C---:B-----5:R-:W-:Y:S08]  /*8a50*/  HMMA.16816.F32.BF16 R52, R68.reuse, R72, R52 ;  /* 0x000000484434723c */ /* 0x060ff00000041834 */
[C---:B------:R-:W-:Y:S01]  /*8a60*/  HMMA.16816.F32.BF16 R56, R68.reuse, R74, R56 ;  /* 0x0000004a4438723c */ /* 0x040fe20000041838 */
[----:B------:R-:W5:Y:S07]  /*8a70*/  LDSM.16.MT88.4 R72, [R206+0x2000] ;  /* 0x00200000ce48783b */ /* 0x000f6e0000004200 */
[C---:B------:R-:W-:Y:S04]  /*8a80*/  HMMA.16816.F32.BF16 R60, R68.reuse, R88, R60 ;  /* 0x00000058443c723c */ /* 0x040fe8000004183c */
[--C-:B-1----:R-:W-:Y:S04]  /*8a90*/  FFMA.FTZ R2, R239, c[0x0][0x2d0], -R149.reuse ;  /* 0x0000b400ef027a23 */ /* 0x102fe80000010895 */
[----:B------:R-:W-:Y:S01]  /*8aa0*/  HMMA.16816.F32.BF16 R64, R68, R90, R64 ;  /* 0x0000005a4440723c */ /* 0x000fe20000041840 */
[----:B------:R1:W-:Y:S01]  /*8ab0*/  MUFU.EX2 R129, R2 ;  /* 0x0000000200817308 */ /* 0x0003e20000000800 */
[----:B------:R-:W-:Y:S05]  /*8ac0*/  LDSM.16.MT88.4 R88, [R206+0x6000] ;  /* 0x00600000ce58783b */ /* 0x000fea0000004200 */
[----:B---3--:R-:W-:Y:S02]  /*8ad0*/  F2FP.BF16.PACK_AB R68, R160, R159 ;  /* 0x0000009fa044723e */ /* 0x008fe400000010ff */
[----:B----4-:R-:W-:Y:S03]  /*8ae0*/  F2FP.BF16.PACK_AB R69, R130, R131 ;  /* 0x000000838245723e */ /* 0x010fe600000010ff */
[--C-:B-1----:R-:W-:Y:S04]  /*8af0*/  FFMA.FTZ R2, R240, c[0x0][0x2d0], -R149.reuse ;  /* 0x0000b400f0027a23 */ /* 0x102fe80000010895 */
[----:B------:R1:W3:Y:S02]  /*8b00*/  MUFU.EX2 R158, R2 ;  /* 0x00000002009e7308 */ /* 0x0002e40000000800 */
[--C-:B-1----:R-:W-:Y:S01]  /*8b10*/  FFMA.FTZ R2, R241, c[0x0][0x2d0], -R148.reuse ;  /* 0x0000b400f1027a23 */ /* 0x102fe20000010894 */
[----:B---3--:R-:W-:Y:S07]  /*8b20*/  F2FP.BF16.PACK_AB R70, R158, R129 ;  /* 0x000000819e46723e */ /* 0x008fee00000010ff */
[----:B------:R1:W-:Y:S02]  /*8b30*/  MUFU.EX2 R128, R2 ;  /* 0x0000000200807308 */ /* 0x0003e40000000800 */
[--C-:B-1----:R-:W-:Y:S08]  /*8b40*/  FFMA.FTZ R2, R242, c[0x0][0x2d0], -R148.reuse ;  /* 0x0000b400f2027a23 */ /* 0x102ff00000010894 */
[----:B------:R1:W3:Y:S02]  /*8b50*/  MUFU.EX2 R157, R2 ;  /* 0x00000002009d7308 */ /* 0x0002e40000000800 */
[--C-:B-1----:R-:W-:Y:S01]  /*8b60*/  FFMA.FTZ R2, R243, c[0x0][0x2d0], -R149.reuse ;  /* 0x0000b400f3027a23 */ /* 0x102fe20000010895 */
[----:B---3--:R-:W-:Y:S07]  /*8b70*/  F2FP.BF16.PACK_AB R71, R157, R128 ;  /* 0x000000809d47723e */ /* 0x008fee00000010ff */
[----:B------:R1:W-:Y:S01]  /*8b80*/  MUFU.EX2 R156, R2 ;  /* 0x00000002009c7308 */ /* 0x0003e20000000800 */
[C---:B------:R-:W-:Y:S08]  /*8b90*/  HMMA.16816.F32.BF16 R4, R68.reuse, R76, R4 ;  /* 0x0000004c4404723c */ /* 0x040ff00000041804 */
[C---:B------:R-:W-:Y:S01]  /*8ba0*/  HMMA.16816.F32.BF16 R8, R68.reuse, R78, R8 ;  /* 0x0000004e4408723c */ /* 0x040fe20000041808 */
[----:B------:R-:W3:Y:S07]  /*8bb0*/  LDSM.16.MT88.4 R76, [R200+0x6000] ;  /* 0x00600000c84c783b */ /* 0x000eee0000004200 */
[C---:B------:R-:W-:Y:S04]  /*8bc0*/  HMMA.16816.F32.BF16 R12, R68.reuse, R92, R12 ;  /* 0x0000005c440c723c */ /* 0x040fe8000004180c */
[--C-:B-1----:R-:W-:Y:S04]  /*8bd0*/  FFMA.FTZ R2, R244, c[0x0][0x2d0], -R149.reuse ;  /* 0x0000b400f4027a23 */ /* 0x102fe80000010895 */
[C---:B------:R-:W-:Y:S01]  /*8be0*/  HMMA.16816.F32.BF16 R16, R68.reuse, R94, R16 ;  /* 0x0000005e4410723c */ /* 0x040fe20000041810 */
[----:B------:R1:W4:Y:S01]  /*8bf0*/  MUFU.EX2 R155, R2 ;  /* 0x00000002009b7308 */ /* 0x0003220000000800 */
[----:B------:R-:W-:Y:S06]  /*8c00*/  LDSM.16.MT88.4 R92, [R203+0x2800] ;  /* 0x00280000cb5c783b */ /* 0x000fec0000004200 */
[C---:B--2---:R-:W-:Y:S08]  /*8c10*/  HMMA.16816.F32.BF16 R20, R68.reuse, R80, R20 ;  /* 0x000000504414723c */ /* 0x044ff00000041814 */
[C---:B------:R-:W-:Y:S01]  /*8c20*/  HMMA.16816.F32.BF16 R24, R68.reuse, R82, R24 ;  /* 0x000000524418723c */ /* 0x040fe20000041818 */
[----:B------:R-:W2:Y:S07]  /*8c30*/  LDSM.16.MT88.4 R80, [R203+0x6000] ;  /* 0x00600000cb50783b */ /* 0x000eae0000004200 */
[C---:B-----5:R-:W-:Y:S04]  /*8c40*/  HMMA.16816.F32.BF16 R28, R68.reuse, R72, R28 ;  /* 0x00000048441c723c */ /* 0x060fe8000004181c */
[--C-:B-1----:R-:W-:Y:S04]  /*8c50*/  FFMA.FTZ R2, R245, c[0x0][0x2d0], -R148.reuse ;  /* 0x0000b400f5027a23 */ /* 0x102fe80000010894 */
[C---:B------:R-:W-:Y:S01]  /*8c60*/  HMMA.16816.F32.BF16 R32, R68.reuse, R74, R32 ;  /* 0x0000004a4420723c */ /* 0x040fe20000041820 */
[----:B------:R1:W-:Y:S01]  /*8c70*/  MUFU.EX2 R107, R2 ;  /* 0x00000002006b7308 */ /* 0x0003e20000000800 */
[----:B------:R-:W5:Y:S06]  /*8c80*/  LDSM.16.MT88.4 R72, [R200+0x2800] ;  /* 0x00280000c848783b */ /* 0x000f6c0000004200 */
[C---:B---3--:R-:W-:Y:S08]  /*8c90*/  HMMA.16816.F32.BF16 R36, R68.reuse, R76, R36 ;  /* 0x0000004c4424723c */ /* 0x048ff00000041824 */
[C---:B------:R-:W-:Y:S01]  /*8ca0*/  HMMA.16816.F32.BF16 R40, R68.reuse, R78, R40 ;  /* 0x0000004e4428723c */ /* 0x040fe20000041828 */
[----:B------:R-:W3:Y:S07]  /*8cb0*/  LDSM.16.MT88.4 R76, [R204+0x2800] ;  /* 0x00280000cc4c783b */ /* 0x000eee0000004200 */
[C---:B------:R-:W-:Y:S04]  /*8cc0*/  HMMA.16816.F32.BF16 R44, R68.reuse, R84, R44 ;  /* 0x00000054442c723c */ /* 0x040fe8000004182c */
[--C-:B-1----:R-:W-:Y:S04]  /*8cd0*/  FFMA.FTZ R2, R246, c[0x0][0x2d0], -R148.reuse ;  /* 0x0000b400f6027a23 */ /* 0x102fe80000010894 */
[C---:B------:R-:W-:Y:S01]  /*8ce0*/  HMMA.16816.F32.BF16 R48, R68.reuse, R86, R48 ;  /* 0x000000564430723c */ /* 0x040fe20000041830 */
[----:B------:R1:W1:Y:S01]  /*8cf0*/  MUFU.EX2 R106, R2 ;  /* 0x00000002006a7308 */ /* 0x0002620000000800 */
[----:B------:R-:W-:Y:S06]  /*8d00*/  LDSM.16.MT88.4 R84, [R200+0x6800] ;  /* 0x00680000c854783b */ /* 0x000fec0000004200 */
[C---:B--2---:R-:W-:Y:S08]  /*8d10*/  HMMA.16816.F32.BF16 R52, R68.reuse, R80, R52 ;  /* 0x000000504434723c */ /* 0x044ff00000041834 */
[C---:B------:R-:W-:Y:S01]  /*8d20*/  HMMA.16816.F32.BF16 R56, R68.reuse, R82, R56 ;  /* 0x000000524438723c */ /* 0x040fe20000041838 */
[----:B------:R-:W3:Y:S07]  /*8d30*/  LDSM.16.MT88.4 R80, [R206+0x2800] ;  /* 0x00280000ce50783b */ /* 0x000eee0000004200 */
[C---:B------:R-:W-:Y:S01]  /*8d40*/  HMMA.16816.F32.BF16 R60, R68.reuse, R88, R60 ;  /* 0x00000058443c723c */ /* 0x040fe2000004183c */
[----:B------:R-:W2:Y:S03]  /*8d50*/  LDL.LU R88, [R1+0x4] ;  /* 0x0000040001587983 */ /* 0x000ea60000300800 */
[--C-:B-1----:R-:W-:Y:S01]  /*8d60*/  FFMA.FTZ R2, R247, c[0x0][0x2d0], -R149.reuse ;  /* 0x0000b400f7027a23 */ /* 0x102fe20000010895 */
[----:B------:R-:W2:Y:S03]  /*8d70*/  LDL.LU R114, [R1+0x8] ;  /* 0x0000080001727983 */ /* 0x000ea60000300800 */
[----:B------:R-:W-:Y:S01]  /*8d80*/  HMMA.16816.F32.BF16 R64, R68, R90, R64 ;  /* 0x0000005a4440723c */ /* 0x000fe20000041840 */
[----:B------:R1:W-:Y:S06]  /*8d90*/  MUFU.EX2 R105, R2 ;  /* 0x0000000200697308 */ /* 0x0003ec0000000800 */
[----:B----4-:R-:W-:Y:S02]  /*8da0*/  F2FP.BF16.PACK_AB R68, R155, R156 ;  /* 0x0000009c9b44723e */ /* 0x010fe400000010ff */
[----:B------:R-:W-:Y:S03]  /*8db0*/  F2FP.BF16.PACK_AB R69, R106, R107 ;  /* 0x0000006b6a45723e */ /* 0x000fe600000010ff */
[--C-:B-1----:R-:W-:Y:S04]  /*8dc0*/  FFMA.FTZ R2, R249, c[0x0][0x2d0], -R149.reuse ;  /* 0x0000b400f9027a23 */ /* 0x102fe80000010895 */
[----:B------:R1:W4:Y:S02]  /*8dd0*/  MUFU.EX2 R154, R2 ;  /* 0x00000002009a7308 */ /* 0x0003240000000800 */
[--C-:B-1----:R-:W-:Y:S01]  /*8de0*/  FFMA.FTZ R2, R250, c[0x0][0x2d0], -R148.reuse ;  /* 0x0000b400fa027a23 */ /* 0x102fe20000010894 */
[----:B----4-:R-:W-:Y:S07]  /*8df0*/  F2FP.BF16.PACK_AB R70, R154, R105 ;  /* 0x000000699a46723e */ /* 0x010fee00000010ff */
[----:B------:R1:W-:Y:S02]  /*8e00*/  MUFU.EX2 R104, R2 ;  /* 0x0000000200687308 */ /* 0x0003e40000000800 */
[----:B-1----:R-:W-:Y:S08]  /*8e10*/  FFMA.FTZ R2, R248, c[0x0][0x2d0], -R148 ;  /* 0x0000b400f8027a23 */ /* 0x002ff00000010894 */
[----:B------:R1:W4:Y:S02]  /*8e20*/  MUFU.EX2 R153, R2 ;  /* 0x0000000200997308 */ /* 0x0003240000000800 */
[----:B-1----:R-:W-:Y:S01]  /*8e30*/  FFMA.FTZ R2, R177, c[0x0][0x2d0], -R149 ;  /* 0x0000b400b1027a23 */ /* 0x002fe20000010895 */
[----:B------:R-:W-:Y:S01]  /*8e40*/  MOV R177, R144 ;  /* 0x0000009000b17202 */ /* 0x000fe20000000f00 */
[----:B------:R-:W-:Y:S01]  /*8e50*/  IMAD.MOV.U32 R144, RZ, RZ, R133 ;  /* 0x000000ffff907224 */ /* 0x000fe200078e0085 */
[----:B----4-:R-:W-:Y:S01]  /*8e60*/  F2FP.BF16.PACK_AB R71, R153, R104 ;  /* 0x000000689947723e */ /* 0x010fe200000010ff */
[----:B------:R-:W-:Y:S02]  /*8e70*/  IMAD.MOV.U32 R133, RZ, RZ, R100 ;  /* 0x000000ffff857224 */ /* 0x000fe400078e0064 */
[----:B------:R-:W-:Y:S02]  /*8e80*/  IMAD.MOV.U32 R100, RZ, RZ, R152 ;  /* 0x000000ffff647224 */ /* 0x000fe400078e0098 */
[----:B------:R1:W-:Y:S02]  /*8e90*/  MUFU.EX2 R152, R2 ;  /* 0x0000000200987308 */ /* 0x0003e40000000800 */
[C---:B-----5:R-:W-:Y:S08]  /*8ea0*/  HMMA.16816.F32.BF16 R4, R68.reuse, R72, R4 ;  /* 0x000000484404723c */ /* 0x060ff00000041804 */
[C---:B------:R-:W-:Y:S01]  /*8eb0*/  HMMA.16816.F32.BF16 R8, R68.reuse, R74, R8 ;  /* 0x0000004a4408723c */ /* 0x040fe20000041808 */
[----:B------:R-:W4:Y:S07]  /*8ec0*/  LDSM.16.MT88.4 R72, [R204+0x6800] ;  /* 0x00680000cc48783b */ /* 0x000f2e0000004200 */
[C---:B---3--:R-:W-:Y:S04]  /*8ed0*/  HMMA.16816.F32.BF16 R12, R68.reuse, R76, R12 ;  /* 0x0000004c440c723c */ /* 0x048fe8000004180c */
[----:B-1----:R-:W-:Y:S04]  /*8ee0*/  FFMA.FTZ R2, R132, c[0x0][0x2d0], -R149 ;  /* 0x0000b40084027a23 */ /* 0x002fe80000010895 */
[C---:B------:R-:W-:Y:S01]  /*8ef0*/  HMMA.16816.F32.BF16 R16, R68.reuse, R78, R16 ;  /* 0x0000004e4410723c */ /* 0x040fe20000041810 */
[----:B------:R-:W1:Y:S03]  /*8f00*/  LDSM.16.MT88.4 R76, [R203+0x6800] ;  /* 0x00680000cb4c783b */ /* 0x000e660000004200 */
[----:B------:R-:W-:Y:S02]  /*8f10*/  IMAD.MOV.U32 R132, RZ, RZ, R124 ;  /* 0x000000ffff847224 */ /* 0x000fe400078e007c */
[----:B------:R-:W-:Y:S01]  /*8f20*/  IMAD.MOV.U32 R124, RZ, RZ, R123 ;  /* 0x000000ffff7c7224 */ /* 0x000fe200078e007b */
[----:B------:R-:W-:Y:S01]  /*8f30*/  MOV R123, R151 ;  /* 0x00000097007b7202 */ /* 0x000fe20000000f00 */
[C---:B------:R-:W-:Y:S01]  /*8f40*/  HMMA.16816.F32.BF16 R20, R68.reuse, R92, R20 ;  /* 0x0000005c4414723c */ /* 0x040fe20000041814 */
[----:B------:R3:W5:Y:S03]  /*8f50*/  MUFU.EX2 R151, R2 ;  /* 0x0000000200977308 */ /* 0x0007660000000800 */
[----:B------:R-:W-:Y:S02]  /*8f60*/  IMAD.MOV.U32 R115, RZ, RZ, R124 ;  /* 0x000000ffff737224 */ /* 0x000fe400078e007c */
[----:B------:R-:W-:Y:S02]  /*8f70*/  LDSM.16.MT88.4 R124, [R200+0x3800] ;  /* 0x00380000c87c783b */ /* 0x000fe40000004200 */
[C---:B------:R-:W-:Y:S06]  /*8f80*/  HMMA.16816.F32.BF16 R24, R68.reuse, R94, R24 ;  /* 0x0000005e4418723c */ /* 0x040fec0000041818 */
[----:B------:R-:W-:Y:S02]  /*8f90*/  LDSM.16.MT88.4 R92, [R204+0x7000] ;  /* 0x00700000cc5c783b */ /* 0x000fe40000004200 */
[C---:B------:R-:W-:Y:S08]  /*8fa0*/  HMMA.16816.F32.BF16 R28, R68.reuse, R80, R28 ;  /* 0x00000050441c723c */ /* 0x040ff0000004181c */
[C---:B------:R-:W-:Y:S01]  /*8fb0*/  HMMA.16816.F32.BF16 R32, R68.reuse, R82, R32 ;  /* 0x000000524420723c */ /* 0x040fe20000041820 */
[----:B------:R-:W5:Y:S03]  /*8fc0*/  LDSM.16.MT88.4 R80, [R206+0x6800] ;  /* 0x00680000ce50783b */ /* 0x000f660000004200 */
[--C-:B---3--:R-:W-:Y:S02]  /*8fd0*/  FFMA.FTZ R2, R147, c[0x0][0x2d0], -R148.reuse ;  /* 0x0000b40093027a23 */ /* 0x108fe40000010894 */
[----:B------:R-:W-:Y:S02]  /*8fe0*/  IMAD.MOV.U32 R147, RZ, RZ, R135 ;  /* 0x000000ffff937224 */ /* 0x000fe400078e0087 */
[C---:B------:R-:W-:Y:S01]  /*8ff0*/  HMMA.16816.F32.BF16 R36, R68.reuse, R84, R36 ;  /* 0x000000544424723c */ /* 0x040fe20000041824 */
[----:B------:R3:W-:Y:S07]  /*9000*/  MUFU.EX2 R135, R2 ;  /* 0x0000000200877308 */ /* 0x0007ee0000000800 */
[C---:B------:R-:W-:Y:S01]  /*9010*/  HMMA.16816.F32.BF16 R40, R68.reuse, R86, R40 ;  /* 0x000000564428723c */ /* 0x040fe20000041828 */
[----:B------:R-:W-:Y:S07]  /*9020*/  LDSM.16.MT88.4 R84, [R203+0x3000] ;  /* 0x00300000cb54783b */ /* 0x000fee0000004200 */
[C---:B----4-:R-:W-:Y:S08]  /*9030*/  HMMA.16816.F32.BF16 R44, R68.reuse, R72, R44 ;  /* 0x00000048442c723c */ /* 0x050ff0000004182c */
[C---:B------:R-:W-:Y:S01]  /*9040*/  HMMA.16816.F32.BF16 R48, R68.reuse, R74, R48 ;  /* 0x0000004a4430723c */ /* 0x040fe20000041830 */
[----:B------:R-:W4:Y:S03]  /*9050*/  LDSM.16.MT88.4 R72, [R200+0x3000] ;  /* 0x00300000c848783b */ /* 0x000f260000004200 */
[----:B---3--:R-:W-:Y:S04]  /*9060*/  FFMA.FTZ R2, R134, c[0x0][0x2d0], -R148 ;  /* 0x0000b40086027a23 */ /* 0x008fe80000010894 */
[C---:B-1----:R-:W-:Y:S01]  /*9070*/  HMMA.16816.F32.BF16 R52, R68.reuse, R76, R52 ;  /* 0x0000004c4434723c */ /* 0x042fe20000041834 */
[----:B------:R1:W3:Y:S07]  /*9080*/  MUFU.EX2 R134, R2 ;  /* 0x0000000200867308 */ /* 0x0002ee0000000800 */
[C---:B------:R-:W-:Y:S01]  /*9090*/  HMMA.16816.F32.BF16 R56, R68.reuse, R78, R56 ;  /* 0x0000004e4438723c */ /* 0x040fe20000041838 */
[----:B------:R-:W2:Y:S07]  /*90a0*/  LDSM.16.MT88.4 R76, [R204+0x3000] ;  /* 0x00300000cc4c783b */ /* 0x000eae0000004200 */
[C---:B-----5:R-:W-:Y:S08]  /*90b0*/  HMMA.16816.F32.BF16 R60, R68.reuse, R80, R60 ;  /* 0x00000050443c723c */ /* 0x060ff0000004183c */
[----:B------:R-:W-:Y:S01]  /*90c0*/  HMMA.16816.F32.BF16 R64, R68, R82, R64 ;  /* 0x000000524440723c */ /* 0x000fe20000041840 */
[----:B------:R-:W-:Y:S03]  /*90d0*/  LDSM.16.MT88.4 R80, [R200+0x7000] ;  /* 0x00700000c850783b */ /* 0x000fe60000004200 */
[----:B-1----:R-:W-:Y:S02]  /*90e0*/  FFMA.FTZ R2, R177, c[0x0][0x2d0], -R149 ;  /* 0x0000b400b1027a23 */ /* 0x002fe40000010895 */
[----:B------:R-:W-:Y:S01]  /*90f0*/  IMAD.MOV.U32 R177, RZ, RZ, R144 ;  /* 0x000000ffffb17224 */ /* 0x000fe200078e0090 */
[----:B------:R-:W-:Y:S01]  /*9100*/  F2FP.BF16.PACK_AB R68, R151, R152 ;  /* 0x000000989744723e */ /* 0x000fe200000010ff */
[----:B------:R-:W-:Y:S01]  /*9110*/  IMAD.MOV.U32 R144, RZ, RZ, R133 ;  /* 0x000000ffff907224 */ /* 0x000fe200078e0085 */
[----:B---3--:R-:W-:Y:S01]  /*9120*/  F2FP.BF16.PACK_AB R69, R134, R135 ;  /* 0x000000878645723e */ /* 0x008fe200000010ff */
[----:B------:R1:W-:Y:S02]  /*9130*/  MUFU.EX2 R133, R2 ;  /* 0x0000000200857308 */ /* 0x0003e40000000800 */
[----:B-1----:R-:W-:Y:S08]  /*9140*/  FFMA.FTZ R2, R150, c[0x0][0x2d0], -R149 ;  /* 0x0000b40096027a23 */ /* 0x002ff00000010895 */
[----:B------:R1:W3:Y:S01]  /*9150*/  MUFU.EX2 R150, R2 ;  /* 0x0000000200967308 */ /* 0x0002e20000000800 */
[----:B--2---:R-:W-:Y:S02]  /*9160*/  FFMA.FTZ R100, R3, R88, R100 ;  /* 0x0000005803647223 */ /* 0x004fe40000010064 */
[----:B------:R-:W2:Y:S07]  /*9170*/  LDSM.16.MT88.4 R88, [R206+0x3000] ;  /* 0x00300000ce58783b */ /* 0x000eae0000004200 */
[----:B------:R-:W-:Y:S01]  /*9180*/  MUFU.EX2 R3, R97 ;  /* 0x0000006100037308 */ /* 0x000fe20000000800 */
[----:B------:R-:W-:Y:S02]  /*9190*/  FFMA.FTZ R0, R0, R114, R115 ;  /* 0x0000007200007223 */ /* 0x000fe40000010073 */
[----:B-1----:R-:W-:Y:S01]  /*91a0*/  FFMA.FTZ R2, R132, c[0x0][0x2d0], -R148 ;  /* 0x0000b40084027a23 */ /* 0x002fe20000010894 */
[----:B---3--:R-:W-:Y:S01]  /*91b0*/  F2FP.BF16.PACK_AB R70, R150, R133 ;  /* 0x000000859646723e */ /* 0x008fe200000010ff */
[----:B------:R-:W-:Y:S05]  /*91c0*/  FADD.FTZ R0, R112, R0 ;  /* 0x0000000070007221 */ /* 0x000fea0000010000 */
[----:B------:R1:W-:Y:S01]  /*91d0*/  MUFU.EX2 R132, R2 ;  /* 0x0000000200847308 */ /* 0x0003e20000000800 */
[----:B------:R-:W-:Y:S04]  /*91e0*/  FADD.FTZ R0, R122, R0 ;  /* 0x000000007a007221 */ /* 0x000fe80000010000 */
[----:B------:R-:W-:Y:S04]  /*91f0*/  FADD.FTZ R0, R120, R0 ;  /* 0x0000000078007221 */ /* 0x000fe80000010000 */
[----:B------:R-:W-:Y:S04]  /*9200*/  FADD.FTZ R0, R182, R0 ;  /* 0x00000000b6007221 */ /* 0x000fe80000010000 */
[----:B------:R-:W-:Y:S04]  /*9210*/  FADD.FTZ R0, R180, R0 ;  /* 0x00000000b4007221 */ /* 0x000fe80000010000 */
[----:B------:R-:W-:Y:S04]  /*9220*/  FADD.FTZ R0, R178, R0 ;  /* 0x00000000b2007221 */ /* 0x000fe80000010000 */
[----:B------:R-:W-:Y:S02]  /*9230*/  FADD.FTZ R0, R103, R0 ;  /* 0x0000000067007221 */ /* 0x000fe40000010000 */
[--C-:B-1----:R-:W-:Y:S02]  /*9240*/  FFMA.FTZ R2, R147, c[0x0][0x2d0], -R148.reuse ;  /* 0x0000b40093027a23 */ /* 0x102fe40000010894 */
[----:B------:R-:W-:Y:S02]  /*9250*/  FFMA.FTZ R148, R119, c[0x0][0x2d0], -R148 ;  /* 0x0000b40077947a23 */ /* 0x000fe40000010894 */
[----:B------:R-:W1:Y:S01]  /*9260*/  MUFU.EX2 R147, R2 ;  /* 0x0000000200937308 */ /* 0x000e620000000800 */
[----:B------:R-:W-:Y:S04]  /*9270*/  FADD.FTZ R0, R101, R0 ;  /* 0x0000000065007221 */ /* 0x000fe80000010000 */
[----:B------:R-:W-:Y:S04]  /*9280*/  FADD.FTZ R0, R251, R0 ;  /* 0x00000000fb007221 */ /* 0x000fe80000010000 */
[----:B------:R-:W-:Y:S01]  /*9290*/  FADD.FTZ R0, R111, R0 ;  /* 0x000000006f007221 */ /* 0x000fe20000010000 */
[----:B------:R-:W-:Y:S03]  /*92a0*/  MUFU.EX2 R119, R99 ;  /* 0x0000006300777308 */ /* 0x000fe60000000800 */
[----:B------:R-:W-:Y:S04]  /*92b0*/  FADD.FTZ R0, R110, R0 ;  /* 0x000000006e007221 */ /* 0x000fe80000010000 */
[----:B------:R-:W-:Y:S03]  /*92c0*/  FADD.FTZ R0, R108, R0 ;  /* 0x000000006c007221 */ /* 0x000fe60000010000 */
[----:B------:R-:W3:Y:S01]  /*92d0*/  MUFU.EX2 R148, R148 ;  /* 0x0000009400947308 */ /* 0x000ee20000000800 */
[----:B------:R-:W-:Y:S01]  /*92e0*/  FADD.FTZ R0, R165, R0 ;  /* 0x00000000a5007221 */ /* 0x000fe20000010000 */
[----:B-1----:R-:W-:Y:S01]  /*92f0*/  F2FP.BF16.PACK_AB R71, R147, R132 ;  /* 0x000000849347723e */ /* 0x002fe200000010ff */
[--C-:B------:R-:W-:Y:S02]  /*9300*/  FFMA.FTZ R2, R177, c[0x0][0x2d0], -R149.reuse ;  /* 0x0000b400b1027a23 */ /* 0x100fe40000010895 */
[----:B------:R-:W-:Y:S02]  /*9310*/  FFMA.FTZ R149, R144, c[0x0][0x2d0], -R149 ;  /* 0x0000b40090957a23 */ /* 0x000fe40000010895 */
[----:B------:R-:W-:Y:S03]  /*9320*/  IMAD.MOV.U32 R177, RZ, RZ, R145 ;  /* 0x000000ffffb17224 */ /* 0x000fe600078e0091 */
[----:B------:R-:W-:Y:S01]  /*9330*/  MUFU.EX2 R144, R98 ;  /* 0x0000006200907308 */ /* 0x000fe20000000800 */
[C---:B----4-:R-:W-:Y:S03]  /*9340*/  HMMA.16816.F32.BF16 R4, R68.reuse, R72, R4 ;  /* 0x000000484404723c */ /* 0x050fe60000041804 */
[----:B------:R-:W-:Y:S04]  /*9350*/  FADD.FTZ R0, R162, R0 ;  /* 0x00000000a2007221 */ /* 0x000fe80000010000 */
[----:B------:R-:W-:Y:S01]  /*9360*/  FADD.FTZ R0, R161, R0 ;  /* 0x00000000a1007221 */ /* 0x000fe20000010000 */
[C---:B------:R-:W-:Y:S01]  /*9370*/  HMMA.16816.F32.BF16 R8, R68.reuse, R74, R8 ;  /* 0x0000004a4408723c */ /* 0x040fe20000041808 */
[----:B------:R-:W1:Y:S01]  /*9380*/  LDSM.16.MT88.4 R72, [R203+0x7000] ;  /* 0x00700000cb48783b */ /* 0x000e620000004200 */
[----:B------:R4:W-:Y:S02]  /*9390*/  MUFU.EX2 R145, R96 ;  /* 0x0000006000917308 */ /* 0x0009e40000000800 */
[----:B------:R-:W-:Y:S01]  /*93a0*/  FADD.FTZ R0, R131, R0 ;  /* 0x0000000083007221 */ /* 0x000fe20000010000 */
[----:B---3--:R-:W-:Y:S03]  /*93b0*/  F2FP.BF16.PACK_AB R115, R148, R118 ;  /* 0x000000769473723e */ /* 0x008fe600000010ff */
[C---:B------:R-:W-:Y:S04]  /*93c0*/  HMMA.16816.F32.BF16 R12, R68.reuse, R76, R12 ;  /* 0x0000004c440c723c */ /* 0x040fe8000004180c */
[----:B------:R3:W5:Y:S01]  /*93d0*/  MUFU.EX2 R146, R2 ;  /* 0x0000000200927308 */ /* 0x0007620000000800 */
[----:B------:R-:W-:Y:S03]  /*93e0*/  FADD.FTZ R0, R130, R0 ;  /* 0x0000000082007221 */ /* 0x000fe60000010000 */
[C---:B------:R-:W-:Y:S01]  /*93f0*/  HMMA.16816.F32.BF16 R16, R68.reuse, R78, R16 ;  /* 0x0000004e4410723c */ /* 0x040fe20000041810 */
[----:B------:R-:W1:Y:S03]  /*9400*/  LDSM.16.MT88.4 R76, [R206+0x7000] ;  /* 0x00700000ce4c783b */ /* 0x000e660000004200 */
[----:B------:R-:W-:Y:S02]  /*9410*/  FADD.FTZ R0, R128, R0 ;  /* 0x0000000080007221 */ /* 0x000fe40000010000 */
[----:B------:R-:W2:Y:S02]  /*9420*/  MUFU.EX2 R149, R149 ;  /* 0x0000009500957308 */ /* 0x000ea40000000800 */
[C---:B------:R-:W-:Y:S01]  /*9430*/  HMMA.16816.F32.BF16 R20, R68.reuse, R84, R20 ;  /* 0x000000544414723c */ /* 0x040fe20000041814 */
[----:B----4-:R-:W-:Y:S03]  /*9440*/  LDSM.16.MT88.4 R96, [R200+0x7800] ;  /* 0x00780000c860783b */ /* 0x010fe60000004200 */
[----:B------:R-:W-:Y:S04]  /*9450*/  FADD.FTZ R0, R157, R0 ;  /* 0x000000009d007221 */ /* 0x000fe80000010000 */
[C---:B------:R-:W-:Y:S01]  /*9460*/  HMMA.16816.F32.BF16 R24, R68.reuse, R86, R24 ;  /* 0x000000564418723c */ /* 0x040fe20000041818 */
[----:B------:R-:W-:Y:S03]  /*9470*/  LDSM.16.MT88.4 R84, [R203+0x3800] ;  /* 0x00380000cb54783b */ /* 0x000fe60000004200 */
[----:B---3--:R-:W-:Y:S01]  /*9480*/  FADD.FTZ R2, R113, R100 ;  /* 0x0000006471027221 */ /* 0x008fe20000010000 */
[----:B-----5:R-:W-:Y:S01]  /*9490*/  F2FP.BF16.PACK_AB R112, R145, R146 ;  /* 0x000000929170723e */ /* 0x020fe200000010ff */
[----:B------:R-:W-:Y:S01]  /*94a0*/  FADD.FTZ R0, R107, R0 ;  /* 0x000000006b007221 */ /* 0x000fe20000010000 */
[----:B------:R-:W-:Y:S01]  /*94b0*/  F2FP.BF16.PACK_AB R113, R144, R3 ;  /* 0x000000039071723e */ /* 0x000fe200000010ff */
[C---:B--2---:R-:W-:Y:S04]  /*94c0*/  HMMA.16816.F32.BF16 R28, R68.reuse, R88, R28 ;  /* 0x00000058441c723c */ /* 0x044fe8000004181c */
[----:B------:R-:W-:Y:S01]  /*94d0*/  FADD.FTZ R2, R123, R2 ;  /* 0x000000027b027221 */ /* 0x000fe20000010000 */
[----:B------:R-:W-:Y:S01]  /*94e0*/  F2FP.BF16.PACK_AB R114, R149, R119 ;  /* 0x000000779572723e */ /* 0x000fe200000010ff */
[----:B------:R-:W-:Y:S02]  /*94f0*/  FADD.FTZ R0, R106, R0 ;  /* 0x000000006a007221 */ /* 0x000fe40000010000 */
[C---:B------:R-:W-:Y:S01]  /*9500*/  HMMA.16816.F32.BF16 R32, R68.reuse, R90, R32 ;  /* 0x0000005a4420723c */ /* 0x040fe20000041820 */
[----:B------:R-:W-:Y:S03]  /*9510*/  LDSM.16.MT88.4 R88, [R206+0x3800] ;  /* 0x00380000ce58783b */ /* 0x000fe60000004200 */
[----:B------:R-:W-:Y:S02]  /*9520*/  FADD.FTZ R2, R121, R2 ;  /* 0x0000000279027221 */ /* 0x000fe40000010000 */
[----:B------:R-:W-:Y:S02]  /*9530*/  FADD.FTZ R0, R104, R0 ;  /* 0x0000000068007221 */ /* 0x000fe40000010000 */
[C---:B------:R-:W-:Y:S04]  /*9540*/  HMMA.16816.F32.BF16 R36, R68.reuse, R80, R36 ;  /* 0x000000504424723c */ /* 0x040fe80000041824 */
[----:B------:R-:W-:Y:S02]  /*9550*/  FADD.FTZ R2, R231, R2 ;  /* 0x00000002e7027221 */ /* 0x000fe40000010000 */
[----:B------:R-:W-:Y:S02]  /*9560*/  FADD.FTZ R0, R153, R0 ;  /* 0x0000000099007221 */ /* 0x000fe40000010000 */
[C---:B------:R-:W-:Y:S01]  /*9570*/  HMMA.16816.F32.BF16 R40, R68.reuse, R82, R40 ;  /* 0x000000524428723c */ /* 0x040fe20000041828 */
[----:B------:R-:W2:Y:S03]  /*9580*/  LDSM.16.MT88.4 R80, [R204+0x3800] ;  /* 0x00380000cc50783b */ /* 0x000ea60000004200 */
        /* <DEDUP_REMOVED lines=8> */
[C---:B-1----:R-:W-:Y:S04]  /*9610*/  HMMA.16816.F32.BF16 R52, R68.reuse, R72, R52 ;  /* 0x000000484434723c */ /* 0x042fe80000041834 */
[----:B------:R-:W-:Y:S02]  /*9620*/  FADD.FTZ R2, R102, R2 ;  /* 0x0000000266027221 */ /* 0x000fe40000010000 */
[----:B------:R-:W1:Y:S01]  /*9630*/  LDSM.16.MT88.4 R100, [R204+0x7800] ;  /* 0x00780000cc64783b */ /* 0x000e620000004200 */
[----:B------:R-:W-:Y:S01]  /*9640*/  FADD.FTZ R0, R147, R0 ;  /* 0x0000000093007221 */ /* 0x000fe20000010000 */
[C---:B------:R-:W-:Y:S04]  /*9650*/  HMMA.16816.F32.BF16 R56, R68.reuse, R74, R56 ;  /* 0x0000004a4438723c */ /* 0x040fe80000041838 */
[----:B------:R-:W-:Y:S02]  /*9660*/  FADD.FTZ R2, R252, R2 ;  /* 0x00000002fc027221 */ /* 0x000fe40000010000 */
[----:B------:R-:W-:Y:S02]  /*9670*/  FADD.FTZ R3, R3, R0 ;  /* 0x0000000003037221 */ /* 0x000fe40000010000 */
[C---:B------:R-:W-:Y:S04]  /*9680*/  HMMA.16816.F32.BF16 R60, R68.reuse, R76, R60 ;  /* 0x0000004c443c723c */ /* 0x040fe8000004183c */
[----:B------:R-:W-:Y:S02]  /*9690*/  FADD.FTZ R2, R176, R2 ;  /* 0x00000002b0027221 */ /* 0x000fe40000010000 */
[----:B------:R-:W-:Y:S02]  /*96a0*/  FADD.FTZ R3, R144, R3 ;  /* 0x0000000390037221 */ /* 0x000fe40000010000 */
[----:B------:R-:W-:Y:S04]  /*96b0*/  HMMA.16816.F32.BF16 R64, R68, R78, R64 ;  /* 0x0000004e4440723c */ /* 0x000fe80000041840 */
[----:B------:R-:W-:Y:S04]  /*96c0*/  FADD.FTZ R2, R167, R2 ;  /* 0x00000002a7027221 */ /* 0x000fe80000010000 */
[C---:B------:R-:W-:Y:S01]  /*96d0*/  HMMA.16816.F32.BF16 R120, R112.reuse, R124, R4 ;  /* 0x0000007c7078723c */ /* 0x040fe20000041804 */
[----:B------:R-:W-:Y:S04]  /*96e0*/  LDSM.16.MT88.4 R4, [R206+0x7800] ;  /* 0x00780000ce04783b */ /* 0x000fe80000004200 */
[----:B------:R-:W-:Y:S03]  /*96f0*/  FADD.FTZ R2, R109, R2 ;  /* 0x000000026d027221 */ /* 0x000fe60000010000 */
[C---:B------:R-:W-:Y:S01]  /*9700*/  HMMA.16816.F32.BF16 R124, R112.reuse, R126, R8 ;  /* 0x0000007e707c723c */ /* 0x040fe20000041808 */
[----:B------:R-:W3:Y:S03]  /*9710*/  LDL R8, [R1+0x28] ;  /* 0x0000280001087983 */ /* 0x000ee60000100800 */
[----:B------:R-:W-:Y:S01]  /*9720*/  FADD.FTZ R2, R166, R2 ;  /* 0x00000002a6027221 */ /* 0x000fe20000010000 */
[----:B------:R-:W4:Y:S03]  /*9730*/  LDSM.16.MT88.4 R108, [R203+0x7800] ;  /* 0x00780000cb6c783b */ /* 0x000f260000004200 */
[C---:B--2---:R-:W-:Y:S04]  /*9740*/  HMMA.16816.F32.BF16 R68, R112.reuse, R80, R12 ;  /* 0x000000507044723c */ /* 0x044fe8000004180c */
[----:B------:R-:W-:Y:S04]  /*9750*/  FADD.FTZ R2, R164, R2 ;  /* 0x00000002a4027221 */ /* 0x000fe80000010000 */
[C---:B------:R-:W-:Y:S04]  /*9760*/  HMMA.16816.F32.BF16 R72, R112.reuse, R82, R16 ;  /* 0x000000527048723c */ /* 0x040fe80000041810 */
        /* <DEDUP_REMOVED lines=13> */
[C---:B-1----:R-:W-:Y:S04]  /*9840*/  HMMA.16816.F32.BF16 R128, R112.reuse, R100, R44 ;  /* 0x000000647080723c */ /* 0x042fe8000004182c */
[----:B------:R-:W-:Y:S04]  /*9850*/  FADD.FTZ R2, R105, R2 ;  /* 0x0000000269027221 */ /* 0x000fe80000010000 */
[C---:B------:R-:W-:Y:S04]  /*9860*/  HMMA.16816.F32.BF16 R100, R112.reuse, R102, R48 ;  /* 0x000000667064723c */ /* 0x040fe80000041830 */
[----:B------:R-:W-:Y:S04]  /*9870*/  FADD.FTZ R2, R154, R2 ;  /* 0x000000029a027221 */ /* 0x000fe80000010000 */
[C---:B----4-:R-:W-:Y:S04]  /*9880*/  HMMA.16816.F32.BF16 R104, R112.reuse, R108, R52 ;  /* 0x0000006c7068723c */ /* 0x050fe80000041834 */
[----:B------:R-:W-:Y:S04]  /*9890*/  FADD.FTZ R2, R152, R2 ;  /* 0x0000000298027221 */ /* 0x000fe80000010000 */
[C---:B------:R-:W-:Y:S04]  /*98a0*/  HMMA.16816.F32.BF16 R108, R112.reuse, R110, R56 ;  /* 0x0000006e706c723c */ /* 0x040fe80000041838 */
[----:B------:R-:W-:Y:S04]  /*98b0*/  FADD.FTZ R2, R151, R2 ;  /* 0x0000000297027221 */ /* 0x000fe80000010000 */
[----:B------:R-:W-:Y:S02]  /*98c0*/  FADD.FTZ R2, R133, R2 ;  /* 0x0000000285027221 */ /* 0x000fe40000010000 */
[C---:B------:R-:W-:Y:S03]  /*98d0*/  HMMA.16816.F32.BF16 R132, R112.reuse, R4, R60 ;  /* 0x000000047084723c */ /* 0x040fe6000004183c */
[----:B------:R-:W-:Y:S04]  /*98e0*/  FADD.FTZ R2, R150, R2 ;  /* 0x0000000296027221 */ /* 0x000fe80000010000 */
[----:B------:R-:W-:Y:S01]  /*98f0*/  FADD.FTZ R2, R146, R2 ;  /* 0x0000000292027221 */ /* 0x000fe20000010000 */
[----:B------:R-:W-:Y:S04]  /*9900*/  HMMA.16816.F32.BF16 R112, R112, R6, R64 ;  /* 0x000000067070723c */ /* 0x000fe80000041840 */
[----:B------:R-:W-:Y:S04]  /*9910*/  FADD.FTZ R0, R145, R2 ;  /* 0x0000000291007221 */ /* 0x000fe80000010000 */
[----:B------:R-:W-:Y:S04]  /*9920*/  FADD.FTZ R2, R119, R0 ;  /* 0x0000000077027221 */ /* 0x000fe80000010000 */
[----:B------:R-:W-:Y:S02]  /*9930*/  FADD.FTZ R0, R118, R3 ;  /* 0x0000000376007221 */ /* 0x000fe40000010000 */
[----:B------:R-:W-:Y:S02]  /*9940*/  FADD.FTZ R2, R149, R2 ;  /* 0x0000000295027221 */ /* 0x000fe40000010000 */
[----:B------:R-:W-:Y:S02]  /*9950*/  FADD.FTZ R0, R148, R0 ;  /* 0x0000000094007221 */ /* 0x000fe40000010000 */
[----:B------:R-:W-:Y:S01]  /*9960*/  IMAD.MOV.U32 R118, RZ, RZ, R116 ;  /* 0x000000ffff767224 */ /* 0x000fe200078e0074 */
[----:B------:R1:W-:Y:S01]  /*9970*/  STL [R1+0x4], R2 ;  /* 0x0000040201007387 */ /* 0x0003e20000100800 */
[----:B------:R-:W-:Y:S03]  /*9980*/  IMAD.MOV.U32 R3, RZ, RZ, R117 ;  /* 0x000000ffff037224 */ /* 0x000fe600078e0075 */
[----:B------:R1:W-:Y:S01]  /*9990*/  STL [R1+0x8], R0 ;  /* 0x0000080001007387 */ /* 0x0003e20000100800 */
[----:B---3--:R-:W-:Y:S01]  /*99a0*/  ISETP.GT.AND P0, PT, R229, R8, PT ;  /* 0x00000008e500720c */ /* 0x008fe20003f04270 */
[----:B------:R-:W-:Y:S11]  /*99b0*/  IMAD.MOV.U32 R229, RZ, RZ, R230 ;  /* 0x000000ffffe57224 */ /* 0x000ff600078e00e6 */
[----:B------:R-:W-:Y:S01]  /*99c0*/  @!UPT UIADD3 URZ, URZ, URZ, URZ ;  /* 0x0000003f3f3ff290 */ /* 0x000fe2000fffe03f */
[----:B-1----:R-:W-:-:S05]  /*99d0*/  @P0 BRA `(.L_x_71) ;  /* 0xffffbe2000000947 */ /* 0x002fca000383ffff */
.L_x_70:
[----:B-1----:R-:W2:Y:S02]  /*99e0*/  LDL R0, [R1] ;  /* 0x0000000001007983 */ /* 0x002ea40000100800 */
[----:B--2---:R-:W-:-:S13]  /*99f0*/  ISETP.GE.AND P0, PT, R230, R0, PT ;  /* 0x00000000e600720c */ /* 0x004fda0003f06270 */
[----:B------:R-:W-:Y:S05]  /*9a00*/  @!P0 BRA `(.L_x_72) ;  /* 0x000034b000008947 */ /* 0x000fea0003800000 */
[----:B------:R-:W-:Y:S02]  /*9a10*/  MOV R119, R116 ;  /* 0x0000007400777202 */ /* 0x000fe40000000f00 */
[----:B------:R-:W-:Y:S02]  /*9a20*/  MOV R118, R117 ;  /* 0x0000007500767202 */ /* 0x000fe40000000f00 */
.L_x_73:
[----:B------:R-:W2:Y:S01]  /*9a30*/  LDL.64 R154, [R1+0x18] ;  /* 0x00001800019a7983 */ /* 0x000ea20000100a00 */
[----:B------:R-:W-:Y:S04]  /*9a40*/  DEPBAR.LE SB0, 0x0 ;  /* 0x000080000000791a */ /* 0x000fe80000000000 */
[----:B------:R-:W-:Y:S01]  /*9a50*/  WARPSYNC 0xffffffff ;  /* 0xffffffff00007948 */ /* 0x000fe20003800000 */
[----:B------:R-:W3:Y:S01]  /*9a60*/  LDL R152, [R1+0x24] ;  /* 0x0000240001987983 */ /* 0x000ee20000100800 */
[----:B------:R-:W-:Y:S01]  /*9a70*/  SHF.R.S32.HI R0, RZ, 0x1f, R230 ;  /* 0x0000001fff007819 */ /* 0x000fe200000114e6 */
[----:B------:R-:W-:Y:S01]  /*9a80*/  IMAD.WIDE.U32 R2, R230, c[0x0][0x208], RZ ;  /* 0x00008200e6027a25 */ /* 0x000fe200078e00ff */
[----:B------:R-:W-:Y:S01]  /*9a90*/  MOV R232, 0x6 ;  /* 0x0000000600e87802 */ /* 0x000fe20000000f00 */
[----:B------:R-:W-:Y:S02]  /*9aa0*/  BAR.SYNC.DEFER_BLOCKING 0x0 ;  /* 0x0000000000007b1d */ /* 0x000fe40000010000 */
[----:B------:R-:W-:Y:S01]  /*9ab0*/  IMAD R0, R0, c[0x0][0x208], RZ ;  /* 0x0000820000007a24 */ /* 0x000fe200078e02ff */
[----:B------:R-:W-:Y:S03]  /*9ac0*/  SHF.L.U32 R116, R2, 0x7, RZ ;  /* 0x0000000702747819 */ /* 0x000fe600000006ff */
[----:B------:R-:W-:Y:S05]  /*9ad0*/  IMAD R0, R230, c[0x0][0x20c], R0 ;  /* 0x00008300e6007a24 */ /* 0x000fea00078e0200 */
[----:B------:R-:W-:Y:S04]  /*9ae0*/  IADD3 R0, R3, R0, RZ ;  /* 0x0000000003007210 */ /* 0x000fe80007ffe0ff */
[----:B------:R-:W-:Y:S01]  /*9af0*/  SHF.L.U64.HI R0, R2, 0x7, R0 ;  /* 0x0000000702007819 */ /* 0x000fe20000010200 */
[----:B------:R-:W1:Y:S08]  /*9b00*/  LDSM.16.M88.4 R8, [R201] ;  /* 0x00000000c908783b */ /* 0x000e700000000200 */
[----:B------:R-:W4:Y:S08]  /*9b10*/  LDSM.16.M88.4 R16, [R201+0x800] ;  /* 0x00080000c910783b */ /* 0x000f300000000200 */
[----:B------:R-:W5:Y:S08]  /*9b20*/  LDSM.16.M88.4 R24, [R201+0x1000] ;  /* 0x00100000c918783b */ /* 0x000f700000000200 */
[----:B------:R-:W3:Y:S04]  /*9b30*/  LDL R229, [R1] ;  /* 0x0000000001e57983 */ /* 0x000ee80000100800 */
[----:B------:R-:W5:Y:S08]  /*9b40*/  LDSM.16.M88.4 R32, [R201+0x1800] ;  /* 0x00180000c920783b */ /* 0x000f700000000200 */
[----:B------:R-:W3:Y:S01]  /*9b50*/  LDL.64 R234, [R1+0x10] ;  /* 0x0000100001ea7983 */ /* 0x000ee20000100a00 */
[C---:B-1----:R-:W-:Y:S05]  /*9b60*/  HMMA.16816.F32.BF16 R4, R136.reuse, R8, RZ ;  /* 0x000000088804723c */ /* 0x042fea00000418ff */
[----:B------:R-:W1:Y:S03]  /*9b70*/  LDSM.16.M88.4 R40, [R201+0x2000] ;  /* 0x00200000c928783b */ /* 0x000e660000000200 */
[C---:B------:R-:W-:Y:S05]  /*9b80*/  HMMA.16816.F32.BF16 R8, R136.reuse, R10, RZ ;  /* 0x0000000a8808723c */ /* 0x040fea00000418ff */
[----:B------:R-:W3:Y:S04]  /*9b90*/  LDL R233, [R1+0x20] ;  /* 0x0000200001e97983 */ /* 0x000ee80000100800 */
[----:B------:R-:W1:Y:S01]  /*9ba0*/  LDSM.16.M88.4 R48, [R201+0x2800] ;  /* 0x00280000c930783b */ /* 0x000e620000000200 */
[C---:B----4-:R-:W-:Y:S07]  /*9bb0*/  HMMA.16816.F32.BF16 R12, R136.reuse, R16, RZ ;  /* 0x00000010880c723c */ /* 0x050fee00000418ff */
[----:B------:R-:W4:Y:S01]  /*9bc0*/  LDSM.16.M88.4 R56, [R201+0x3000] ;  /* 0x00300000c938783b */ /* 0x000f220000000200 */
[C---:B------:R-:W-:Y:S07]  /*9bd0*/  HMMA.16816.F32.BF16 R16, R136.reuse, R18, RZ ;  /* 0x000000128810723c */ /* 0x040fee00000418ff */
[----:B------:R-:W4:Y:S01]  /*9be0*/  LDSM.16.M88.4 R64, [R201+0x3800] ;  /* 0x00380000c940783b */ /* 0x000f220000000200 */
[C---:B-----5:R-:W-:Y:S07]  /*9bf0*/  HMMA.16816.F32.BF16 R20, R136.reuse, R24, RZ ;  /* 0x000000188814723c */ /* 0x060fee00000418ff */
[----:B------:R-:W5:Y:S01]  /*9c00*/  LDSM.16.M88.4 R144, [R207] ;  /* 0x00000000cf90783b */ /* 0x000f620000000200 */
[C---:B------:R-:W-:Y:S07]  /*9c10*/  HMMA.16816.F32.BF16 R24, R136.reuse, R26, RZ ;  /* 0x0000001a8818723c */ /* 0x040fee00000418ff */
[----:B------:R-:W4:Y:S01]  /*9c20*/  LDSM.16.M88.4 R148, [R222] ;  /* 0x00000000de94783b */ /* 0x000f220000000200 */
[C---:B------:R-:W-:Y:S07]  /*9c30*/  HMMA.16816.F32.BF16 R28, R136.reuse, R32, RZ ;  /* 0x00000020881c723c */ /* 0x040fee00000418ff */
[----:B------:R-:W-:Y:S01]  /*9c40*/  LDSM.16.M88.4 R156, [R219] ;  /* 0x00000000db9c783b */ /* 0x000fe20000000200 */
[C---:B------:R-:W-:Y:S07]  /*9c50*/  HMMA.16816.F32.BF16 R32, R136.reuse, R34, RZ ;  /* 0x000000228820723c */ /* 0x040fee00000418ff */
[----:B------:R-:W-:Y:S01]  /*9c60*/  LDSM.16.M88.4 R160, [R218] ;  /* 0x00000000daa0783b */ /* 0x000fe20000000200 */
[C---:B-1----:R-:W-:Y:S07]  /*9c70*/  HMMA.16816.F32.BF16 R36, R136.reuse, R40, RZ ;  /* 0x000000288824723c */ /* 0x042fee00000418ff */
[----:B------:R-:W-:Y:S01]  /*9c80*/  LDSM.16.M88.4 R164, [R217] ;  /* 0x00000000d9a4783b */ /* 0x000fe20000000200 */
[C---:B------:R-:W-:Y:S07]  /*9c90*/  HMMA.16816.F32.BF16 R40, R136.reuse, R42, RZ ;  /* 0x0000002a8828723c */ /* 0x040fee00000418ff */
[----:B------:R-:W-:Y:S01]  /*9ca0*/  LDSM.16.M88.4 R176, [R216] ;  /* 0x00000000d8b0783b */ /* 0x000fe20000000200 */
[C---:B------:R-:W-:Y:S08]  /*9cb0*/  HMMA.16816.F32.BF16 R44, R136.reuse, R48, RZ ;  /* 0x00000030882c723c */ /* 0x040ff000000418ff */
[C---:B------:R-:W-:Y:S08]  /*9cc0*/  HMMA.16816.F32.BF16 R48, R136.reuse, R50, RZ ;  /* 0x000000328830723c */ /* 0x040ff000000418ff */
[C---:B----4-:R-:W-:Y:S08]  /*9cd0*/  HMMA.16816.F32.BF16 R52, R136.reuse, R56, RZ ;  /* 0x000000388834723c */ /* 0x050ff000000418ff */
[C---:B------:R-:W-:Y:S08]  /*9ce0*/  HMMA.16816.F32.BF16 R56, R136.reuse, R58, RZ ;  /* 0x0000003a8838723c */ /* 0x040ff000000418ff */
[C---:B------:R-:W-:Y:S08]  /*9cf0*/  HMMA.16816.F32.BF16 R60, R136.reuse, R64, RZ ;  /* 0x00000040883c723c */ /* 0x040ff000000418ff */
[----:B------:R-:W-:Y:S08]  /*9d00*/  HMMA.16816.F32.BF16 R64, R136, R66, RZ ;  /* 0x000000428840723c */ /* 0x000ff000000418ff */
[C---:B-----5:R-:W-:Y:S08]  /*9d10*/  HMMA.16816.F32.BF16 R4, R140.reuse, R144, R4 ;  /* 0x000000908c04723c */ /* 0x060ff00000041804 */
[C---:B------:R-:W-:Y:S01]  /*9d20*/  HMMA.16816.F32.BF16 R8, R140.reuse, R146, R8 ;  /* 0x000000928c08723c */ /* 0x040fe20000041808 */
[----:B------:R-:W1:Y:S07]  /*9d30*/  LDSM.16.M88.4 R144, [R221] ;  /* 0x00000000dd90783b */ /* 0x000e6e0000000200 */
[C---:B------:R-:W-:Y:S08]  /*9d40*/  HMMA.16816.F32.BF16 R12, R140.reuse, R148, R12 ;  /* 0x000000948c0c723c */ /* 0x040ff0000004180c */
[C---:B------:R-:W-:Y:S08]  /*9d50*/  HMMA.16816.F32.BF16 R16, R140.reuse, R150, R16 ;  /* 0x000000968c10723c */ /* 0x040ff00000041810 */
[C---:B-1----:R-:W-:Y:S08]  /*9d60*/  HMMA.16816.F32.BF16 R20, R140.reuse, R144, R20 ;  /* 0x000000908c14723c */ /* 0x042ff00000041814 */
[C---:B------:R-:W-:Y:S04]  /*9d70*/  HMMA.16816.F32.BF16 R24, R140.reuse, R146, R24 ;  /* 0x000000928c18723c */ /* 0x040fe80000041818 */
[C---:B--2---:R-:W-:Y:S02]  /*9d80*/  IADD3 R3, P6, R116.reuse, R154, RZ ;  /* 0x0000009a74037210 */ /* 0x044fe40007fde0ff */
[----:B------:R-:W-:Y:S02]  /*9d90*/  IADD3 R116, P4, P1, R116, 0x40, R154 ;  /* 0x0000004074747810 */ /* 0x000fe4000799e09a */
[C---:B------:R-:W-:Y:S04]  /*9da0*/  LEA R2, P5, R3.reuse, c[0x0][0x1f8], 0x1 ;  /* 0x00007e0003027a11 */ /* 0x040fe800078a08ff */
[C---:B---3--:R-:W-:Y:S02]  /*9db0*/  IADD3.X R117, R0.reuse, R152, RZ, P6, !PT ;  /* 0x0000009800757210 */ /* 0x048fe400037fe4ff */
[----:B------:R-:W-:Y:S02]  /*9dc0*/  IADD3.X R0, R0, RZ, R152, P4, P1 ;  /* 0x000000ff00007210 */ /* 0x000fe400027e2498 */
[----:B------:R-:W1:Y:S01]  /*9dd0*/  LDSM.16.M88.4 R152, [R220] ;  /* 0x00000000dc98783b */ /* 0x000e620000000200 */
[----:B------:R-:W-:Y:S02]  /*9de0*/  LEA.HI.X R3, R3, c[0x0][0x1fc], R117, 0x1, P5 ;  /* 0x00007f0003037a11 */ /* 0x000fe400028f0c75 */
[C---:B------:R-:W-:Y:S04]  /*9df0*/  LEA R180, P0, R116.reuse, c[0x0][0x1f8], 0x1 ;  /* 0x00007e0074b47a11 */ /* 0x040fe800078008ff */
[----:B------:R-:W-:Y:S01]  /*9e00*/  LEA.HI.X R181, R116, c[0x0][0x1fc], R0, 0x1, P0 ;  /* 0x00007f0074b57a11 */ /* 0x000fe200000f0c00 */
[----:B------:R-:W-:Y:S01]  /*9e10*/  @!PT LDS RZ, [RZ] ;  /* 0x00000000fffff984 */ /* 0x000fe20000000800 */
[----:B------:R-:W-:Y:S01]  /*9e20*/  @!PT LDS RZ, [RZ] ;  /* 0x00000000fffff984 */ /* 0x000fe20000000800 */
[----:B------:R-:W-:Y:S01]  /*9e30*/  @!PT LDS RZ, [RZ] ;  /* 0x00000000fffff984 */ /* 0x000fe20000000800 */
[----:B------:R2:W-:Y:S01]  /*9e40*/  LDGSTS.E.BYPASS.LTC128B.128 [R228+0x100], [R2.64], !P3 ;  /* 0x0010000002e47fae */ /* 0x0005e2000d901d46 */
[----:B------:R-:W-:Y:S04]  /*9e50*/  MOV R0, c[0x0][0x208] ;  /* 0x0000820000007a02 */ /* 0x000fe80000000f00 */
[C---:B------:R-:W-:Y:S02]  /*9e60*/  SHF.L.U32 R148, R0.reuse, 0x6, RZ ;  /* 0x0000000600947819 */ /* 0x040fe400000006ff */
[----:B------:R-:W-:Y:S01]  /*9e70*/  SHF.L.U64.HI R0, R0, R232, c[0x0][0x20c] ;  /* 0x0000830000007619 */ /* 0x000fe200000102e8 */
[----:B------:R3:W-:Y:S01]  /*9e80*/  LDGSTS.E.BYPASS.LTC128B.128 [R228+0x4100], [R180.64], !P2 ;  /* 0x04100000b4e47fae */ /* 0x0007e2000d101d46 */
[----:B------:R-:W-:Y:S04]  /*9e90*/  IADD3 R116, P0, R2, R148, RZ ;  /* 0x0000009402747210 */ /* 0x000fe80007f1e0ff */
[----:B------:R-:W-:Y:S05]  /*9ea0*/  IADD3.X R117, R3, R0, RZ, P0, !PT ;  /* 0x0000000003757210 */ /* 0x000fea00007fe4ff */
[----:B------:R4:W-:Y:S08]  /*9eb0*/  LDGSTS.E.BYPASS.LTC128B.128 [R228+0x1100], [R116.64], !P3 ;  /* 0x0110000074e47fae */ /* 0x0009f0000d901d46 */
[----:B------:R4:W-:Y:S01]  /*9ec0*/  LDGSTS.E.BYPASS.LTC128B.128 [R228+0x5100], [R116.64+0x80], !P2 ;  /* 0x0510008074e47fae */ /* 0x0009e2000d101d46 */
[----:B--2---:R-:W-:Y:S04]  /*9ed0*/  IADD3 R2, P1, R116, R148, RZ ;  /* 0x0000009474027210 */ /* 0x004fe80007f3e0ff */
[----:B------:R-:W-:Y:S01]  /*9ee0*/  IADD3.X R3, R117, R0, RZ, P1, !PT ;  /* 0x0000000075037210 */ /* 0x000fe20000ffe4ff */
[C---:B-1----:R-:W-:Y:S03]  /*9ef0*/  HMMA.16816.F32.BF16 R28, R140.reuse, R152, R28 ;  /* 0x000000988c1c723c */ /* 0x042fe6000004181c */
[----:B------:R-:W-:Y:S01]  /*9f00*/  IADD3 R148, P0, R2, R148, RZ ;  /* 0x0000009402947210 */ /* 0x000fe20007f1e0ff */
[----:B------:R1:W-:Y:S03]  /*9f10*/  LDGSTS.E.BYPASS.LTC128B.128 [R228+0x2100], [R2.64], !P3 ;  /* 0x0210000002e47fae */ /* 0x0003e6000d901d46 */
[----:B------:R-:W-:Y:S01]  /*9f20*/  IADD3.X R149, R3, R0, RZ, P0, !PT ;  /* 0x0000000003957210 */ /* 0x000fe200007fe4ff */
[C---:B------:R-:W-:Y:S03]  /*9f30*/  HMMA.16816.F32.BF16 R32, R140.reuse, R154, R32 ;  /* 0x0000009a8c20723c */ /* 0x040fe60000041820 */
[C---:B------:R-:W-:Y:S01]  /*9f40*/  ISETP.GT.AND P0, PT, R230.reuse, R229, PT ;  /* 0x000000e5e600720c */ /* 0x040fe20003f04270 */
[----:B------:R1:W-:Y:S01]  /*9f50*/  LDGSTS.E.BYPASS.LTC128B.128 [R228+0x6100], [R2.64+0x80], !P2 ;  /* 0x0610008002e47fae */ /* 0x0003e2000d101d46 */
[----:B------:R-:W-:Y:S03]  /*9f60*/  IADD3 R230, R230, -0x1, RZ ;  /* 0xffffffffe6e67810 */ /* 0x000fe60007ffe0ff */
[C---:B------:R-:W-:Y:S04]  /*9f70*/  HMMA.16816.F32.BF16 R36, R140.reuse, R156, R36 ;  /* 0x0000009c8c24723c */ /* 0x040fe80000041824 */
[----:B------:R2:W-:Y:S04]  /*9f80*/  LDGSTS.E.BYPASS.LTC128B.128 [R228+0x3100], [R148.64], !P3 ;  /* 0x0310000094e47fae */ /* 0x0005e8000d901d46 */
[C---:B------:R-:W-:Y:S04]  /*9f90*/  HMMA.16816.F32.BF16 R40, R140.reuse, R158, R40 ;  /* 0x0000009e8c28723c */ /* 0x040fe80000041828 */
[----:B------:R2:W-:Y:S04]  /*9fa0*/  LDGSTS.E.BYPASS.LTC128B.128 [R228+0x7100], [R148.64+0x80], !P2 ;  /* 0x0710008094e47fae */ /* 0x0005e8000d101d46 */
[C---:B------:R-:W-:Y:S04]  /*9fb0*/  HMMA.16816.F32.BF16 R44, R140.reuse, R160, R44 ;  /* 0x000000a08c2c723c */ /* 0x040fe8000004182c */
[----:B---3--:R-:W3:Y:S04]  /*9fc0*/  LDSM.16.M88.4 R180, [R205] ;  /* 0x00000000cdb4783b */ /* 0x008ee80000000200 */
[C---:B------:R-:W-:Y:S04]  /*9fd0*/  HMMA.16816.F32.BF16 R48, R140.reuse, R162, R48 ;  /* 0x000000a28c30723c */ /* 0x040fe80000041830 */
[----:B------:R-:W0:Y:S04]  /*9fe0*/  LDGDEPBAR ;  /* 0x00000000000079af */ /* 0x000e280000000000 */
[C---:B------:R-:W-:Y:S04]  /*9ff0*/  HMMA.16816.F32.BF16 R52, R140.reuse, R164, R52 ;  /* 0x000000a48c34723c */ /* 0x040fe80000041834 */
[----:B------:R-:W-:Y:S04]  /*a000*/  LDSM.16.M88.4 R144, [R205+0x1000] ;  /* 0x00100000cd90783b */ /* 0x000fe80000000200 */
[C---:B------:R-:W-:Y:S04]  /*a010*/  HMMA.16816.F32.BF16 R56, R140.reuse, R166, R56 ;  /* 0x000000a68c38723c */ /* 0x040fe80000041838 */
[----:B--2---:R-:W2:Y:S04]  /*a020*/  LDSM.16.M88.4 R148, [R205+0x800] ;  /* 0x00080000cd94783b */ /* 0x004ea80000000200 */
[C---:B------:R-:W-:Y:S04]  /*a030*/  HMMA.16816.F32.BF16 R60, R140.reuse, R176, R60 ;  /* 0x000000b08c3c723c */ /* 0x040fe8000004183c */
[----:B------:R-:W5:Y:S04]  /*a040*/  LDSM.16.M88.4 R152, [R205+0x1800] ;  /* 0x00180000cd98783b */ /* 0x000f680000000200 */
[----:B------:R-:W-:Y:S04]  /*a050*/  HMMA.16816.F32.BF16 R64, R140, R178, R64 ;  /* 0x000000b28c40723c */ /* 0x000fe80000041840 */
[----:B------:R-:W1:Y:S04]  /*a060*/  LDSM.16.M88.4 R156, [R205+0x2000] ;  /* 0x00200000cd9c783b */ /* 0x000e680000000200 */
[C---:B---3--:R-:W-:Y:S04]  /*a070*/  HMMA.16816.F32.BF16 R4, R168.reuse, R180, R4 ;  /* 0x000000b4a804723c */ /* 0x048fe80000041804 */
[----:B------:R-:W-:Y:S04]  /*a080*/  LDSM.16.M88.4 R160, [R205+0x3800] ;  /* 0x00380000cda0783b */ /* 0x000fe80000000200 */
[C---:B------:R-:W-:Y:S04]  /*a090*/  HMMA.16816.F32.BF16 R8, R168.reuse, R182, R8 ;  /* 0x000000b6a808723c */ /* 0x040fe80000041808 */
[----:B------:R-:W-:Y:S04]  /*a0a0*/  LDSM.16.M88.4 R164, [R202] ;  /* 0x00000000caa4783b */ /* 0x000fe80000000200 */
[C---:B--2---:R-:W-:Y:S04]  /*a0b0*/  HMMA.16816.F32.BF16 R12, R168.reuse, R148, R12 ;  /* 0x00000094a80c723c */ /* 0x044fe8000004180c */
[----:B------:R-:W-:Y:S04]  /*a0c0*/  LDSM.16.M88.4 R176, [R202+0x800] ;  /* 0x00080000cab0783b */ /* 0x000fe80000000200 */
[C---:B------:R-:W-:Y:S04]  /*a0d0*/  HMMA.16816.F32.BF16 R16, R168.reuse, R150, R16 ;  /* 0x00000096a810723c */ /* 0x040fe80000041810 */
[----:B------:R-:W2:Y:S04]  /*a0e0*/  LDSM.16.M88.4 R148, [R205+0x2800] ;  /* 0x00280000cd94783b */ /* 0x000ea80000000200 */
[C---:B------:R-:W-:Y:S04]  /*a0f0*/  HMMA.16816.F32.BF16 R20, R168.reuse, R144, R20 ;  /* 0x00000090a814723c */ /* 0x040fe80000041814 */
[----:B------:R-:W-:Y:S04]  /*a100*/  LDSM.16.M88.4 R180, [R201+0x6800] ;  /* 0x00680000c9b4783b */ /* 0x000fe80000000200 */
[C---:B------:R-:W-:Y:S04]  /*a110*/  HMMA.16816.F32.BF16 R24, R168.reuse, R146, R24 ;  /* 0x00000092a818723c */ /* 0x040fe80000041818 */
[----:B------:R-:W3:Y:S04]  /*a120*/  LDSM.16.M88.4 R144, [R205+0x3000] ;  /* 0x00300000cd90783b */ /* 0x000ee80000000200 */
[C---:B-----5:R-:W-:Y:S08]  /*a130*/  HMMA.16816.F32.BF16 R28, R168.reuse, R152, R28 ;  /* 0x00000098a81c723c */ /* 0x060ff0000004181c */
[C---:B------:R-:W-:Y:S01]  /*a140*/  HMMA.16816.F32.BF16 R32, R168.reuse, R154, R32 ;  /* 0x0000009aa820723c */ /* 0x040fe20000041820 */
[----:B------:R-:W5:Y:S07]  /*a150*/  LDSM.16.M88.4 R152, [R202+0x1000] ;  /* 0x00100000ca98783b */ /* 0x000f6e0000000200 */
        /* <DEDUP_REMOVED lines=32> */
[----:B------:R-:W2:Y:S07]  /*a360*/  LDSM.16.M88.4 R160, [R201+0x7000] ;  /* 0x00700000c9a0783b */ /* 0x000eae0000000200 */
[C---:B-----5:R-:W-:Y:S08]  /*a370*/  HMMA.16816.F32.BF16 R60, R172.reuse, R152, R60 ;  /* 0x00000098ac3c723c */ /* 0x060ff0000004183c */
[----:B------:R-:W-:Y:S01]  /*a380*/  HMMA.16816.F32.BF16 R64, R172, R154, R64 ;  /* 0x0000009aac40723c */ /* 0x000fe20000041840 */
[----:B------:R-:W5:Y:S07]  /*a390*/  LDSM.16.M88.4 R152, [R201+0x7800] ;  /* 0x00780000c998783b */ /* 0x000f6e0000000200 */
[C---:B-1----:R-:W-:Y:S08]  /*a3a0*/  HMMA.16816.F32.BF16 R4, R184.reuse, R156, R4 ;  /* 0x0000009cb804723c */ /* 0x042ff00000041804 */
[C---:B------:R-:W-:Y:S01]  /*a3b0*/  HMMA.16816.F32.BF16 R8, R184.reuse, R158, R8 ;  /* 0x0000009eb808723c */ /* 0x040fe20000041808 */
[----:B------:R-:W1:Y:S07]  /*a3c0*/  LDSM.16.M88.4 R156, [R215] ;  /* 0x00000000d79c783b */ /* 0x000e6e0000000200 */
[C---:B------:R-:W-:Y:S08]  /*a3d0*/  HMMA.16816.F32.BF16 R12, R184.reuse, R164, R12 ;  /* 0x000000a4b80c723c */ /* 0x040ff0000004180c */
[C---:B------:R-:W-:Y:S01]  /*a3e0*/  HMMA.16816.F32.BF16 R16, R184.reuse, R166, R16 ;  /* 0x000000a6b810723c */ /* 0x040fe20000041810 */
[----:B------:R-:W1:Y:S07]  /*a3f0*/  LDSM.16.M88.4 R164, [R214] ;  /* 0x00000000d6a4783b */ /* 0x000e6e0000000200 */
[C---:B--2---:R-:W-:Y:S08]  /*a400*/  HMMA.16816.F32.BF16 R20, R184.reuse, R148, R20 ;  /* 0x00000094b814723c */ /* 0x044ff00000041814 */
[C---:B------:R-:W-:Y:S01]  /*a410*/  HMMA.16816.F32.BF16 R24, R184.reuse, R150, R24 ;  /* 0x00000096b818723c */ /* 0x040fe20000041818 */
[----:B------:R-:W-:Y:S07]  /*a420*/  LDSM.16.M88.4 R148, [R212] ;  /* 0x00000000d494783b */ /* 0x000fee0000000200 */
[C---:B---3--:R-:W-:Y:S08]  /*a430*/  HMMA.16816.F32.BF16 R28, R184.reuse, R144, R28 ;  /* 0x00000090b81c723c */ /* 0x048ff0000004181c */
[C---:B------:R-:W-:Y:S01]  /*a440*/  HMMA.16816.F32.BF16 R32, R184.reuse, R146, R32 ;  /* 0x00000092b820723c */ /* 0x040fe20000041820 */
[----:B------:R-:W2:Y:S07]  /*a450*/  LDSM.16.M88.4 R144, [R213] ;  /* 0x00000000d590783b */ /* 0x000eae0000000200 */
[C---:B------:R-:W-:Y:S08]  /*a460*/  HMMA.16816.F32.BF16 R36, R184.reuse, R176, R36 ;  /* 0x000000b0b824723c */ /* 0x040ff00000041824 */
[C---:B------:R-:W-:Y:S01]  /*a470*/  HMMA.16816.F32.BF16 R40, R184.reuse, R178, R40 ;  /* 0x000000b2b828723c */ /* 0x040fe20000041828 */
[----:B------:R-:W3:Y:S07]  /*a480*/  LDSM.16.M88.4 R176, [R211] ;  /* 0x00000000d3b0783b */ /* 0x000eee0000000200 */
[C---:B------:R-:W-:Y:S08]  /*a490*/  HMMA.16816.F32.BF16 R44, R184.reuse, R180, R44 ;  /* 0x000000b4b82c723c */ /* 0x040ff0000004182c */
[C---:B------:R-:W-:Y:S01]  /*a4a0*/  HMMA.16816.F32.BF16 R48, R184.reuse, R182, R48 ;  /* 0x000000b6b830723c */ /* 0x040fe20000041830 */
[----:B------:R-:W-:Y:S07]  /*a4b0*/  LDSM.16.M88.4 R180, [R205+0x7000] ;  /* 0x00700000cdb4783b */ /* 0x000fee0000000200 */
[C---:B------:R-:W-:Y:S08]  /*a4c0*/  HMMA.16816.F32.BF16 R52, R184.reuse, R160, R52 ;  /* 0x000000a0b834723c */ /* 0x040ff00000041834 */
[C---:B------:R-:W-:Y:S01]  /*a4d0*/  HMMA.16816.F32.BF16 R56, R184.reuse, R162, R56 ;  /* 0x000000a2b838723c */ /* 0x040fe20000041838 */
[----:B------:R-:W2:Y:S07]  /*a4e0*/  LDSM.16.M88.4 R160, [R210] ;  /* 0x00000000d2a0783b */ /* 0x000eae0000000200 */
[C---:B-----5:R-:W-:Y:S08]  /*a4f0*/  HMMA.16816.F32.BF16 R60, R184.reuse, R152, R60 ;  /* 0x00000098b83c723c */ /* 0x060ff0000004183c */
[----:B------:R-:W-:Y:S01]  /*a500*/  HMMA.16816.F32.BF16 R64, R184, R154, R64 ;  /* 0x0000009ab840723c */ /* 0x000fe20000041840 */
[----:B------:R-:W5:Y:S07]  /*a510*/  LDSM.16.M88.4 R152, [R209] ;  /* 0x00000000d198783b */ /* 0x000f6e0000000200 */
[C---:B-1----:R-:W-:Y:S08]  /*a520*/  HMMA.16816.F32.BF16 R4, R188.reuse, R156, R4 ;  /* 0x0000009cbc04723c */ /* 0x042ff00000041804 */
[C---:B------:R-:W-:Y:S01]  /*a530*/  HMMA.16816.F32.BF16 R8, R188.reuse, R158, R8 ;  /* 0x0000009ebc08723c */ /* 0x040fe20000041808 */
[----:B------:R-:W1:Y:S07]  /*a540*/  LDSM.16.M88.4 R156, [R208] ;  /* 0x00000000d09c783b */ /* 0x000e6e0000000200 */
[C---:B------:R-:W-:Y:S08]  /*a550*/  HMMA.16816.F32.BF16 R12, R188.reuse, R164, R12 ;  /* 0x000000a4bc0c723c */ /* 0x040ff0000004180c */
[C---:B------:R-:W-:Y:S01]  /*a560*/  HMMA.16816.F32.BF16 R16, R188.reuse, R166, R16 ;  /* 0x000000a6bc10723c */ /* 0x040fe20000041810 */
[----:B------:R-:W-:Y:S07]  /*a570*/  LDSM.16.M88.4 R164, [R205+0x5000] ;  /* 0x00500000cda4783b */ /* 0x000fee0000000200 */
        /* <DEDUP_REMOVED lines=8> */
[----:B------:R-:W-:Y:S07]  /*a600*/  LDSM.16.M88.4 R176, [R205+0x6800] ;  /* 0x00680000cdb0783b */ /* 0x000fee0000000200 */
[C---:B------:R-:W-:Y:S08]  /*a610*/  HMMA.16816.F32.BF16 R44, R188.reuse, R160, R44 ;  /* 0x000000a0bc2c723c */ /* 0x040ff0000004182c */
[C---:B------:R-:W-:Y:S01]  /*a620*/  HMMA.16816.F32.BF16 R48, R188.reuse, R162, R48 ;  /* 0x000000a2bc30723c */ /* 0x040fe20000041830 */
[----:B------:R-:W3:Y:S07]  /*a630*/  LDSM.16.M88.4 R160, [R205+0x5800] ;  /* 0x00580000cda0783b */ /* 0x000eee0000000200 */
[C---:B-----5:R-:W-:Y:S08]  /*a640*/  HMMA.16816.F32.BF16 R52, R188.reuse, R152, R52 ;  /* 0x00000098bc34723c */ /* 0x060ff00000041834 */
[C---:B------:R-:W-:Y:S01]  /*a650*/  HMMA.16816.F32.BF16 R56, R188.reuse, R154, R56 ;  /* 0x0000009abc38723c */ /* 0x040fe20000041838 */
[----:B------:R-:W5:Y:S07]  /*a660*/  LDSM.16.M88.4 R152, [R205+0x6000] ;  /* 0x00600000cd98783b */ /* 0x000f6e0000000200 */
[C---:B-1----:R-:W-:Y:S08]  /*a670*/  HMMA.16816.F32.BF16 R60, R188.reuse, R156, R60 ;  /* 0x0000009cbc3c723c */ /* 0x042ff0000004183c */
[----:B------:R-:W-:Y:S01]  /*a680*/  HMMA.16816.F32.BF16 R64, R188, R158, R64 ;  /* 0x0000009ebc40723c */ /* 0x000fe20000041840 */
[----:B------:R-:W1:Y:S07]  /*a690*/  LDSM.16.M88.4 R156, [R205+0x7800] ;  /* 0x00780000cd9c783b */ /* 0x000e6e0000000200 */
[C---:B--2---:R-:W-:Y:S08]  /*a6a0*/  HMMA.16816.F32.BF16 R4, R192.reuse, R144, R4 ;  /* 0x00000090c004723c */ /* 0x044ff00000041804 */
[C---:B------:R-:W-:Y:S01]  /*a6b0*/  HMMA.16816.F32.BF16 R8, R192.reuse, R146, R8 ;  /* 0x00000092c008723c */ /* 0x040fe20000041808 */
[----:B------:R-:W2:Y:S07]  /*a6c0*/  LDSM.16.M88.4 R144, [R202+0x4000] ;  /* 0x00400000ca90783b */ /* 0x000eae0000000200 */
[C---:B------:R-:W-:Y:S08]  /*a6d0*/  HMMA.16816.F32.BF16 R12, R192.reuse, R148, R12 ;  /* 0x00000094c00c723c */ /* 0x040ff0000004180c */
[C---:B------:R-:W-:Y:S01]  /*a6e0*/  HMMA.16816.F32.BF16 R16, R192.reuse, R150, R16 ;  /* 0x00000096c010723c */ /* 0x040fe20000041810 */
[----:B------:R-:W1:Y:S07]  /*a6f0*/  LDSM.16.M88.4 R148, [R202+0x4800] ;  /* 0x00480000ca94783b */ /* 0x000e6e0000000200 */
[C---:B------:R-:W-:Y:S08]  /*a700*/  HMMA.16816.F32.BF16 R20, R192.reuse, R164, R20 ;  /* 0x000000a4c014723c */ /* 0x040ff00000041814 */
[C---:B------:R-:W-:Y:S08]  /*a710*/  HMMA.16816.F32.BF16 R24, R192.reuse, R166, R24 ;  /* 0x000000a6c018723c */ /* 0x040ff00000041818 */
[C---:B---3--:R-:W-:Y:S08]  /*a720*/  HMMA.16816.F32.BF16 R28, R192.reuse, R160, R28 ;  /* 0x000000a0c01c723c */ /* 0x048ff0000004181c */
[C---:B------:R-:W-:Y:S08]  /*a730*/  HMMA.16816.F32.BF16 R32, R192.reuse, R162, R32 ;  /* 0x000000a2c020723c */ /* 0x040ff00000041820 */
[C---:B-----5:R-:W-:Y:S08]  /*a740*/  HMMA.16816.F32.BF16 R36, R192.reuse, R152, R36 ;  /* 0x00000098c024723c */ /* 0x060ff00000041824 */
        /* <DEDUP_REMOVED lines=14> */
[----:B------:R-:W5:Y:S03]  /*a830*/  LDSM.16.M88.4 R148, [R202+0x6800] ;  /* 0x00680000ca94783b */ /* 0x000f660000000200 */
[----:B------:R-:W-:Y:S02]  /*a840*/  FMNMX.FTZ R0, R4, R118, !PT ;  /* 0x0000007604007209 */ /* 0x000fe40007810000 */
[----:B------:R-:W-:Y:S02]  /*a850*/  FMNMX.FTZ R2, R6, R119, !PT ;  /* 0x0000007706027209 */ /* 0x000fe40007810000 */
[C---:B---3--:R-:W-:Y:S04]  /*a860*/  HMMA.16816.F32.BF16 R20, R196.reuse, R152, R20 ;  /* 0x00000098c414723c */ /* 0x048fe80000041814 */
[----:B------:R-:W-:Y:S02]  /*a870*/  FMNMX.FTZ R0, R5, R0, !PT ;  /* 0x0000000005007209 */ /* 0x000fe40007810000 */
[----:B------:R-:W-:Y:S02]  /*a880*/  FMNMX.FTZ R2, R7, R2, !PT ;  /* 0x0000000207027209 */ /* 0x000fe40007810000 */
[C---:B------:R-:W-:Y:S01]  /*a890*/  HMMA.16816.F32.BF16 R24, R196.reuse, R154, R24 ;  /* 0x0000009ac418723c */ /* 0x040fe20000041818 */
[----:B------:R-:W3:Y:S03]  /*a8a0*/  LDSM.16.M88.4 R152, [R202+0x7000] ;  /* 0x00700000ca98783b */ /* 0x000ee60000000200 */
[----:B------:R-:W-:Y:S02]  /*a8b0*/  FMNMX.FTZ R0, R8, R0, !PT ;  /* 0x0000000008007209 */ /* 0x000fe40007810000 */
[----:B------:R-:W-:Y:S02]  /*a8c0*/  FMNMX.FTZ R2, R10, R2, !PT ;  /* 0x000000020a027209 */ /* 0x000fe40007810000 */
[C---:B-1----:R-:W-:Y:S04]  /*a8d0*/  HMMA.16816.F32.BF16 R28, R196.reuse, R156, R28 ;  /* 0x0000009cc41c723c */ /* 0x042fe8000004181c */
        /* <DEDUP_REMOVED lines=9> */
[----:B------:R-:W1:Y:S01]  /*a970*/  LDSM.16.M88.4 R144, [R202+0x7800] ;  /* 0x00780000ca90783b */ /* 0x000e620000000200 */
[----:B------:R-:W-:Y:S04]  /*a980*/  DEPBAR.LE SB0, 0x0 ;  /* 0x000080000000791a */ /* 0x000fe80000000000 */
[----:B------:R-:W-:Y:S02]  /*a990*/  FMNMX.FTZ R0, R16, R0, !PT ;  /* 0x0000000010007209 */ /* 0x000fe40007810000 */
[C---:B-----5:R-:W-:Y:S01]  /*a9a0*/  HMMA.16816.F32.BF16 R44, R196.reuse, R148, R44 ;  /* 0x00000094c42c723c */ /* 0x060fe2000004182c */
[----:B------:R-:W-:Y:S04]  /*a9b0*/  BAR.SYNC.DEFER_BLOCKING 0x0 ;  /* 0x0000000000007b1d */ /* 0x000fe80000010000 */
[----:B------:R-:W-:Y:S02]  /*a9c0*/  FMNMX.FTZ R0, R17, R0, !PT ;  /* 0x0000000011007209 */ /* 0x000fe40007810000 */
[----:B------:R-:W-:Y:S01]  /*a9d0*/  FMNMX.FTZ R2, R18, R2, !PT ;  /* 0x0000000212027209 */ /* 0x000fe20007810000 */
[C---:B------:R-:W-:Y:S04]  /*a9e0*/  HMMA.16816.F32.BF16 R48, R196.reuse, R150, R48 ;  /* 0x00000096c430723c */ /* 0x040fe80000041830 */
[----:B------:R-:W-:Y:S02]  /*a9f0*/  FMNMX.FTZ R0, R20, R0, !PT ;  /* 0x0000000014007209 */ /* 0x000fe40007810000 */
[----:B------:R-:W-:Y:S02]  /*aa00*/  FMNMX.FTZ R2, R19, R2, !PT ;  /* 0x0000000213027209 */ /* 0x000fe40007810000 */
[C---:B---3--:R-:W-:Y:S04]  /*aa10*/  HMMA.16816.F32.BF16 R52, R196.reuse, R152, R52 ;  /* 0x00000098c434723c */ /* 0x048fe80000041834 */
[----:B------:R-:W-:Y:S02]  /*aa20*/  FMNMX.FTZ R0, R21, R0, !PT ;  /* 0x0000000015007209 */ /* 0x000fe40007810000 */
[----:B------:R-:W-:Y:S02]  /*aa30*/  FMNMX.FTZ R2, R22, R2, !PT ;  /* 0x0000000216027209 */ /* 0x000fe40007810000 */
[C---:B------:R-:W-:Y:S04]  /*aa40*/  HMMA.16816.F32.BF16 R56, R196.reuse, R154, R56 ;  /* 0x0000009ac438723c */ /* 0x040fe80000041838 */
[----:B------:R-:W-:Y:S02]  /*aa50*/  FMNMX.FTZ R0, R24, R0, !PT ;  /* 0x0000000018007209 */ /* 0x000fe40007810000 */
[----:B------:R-:W-:Y:S02]  /*aa60*/  FMNMX.FTZ R2, R23, R2, !PT ;  /* 0x0000000217027209 */ /* 0x000fe40007810000 */
[----:B------:R-:W-:Y:S01]  /*aa70*/  FMNMX.FTZ R0, R25, R0, !PT ;  /* 0x0000000019007209 */ /* 0x000fe20007810000 */
[C---:B-1----:R-:W-:Y:S03]  /*aa80*/  HMMA.16816.F32.BF16 R60, R196.reuse, R144, R60 ;  /* 0x00000090c43c723c */ /* 0x042fe6000004183c */
[----:B------:R-:W-:Y:S02]  /*aa90*/  FMNMX.FTZ R0, R28, R0, !PT ;  /* 0x000000001c007209 */ /* 0x000fe40007810000 */
[----:B------:R-:W-:Y:S02]  /*aaa0*/  FMNMX.FTZ R2, R26, R2, !PT ;  /* 0x000000021a027209 */ /* 0x000fe40007810000 */
[----:B------:R-:W-:Y:S01]  /*aab0*/  FMNMX.FTZ R0, R29, R0, !PT ;  /* 0x000000001d007209 */ /* 0x000fe20007810000 */
        /* <DEDUP_REMOVED lines=34> */
[----:B----4-:R-:W-:Y:S02]  /*ace0*/  FMNMX.FTZ R117, R64, R0, !PT ;  /* 0x0000000040757209 */ /* 0x010fe40007810000 */
[----:B------:R-:W-:Y:S02]  /*acf0*/  FMNMX.FTZ R2, R62, R2, !PT ;  /* 0x000000023e027209 */ /* 0x000fe40007810000 */
[----:B------:R-:W-:Y:S02]  /*ad00*/  FMNMX.FTZ R117, R65, R117, !PT ;  /* 0x0000007541757209 */ /* 0x000fe40007810000 */
[----:B------:R-:W-:Y:S03]  /*ad10*/  FMNMX.FTZ R0, R63, R2, !PT ;  /* 0x000000023f007209 */ /* 0x000fe60007810000 */
[----:B------:R-:W1:Y:S01]  /*ad20*/  SHFL.BFLY PT, R3, R117, 0x2, 0x1f ;  /* 0x0c401f0075037f89 */ /* 0x000e6200000e0000 */
[----:B------:R-:W-:Y:S04]  /*ad30*/  FMNMX.FTZ R0, R66, R0, !PT ;  /* 0x0000000042007209 */ /* 0x000fe80007810000 */
[----:B------:R-:W-:Y:S05]  /*ad40*/  FMNMX.FTZ R0, R67, R0, !PT ;  /* 0x0000000043007209 */ /* 0x000fea0007810000 */
[----:B------:R-:W2:Y:S01]  /*ad50*/  SHFL.BFLY PT, R2, R0, 0x2, 0x1f ;  /* 0x0c401f0000027f89 */ /* 0x000ea200000e0000 */
[----:B-1----:R-:W-:Y:S07]  /*ad60*/  FMNMX.FTZ R117, R117, R3, !PT ;  /* 0x0000000375757209 */ /* 0x002fee0007810000 */
[----:B------:R-:W1:Y:S01]  /*ad70*/  SHFL.BFLY PT, R116, R117, 0x1, 0x1f ;  /* 0x0c201f0075747f89 */ /* 0x000e6200000e0000 */
[----:B--2---:R-:W-:Y:S07]  /*ad80*/  FMNMX.FTZ R0, R0, R2, !PT ;  /* 0x0000000200007209 */ /* 0x004fee0007810000 */
[----:B------:R-:W2:Y:S01]  /*ad90*/  SHFL.BFLY PT, R3, R0, 0x1, 0x1f ;  /* 0x0c201f0000037f89 */ /* 0x000ea200000e0000 */
[----:B-1----:R-:W-:Y:S05]  /*ada0*/  FMNMX.FTZ R117, R117, R116, !PT ;  /* 0x0000007475757209 */ /* 0x002fea0007810000 */
[C---:B------:R-:W-:Y:S02]  /*adb0*/  FMUL.FTZ R156, R117.reuse, c[0x0][0x2d0] ;  /* 0x0000b400759c7a20 */ /* 0x040fe40000410000 */
[----:B------:R-:W-:Y:S02]  /*adc0*/  FADD.FTZ R2, -R117, R118 ;  /* 0x0000007675027221 */ /* 0x000fe40000010100 */
[----:B------:R-:W-:Y:S01]  /*add0*/  FFMA.FTZ R4, R4, c[0x0][0x2d0], -R156 ;  /* 0x0000b40004047a23 */ /* 0x000fe2000001089c */
[----:B--2---:R-:W-:Y:S01]  /*ade0*/  FMNMX.FTZ R116, R0, R3, !PT ;  /* 0x0000000300747209 */ /* 0x004fe20007810000 */
[----:B------:R-:W-:Y:S01]  /*adf0*/  FMUL.FTZ R0, R2, c[0x0][0x2d0] ;  /* 0x0000b40002007a20 */ /* 0x000fe20000410000 */
[----:B------:R-:W-:Y:S01]  /*ae00*/  @P0 SHF.R.S32.HI R3, RZ, 0x1f, R230 ;  /* 0x0000001fff030819 */ /* 0x000fe200000114e6 */
[----:B------:R1:W-:Y:S01]  /*ae10*/  MUFU.EX2 R229, R4 ;  /* 0x0000000400e57308 */ /* 0x0003e20000000800 */
[--C-:B------:R-:W-:Y:S02]  /*ae20*/  FFMA.FTZ R5, R5, c[0x0][0x2d0], -R156.reuse ;  /* 0x0000b40005057a23 */ /* 0x100fe4000001089c */
[--C-:B------:R-:W-:Y:S02]  /*ae30*/  FFMA.FTZ R9, R9, c[0x0][0x2d0], -R156.reuse ;  /* 0x0000b40009097a23 */ /* 0x100fe4000001089c */
[----:B------:R-:W-:Y:S02]  /*ae40*/  @P0 IMAD R3, R3, c[0x0][0x1e0], RZ ;  /* 0x0000780003030a24 */ /* 0x000fe400078e02ff */
[--C-:B------:R-:W-:Y:S02]  /*ae50*/  FFMA.FTZ R12, R12, c[0x0][0x2d0], -R156.reuse ;  /* 0x0000b4000c0c7a23 */ /* 0x100fe4000001089c */
[--C-:B------:R-:W-:Y:S01]  /*ae60*/  FFMA.FTZ R13, R13, c[0x0][0x2d0], -R156.reuse ;  /* 0x0000b4000d0d7a23 */ /* 0x100fe2000001089c */
[----:B------:R2:W3:Y:S01]  /*ae70*/  MUFU.EX2 R2, R0 ;  /* 0x0000000000027308 */ /* 0x0004e20000000800 */
[--C-:B------:R-:W-:Y:S02]  /*ae80*/  FFMA.FTZ R20, R20, c[0x0][0x2d0], -R156.reuse ;  /* 0x0000b40014147a23 */ /* 0x100fe4000001089c */
[--C-:B------:R-:W-:Y:S02]  /*ae90*/  FFMA.FTZ R21, R21, c[0x0][0x2d0], -R156.reuse ;  /* 0x0000b40015157a23 */ /* 0x100fe4000001089c */
[--C-:B------:R-:W-:Y:S02]  /*aea0*/  FFMA.FTZ R24, R24, c[0x0][0x2d0], -R156.reuse ;  /* 0x0000b40018187a23 */ /* 0x100fe4000001089c */
[--C-:B------:R-:W-:Y:S02]  /*aeb0*/  FFMA.FTZ R25, R25, c[0x0][0x2d0], -R156.reuse ;  /* 0x0000b40019197a23 */ /* 0x100fe4000001089c */
[--C-:B------:R-:W-:Y:S01]  /*aec0*/  FFMA.FTZ R28, R28, c[0x0][0x2d0], -R156.reuse ;  /* 0x0000b4001c1c7a23 */ /* 0x100fe2000001089c */
[----:B------:R4:W-:Y:S01]  /*aed0*/  MUFU.EX2 R231, R5 ;  /* 0x0000000500e77308 */ /* 0x0009e20000000800 */
[--C-:B------:R-:W-:Y:S02]  /*aee0*/  FFMA.FTZ R29, R29, c[0x0][0x2d0], -R156.reuse ;  /* 0x0000b4001d1d7a23 */ /* 0x100fe4000001089c */
[--C-:B------:R-:W-:Y:S02]  /*aef0*/  FFMA.FTZ R32, R32, c[0x0][0x2d0], -R156.reuse ;  /* 0x0000b40020207a23 */ /* 0x100fe4000001089c */
[----:B-1----:R-:W-:Y:S02]  /*af00*/  @P0 IMAD R4, R230, c[0x0][0x1e4], R3 ;  /* 0x00007900e6040a24 */ /* 0x002fe400078e0203 */
[--C-:B------:R-:W-:Y:S02]  /*af10*/  FFMA.FTZ R33, R33, c[0x0][0x2d0], -R156.reuse ;  /* 0x0000b40021217a23 */ /* 0x100fe4000001089c */
[--C-:B------:R-:W-:Y:S01]  /*af20*/  FFMA.FTZ R36, R36, c[0x0][0x2d0], -R156.reuse ;  /* 0x0000b40024247a23 */ /* 0x100fe2000001089c */
[----:B------:R-:W-:Y:S01]  /*af30*/  MUFU.EX2 R182, R12 ;  /* 0x0000000c00b67308 */ /* 0x000fe20000000800 */
[--C-:B------:R-:W-:Y:S02]  /*af40*/  FFMA.FTZ R37, R37, c[0x0][0x2d0], -R156.reuse ;  /* 0x0000b40025257a23 */ /* 0x100fe4000001089c */
[----:B------:R-:W-:Y:S02]  /*af50*/  FFMA.FTZ R40, R40, c[0x0][0x2d0], -R156 ;  /* 0x0000b40028287a23 */ /* 0x000fe4000001089c */
[----:B--2---:R-:W-:Y:S02]  /*af60*/  FADD.FTZ R0, -R116, R119 ;  /* 0x0000007774007221 */ /* 0x004fe40000010100 */
[----:B------:R-:W-:Y:S03]  /*af70*/  @P0 IMAD.WIDE.U32 R118, R230, c[0x0][0x1e0], RZ ;  /* 0x00007800e6760a25 */ /* 0x000fe600078e00ff */
[----:B------:R-:W-:Y:S01]  /*af80*/  MUFU.EX2 R181, R13 ;  /* 0x0000000d00b57308 */ /* 0x000fe20000000800 */
[----:B------:R-:W-:Y:S01]  /*af90*/  FMUL.FTZ R0, R0, c[0x0][0x2d0] ;  /* 0x0000b40000007a20 */ /* 0x000fe20000410000 */
[----:B------:R-:W-:Y:S01]  /*afa0*/  @P0 IADD3 R4, R119, R4, RZ ;  /* 0x0000000477040210 */ /* 0x000fe20007ffe0ff */
[----:B---3--:R-:W-:Y:S01]  /*afb0*/  FMUL.FTZ R68, R2, R68 ;  /* 0x0000004402447220 */ /* 0x008fe20000410000 */
[----:B------:R-:W-:Y:S01]  /*afc0*/  @P0 SHF.L.U32 R3, R118, 0x7, RZ ;  /* 0x0000000776030819 */ /* 0x000fe200000006ff */
[----:B------:R-:W-:Y:S01]  /*afd0*/  FMUL.FTZ R69, R2, R69 ;  /* 0x0000004502457220 */ /* 0x000fe20000410000 */
[----:B------:R-:W-:Y:S01]  /*afe0*/  @P0 SHF.L.U64.HI R119, R118, 0x7, R4 ;  /* 0x0000000776770819 */ /* 0x000fe20000010204 */
[----:B------:R-:W-:Y:S01]  /*aff0*/  FFMA.FTZ R118, R8, c[0x0][0x2d0], -R156 ;  /* 0x0000b40008767a23 */ /* 0x000fe2000001089c */
[----:B----4-:R-:W-:Y:S01]  /*b000*/  @P0 IADD3 R5, P4, R3, R234, RZ ;  /* 0x000000ea03050210 */ /* 0x010fe20007f9e0ff */
[C---:B------:R-:W-:Y:S01]  /*b010*/  FMUL.FTZ R72, R2.reuse, R72 ;  /* 0x0000004802487220 */ /* 0x040fe20000410000 */
[----:B------:R-:W1:Y:S01]  /*b020*/  MUFU.EX2 R0, R0 ;  /* 0x0000000000007308 */ /* 0x000e620000000800 */
[C---:B------:R-:W-:Y:S01]  /*b030*/  FMUL.FTZ R73, R2.reuse, R73 ;  /* 0x0000004902497220 */ /* 0x040fe20000410000 */
[----:B------:R-:W-:Y:S01]  /*b040*/  @P0 LEA R4, P1, R5, c[0x0][0x1c8], 0x1 ;  /* 0x0000720005040a11 */ /* 0x000fe200078208ff */
[C---:B------:R-:W-:Y:S01]  /*b050*/  FMUL.FTZ R76, R2.reuse, R76 ;  /* 0x0000004c024c7220 */ /* 0x040fe20000410000 */
[----:B------:R-:W-:Y:S01]  /*b060*/  @P0 IADD3.X R8, R119, R233, RZ, P4, !PT ;  /* 0x000000e977080210 */ /* 0x000fe200027fe4ff */
[C---:B------:R-:W-:Y:S01]  /*b070*/  FMUL.FTZ R77, R2.reuse, R77 ;  /* 0x0000004d024d7220 */ /* 0x040fe20000410000 */
[----:B------:R-:W-:Y:S01]  /*b080*/  @P0 IADD3 R3, P5, P4, R3, 0x40, R234 ;  /* 0x0000004003030810 */ /* 0x000fe20007cbe0ea */
[C---:B------:R-:W-:Y:S01]  /*b090*/  FMUL.FTZ R80, R2.reuse, R80 ;  /* 0x0000005002507220 */ /* 0x040fe20000410000 */
[----:B------:R-:W-:Y:S01]  /*b0a0*/  @P0 LEA.HI.X R5, R5, c[0x0][0x1cc], R8, 0x1, P1 ;  /* 0x0000730005050a11 */ /* 0x000fe200008f0c08 */
[C---:B------:R-:W-:Y:S01]  /*b0b0*/  FMUL.FTZ R81, R2.reuse, R81 ;  /* 0x0000005102517220 */ /* 0x040fe20000410000 */
[----:B------:R2:W-:Y:S01]  /*b0c0*/  MUFU.EX2 R183, R118 ;  /* 0x0000007600b77308 */ /* 0x0005e20000000800 */
[----:B------:R-:W-:Y:S01]  /*b0d0*/  @P0 IADD3.X R8, R119, RZ, R233, P5, P4 ;  /* 0x000000ff77080210 */ /* 0x000fe20002fe84e9 */
[C---:B------:R-:W-:Y:S01]  /*b0e0*/  FMUL.FTZ R84, R2.reuse, R84 ;  /* 0x0000005402547220 */ /* 0x040fe20000410000 */
[----:B------:R3:W-:Y:S01]  /*b0f0*/  @P0 LDGSTS.E.BYPASS.LTC128B.128 [R228+0x8100], [R4.64], !P3 ;  /* 0x0810000004e40fae */ /* 0x0007e2000d901d46 */
[C---:B------:R-:W-:Y:S01]  /*b100*/  @P0 LEA R144, P1, R3.reuse, c[0x0][0x1c8], 0x1 ;  /* 0x0000720003900a11 */ /* 0x040fe200078208ff */
[C---:B------:R-:W-:Y:S02]  /*b110*/  FMUL.FTZ R85, R2.reuse, R85 ;  /* 0x0000005502557220 */ /* 0x040fe40000410000 */
[----:B------:R-:W-:Y:S01]  /*b120*/  FMUL.FTZ R88, R2, R88 ;  /* 0x0000005802587220 */ /* 0x000fe20000410000 */
[----:B------:R-:W-:Y:S01]  /*b130*/  @P0 LEA.HI.X R145, R3, c[0x0][0x1cc], R8, 0x1, P1 ;  /* 0x0000730003910a11 */ /* 0x000fe200008f0c08 */
[----:B------:R-:W-:Y:S01]  /*b140*/  FMUL.FTZ R3, R116, c[0x0][0x2d0] ;  /* 0x0000b40074037a20 */ /* 0x000fe20000410000 */
[----:B------:R-:W-:Y:S01]  /*b150*/  MUFU.EX2 R178, R20 ;  /* 0x0000001400b27308 */ /* 0x000fe20000000800 */
[----:B------:R-:W-:Y:S01]  /*b160*/  FMUL.FTZ R89, R2, R89 ;  /* 0x0000005902597220 */ /* 0x000fe20000410000 */
[----:B------:R-:W4:Y:S01]  /*b170*/  LDL.LU R234, [R1+0x4] ;  /* 0x0000040001ea7983 */ /* 0x000f220000300800 */
[--C-:B------:R-:W-:Y:S02]  /*b180*/  FFMA.FTZ R6, R6, c[0x0][0x2d0], -R3.reuse ;  /* 0x0000b40006067a23 */ /* 0x100fe40000010803 */
[--C-:B------:R-:W-:Y:S01]  /*b190*/  FFMA.FTZ R7, R7, c[0x0][0x2d0], -R3.reuse ;  /* 0x0000b40007077a23 */ /* 0x100fe20000010803 */
[----:B------:R5:W-:Y:S01]  /*b1a0*/  @P0 LDGSTS.E.BYPASS.LTC128B.128 [R228+0xc100], [R144.64], !P2 ;  /* 0x0c10000090e40fae */ /* 0x000be2000d101d46 */
[--C-:B------:R-:W-:Y:S02]  /*b1b0*/  FFMA.FTZ R10, R10, c[0x0][0x2d0], -R3.reuse ;  /* 0x0000b4000a0a7a23 */ /* 0x100fe40000010803 */
[--C-:B------:R-:W-:Y:S01]  /*b1c0*/  FFMA.FTZ R11, R11, c[0x0][0x2d0], -R3.reuse ;  /* 0x0000b4000b0b7a23 */ /* 0x100fe20000010803 */
[----:B------:R-:W-:Y:S01]  /*b1d0*/  MUFU.EX2 R163, R6 ;  /* 0x0000000600a37308 */ /* 0x000fe20000000800 */
[C---:B-1----:R-:W-:Y:S02]  /*b1e0*/  FMUL.FTZ R70, R0.reuse, R70 ;  /* 0x0000004600467220 */ /* 0x042fe40000410000 */
[C---:B------:R-:W-:Y:S01]  /*b1f0*/  FMUL.FTZ R71, R0.reuse, R71 ;  /* 0x0000004700477220 */ /* 0x040fe20000410000 */
[----:B--2---:R-:W-:Y:S01]  /*b200*/  @P0 MOV R118, c[0x0][0x1e0] ;  /* 0x0000780000760a02 */ /* 0x004fe20000000f00 */
[C---:B------:R-:W-:Y:S01]  /*b210*/  FMUL.FTZ R74, R0.reuse, R74 ;  /* 0x0000004a004a7220 */ /* 0x040fe20000410000 */
[----:B------:R-:W2:Y:S01]  /*b220*/  LDL.LU R233, [R1+0x8] ;  /* 0x0000080001e97983 */ /* 0x000ea20000300800 */
[----:B------:R-:W-:Y:S01]  /*b230*/  FMUL.FTZ R75, R0, R75 ;  /* 0x0000004b004b7220 */ /* 0x000fe20000410000 */
[----:B------:R-:W-:Y:S01]  /*b240*/  @P0 SHF.L.U64.HI R119, R118, R232, c[0x0][0x1e4] ;  /* 0x0000790076770619 */ /* 0x000fe200000102e8 */
[----:B------:R-:W-:Y:S01]  /*b250*/  FMUL.FTZ R78, R0, R78 ;  /* 0x0000004e004e7220 */ /* 0x000fe20000410000 */
[----:B------:R1:W-:Y:S01]  /*b260*/  MUFU.EX2 R232, R9 ;  /* 0x0000000900e87308 */ /* 0x0003e20000000800 */
[----:B------:R-:W-:Y:S01]  /*b270*/  @P0 SHF.L.U32 R118, R118, 0x6, RZ ;  /* 0x0000000676760819 */ /* 0x000fe200000006ff */
[C---:B------:R-:W-:Y:S02]  /*b280*/  FMUL.FTZ R79, R0.reuse, R79 ;  /* 0x0000004f004f7220 */ /* 0x040fe40000410000 */
[----:B------:R-:W-:Y:S01]  /*b290*/  FMUL.FTZ R82, R0, R82 ;  /* 0x0000005200527220 */ /* 0x000fe20000410000 */
[----:B------:R-:W-:Y:S01]  /*b2a0*/  @P0 IADD3 R8, P1, R4, R118, RZ ;  /* 0x0000007604080210 */ /* 0x000fe20007f3e0ff */
[C---:B------:R-:W-:Y:S02]  /*b2b0*/  FMUL.FTZ R83, R0.reuse, R83 ;  /* 0x0000005300537220 */ /* 0x040fe40000410000 */
[----:B------:R-:W-:Y:S01]  /*b2c0*/  FMUL.FTZ R86, R0, R86 ;  /* 0x0000005600567220 */ /* 0x000fe20000410000 */
[----:B---3--:R-:W-:Y:S01]  /*b2d0*/  @P0 IADD3 R4, P4, R8, R118, RZ ;  /* 0x0000007608040210 */ /* 0x008fe20007f9e0ff */
[----:B------:R3:W3:Y:S01]  /*b2e0*/  MUFU.EX2 R162, R7 ;  /* 0x0000000700a27308 */ /* 0x0006e20000000800 */
[----:B------:R-:W-:Y:S02]  /*b2f0*/  FMUL.FTZ R87, R0, R87 ;  /* 0x0000005700577220 */ /* 0x000fe40000410000 */
[--C-:B------:R-:W-:Y:S02]  /*b300*/  FFMA.FTZ R14, R14, c[0x0][0x2d0], -R3.reuse ;  /* 0x0000b4000e0e7a23 */ /* 0x100fe40000010803 */
[--C-:B------:R-:W-:Y:S02]  /*b310*/  FFMA.FTZ R15, R15, c[0x0][0x2d0], -R3.reuse ;  /* 0x0000b4000f0f7a23 */ /* 0x100fe40000010803 */
[C---:B------:R-:W-:Y:S02]  /*b320*/  FMUL.FTZ R90, R0.reuse, R90 ;  /* 0x0000005a005a7220 */ /* 0x040fe40000410000 */
[----:B------:R-:W-:Y:S01]  /*b330*/  FMUL.FTZ R91, R0, R91 ;  /* 0x0000005b005b7220 */ /* 0x000fe20000410000 */
[----:B------:R5:W-:Y:S01]  /*b340*/  MUFU.EX2 R161, R10 ;  /* 0x0000000a00a17308 */ /* 0x000be20000000800 */
[C---:B------:R-:W-:Y:S02]  /*b350*/  FMUL.FTZ R12, R2.reuse, R128 ;  /* 0x00000080020c7220 */ /* 0x040fe40000410000 */
[----:B------:R-:W-:Y:S01]  /*b360*/  FMUL.FTZ R13, R2, R129 ;  /* 0x00000081020d7220 */ /* 0x000fe20000410000 */
[-C--:B-1----:R-:W-:Y:S01]  /*b370*/  @P0 IADD3.X R9, R5, R119.reuse, RZ, P1, !PT ;  /* 0x0000007705090210 */ /* 0x082fe20000ffe4ff */
[--C-:B------:R-:W-:Y:S01]  /*b380*/  FFMA.FTZ R22, R22, c[0x0][0x2d0], -R3.reuse ;  /* 0x0000b40016167a23 */ /* 0x100fe20000010803 */
[----:B------:R-:W-:Y:S01]  /*b390*/  @P0 IADD3 R6, P1, R4, R118, RZ ;  /* 0x0000007604060210 */ /* 0x000fe20007f3e0ff */
[--C-:B------:R-:W-:Y:S01]  /*b3a0*/  FFMA.FTZ R23, R23, c[0x0][0x2d0], -R3.reuse ;  /* 0x0000b40017177a23 */ /* 0x100fe20000010803 */
[-C--:B------:R-:W-:Y:S01]  /*b3b0*/  @P0 IADD3.X R5, R9, R119.reuse, RZ, P4, !PT ;  /* 0x0000007709050210 */ /* 0x080fe200027fe4ff */
[----:B------:R1:W-:Y:S01]  /*b3c0*/  @P0 LDGSTS.E.BYPASS.LTC128B.128 [R228+0x9100], [R8.64], !P3 ;  /* 0x0910000008e40fae */ /* 0x0003e2000d901d46 */
[----:B------:R1:W1:Y:S01]  /*b3d0*/  MUFU.EX2 R164, R11 ;  /* 0x0000000b00a47308 */ /* 0x0002620000000800 */
[--C-:B------:R-:W-:Y:S02]  /*b3e0*/  FFMA.FTZ R26, R26, c[0x0][0x2d0], -R3.reuse ;  /* 0x0000b4001a1a7a23 */ /* 0x100fe40000010803 */
[--C-:B------:R-:W-:Y:S01]  /*b3f0*/  FFMA.FTZ R27, R27, c[0x0][0x2d0], -R3.reuse ;  /* 0x0000b4001b1b7a23 */ /* 0x100fe20000010803 */
[----:B---3--:R-:W-:Y:S01]  /*b400*/  @P0 IADD3.X R7, R5, R119, RZ, P1, !PT ;  /* 0x0000007705070210 */ /* 0x008fe20000ffe4ff */
[--C-:B------:R-:W-:Y:S02]  /*b410*/  FFMA.FTZ R30, R30, c[0x0][0x2d0], -R3.reuse ;  /* 0x0000b4001e1e7a23 */ /* 0x100fe40000010803 */
[----:B------:R3:W-:Y:S01]  /*b420*/  @P0 LDGSTS.E.BYPASS.LTC128B.128 [R228+0xd100], [R8.64+0x80], !P2 ;  /* 0x0d10008008e40fae */ /* 0x0007e2000d101d46 */
[--C-:B------:R-:W-:Y:S02]  /*b430*/  FFMA.FTZ R31, R31, c[0x0][0x2d0], -R3.reuse ;  /* 0x0000b4001f1f7a23 */ /* 0x100fe40000010803 */
[----:B------:R3:W-:Y:S01]  /*b440*/  MUFU.EX2 R160, R14 ;  /* 0x0000000e00a07308 */ /* 0x0007e20000000800 */
[--C-:B------:R-:W-:Y:S02]  /*b450*/  FFMA.FTZ R34, R34, c[0x0][0x2d0], -R3.reuse ;  /* 0x0000b40022227a23 */ /* 0x100fe40000010803 */
[--C-:B------:R-:W-:Y:S02]  /*b460*/  FFMA.FTZ R35, R35, c[0x0][0x2d0], -R3.reuse ;  /* 0x0000b40023237a23 */ /* 0x100fe40000010803 */
[----:B------:R3:W-:Y:S01]  /*b470*/  @P0 LDGSTS.E.BYPASS.LTC128B.128 [R228+0xa100], [R4.64], !P3 ;  /* 0x0a10000004e40fae */ /* 0x0007e2000d901d46 */
[----:B-----5:R-:W-:Y:S02]  /*b480*/  FMUL.FTZ R10, R0, R126 ;  /* 0x0000007e000a7220 */ /* 0x020fe40000410000 */
[--C-:B------:R-:W-:Y:S02]  /*b490*/  FFMA.FTZ R38, R38, c[0x0][0x2d0], -R3.reuse ;  /* 0x0000b40026267a23 */ /* 0x100fe40000010803 */
[----:B------:R5:W5:Y:S01]  /*b4a0*/  MUFU.EX2 R159, R15 ;  /* 0x0000000f009f7308 */ /* 0x000b620000000800 */
[--C-:B------:R-:W-:Y:S02]  /*b4b0*/  FFMA.FTZ R39, R39, c[0x0][0x2d0], -R3.reuse ;  /* 0x0000b40027277a23 */ /* 0x100fe40000010803 */
[----:B------:R5:W-:Y:S01]  /*b4c0*/  @P0 LDGSTS.E.BYPASS.LTC128B.128 [R228+0xe100], [R4.64+0x80], !P2 ;  /* 0x0e10008004e40fae */ /* 0x000be2000d101d46 */
[----:B-1----:R-:W-:Y:S02]  /*b4d0*/  FMUL.FTZ R11, R0, R127 ;  /* 0x0000007f000b7220 */ /* 0x002fe40000410000 */
[--C-:B------:R-:W-:Y:S02]  /*b4e0*/  FFMA.FTZ R41, R41, c[0x0][0x2d0], -R156.reuse ;  /* 0x0000b40029297a23 */ /* 0x100fe4000001089c */
[--C-:B------:R-:W-:Y:S02]  /*b4f0*/  FFMA.FTZ R42, R42, c[0x0][0x2d0], -R3.reuse ;  /* 0x0000b4002a2a7a23 */ /* 0x100fe40000010803 */
[----:B------:R-:W-:Y:S01]  /*b500*/  MUFU.EX2 R177, R21 ;  /* 0x0000001500b17308 */ /* 0x000fe20000000800 */
[----:B------:R1:W-:Y:S01]  /*b510*/  @P0 LDGSTS.E.BYPASS.LTC128B.128 [R228+0xb100], [R6.64], !P3 ;  /* 0x0b10000006e40fae */ /* 0x0003e2000d901d46 */
[--C-:B------:R-:W-:Y:S02]  /*b520*/  FFMA.FTZ R43, R43, c[0x0][0x2d0], -R3.reuse ;  /* 0x0000b4002b2b7a23 */ /* 0x100fe40000010803 */
[C---:B---3--:R-:W-:Y:S02]  /*b530*/  FMUL.FTZ R8, R2.reuse, R124 ;  /* 0x0000007c02087220 */ /* 0x048fe40000410000 */
[----:B------:R-:W-:Y:S02]  /*b540*/  FMUL.FTZ R9, R2, R125 ;  /* 0x0000007d02097220 */ /* 0x000fe40000410000 */
[----:B------:R-:W-:Y:S01]  /*b550*/  FMUL.FTZ R14, R0, R130 ;  /* 0x00000082000e7220 */ /* 0x000fe20000410000 */
[----:B------:R1:W-:Y:S01]  /*b560*/  @P0 LDGSTS.E.BYPASS.LTC128B.128 [R228+0xf100], [R6.64+0x80], !P2 ;  /* 0x0f10008006e40fae */ /* 0x0003e2000d101d46 */
[----:B------:R-:W-:Y:S01]  /*b570*/  MUFU.EX2 R176, R24 ;  /* 0x0000001800b07308 */ /* 0x000fe20000000800 */
[--C-:B------:R-:W-:Y:S02]  /*b580*/  FFMA.FTZ R44, R44, c[0x0][0x2d0], -R156.reuse ;  /* 0x0000b4002c2c7a23 */ /* 0x100fe4000001089c */
[--C-:B------:R-:W-:Y:S02]  /*b590*/  FFMA.FTZ R45, R45, c[0x0][0x2d0], -R156.reuse ;  /* 0x0000b4002d2d7a23 */ /* 0x100fe4000001089c */
[----:B-----5:R-:W-:Y:S02]  /*b5a0*/  FMUL.FTZ R15, R0, R131 ;  /* 0x00000083000f7220 */ /* 0x020fe40000410000 */
[----:B------:R-:W3:Y:S01]  /*b5b0*/  LDSM.16.MT88.4 R144, [R200] ;  /* 0x00000000c890783b */ /* 0x000ee20000004200 */
[--C-:B------:R-:W-:Y:S02]  /*b5c0*/  FFMA.FTZ R46, R46, c[0x0][0x2d0], -R3.reuse ;  /* 0x0000b4002e2e7a23 */ /* 0x100fe40000010803 */
[C---:B------:R-:W-:Y:S01]  /*b5d0*/  FMUL.FTZ R4, R2.reuse, R120 ;  /* 0x0000007802047220 */ /* 0x040fe20000410000 */
[----:B------:R-:W-:Y:S01]  /*b5e0*/  F2FP.BF16.PACK_AB R120, R231, R229 ;  /* 0x000000e5e778723e */ /* 0x000fe200000010ff */
[----:B------:R-:W-:Y:S01]  /*b5f0*/  FMUL.FTZ R5, R2, R121 ;  /* 0x0000007902057220 */ /* 0x000fe20000410000 */
[----:B------:R-:W-:Y:S01]  /*b600*/  F2FP.BF16.PACK_AB R121, R162, R163 ;  /* 0x000000a3a279723e */ /* 0x000fe200000010ff */
[----:B------:R-:W-:Y:S01]  /*b610*/  MUFU.EX2 R167, R25 ;  /* 0x0000001900a77308 */ /* 0x000fe20000000800 */
[----:B------:R-:W5:Y:S01]  /*b620*/  LDSM.16.MT88.4 R148, [R204] ;  /* 0x00000000cc94783b */ /* 0x000f620000004200 */
[--C-:B------:R-:W-:Y:S02]  /*b630*/  FFMA.FTZ R47, R47, c[0x0][0x2d0], -R3.reuse ;  /* 0x0000b4002f2f7a23 */ /* 0x100fe40000010803 */
[C---:B------:R-:W-:Y:S02]  /*b640*/  FMUL.FTZ R92, R2.reuse, R92 ;  /* 0x0000005c025c7220 */ /* 0x040fe40000410000 */
[----:B------:R-:W-:Y:S02]  /*b650*/  FMUL.FTZ R93, R2, R93 ;  /* 0x0000005d025d7220 */ /* 0x000fe40000410000 */
[C---:B------:R-:W-:Y:S01]  /*b660*/  FMUL.FTZ R94, R0.reuse, R94 ;  /* 0x0000005e005e7220 */ /* 0x040fe20000410000 */
[----:B------:R-:W5:Y:S01]  /*b670*/  LDSM.16.MT88.4 R152, [R203] ;  /* 0x00000000cb98783b */ /* 0x000f620000004200 */
[----:B------:R-:W-:Y:S01]  /*b680*/  MUFU.EX2 R166, R28 ;  /* 0x0000001c00a67308 */ /* 0x000fe20000000800 */
[C---:B------:R-:W-:Y:S02]  /*b690*/  FMUL.FTZ R95, R0.reuse, R95 ;  /* 0x0000005f005f7220 */ /* 0x040fe40000410000 */
[----:B-1----:R-:W-:Y:S01]  /*b6a0*/  FMUL.FTZ R6, R0, R122 ;  /* 0x0000007a00067220 */ /* 0x002fe20000410000 */
[----:B------:R-:W-:Y:S01]  /*b6b0*/  F2FP.BF16.PACK_AB R122, R232, R183 ;  /* 0x000000b7e87a723e */ /* 0x000fe200000010ff */
[----:B------:R-:W-:Y:S01]  /*b6c0*/  FMUL.FTZ R7, R0, R123 ;  /* 0x0000007b00077220 */ /* 0x000fe20000410000 */
[----:B------:R-:W-:Y:S01]  /*b6d0*/  F2FP.BF16.PACK_AB R123, R164, R161 ;  /* 0x000000a1a47b723e */ /* 0x000fe200000010ff */
[----:B------:R-:W1:Y:S01]  /*b6e0*/  LDSM.16.MT88.4 R124, [R223] ;  /* 0x00000000df7c783b */ /* 0x000e620000004200 */
[C---:B------:R-:W-:Y:S02]  /*b6f0*/  FMUL.FTZ R96, R2.reuse, R96 ;  /* 0x0000006002607220 */ /* 0x040fe40000410000 */
[----:B------:R-:W-:Y:S01]  /*b700*/  MUFU.EX2 R165, R29 ;  /* 0x0000001d00a57308 */ /* 0x000fe20000000800 */
[----:B------:R-:W-:Y:S02]  /*b710*/  FMUL.FTZ R97, R2, R97 ;  /* 0x0000006102617220 */ /* 0x000fe40000410000 */
[C---:B------:R-:W-:Y:S02]  /*b720*/  FMUL.FTZ R98, R0.reuse, R98 ;  /* 0x0000006200627220 */ /* 0x040fe40000410000 */
[----:B------:R-:W-:Y:S01]  /*b730*/  LDSM.16.MT88.4 R128, [R206+0x4000] ;  /* 0x00400000ce80783b */ /* 0x000fe20000004200 */
[----:B------:R-:W-:Y:S02]  /*b740*/  FMUL.FTZ R99, R0, R99 ;  /* 0x0000006300637220 */ /* 0x000fe40000410000 */
[--C-:B------:R-:W-:Y:S02]  /*b750*/  FFMA.FTZ R16, R16, c[0x0][0x2d0], -R156.reuse ;  /* 0x0000b40010107a23 */ /* 0x100fe4000001089c */
[----:B------:R-:W-:Y:S01]  /*b760*/  MUFU.EX2 R119, R46 ;  /* 0x0000002e00777308 */ /* 0x000fe20000000800 */
[--C-:B------:R-:W-:Y:S01]  /*b770*/  FFMA.FTZ R17, R17, c[0x0][0x2d0], -R156.reuse ;  /* 0x0000b40011117a23 */ /* 0x100fe2000001089c */
[C---:B---3--:R-:W-:Y:S01]  /*b780*/  HMMA.16816.F32.BF16 R4, R120.reuse, R144, R4 ;  /* 0x000000907804723c */ /* 0x048fe20000041804 */
[----:B------:R-:W0:Y:S04]  /*b790*/  LDGDEPBAR ;  /* 0x00000000000079af */ /* 0x000e280000000000 */
[--C-:B------:R-:W-:Y:S03]  /*b7a0*/  FFMA.FTZ R18, R18, c[0x0][0x2d0], -R3.reuse ;  /* 0x0000b40012127a23 */ /* 0x100fe60000010803 */
[----:B------:R-:W-:Y:S01]  /*b7b0*/  MUFU.EX2 R118, R47 ;  /* 0x0000002f00767308 */ /* 0x000fe20000000800 */
[C---:B------:R-:W-:Y:S01]  /*b7c0*/  HMMA.16816.F32.BF16 R8, R120.reuse, R146, R8 ;  /* 0x000000927808723c */ /* 0x040fe20000041808 */
[----:B------:R-:W3:Y:S02]  /*b7d0*/  LDSM.16.MT88.4 R144, [R200+0x4000] ;  /* 0x00400000c890783b */ /* 0x000ee40000004200 */
[--C-:B------:R-:W-:Y:S02]  /*b7e0*/  FFMA.FTZ R19, R19, c[0x0][0x2d0], -R3.reuse ;  /* 0x0000b40013137a23 */ /* 0x100fe40000010803 */
[C---:B------:R-:W-:Y:S03]  /*b7f0*/  FMUL.FTZ R100, R2.reuse, R100 ;  /* 0x0000006402647220 */ /* 0x040fe60000410000 */
[C---:B-----5:R-:W-:Y:S01]  /*b800*/  HMMA.16816.F32.BF16 R68, R120.reuse, R148, R68 ;  /* 0x000000947844723c */ /* 0x060fe20000041844 */
[----:B------:R5:W-:Y:S03]  /*b810*/  MUFU.EX2 R180, R16 ;  /* 0x0000001000b47308 */ /* 0x000be60000000800 */
[----:B------:R-:W-:Y:S02]  /*b820*/  FMUL.FTZ R101, R2, R101 ;  /* 0x0000006502657220 */ /* 0x000fe40000410000 */
[C---:B------:R-:W-:Y:S02]  /*b830*/  FMUL.FTZ R102, R0.reuse, R102 ;  /* 0x0000006600667220 */ /* 0x040fe40000410000 */
[C---:B------:R-:W-:Y:S01]  /*b840*/  HMMA.16816.F32.BF16 R72, R120.reuse, R150, R72 ;  /* 0x000000967848723c */ /* 0x040fe20000041848 */
[----:B------:R-:W3:Y:S02]  /*b850*/  LDSM.16.MT88.4 R148, [R204+0x4000] ;  /* 0x00400000cc94783b */ /* 0x000ee40000004200 */
[----:B------:R1:W1:Y:S01]  /*b860*/  MUFU.EX2 R179, R17 ;  /* 0x0000001100b37308 */ /* 0x0002620000000800 */
[----:B------:R-:W-:Y:S02]  /*b870*/  FMUL.FTZ R103, R0, R103 ;  /* 0x0000006700677220 */ /* 0x000fe40000410000 */
[C---:B------:R-:W-:Y:S02]  /*b880*/  FMUL.FTZ R104, R2.reuse, R104 ;  /* 0x0000006802687220 */ /* 0x040fe40000410000 */
[C---:B------:R-:W-:Y:S04]  /*b890*/  HMMA.16816.F32.BF16 R76, R120.reuse, R152, R76 ;  /* 0x00000098784c723c */ /* 0x040fe8000004184c */
[----:B------:R-:W-:Y:S01]  /*b8a0*/  FMUL.FTZ R105, R2, R105 ;  /* 0x0000006902697220 */ /* 0x000fe20000410000 */
[----:B------:R-:W-:Y:S01]  /*b8b0*/  MUFU.EX2 R153, R26 ;  /* 0x0000001a00997308 */ /* 0x000fe20000000800 */
[----:B------:R-:W-:Y:S02]  /*b8c0*/  FMUL.FTZ R106, R0, R106 ;  /* 0x0000006a006a7220 */ /* 0x000fe40000410000 */
[C---:B------:R-:W-:Y:S04]  /*b8d0*/  HMMA.16816.F32.BF16 R80, R120.reuse, R154, R80 ;  /* 0x0000009a7850723c */ /* 0x040fe80000041850 */
[----:B-----5:R-:W-:Y:S02]  /*b8e0*/  FMUL.FTZ R16, R2, R132 ;  /* 0x0000008402107220 */ /* 0x020fe40000410000 */
[----:B------:R-:W-:Y:S01]  /*b8f0*/  FMUL.FTZ R107, R0, R107 ;  /* 0x0000006b006b7220 */ /* 0x000fe20000410000 */
[----:B------:R-:W-:Y:S01]  /*b900*/  MUFU.EX2 R155, R22 ;  /* 0x00000016009b7308 */ /* 0x000fe20000000800 */
[C---:B-1----:R-:W-:Y:S04]  /*b910*/  HMMA.16816.F32.BF16 R84, R120.reuse, R124, R84 ;  /* 0x0000007c7854723c */ /* 0x042fe80000041854 */
[C---:B------:R-:W-:Y:S02]  /*b920*/  FMUL.FTZ R17, R2.reuse, R133 ;  /* 0x0000008502117220 */ /* 0x040fe40000410000 */
[C---:B------:R-:W-:Y:S02]  /*b930*/  FMUL.FTZ R108, R2.reuse, R108 ;  /* 0x0000006c026c7220 */ /* 0x040fe40000410000 */
[C---:B------:R-:W-:Y:S01]  /*b940*/  HMMA.16816.F32.BF16 R88, R120.reuse, R126, R88 ;  /* 0x0000007e7858723c */ /* 0x040fe20000041858 */
[----:B------:R-:W1:Y:S01]  /*b950*/  LDSM.16.MT88.4 R124, [R203+0x4000] ;  /* 0x00400000cb7c783b */ /* 0x000e620000004200 */
[----:B------:R5:W-:Y:S02]  /*b960*/  MUFU.EX2 R154, R23 ;  /* 0x00000017009a7308 */ /* 0x000be40000000800 */
[----:B------:R-:W-:Y:S02]  /*b970*/  FMUL.FTZ R109, R2, R109 ;  /* 0x0000006d026d7220 */ /* 0x000fe40000410000 */
[C---:B------:R-:W-:Y:S02]  /*b980*/  FMUL.FTZ R110, R0.reuse, R110 ;  /* 0x0000006e006e7220 */ /* 0x040fe40000410000 */
[C---:B---3--:R-:W-:Y:S04]  /*b990*/  HMMA.16816.F32.BF16 R92, R120.reuse, R144, R92 ;  /* 0x00000090785c723c */ /* 0x048fe8000004185c */
[----:B------:R3:W-:Y:S01]  /*b9a0*/  MUFU.EX2 R152, R27 ;  /* 0x0000001b00987308 */ /* 0x0007e20000000800 */
[----:B------:R-:W-:Y:S02]  /*b9b0*/  FMUL.FTZ R111, R0, R111 ;  /* 0x0000006f006f7220 */ /* 0x000fe40000410000 */
[C---:B------:R-:W-:Y:S01]  /*b9c0*/  FMUL.FTZ R112, R2.reuse, R112 ;  /* 0x0000007002707220 */ /* 0x040fe20000410000 */
[C---:B------:R-:W-:Y:S01]  /*b9d0*/  HMMA.16816.F32.BF16 R96, R120.reuse, R146, R96 ;  /* 0x000000927860723c */ /* 0x040fe20000041860 */
[----:B------:R-:W3:Y:S03]  /*b9e0*/  LDSM.16.MT88.4 R144, [R200+0x800] ;  /* 0x00080000c890783b */ /* 0x000ee60000004200 */
[----:B------:R-:W-:Y:S02]  /*b9f0*/  FMUL.FTZ R113, R2, R113 ;  /* 0x0000007102717220 */ /* 0x000fe40000410000 */
[----:B------:R3:W-:Y:S01]  /*ba00*/  MUFU.EX2 R158, R18 ;  /* 0x00000012009e7308 */ /* 0x0007e20000000800 */
[C---:B------:R-:W-:Y:S01]  /*ba10*/  FMUL.FTZ R114, R0.reuse, R114 ;  /* 0x0000007200727220 */ /* 0x040fe20000410000 */
[C---:B------:R-:W-:Y:S01]  /*ba20*/  HMMA.16816.F32.BF16 R12, R120.reuse, R148, R12 ;  /* 0x00000094780c723c */ /* 0x040fe2000004180c */
[----:B-----5:R-:W-:Y:S03]  /*ba30*/  LDSM.16.MT88.4 R20, [R204+0x4800] ;  /* 0x00480000cc14783b */ /* 0x020fe60000004200 */
[----:B------:R-:W-:Y:S02]  /*ba40*/  FMUL.FTZ R115, R0, R115 ;  /* 0x0000007300737220 */ /* 0x000fe40000410000 */
[--C-:B------:R-:W-:Y:S02]  /*ba50*/  FFMA.FTZ R48, R48, c[0x0][0x2d0], -R156.reuse ;  /* 0x0000b40030307a23 */ /* 0x100fe4000001089c */
[C---:B------:R-:W-:Y:S01]  /*ba60*/  HMMA.16816.F32.BF16 R100, R120.reuse, R150, R100 ;  /* 0x000000967864723c */ /* 0x040fe20000041864 */
[----:B------:R5:W3:Y:S01]  /*ba70*/  MUFU.EX2 R157, R19 ;  /* 0x00000013009d7308 */ /* 0x000ae20000000800 */
[----:B------:R-:W-:Y:S02]  /*ba80*/  LDSM.16.MT88.4 R148, [R206+0x4800] ;  /* 0x00480000ce94783b */ /* 0x000fe40000004200 */
[--C-:B------:R-:W-:Y:S02]  /*ba90*/  FFMA.FTZ R49, R49, c[0x0][0x2d0], -R156.reuse ;  /* 0x0000b40031317a23 */ /* 0x100fe4000001089c */
[--C-:B------:R-:W-:Y:S02]  /*baa0*/  FFMA.FTZ R50, R50, c[0x0][0x2d0], -R3.reuse ;  /* 0x0000b40032327a23 */ /* 0x100fe40000010803 */
[--C-:B------:R-:W-:Y:S01]  /*bab0*/  FFMA.FTZ R51, R51, c[0x0][0x2d0], -R3.reuse ;  /* 0x0000b40033337a23 */ /* 0x100fe20000010803 */
[C---:B-1----:R-:W-:Y:S01]  /*bac0*/  HMMA.16816.F32.BF16 R104, R120.reuse, R124, R104 ;  /* 0x0000007c7868723c */ /* 0x042fe20000041868 */
[----:B---3--:R-:W-:Y:S01]  /*bad0*/  LDSM.16.MT88.4 R24, [R204+0x1000] ;  /* 0x00100000cc18783b */ /* 0x008fe20000004200 */
[----:B------:R-:W-:Y:S01]  /*bae0*/  MUFU.EX2 R48, R48 ;  /* 0x0000003000307308 */ /* 0x000fe20000000800 */
[--C-:B------:R-:W-:Y:S02]  /*baf0*/  FFMA.FTZ R52, R52, c[0x0][0x2d0], -R156.reuse ;  /* 0x0000b40034347a23 */ /* 0x100fe4000001089c */
[----:B------:R-:W-:Y:S02]  /*bb00*/  FMUL.FTZ R18, R0, R134 ;  /* 0x0000008600127220 */ /* 0x000fe40000410000 */
[--C-:B------:R-:W-:Y:S01]  /*bb10*/  FFMA.FTZ R53, R53, c[0x0][0x2d0], -R156.reuse ;  /* 0x0000b40035357a23 */ /* 0x100fe2000001089c */
[C---:B------:R-:W-:Y:S01]  /*bb20*/  HMMA.16816.F32.BF16 R108, R120.reuse, R126, R108 ;  /* 0x0000007e786c723c */ /* 0x040fe2000004186c */
[----:B------:R-:W1:Y:S03]  /*bb30*/  LDSM.16.MT88.4 R124, [R204+0x800] ;  /* 0x00080000cc7c783b */ /* 0x000e660000004200 */
[----:B------:R-:W-:Y:S01]  /*bb40*/  MUFU.EX2 R49, R49 ;  /* 0x0000003100317308 */ /* 0x000fe20000000800 */
[--C-:B------:R-:W-:Y:S02]  /*bb50*/  FFMA.FTZ R54, R54, c[0x0][0x2d0], -R3.reuse ;  /* 0x0000b40036367a23 */ /* 0x100fe40000010803 */
[--C-:B------:R-:W-:Y:S02]  /*bb60*/  FFMA.FTZ R55, R55, c[0x0][0x2d0], -R3.reuse ;  /* 0x0000b40037377a23 */ /* 0x100fe40000010803 */
[----:B-----5:R-:W-:Y:S02]  /*bb70*/  FMUL.FTZ R19, R0, R135 ;  /* 0x0000008700137220 */ /* 0x020fe40000410000 */
[----:B------:R-:W3:Y:S01]  /*bb80*/  LDSM.16.MT88.4 R132, [R203+0x800] ;  /* 0x00080000cb84783b */ /* 0x000ee20000004200 */
[--C-:B------:R-:W-:Y:S02]  /*bb90*/  FFMA.FTZ R56, R56, c[0x0][0x2d0], -R156.reuse ;  /* 0x0000b40038387a23 */ /* 0x100fe4000001089c */
[----:B------:R-:W-:Y:S01]  /*bba0*/  MUFU.EX2 R50, R50 ;  /* 0x0000003200327308 */ /* 0x000fe20000000800 */
[--C-:B------:R-:W-:Y:S01]  /*bbb0*/  FFMA.FTZ R57, R57, c[0x0][0x2d0], -R156.reuse ;  /* 0x0000b40039397a23 */ /* 0x100fe2000001089c */
[C---:B------:R-:W-:Y:S03]  /*bbc0*/  HMMA.16816.F32.BF16 R16, R120.reuse, R128, R16 ;  /* 0x000000807810723c */ /* 0x040fe60000041810 */
[--C-:B------:R-:W-:Y:S02]  /*bbd0*/  FFMA.FTZ R58, R58, c[0x0][0x2d0], -R3.reuse ;  /* 0x0000b4003a3a7a23 */ /* 0x100fe40000010803 */
[--C-:B------:R-:W-:Y:S02]  /*bbe0*/  FFMA.FTZ R59, R59, c[0x0][0x2d0], -R3.reuse ;  /* 0x0000b4003b3b7a23 */ /* 0x100fe40000010803 */
[--C-:B------:R-:W-:Y:S01]  /*bbf0*/  FFMA.FTZ R60, R60, c[0x0][0x2d0], -R156.reuse ;  /* 0x0000b4003c3c7a23 */ /* 0x100fe2000001089c */
[----:B------:R-:W-:Y:S01]  /*bc00*/  HMMA.16816.F32.BF16 R112, R120, R130, R112 ;  /* 0x000000827870723c */ /* 0x000fe20000041870 */
[----:B------:R-:W5:Y:S01]  /*bc10*/  LDSM.16.MT88.4 R128, [R206+0x800] ;  /* 0x00080000ce80783b */ /* 0x000f620000004200 */
[----:B------:R-:W-:Y:S02]  /*bc20*/  MUFU.EX2 R51, R51 ;  /* 0x0000003300337308 */ /* 0x000fe40000000800 */
[--C-:B------:R-:W-:Y:S02]  /*bc30*/  FFMA.FTZ R61, R61, c[0x0][0x2d0], -R156.reuse ;  /* 0x0000b4003d3d7a23 */ /* 0x100fe4000001089c */
[--C-:B------:R-:W-:Y:S01]  /*bc40*/  FFMA.FTZ R64, R64, c[0x0][0x2d0], -R156.reuse ;  /* 0x0000b40040407a23 */ /* 0x100fe2000001089c */
[----:B------:R-:W-:Y:S01]  /*bc50*/  F2FP.BF16.PACK_AB R120, R181, R182 ;  /* 0x000000b6b578723e */ /* 0x000fe200000010ff */
[----:B------:R-:W-:Y:S01]  /*bc60*/  FFMA.FTZ R156, R65, c[0x0][0x2d0], -R156 ;  /* 0x0000b400419c7a23 */ /* 0x000fe2000001089c */
[----:B------:R-:W-:Y:S03]  /*bc70*/  F2FP.BF16.PACK_AB R121, R159, R160 ;  /* 0x000000a09f79723e */ /* 0x000fe600000010ff */
[----:B------:R-:W-:Y:S01]  /*bc80*/  F2FP.BF16.PACK_AB R122, R179, R180 ;  /* 0x000000b4b37a723e */ /* 0x000fe200000010ff */
[----:B------:R-:W-:Y:S01]  /*bc90*/  MUFU.EX2 R52, R52 ;  /* 0x0000003400347308 */ /* 0x000fe20000000800 */
[----:B------:R-:W-:Y:S01]  /*bca0*/  F2FP.BF16.PACK_AB R123, R157, R158 ;  /* 0x0000009e9d7b723e */ /* 0x000fe200000010ff */
[--C-:B------:R-:W-:Y:S02]  /*bcb0*/  FFMA.FTZ R62, R62, c[0x0][0x2d0], -R3.reuse ;  /* 0x0000b4003e3e7a23 */ /* 0x100fe40000010803 */
[--C-:B------:R-:W-:Y:S02]  /*bcc0*/  FFMA.FTZ R63, R63, c[0x0][0x2d0], -R3.reuse ;  /* 0x0000b4003f3f7a23 */ /* 0x100fe40000010803 */
[--C-:B------:R-:W-:Y:S02]  /*bcd0*/  FFMA.FTZ R66, R66, c[0x0][0x2d0], -R3.reuse ;  /* 0x0000b40042427a23 */ /* 0x100fe40000010803 */
[C---:B------:R-:W-:Y:S02]  /*bce0*/  HMMA.16816.F32.BF16 R4, R120.reuse, R144, R4 ;  /* 0x000000907804723c */ /* 0x040fe40000041804 */
[----:B------:R-:W-:Y:S01]  /*bcf0*/  MUFU.EX2 R156, R156 ;  /* 0x0000009c009c7308 */ /* 0x000fe20000000800 */
[----:B------:R-:W-:Y:S05]  /*bd00*/  FFMA.FTZ R3, R67, c[0x0][0x2d0], -R3 ;  /* 0x0000b40043037a23 */ /* 0x000fea0000010803 */
[C---:B------:R-:W-:Y:S01]  /*bd10*/  HMMA.16816.F32.BF16 R8, R120.reuse, R146, R8 ;  /* 0x000000927808723c */ /* 0x040fe20000041808 */
[----:B------:R-:W5:Y:S03]  /*bd20*/  LDSM.16.MT88.4 R144, [R200+0x4800] ;  /* 0x00480000c890783b */ /* 0x000f660000004200 */
[----:B------:R-:W-:Y:S01]  /*bd30*/  MUFU.EX2 R53, R53 ;  /* 0x0000003500357308 */ /* 0x000fe20000000800 */
[----:B----4-:R-:W-:Y:S03]  /*bd40*/  FFMA.FTZ R2, R2, R234, R229 ;  /* 0x000000ea02027223 */ /* 0x010fe600000100e5 */
[C---:B-1----:R-:W-:Y:S04]  /*bd50*/  HMMA.16816.F32.BF16 R68, R120.reuse, R124, R68 ;  /* 0x0000007c7844723c */ /* 0x042fe80000041844 */
[----:B------:R-:W-:Y:S02]  /*bd60*/  FADD.FTZ R2, R231, R2 ;  /* 0x00000002e7027221 */ /* 0x000fe40000010000 */
[----:B------:R-:W-:Y:S02]  /*bd70*/  MUFU.EX2 R54, R54 ;  /* 0x0000003600367308 */ /* 0x000fe40000000800 */
[C---:B------:R-:W-:Y:S01]  /*bd80*/  HMMA.16816.F32.BF16 R72, R120.reuse, R126, R72 ;  /* 0x0000007e7848723c */ /* 0x040fe20000041848 */
[----:B------:R-:W1:Y:S03]  /*bd90*/  LDSM.16.MT88.4 R124, [R203+0x4800] ;  /* 0x00480000cb7c783b */ /* 0x000e660000004200 */
[----:B------:R-:W-:Y:S02]  /*bda0*/  FADD.FTZ R2, R183, R2 ;  /* 0x00000002b7027221 */ /* 0x000fe40000010000 */
[----:B--2---:R-:W-:Y:S02]  /*bdb0*/  FFMA.FTZ R0, R0, R233, R163 ;  /* 0x000000e900007223 */ /* 0x004fe400000100a3 */
[C---:B---3--:R-:W-:Y:S01]  /*bdc0*/  HMMA.16816.F32.BF16 R76, R120.reuse, R132, R76 ;  /* 0x00000084784c723c */ /* 0x048fe2000004184c */
[----:B------:R-:W-:Y:S03]  /*bdd0*/  MUFU.EX2 R55, R55 ;  /* 0x0000003700377308 */ /* 0x000fe60000000800 */
[----:B------:R-:W-:Y:S02]  /*bde0*/  FADD.FTZ R2, R232, R2 ;  /* 0x00000002e8027221 */ /* 0x000fe40000010000 */
[----:B------:R-:W-:Y:S02]  /*bdf0*/  FADD.FTZ R0, R162, R0 ;  /* 0x00000000a2007221 */ /* 0x000fe40000010000 */
[C---:B------:R-:W-:Y:S01]  /*be00*/  HMMA.16816.F32.BF16 R80, R120.reuse, R134, R80 ;  /* 0x000000867850723c */ /* 0x040fe20000041850 */
[----:B------:R-:W-:Y:S02]  /*be10*/  LDSM.16.MT88.4 R132, [R204+0x1800] ;  /* 0x00180000cc84783b */ /* 0x000fe40000004200 */
[----:B------:R-:W-:Y:S01]  /*be20*/  MUFU.EX2 R56, R56 ;  /* 0x0000003800387308 */ /* 0x000fe20000000800 */
[----:B------:R-:W-:Y:S02]  /*be30*/  FADD.FTZ R2, R182, R2 ;  /* 0x00000002b6027221 */ /* 0x000fe40000010000 */
[----:B------:R-:W-:Y:S02]  /*be40*/  FADD.FTZ R0, R161, R0 ;  /* 0x00000000a1007221 */ /* 0x000fe40000010000 */
[C---:B-----5:R-:W-:Y:S04]  /*be50*/  HMMA.16816.F32.BF16 R84, R120.reuse, R128, R84 ;  /* 0x000000807854723c */ /* 0x060fe80000041854 */
[----:B------:R-:W-:Y:S01]  /*be60*/  FADD.FTZ R2, R181, R2 ;  /* 0x00000002b5027221 */ /* 0x000fe20000010000 */
[----:B------:R-:W-:Y:S01]  /*be70*/  MUFU.EX2 R57, R57 ;  /* 0x0000003900397308 */ /* 0x000fe20000000800 */
[----:B------:R-:W-:Y:S02]  /*be80*/  FADD.FTZ R0, R164, R0 ;  /* 0x00000000a4007221 */ /* 0x000fe40000010000 */
[C---:B------:R-:W-:Y:S01]  /*be90*/  HMMA.16816.F32.BF16 R88, R120.reuse, R130, R88 ;  /* 0x000000827858723c */ /* 0x040fe20000041858 */
[----:B------:R-:W2:Y:S03]  /*bea0*/  LDSM.16.MT88.4 R128, [R200+0x1000] ;  /* 0x00100000c880783b */ /* 0x000ea60000004200 */
[----:B------:R-:W-:Y:S02]  /*beb0*/  FADD.FTZ R2, R180, R2 ;  /* 0x00000002b4027221 */ /* 0x000fe40000010000 */
[----:B------:R-:W-:Y:S01]  /*bec0*/  FADD.FTZ R0, R160, R0 ;  /* 0x00000000a0007221 */ /* 0x000fe20000010000 */
[----:B------:R-:W-:Y:S01]  /*bed0*/  MUFU.EX2 R58, R58 ;  /* 0x0000003a003a7308 */ /* 0x000fe20000000800 */
[C---:B------:R-:W-:Y:S04]  /*bee0*/  HMMA.16816.F32.BF16 R92, R120.reuse, R144, R92 ;  /* 0x00000090785c723c */ /* 0x040fe8000004185c */
[----:B------:R-:W-:Y:S02]  /*bef0*/  FADD.FTZ R2, R179, R2 ;  /* 0x00000002b3027221 */ /* 0x000fe40000010000 */
[----:B------:R-:W-:Y:S02]  /*bf00*/  FADD.FTZ R0, R159, R0 ;  /* 0x000000009f007221 */ /* 0x000fe40000010000 */
[C---:B------:R-:W-:Y:S01]  /*bf10*/  HMMA.16816.F32.BF16 R96, R120.reuse, R146, R96 ;  /* 0x000000927860723c */ /* 0x040fe20000041860 */
[----:B------:R-:W3:Y:S03]  /*bf20*/  MUFU.EX2 R147, R30 ;  /* 0x0000001e00937308 */ /* 0x000ee60000000800 */
[----:B------:R-:W-:Y:S02]  /*bf30*/  FADD.FTZ R2, R178, R2 ;  /* 0x00000002b2027221 */ /* 0x000fe40000010000 */
[----:B------:R-:W-:Y:S02]  /*bf40*/  FADD.FTZ R0, R158, R0 ;  /* 0x000000009e007221 */ /* 0x000fe40000010000 */
[C---:B------:R-:W-:Y:S03]  /*bf50*/  HMMA.16816.F32.BF16 R12, R120.reuse, R20, R12 ;  /* 0x00000014780c723c */ /* 0x040fe6000004180c */
[----:B------:R4:W-:Y:S01]  /*bf60*/  MUFU.EX2 R146, R31 ;  /* 0x0000001f00927308 */ /* 0x0009e20000000800 */
[----:B------:R-:W-:Y:S02]  /*bf70*/  FADD.FTZ R2, R177, R2 ;  /* 0x00000002b1027221 */ /* 0x000fe40000010000 */
[----:B------:R-:W-:Y:S01]  /*bf80*/  FADD.FTZ R0, R157, R0 ;  /* 0x000000009d007221 */ /* 0x000fe20000010000 */
[----:B------:R-:W-:Y:S01]  /*bf90*/  F2FP.BF16.PACK_AB R20, R177, R178 ;  /* 0x000000b2b114723e */ /* 0x000fe200000010ff */
[C---:B------:R-:W-:Y:S04]  /*bfa0*/  HMMA.16816.F32.BF16 R100, R120.reuse, R22, R100 ;  /* 0x000000167864723c */ /* 0x040fe80000041864 */
[----:B------:R-:W-:Y:S01]  /*bfb0*/  F2FP.BF16.PACK_AB R21, R154, R155 ;  /* 0x0000009b9a15723e */ /* 0x000fe200000010ff */
[----:B------:R-:W-:Y:S01]  /*bfc0*/  MUFU.EX2 R145, R34 ;  /* 0x0000002200917308 */ /* 0x000fe20000000800 */
[----:B------:R-:W-:Y:S01]  /*bfd0*/  FADD.FTZ R2, R176, R2 ;  /* 0x00000002b0027221 */ /* 0x000fe20000010000 */
[C---:B------:R-:W-:Y:S01]  /*bfe0*/  F2FP.BF16.PACK_AB R22, R167.reuse, R176 ;  /* 0x000000b0a716723e */ /* 0x040fe200000010ff */
[C---:B-1----:R-:W-:Y:S04]  /*bff0*/  HMMA.16816.F32.BF16 R104, R120.reuse, R124, R104 ;  /* 0x0000007c7868723c */ /* 0x042fe80000041868 */
[----:B------:R-:W-:Y:S01]  /*c000*/  F2FP.BF16.PACK_AB R23, R152, R153 ;  /* 0x000000999817723e */ /* 0x000fe200000010ff */
[----:B------:R-:W-:Y:S02]  /*c010*/  FADD.FTZ R2, R167, R2 ;  /* 0x00000002a7027221 */ /* 0x000fe40000010000 */
[----:B------:R-:W-:Y:S01]  /*c020*/  MUFU.EX2 R144, R35 ;  /* 0x0000002300907308 */ /* 0x000fe20000000800 */
[C---:B------:R-:W-:Y:S01]  /*c030*/  HMMA.16816.F32.BF16 R108, R120.reuse, R126, R108 ;  /* 0x0000007e786c723c */ /* 0x040fe2000004186c */
[----:B------:R-:W1:Y:S03]  /*c040*/  LDSM.16.MT88.4 R124, [R203+0x1000] ;  /* 0x00100000cb7c783b */ /* 0x000e660000004200 */
[----:B------:R-:W-:Y:S02]  /*c050*/  FADD.FTZ R2, R166, R2 ;  /* 0x00000002a6027221 */ /* 0x000fe40000010000 */
[----:B------:R-:W-:Y:S02]  /*c060*/  FADD.FTZ R0, R155, R0 ;  /* 0x000000009b007221 */ /* 0x000fe40000010000 */
[C---:B------:R-:W-:Y:S01]  /*c070*/  HMMA.16816.F32.BF16 R16, R120.reuse, R148, R16 ;  /* 0x000000947810723c */ /* 0x040fe20000041810 */
[----:B----4-:R-:W-:Y:S01]  /*c080*/  LDSM.16.MT88.4 R28, [R203+0x5000] ;  /* 0x00500000cb1c783b */ /* 0x010fe20000004200 */
[----:B------:R-:W-:Y:S02]  /*c090*/  MUFU.EX2 R149, R40 ;  /* 0x0000002800957308 */ /* 0x000fe40000000800 */
[----:B------:R-:W-:Y:S02]  /*c0a0*/  FADD.FTZ R2, R165, R2 ;  /* 0x00000002a5027221 */ /* 0x000fe40000010000 */
[----:B------:R-:W-:Y:S02]  /*c0b0*/  FADD.FTZ R0, R154, R0 ;  /* 0x000000009a007221 */ /* 0x000fe40000010000 */
[----:B------:R-:W-:Y:S01]  /*c0c0*/  HMMA.16816.F32.BF16 R112, R120, R150, R112 ;  /* 0x000000967870723c */ /* 0x000fe20000041870 */
[----:B------:R-:W4:Y:S03]  /*c0d0*/  LDSM.16.MT88.4 R120, [R206+0x1000] ;  /* 0x00100000ce78783b */ /* 0x000f260000004200 */
[----:B------:R-:W5:Y:S01]  /*c0e0*/  MUFU.EX2 R151, R32 ;  /* 0x0000002000977308 */ /* 0x000f620000000800 */
[----:B------:R-:W-:Y:S03]  /*c0f0*/  FADD.FTZ R0, R153, R0 ;  /* 0x0000000099007221 */ /* 0x000fe60000010000 */
[C---:B--2---:R-:W-:Y:S05]  /*c100*/  HMMA.16816.F32.BF16 R4, R20.reuse, R128, R4 ;  /* 0x000000801404723c */ /* 0x044fea0000041804 */
[----:B------:R-:W-:Y:S01]  /*c110*/  FADD.FTZ R0, R152, R0 ;  /* 0x0000000098007221 */ /* 0x000fe20000010000 */
[----:B------:R-:W2:Y:S02]  /*c120*/  MUFU.EX2 R150, R33 ;  /* 0x0000002100967308 */ /* 0x000ea40000000800 */
[C---:B------:R-:W-:Y:S01]  /*c130*/  HMMA.16816.F32.BF16 R8, R20.reuse, R130, R8 ;  /* 0x000000821408723c */ /* 0x040fe20000041808 */
[----:B------:R-:W4:Y:S03]  /*c140*/  LDSM.16.MT88.4 R128, [R200+0x5000] ;  /* 0x00500000c880783b */ /* 0x000f260000004200 */
[----:B---3--:R-:W-:Y:S04]  /*c150*/  FADD.FTZ R0, R147, R0 ;  /* 0x0000000093007221 */ /* 0x008fe80000010000 */
[C---:B------:R-:W-:Y:S01]  /*c160*/  HMMA.16816.F32.BF16 R68, R20.reuse, R24, R68 ;  /* 0x000000181444723c */ /* 0x040fe20000041844 */
[----:B------:R-:W-:Y:S03]  /*c170*/  MUFU.EX2 R148, R41 ;  /* 0x0000002900947308 */ /* 0x000fe60000000800 */
[----:B-----5:R-:W-:Y:S02]  /*c180*/  FADD.FTZ R2, R151, R2 ;  /* 0x0000000297027221 */ /* 0x020fe40000010000 */
[----:B------:R-:W-:Y:S02]  /*c190*/  FADD.FTZ R0, R146, R0 ;  /* 0x0000000092007221 */ /* 0x000fe40000010000 */
[C---:B------:R-:W-:Y:S01]  /*c1a0*/  HMMA.16816.F32.BF16 R72, R20.reuse, R26, R72 ;  /* 0x0000001a1448723c */ /* 0x040fe20000041848 */
[----:B------:R-:W3:Y:S02]  /*c1b0*/  LDSM.16.MT88.4 R24, [R204+0x5000] ;  /* 0x00500000cc18783b */ /* 0x000ee40000004200 */
[----:B------:R-:W-:Y:S01]  /*c1c0*/  MUFU.EX2 R59, R59 ;  /* 0x0000003b003b7308 */ /* 0x000fe20000000800 */
[----:B------:R-:W-:Y:S02]  /*c1d0*/  FADD.FTZ R0, R145, R0 ;  /* 0x0000000091007221 */ /* 0x000fe40000010000 */
[----:B--2---:R-:W-:Y:S02]  /*c1e0*/  FADD.FTZ R2, R150, R2 ;  /* 0x0000000296027221 */ /* 0x004fe40000010000 */
[C---:B-1----:R-:W-:Y:S01]  /*c1f0*/  HMMA.16816.F32.BF16 R76, R20.reuse, R124, R76 ;  /* 0x0000007c144c723c */ /* 0x042fe2000004184c */
[----:B------:R-:W-:Y:S03]  /*c200*/  LDSM.16.MT88.4 R32, [R203+0x1800] ;  /* 0x00180000cb20783b */ /* 0x000fe60000004200 */
[----:B------:R-:W-:Y:S01]  /*c210*/  FADD.FTZ R0, R144, R0 ;  /* 0x0000000090007221 */ /* 0x000fe20000010000 */
[----:B------:R-:W-:Y:S03]  /*c220*/  MUFU.EX2 R60, R60 ;  /* 0x0000003c003c7308 */ /* 0x000fe60000000800 */
[C---:B------:R-:W-:Y:S01]  /*c230*/  HMMA.16816.F32.BF16 R80, R20.reuse, R126, R80 ;  /* 0x0000007e1450723c */ /* 0x040fe20000041850 */
[----:B------:R-:W1:Y:S06]  /*c240*/  LDSM.16.MT88.4 R124, [R206+0x5000] ;  /* 0x00500000ce7c783b */ /* 0x000e6c0000004200 */
[----:B------:R-:W-:Y:S01]  /*c250*/  MUFU.EX2 R61, R61 ;  /* 0x0000003d003d7308 */ /* 0x000fe20000000800 */
[C---:B----4-:R-:W-:Y:S08]  /*c260*/  HMMA.16816.F32.BF16 R84, R20.reuse, R120, R84 ;  /* 0x000000781454723c */ /* 0x050ff00000041854 */
[C---:B------:R-:W-:Y:S01]  /*c270*/  HMMA.16816.F32.BF16 R88, R20.reuse, R122, R88 ;  /* 0x0000007a1458723c */ /* 0x040fe20000041858 */
[----:B------:R-:W2:Y:S01]  /*c280*/  LDSM.16.MT88.4 R120, [R200+0x1800] ;  /* 0x00180000c878783b */ /* 0x000ea20000004200 */
[----:B------:R-:W-:Y:S06]  /*c290*/  MUFU.EX2 R62, R62 ;  /* 0x0000003e003e7308 */ /* 0x000fec0000000800 */
[C---:B------:R-:W-:Y:S04]  /*c2a0*/  HMMA.16816.F32.BF16 R92, R20.reuse, R128, R92 ;  /* 0x00000080145c723c */ /* 0x040fe8000004185c */
[----:B------:R-:W4:Y:S04]  /*c2b0*/  MUFU.EX2 R129, R38 ;  /* 0x0000002600817308 */ /* 0x000f280000000800 */
[C---:B------:R-:W-:Y:S06]  /*c2c0*/  HMMA.16816.F32.BF16 R96, R20.reuse, R130, R96 ;  /* 0x000000821460723c */ /* 0x040fec0000041860 */
[----:B------:R-:W5:Y:S02]  /*c2d0*/  MUFU.EX2 R131, R36 ;  /* 0x0000002400837308 */ /* 0x000f640000000800 */
[C---:B---3--:R-:W-:Y:S08]  /*c2e0*/  HMMA.16816.F32.BF16 R12, R20.reuse, R24, R12 ;  /* 0x00000018140c723c */ /* 0x048ff0000004180c */
[C---:B------:R-:W-:Y:S01]  /*c2f0*/  HMMA.16816.F32.BF16 R100, R20.reuse, R26, R100 ;  /* 0x0000001a1464723c */ /* 0x040fe20000041864 */
[----:B------:R-:W3:Y:S01]  /*c300*/  LDSM.16.MT88.4 R24, [R206+0x1800] ;  /* 0x00180000ce18783b */ /* 0x000ee20000004200 */
[----:B------:R-:W2:Y:S02]  /*c310*/  MUFU.EX2 R130, R37 ;  /* 0x0000002500827308 */ /* 0x000ea40000000800 */
[----:B----4-:R-:W-:Y:S04]  /*c320*/  FADD.FTZ R0, R129, R0 ;  /* 0x0000000081007221 */ /* 0x010fe80000010000 */
[C---:B------:R-:W-:Y:S04]  /*c330*/  HMMA.16816.F32.BF16 R104, R20.reuse, R28, R104 ;  /* 0x0000001c1468723c */ /* 0x040fe80000041868 */
[----:B------:R-:W4:Y:S01]  /*c340*/  MUFU.EX2 R128, R39 ;  /* 0x0000002700807308 */ /* 0x000f220000000800 */
[----:B-----5:R-:W-:Y:S03]  /*c350*/  FADD.FTZ R2, R131, R2 ;  /* 0x0000000283027221 */ /* 0x020fe60000010000 */
[C---:B------:R-:W-:Y:S01]  /*c360*/  HMMA.16816.F32.BF16 R108, R20.reuse, R30, R108 ;  /* 0x0000001e146c723c */ /* 0x040fe2000004186c */
[----:B------:R-:W5:Y:S05]  /*c370*/  LDSM.16.MT88.4 R28, [R200+0x5800] ;  /* 0x00580000c81c783b */ /* 0x000f6a0000004200 */
[----:B------:R-:W-:Y:S02]  /*c380*/  MUFU.EX2 R63, R63 ;  /* 0x0000003f003f7308 */ /* 0x000fe40000000800 */
[C---:B-1----:R-:W-:Y:S04]  /*c390*/  HMMA.16816.F32.BF16 R16, R20.reuse, R124, R16 ;  /* 0x0000007c1410723c */ /* 0x042fe80000041810 */
[----:B--2---:R-:W-:Y:S04]  /*c3a0*/  FADD.FTZ R2, R130, R2 ;  /* 0x0000000282027221 */ /* 0x004fe80000010000 */
[----:B------:R-:W-:Y:S01]  /*c3b0*/  HMMA.16816.F32.BF16 R112, R20, R126, R112 ;  /* 0x0000007e1470723c */ /* 0x000fe20000041870 */
[----:B------:R-:W-:Y:S01]  /*c3c0*/  LDSM.16.MT88.4 R124, [R200+0x3800] ;  /* 0x00380000c87c783b */ /* 0x000fe20000004200 */
[----:B------:R-:W-:Y:S02]  /*c3d0*/  MUFU.EX2 R64, R64 ;  /* 0x0000004000407308 */ /* 0x000fe40000000800 */
[----:B------:R-:W-:Y:S02]  /*c3e0*/  FADD.FTZ R2, R149, R2 ;  /* 0x0000000295027221 */ /* 0x000fe40000010000 */
[----:B----4-:R-:W-:Y:S01]  /*c3f0*/  FADD.FTZ R0, R128, R0 ;  /* 0x0000000080007221 */ /* 0x010fe20000010000 */
[----:B------:R-:W-:Y:S01]  /*c400*/  F2FP.BF16.PACK_AB R20, R165, R166 ;  /* 0x000000a6a514723e */ /* 0x000fe200000010ff */
[----:B------:R-:W-:Y:S01]  /*c410*/  FADD.FTZ R2, R148, R2 ;  /* 0x0000000294027221 */ /* 0x000fe20000010000 */
[----:B------:R-:W-:Y:S01]  /*c420*/  F2FP.BF16.PACK_AB R21, R146, R147 ;  /* 0x000000939215723e */ /* 0x000fe200000010ff */
[----:B------:R-:W-:Y:S02]  /*c430*/  LDSM.16.MT88.4 R36, [R204+0x2000] ;  /* 0x00200000cc24783b */ /* 0x000fe40000004200 */
[----:B------:R-:W-:Y:S02]  /*c440*/  F2FP.BF16.PACK_AB R22, R150, R151 ;  /* 0x000000979616723e */ /* 0x000fe400000010ff */
[----:B------:R-:W-:Y:S07]  /*c450*/  F2FP.BF16.PACK_AB R23, R144, R145 ;  /* 0x000000919017723e */ /* 0x000fee00000010ff */
[C---:B------:R-:W-:Y:S08]  /*c460*/  HMMA.16816.F32.BF16 R4, R20.reuse, R120, R4 ;  /* 0x000000781404723c */ /* 0x040ff00000041804 */
[C---:B------:R-:W-:Y:S01]  /*c470*/  HMMA.16816.F32.BF16 R8, R20.reuse, R122, R8 ;  /* 0x0000007a1408723c */ /* 0x040fe20000041808 */
[----:B------:R-:W1:Y:S07]  /*c480*/  LDSM.16.MT88.4 R120, [R204+0x5800] ;  /* 0x00580000cc78783b */ /* 0x000e6e0000004200 */
[C---:B------:R-:W-:Y:S01]  /*c490*/  HMMA.16816.F32.BF16 R68, R20.reuse, R132, R68 ;  /* 0x000000841444723c */ /* 0x040fe20000041844 */
[----:B------:R-:W2:Y:S07]  /*c4a0*/  MUFU.EX2 R133, R42 ;  /* 0x0000002a00857308 */ /* 0x000eae0000000800 */
[C---:B------:R-:W-:Y:S03]  /*c4b0*/  HMMA.16816.F32.BF16 R72, R20.reuse, R134, R72 ;  /* 0x000000861448723c */ /* 0x040fe60000041848 */
[----:B------:R4:W1:Y:S05]  /*c4c0*/  MUFU.EX2 R132, R43 ;  /* 0x0000002b00847308 */ /* 0x00086a0000000800 */
[C---:B------:R-:W-:Y:S05]  /*c4d0*/  HMMA.16816.F32.BF16 R76, R20.reuse, R32, R76 ;  /* 0x00000020144c723c */ /* 0x040fea000004184c */
[----:B------:R-:W5:Y:S03]  /*c4e0*/  MUFU.EX2 R135, R44 ;  /* 0x0000002c00877308 */ /* 0x000f660000000800 */
[C---:B------:R-:W-:Y:S01]  /*c4f0*/  HMMA.16816.F32.BF16 R80, R20.reuse, R34, R80 ;  /* 0x000000221450723c */ /* 0x040fe20000041850 */
[----:B------:R-:W5:Y:S03]  /*c500*/  LDSM.16.MT88.4 R32, [R203+0x5800] ;  /* 0x00580000cb20783b */ /* 0x000f660000004200 */
[----:B--2---:R-:W-:Y:S03]  /*c510*/  FADD.FTZ R0, R133, R0 ;  /* 0x0000000085007221 */ /* 0x004fe60000010000 */
[----:B------:R2:W2:Y:S01]  /*c520*/  MUFU.EX2 R134, R45 ;  /* 0x0000002d00867308 */ /* 0x0004a20000000800 */
[C---:B---3--:R-:W-:Y:S01]  /*c530*/  HMMA.16816.F32.BF16 R84, R20.reuse, R24, R84 ;  /* 0x000000181454723c */ /* 0x048fe20000041854 */
[----:B----4-:R-:W-:Y:S03]  /*c540*/  LDSM.16.MT88.4 R40, [R203+0x2000] ;  /* 0x00200000cb28783b */ /* 0x010fe60000004200 */
[----:B-1----:R-:W-:Y:S04]  /*c550*/  FADD.FTZ R0, R132, R0 ;  /* 0x0000000084007221 */ /* 0x002fe80000010000 */
[C---:B------:R-:W-:Y:S01]  /*c560*/  HMMA.16816.F32.BF16 R88, R20.reuse, R26, R88 ;  /* 0x0000001a1458723c */ /* 0x040fe20000041858 */
[----:B------:R-:W1:Y:S03]  /*c570*/  LDSM.16.MT88.4 R24, [R206+0x5800] ;  /* 0x00580000ce18783b */ /* 0x000e660000004200 */
[----:B------:R-:W-:Y:S02]  /*c580*/  FADD.FTZ R0, R119, R0 ;  /* 0x0000000077007221 */ /* 0x000fe40000010000 */
[----:B-----5:R-:W-:Y:S02]  /*c590*/  FADD.FTZ R2, R135, R2 ;  /* 0x0000000287027221 */ /* 0x020fe40000010000 */
[C---:B------:R-:W-:Y:S04]  /*c5a0*/  HMMA.16816.F32.BF16 R92, R20.reuse, R28, R92 ;  /* 0x0000001c145c723c */ /* 0x040fe8000004185c */
[----:B------:R-:W-:Y:S01]  /*c5b0*/  FADD.FTZ R0, R118, R0 ;  /* 0x0000000076007221 */ /* 0x000fe20000010000 */
[----:B--2---:R-:W-:Y:S03]  /*c5c0*/  LDSM.16.MT88.4 R44, [R203+0x2800] ;  /* 0x00280000cb2c783b */ /* 0x004fe60000004200 */
[C---:B------:R-:W-:Y:S04]  /*c5d0*/  HMMA.16816.F32.BF16 R96, R20.reuse, R30, R96 ;  /* 0x0000001e1460723c */ /* 0x040fe80000041860 */
[----:B------:R-:W-:Y:S02]  /*c5e0*/  FADD.FTZ R0, R50, R0 ;  /* 0x0000000032007221 */ /* 0x000fe40000010000 */
[----:B------:R-:W-:Y:S01]  /*c5f0*/  FADD.FTZ R2, R134, R2 ;  /* 0x0000000286027221 */ /* 0x000fe20000010000 */
[----:B------:R-:W2:Y:S01]  /*c600*/  LDSM.16.MT88.4 R28, [R200+0x2000] ;  /* 0x00200000c81c783b */ /* 0x000ea20000004200 */
        /* <DEDUP_REMOVED lines=9> */
[C---:B------:R-:W-:Y:S01]  /*c6a0*/  HMMA.16816.F32.BF16 R108, R20.reuse, R34, R108 ;  /* 0x00000022146c723c */ /* 0x040fe2000004186c */
[----:B------:R-:W-:Y:S03]  /*c6b0*/  LDSM.16.MT88.4 R32, [R204+0x6000] ;  /* 0x00600000cc20783b */ /* 0x000fe60000004200 */
[----:B------:R-:W-:Y:S02]  /*c6c0*/  FADD.FTZ R0, R58, R0 ;  /* 0x000000003a007221 */ /* 0x000fe40000010000 */
[----:B------:R-:W-:Y:S02]  /*c6d0*/  FADD.FTZ R2, R53, R2 ;  /* 0x0000000235027221 */ /* 0x000fe40000010000 */
[C---:B-1----:R-:W-:Y:S04]  /*c6e0*/  HMMA.16816.F32.BF16 R16, R20.reuse, R24, R16 ;  /* 0x000000181410723c */ /* 0x042fe80000041810 */
[----:B------:R-:W-:Y:S04]  /*c6f0*/  FADD.FTZ R2, R56, R2 ;  /* 0x0000000238027221 */ /* 0x000fe80000010000 */
[----:B------:R-:W-:Y:S01]  /*c700*/  HMMA.16816.F32.BF16 R112, R20, R26, R112 ;  /* 0x0000001a1470723c */ /* 0x000fe20000041870 */
[----:B------:R-:W1:Y:S03]  /*c710*/  LDSM.16.MT88.4 R24, [R206+0x2000] ;  /* 0x00200000ce18783b */ /* 0x000e660000004200 */
[----:B------:R-:W-:Y:S03]  /*c720*/  FADD.FTZ R2, R57, R2 ;  /* 0x0000000239027221 */ /* 0x000fe60000010000 */
        /* <DEDUP_REMOVED lines=9> */
[----:B------:R-:W3:Y:S07]  /*c7c0*/  LDSM.16.MT88.4 R36, [R203+0x6000] ;  /* 0x00600000cb24783b */ /* 0x000eee0000004200 */
[C---:B------:R-:W-:Y:S08]  /*c7d0*/  HMMA.16816.F32.BF16 R76, R20.reuse, R40, R76 ;  /* 0x00000028144c723c */ /* 0x040ff0000004184c */
[C---:B------:R-:W-:Y:S01]  /*c7e0*/  HMMA.16816.F32.BF16 R80, R20.reuse, R42, R80 ;  /* 0x0000002a1450723c */ /* 0x040fe20000041850 */
[----:B------:R-:W4:Y:S07]  /*c7f0*/  LDSM.16.MT88.4 R40, [R206+0x6000] ;  /* 0x00600000ce28783b */ /* 0x000f2e0000004200 */
        /* <DEDUP_REMOVED lines=8> */
[----:B------:R-:W5:Y:S07]  /*c880*/  LDSM.16.MT88.4 R32, [R206+0x2800] ;  /* 0x00280000ce20783b */ /* 0x000f6e0000004200 */
[C---:B---3--:R-:W-:Y:S08]  /*c890*/  HMMA.16816.F32.BF16 R104, R20.reuse, R36, R104 ;  /* 0x000000241468723c */ /* 0x048ff00000041868 */
[C---:B------:R-:W-:Y:S01]  /*c8a0*/  HMMA.16816.F32.BF16 R108, R20.reuse, R38, R108 ;  /* 0x00000026146c723c */ /* 0x040fe2000004186c */
[----:B------:R-:W3:Y:S07]  /*c8b0*/  LDSM.16.MT88.4 R36, [R200+0x6800] ;  /* 0x00680000c824783b */ /* 0x000eee0000004200 */
[C---:B----4-:R-:W-:Y:S08]  /*c8c0*/  HMMA.16816.F32.BF16 R16, R20.reuse, R40, R16 ;  /* 0x000000281410723c */ /* 0x050ff00000041810 */
[----:B------:R-:W-:Y:S01]  /*c8d0*/  HMMA.16816.F32.BF16 R112, R20, R42, R112 ;  /* 0x0000002a1470723c */ /* 0x000fe20000041870 */
[----:B------:R-:W-:Y:S06]  /*c8e0*/  LDSM.16.MT88.4 R40, [R206+0x3000] ;  /* 0x00300000ce28783b */ /* 0x000fec0000004200 */
[----:B------:R-:W-:Y:S02]  /*c8f0*/  F2FP.BF16.PACK_AB R20, R134, R135 ;  /* 0x000000878614723e */ /* 0x000fe400000010ff */
[----:B------:R-:W-:Y:S03]  /*c900*/  F2FP.BF16.PACK_AB R21, R118, R119 ;  /* 0x000000777615723e */ /* 0x000fe600000010ff */
[----:B------:R-:W-:Y:S02]  /*c910*/  F2FP.BF16.PACK_AB R22, R49, R48 ;  /* 0x000000303116723e */ /* 0x000fe400000010ff */
[----:B------:R-:W-:Y:S02]  /*c920*/  F2FP.BF16.PACK_AB R23, R51, R50 ;  /* 0x000000323317723e */ /* 0x000fe400000010ff */
[----:B------:R-:W-:Y:S02]  /*c930*/  MOV R119, R116 ;  /* 0x0000007400777202 */ /* 0x000fe40000000f00 */
[----:B------:R-:W-:Y:S03]  /*c940*/  MOV R118, R117 ;  /* 0x0000007500767202 */ /* 0x000fe60000000f00 */
        /* <DEDUP_REMOVED lines=8> */
[----:B------:R-:W-:Y:S07]  /*c9d0*/  LDSM.16.MT88.4 R44, [R204+0x7000] ;  /* 0x00700000cc2c783b */ /* 0x000fee0000004200 */
[C---:B-----5:R-:W-:Y:S08]  /*c9e0*/  HMMA.16816.F32.BF16 R84, R20.reuse, R32, R84 ;  /* 0x000000201454723c */ /* 0x060ff00000041854 */
[C---:B------:R-:W-:Y:S01]  /*c9f0*/  HMMA.16816.F32.BF16 R88, R20.reuse, R34, R88 ;  /* 0x000000221458723c */ /* 0x040fe20000041858 */
[----:B------:R-:W4:Y:S07]  /*ca00*/  LDSM.16.MT88.4 R32, [R206+0x6800] ;  /* 0x00680000ce20783b */ /* 0x000f2e0000004200 */
[C---:B---3--:R-:W-:Y:S08]  /*ca10*/  HMMA.16816.F32.BF16 R92, R20.reuse, R36, R92 ;  /* 0x00000024145c723c */ /* 0x048ff0000004185c */
[C---:B------:R-:W-:Y:S01]  /*ca20*/  HMMA.16816.F32.BF16 R96, R20.reuse, R38, R96 ;  /* 0x000000261460723c */ /* 0x040fe20000041860 */
[----:B------:R-:W-:Y:S07]  /*ca30*/  LDSM.16.MT88.4 R36, [R203+0x3000] ;  /* 0x00300000cb24783b */ /* 0x000fee0000004200 */
[C---:B-1----:R-:W-:Y:S08]  /*ca40*/  HMMA.16816.F32.BF16 R12, R20.reuse, R24, R12 ;  /* 0x00000018140c723c */ /* 0x042ff0000004180c */
[C---:B------:R-:W-:Y:S01]  /*ca50*/  HMMA.16816.F32.BF16 R100, R20.reuse, R26, R100 ;  /* 0x0000001a1464723c */ /* 0x040fe20000041864 */
[----:B------:R-:W1:Y:S07]  /*ca60*/  LDSM.16.MT88.4 R24, [R200+0x3000] ;  /* 0x00300000c818783b */ /* 0x000e6e0000004200 */
[C---:B--2---:R-:W-:Y:S08]  /*ca70*/  HMMA.16816.F32.BF16 R104, R20.reuse, R28, R104 ;  /* 0x0000001c1468723c */ /* 0x044ff00000041868 */
[C---:B------:R-:W-:Y:S01]  /*ca80*/  HMMA.16816.F32.BF16 R108, R20.reuse, R30, R108 ;  /* 0x0000001e146c723c */ /* 0x040fe2000004186c */
[----:B------:R-:W2:Y:S07]  /*ca90*/  LDSM.16.MT88.4 R28, [R204+0x3000] ;  /* 0x00300000cc1c783b */ /* 0x000eae0000004200 */
[C---:B----4-:R-:W-:Y:S08]  /*caa0*/  HMMA.16816.F32.BF16 R16, R20.reuse, R32, R16 ;  /* 0x000000201410723c */ /* 0x050ff00000041810 */
[----:B------:R-:W-:Y:S01]  /*cab0*/  HMMA.16816.F32.BF16 R112, R20, R34, R112 ;  /* 0x000000221470723c */ /* 0x000fe20000041870 */
[----:B------:R-:W3:Y:S06]  /*cac0*/  LDSM.16.MT88.4 R32, [R200+0x7000] ;  /* 0x00700000c820783b */ /* 0x000eec0000004200 */
[----:B------:R-:W-:Y:S02]  /*cad0*/  F2FP.BF16.PACK_AB R20, R53, R52 ;  /* 0x000000343514723e */ /* 0x000fe400000010ff */
[----:B------:R-:W-:Y:S03]  /*cae0*/  F2FP.BF16.PACK_AB R21, R55, R54 ;  /* 0x000000363715723e */ /* 0x000fe600000010ff */
[----:B------:R-:W-:Y:S02]  /*caf0*/  F2FP.BF16.PACK_AB R22, R57, R56 ;  /* 0x000000383916723e */ /* 0x000fe400000010ff */
[C---:B------:R-:W-:Y:S07]  /*cb00*/  F2FP.BF16.PACK_AB R23, R59.reuse, R58 ;  /* 0x0000003a3b17723e */ /* 0x040fee00000010ff */
[C---:B-1----:R-:W-:Y:S08]  /*cb10*/  HMMA.16816.F32.BF16 R4, R20.reuse, R24, R4 ;  /* 0x000000181404723c */ /* 0x042ff00000041804 */
[C---:B------:R-:W-:Y:S01]  /*cb20*/  HMMA.16816.F32.BF16 R8, R20.reuse, R26, R8 ;  /* 0x0000001a1408723c */ /* 0x040fe20000041808 */
[----:B------:R-:W1:Y:S07]  /*cb30*/  LDSM.16.MT88.4 R24, [R203+0x7000] ;  /* 0x00700000cb18783b */ /* 0x000e6e0000004200 */
[C---:B--2---:R-:W-:Y:S08]  /*cb40*/  HMMA.16816.F32.BF16 R68, R20.reuse, R28, R68 ;  /* 0x0000001c1444723c */ /* 0x044ff00000041844 */
[C---:B------:R-:W-:Y:S01]  /*cb50*/  HMMA.16816.F32.BF16 R72, R20.reuse, R30, R72 ;  /* 0x0000001e1448723c */ /* 0x040fe20000041848 */
[----:B------:R-:W2:Y:S07]  /*cb60*/  LDSM.16.MT88.4 R28, [R206+0x7000] ;  /* 0x00700000ce1c783b */ /* 0x000eae0000004200 */
[C---:B------:R-:W-:Y:S01]  /*cb70*/  HMMA.16816.F32.BF16 R76, R20.reuse, R36, R76 ;  /* 0x00000024144c723c */ /* 0x040fe2000004184c */
[----:B------:R4:W-:Y:S07]  /*cb80*/  MUFU.EX2 R36, R3 ;  /* 0x0000000300247308 */ /* 0x0009ee0000000800 */
[C---:B------:R-:W-:Y:S03]  /*cb90*/  HMMA.16816.F32.BF16 R80, R20.reuse, R38, R80 ;  /* 0x000000261450723c */ /* 0x040fe60000041850 */
[----:B------:R-:W5:Y:S05]  /*cba0*/  MUFU.EX2 R37, R66 ;  /* 0x0000004200257308 */ /* 0x000f6a0000000800 */
[C---:B------:R-:W-:Y:S08]  /*cbb0*/  HMMA.16816.F32.BF16 R84, R20.reuse, R40, R84 ;  /* 0x000000281454723c */ /* 0x040ff00000041854 */
[C---:B------:R-:W-:Y:S04]  /*cbc0*/  HMMA.16816.F32.BF16 R88, R20.reuse, R42, R88 ;  /* 0x0000002a1458723c */ /* 0x040fe80000041858 */
[----:B----4-:R-:W-:Y:S02]  /*cbd0*/  FADD.FTZ R3, R59, R0 ;  /* 0x000000003b037221 */ /* 0x010fe40000010000 */
[----:B------:R-:W-:Y:S02]  /*cbe0*/  FADD.FTZ R0, R60, R2 ;  /* 0x000000023c007221 */ /* 0x000fe40000010000 */
[C---:B---3--:R-:W-:Y:S04]  /*cbf0*/  HMMA.16816.F32.BF16 R92, R20.reuse, R32, R92 ;  /* 0x00000020145c723c */ /* 0x048fe8000004185c */
[----:B------:R-:W-:Y:S02]  /*cc00*/  FADD.FTZ R0, R61, R0 ;  /* 0x000000003d007221 */ /* 0x000fe40000010000 */
[----:B------:R-:W-:Y:S02]  /*cc10*/  FADD.FTZ R3, R62, R3 ;  /* 0x000000033e037221 */ /* 0x000fe40000010000 */
[C---:B------:R-:W-:Y:S01]  /*cc20*/  HMMA.16816.F32.BF16 R96, R20.reuse, R34, R96 ;  /* 0x000000221460723c */ /* 0x040fe20000041860 */
[----:B------:R-:W3:Y:S03]  /*cc30*/  LDSM.16.MT88.4 R32, [R204+0x3800] ;  /* 0x00380000cc20783b */ /* 0x000ee60000004200 */
[----:B------:R-:W-:Y:S02]  /*cc40*/  FADD.FTZ R2, R64, R0 ;  /* 0x0000000040027221 */ /* 0x000fe40000010000 */
[----:B------:R-:W-:Y:S02]  /*cc50*/  FADD.FTZ R3, R63, R3 ;  /* 0x000000033f037221 */ /* 0x000fe40000010000 */
[C---:B------:R-:W-:Y:S04]  /*cc60*/  HMMA.16816.F32.BF16 R12, R20.reuse, R44, R12 ;  /* 0x0000002c140c723c */ /* 0x040fe8000004180c */
[----:B------:R-:W-:Y:S02]  /*cc70*/  FADD.FTZ R2, R156, R2 ;  /* 0x000000029c027221 */ /* 0x000fe40000010000 */
[----:B-----5:R-:W-:Y:S02]  /*cc80*/  FADD.FTZ R0, R37, R3 ;  /* 0x0000000325007221 */ /* 0x020fe40000010000 */
[C---:B------:R-:W-:Y:S01]  /*cc90*/  HMMA.16816.F32.BF16 R100, R20.reuse, R46, R100 ;  /* 0x0000002e1464723c */ /* 0x040fe20000041864 */
[----:B------:R-:W-:Y:S03]  /*cca0*/  STL [R1+0x4], R2 ;  /* 0x0000040201007387 */ /* 0x000fe60000100800 */
[----:B------:R-:W-:Y:S04]  /*ccb0*/  FADD.FTZ R0, R36, R0 ;  /* 0x0000000024007221 */ /* 0x000fe80000010000 */
[C---:B-1----:R-:W-:Y:S01]  /*ccc0*/  HMMA.16816.F32.BF16 R104, R20.reuse, R24, R104 ;  /* 0x000000181468723c */ /* 0x042fe20000041868 */
[----:B------:R-:W-:Y:S07]  /*ccd0*/  STL [R1+0x8], R0 ;  /* 0x0000080001007387 */ /* 0x000fee0000100800 */
[C---:B------:R-:W-:Y:S01]  /*cce0*/  HMMA.16816.F32.BF16 R108, R20.reuse, R26, R108 ;  /* 0x0000001a146c723c */ /* 0x040fe2000004186c */
[----:B------:R-:W1:Y:S07]  /*ccf0*/  LDSM.16.MT88.4 R24, [R203+0x3800] ;  /* 0x00380000cb18783b */ /* 0x000e6e0000004200 */
[C---:B--2---:R-:W-:Y:S08]  /*cd00*/  HMMA.16816.F32.BF16 R16, R20.reuse, R28, R16 ;  /* 0x0000001c1410723c */ /* 0x044ff00000041810 */
[----:B------:R-:W-:Y:S01]  /*cd10*/  HMMA.16816.F32.BF16 R112, R20, R30, R112 ;  /* 0x0000001e1470723c */ /* 0x000fe20000041870 */
[----:B------:R-:W2:Y:S06]  /*cd20*/  LDSM.16.MT88.4 R28, [R206+0x3800] ;  /* 0x00380000ce1c783b */ /* 0x000eac0000004200 */
[----:B------:R-:W-:Y:S02]  /*cd30*/  F2FP.BF16.PACK_AB R20, R61, R60 ;  /* 0x0000003c3d14723e */ /* 0x000fe400000010ff */
[----:B------:R-:W-:Y:S03]  /*cd40*/  F2FP.BF16.PACK_AB R21, R63, R62 ;  /* 0x0000003e3f15723e */ /* 0x000fe600000010ff */
[----:B------:R-:W-:Y:S02]  /*cd50*/  F2FP.BF16.PACK_AB R22, R156, R64 ;  /* 0x000000409c16723e */ /* 0x000fe400000010ff */
[----:B------:R-:W-:Y:S07]  /*cd60*/  F2FP.BF16.PACK_AB R23, R36, R37 ;  /* 0x000000252417723e */ /* 0x000fee00000010ff */
[C---:B------:R-:W-:Y:S01]  /*cd70*/  HMMA.16816.F32.BF16 R120, R20.reuse, R124, R4 ;  /* 0x0000007c1478723c */ /* 0x040fe20000041804 */
[----:B------:R-:W4:Y:S07]  /*cd80*/  LDSM.16.MT88.4 R4, [R200+0x7800] ;  /* 0x00780000c804783b */ /* 0x000f2e0000004200 */
[C---:B------:R-:W-:Y:S01]  /*cd90*/  HMMA.16816.F32.BF16 R124, R20.reuse, R126, R8 ;  /* 0x0000007e147c723c */ /* 0x040fe20000041808 */
[----:B------:R-:W5:Y:S07]  /*cda0*/  LDSM.16.MT88.4 R8, [R204+0x7800] ;  /* 0x00780000cc08783b */ /* 0x000f6e0000004200 */
        /* <DEDUP_REMOVED lines=8> */
[C---:B------:R-:W-:Y:S01]  /*ce30*/  HMMA.16816.F32.BF16 R96, R20.reuse, R6, R96 ;  /* 0x000000061460723c */ /* 0x040fe20000041860 */
[----:B------:R-:W2:Y:S07]  /*ce40*/  LDSM.16.MT88.4 R4, [R206+0x7800] ;  /* 0x00780000ce04783b */ /* 0x000eae0000004200 */
[C---:B-----5:R-:W-:Y:S08]  /*ce50*/  HMMA.16816.F32.BF16 R128, R20.reuse, R8, R12 ;  /* 0x000000081480723c */ /* 0x060ff0000004180c */
[C---:B------:R-:W-:Y:S08]  /*ce60*/  HMMA.16816.F32.BF16 R100, R20.reuse, R10, R100 ;  /* 0x0000000a1464723c */ /* 0x040ff00000041864 */
[C---:B-1----:R-:W-:Y:S08]  /*ce70*/  HMMA.16816.F32.BF16 R104, R20.reuse, R24, R104 ;  /* 0x000000181468723c */ /* 0x042ff00000041868 */
[C---:B------:R-:W-:Y:S08]  /*ce80*/  HMMA.16816.F32.BF16 R108, R20.reuse, R26, R108 ;  /* 0x0000001a146c723c */ /* 0x040ff0000004186c */
[C---:B--2---:R-:W-:Y:S08]  /*ce90*/  HMMA.16816.F32.BF16 R132, R20.reuse, R4, R16 ;  /* 0x000000041484723c */ /* 0x044ff00000041810 */
[----:B------:R-:W-:Y:S01]  /*cea0*/  HMMA.16816.F32.BF16 R112, R20, R6, R112 ;  /* 0x000000061470723c */ /* 0x000fe20000041870 */
[----:B------:R-:W-:-:S07]  /*ceb0*/  @P0 BRA `(.L_x_73) ;  /* 0xffffcb7000000947 */ /* 0x000fce000383ffff */
.L_x_72:
[----:B------:R-:W-:Y:S07]  /*cec0*/  @!UPT UIADD3 URZ, URZ, URZ, URZ ;  /* 0x0000003f3f3ff290 */ /* 0x000fee000fffe03f */
[----:B------:R-:W-:Y:S02]  /*ced0*/  MOV R7, 0x1f ;  /* 0x0000001f00077802 */ /* 0x000fe40000000f00 */
[----:B------:R-:W-:Y:S01]  /*cee0*/  MOV R6, 0xffffffff ;  /* 0xffffffff00067802 */ /* 0x000fe20000000f00 */
[----:B------:R-:W-:Y:S06]  /*cef0*/  BRA.DIV ~URZ, `(.L_x_74) ;  /* 0x00001c427f007947 */ /* 0x000fec000b800000 */
[----:B------:R-:W2:Y:S04]  /*cf00*/  LDL R2, [R1+0x4] ;  /* 0x0000040001027983 */ /* 0x000ea80000100800 */
[----:B--2---:R1:W2:Y:S02]  /*cf10*/  SHFL.BFLY PT, R0, R2, 0x2, 0x1f ;  /* 0x0c401f0002007f89 */ /* 0x0042a400000e0000 */
.L_x_88:
[----:B-1----:R-:W3:Y:S02]  /*cf20*/  LDL.LU R2, [R1+0x4] ;  /* 0x0000040001027983 */ /* 0x002ee40000300800 */
[----:B--23--:R-:W-:Y:S01]  /*cf30*/  FADD.FTZ R0, R0, R2 ;  /* 0x0000000200007221 */ /* 0x00cfe20000010000 */
[----:B------:R-:W-:Y:S05]  /*cf40*/  BRA.DIV ~URZ, `(.L_x_75) ;  /* 0x00001c527f007947 */ /* 0x000fea000b800000 */
[----:B------:R-:W2:Y:S04]  /*cf50*/  LDL.LU R5, [R1+0x8] ;  /* 0x0000080001057983 */ /* 0x000ea80000300800 */
[----:B------:R-:W1:Y:S02]  /*cf60*/  SHFL.BFLY PT, R2, R0, 0x1, 0x1f ;  /* 0x0c201f0000027f89 */ /* 0x000e6400000e0000 */
[----:B-1----:R-:W-:-:S02]  /*cf70*/  FADD.FTZ R0, R0, R2 ;  /* 0x0000000200007221 */ /* 0x002fc40000010000 */
[----:B--2---:R-:W1:Y:S02]  /*cf80*/  SHFL.BFLY PT, R3, R5, 0x2, 0x1f ;  /* 0x0c401f0005037f89 */ /* 0x004e6400000e0000 */
[----:B-1----:R-:W-:-:S05]  /*cf90*/  FADD.FTZ R3, R3, R5 ;  /* 0x0000000503037221 */ /* 0x002fca0000010000 */
[----:B------:R1:W2:Y:S02]  /*cfa0*/  SHFL.BFLY PT, R4, R3, 0x1, 0x1f ;  /* 0x0c201f0003047f89 */ /* 0x0002a400000e0000 */
.L_x_89:
[----:B------:R-:W-:Y:S01]  /*cfb0*/  FSETP.NE.FTZ.AND P1, PT, R0, RZ, PT ;  /* 0x000000ff0000720b */ /* 0x000fe20003f35000 */
[----:B-12---:R-:W-:Y:S01]  /*cfc0*/  FADD.FTZ R3, R4, R3 ;  /* 0x0000000304037221 */ /* 0x006fe20000010000 */
[----:B------:R-:W-:Y:S02]  /*cfd0*/  MOV R2, RZ ;  /* 0x000000ff00027202 */ /* 0x000fe40000000f00 */
[----:B------:R-:W-:Y:S02]  /*cfe0*/  MOV R16, 0xff800000 ;  /* 0xff80000000107802 */ /* 0x000fe40000000f00 */
[----:B------:R-:W-:Y:S02]  /*cff0*/  FSETP.NE.FTZ.AND P0, PT, R3, RZ, PT ;  /* 0x000000ff0300720b */ /* 0x000fe40003f15000 */
[----:B------:R-:W-:-:S05]  /*d000*/  MOV R15, 0xff800000 ;  /* 0xff800000000f7802 */ /* 0x000fca0000000f00 */
[----:B------:R-:W1:Y:S01]  /*d010*/  @P1 MUFU.RCP R2, R0 ;  /* 0x0000000000021308 */ /* 0x000e620000001000 */
[----:B------:R-:W-:-:S05]  /*d020*/  @P1 MOV R4, 0x3f317218 ;  /* 0x3f31721800041802 */ /* 0x000fca0000000f00 */
[----:B------:R-:W-:Y:S02]  /*d030*/  @P1 FMUL.FTZ R4, R4, c[0x0][0x2d0] ;  /* 0x0000b40004041a20 */ /* 0x000fe40000410000 */
[----:B------:R2:W3:Y:S01]  /*d040*/  @P1 MUFU.LG2 R5, R0 ;  /* 0x0000000000051308 */ /* 0x0004e20000000c00 */
[C---:B-1----:R-:W-:Y:S02]  /*d050*/  FMUL.FTZ R120, R2.reuse, R120 ;  /* 0x0000007802787220 */ /* 0x042fe40000410000 */
[C---:B------:R-:W-:Y:S02]  /*d060*/  FMUL.FTZ R121, R2.reuse, R121 ;  /* 0x0000007902797220 */ /* 0x040fe40000410000 */
[C---:B------:R-:W-:Y:S02]  /*d070*/  FMUL.FTZ R124, R2.reuse, R124 ;  /* 0x0000007c027c7220 */ /* 0x040fe40000410000 */
[C---:B------:R-:W-:Y:S01]  /*d080*/  FMUL.FTZ R125, R2.reuse, R125 ;  /* 0x0000007d027d7220 */ /* 0x040fe20000410000 */
[----:B--2---:R-:W-:Y:S01]  /*d090*/  MOV R0, RZ ;  /* 0x000000ff00007202 */ /* 0x004fe20000000f00 */
[----:B------:R-:W-:-:S02]  /*d0a0*/  FMUL.FTZ R68, R2, R68 ;  /* 0x0000004402447220 */ /* 0x000fc40000410000 */
[C---:B------:R-:W-:Y:S02]  /*d0b0*/  FMUL.FTZ R69, R2.reuse, R69 ;  /* 0x0000004502457220 */ /* 0x040fe40000410000 */
[C---:B------:R-:W-:Y:S01]  /*d0c0*/  FMUL.FTZ R72, R2.reuse, R72 ;  /* 0x0000004802487220 */ /* 0x040fe20000410000 */
[----:B------:R-:W1:Y:S01]  /*d0d0*/  @P0 MUFU.RCP R0, R3 ;  /* 0x0000000300000308 */ /* 0x000e620000001000 */
        /* <DEDUP_REMOVED lines=24> */
[----:B------:R-:W-:Y:S02]  /*d260*/  FMUL.FTZ R113, R2, R113 ;  /* 0x0000007102717220 */ /* 0x000fe40000410000 */
[----:B------:R2:W4:Y:S01]  /*d270*/  @P0 MUFU.LG2 R2, R3 ;  /* 0x0000000300020308 */ /* 0x0005220000000c00 */
[----:B---3--:R-:W-:Y:S02]  /*d280*/  @P1 FMUL.FTZ R5, R5, 0.69314718246459960938 ;  /* 0x3f31721805051820 */ /* 0x008fe40000410000 */
[----:B-1----:R-:W-:Y:S02]  /*d290*/  FMUL.FTZ R122, R0, R122 ;  /* 0x0000007a007a7220 */ /* 0x002fe40000410000 */
[----:B------:R-:W-:Y:S01]  /*d2a0*/  @P1 FFMA.FTZ R16, R4, R117, R5 ;  /* 0x0000007504101223 */ /* 0x000fe20000010005 */
[----:B------:R-:W-:Y:S01]  /*d2b0*/  MOV R4, 0x1 ;  /* 0x0000000100047802 */ /* 0x000fe20000000f00 */
[----:B------:R-:W-:-:S02]  /*d2c0*/  FMUL.FTZ R123, R0, R123 ;  /* 0x0000007b007b7220 */ /* 0x000fc40000410000 */
[C---:B------:R-:W-:Y:S02]  /*d2d0*/  FMUL.FTZ R126, R0.reuse, R126 ;  /* 0x0000007e007e7220 */ /* 0x040fe40000410000 */
[C---:B------:R-:W-:Y:S02]  /*d2e0*/  FMUL.FTZ R127, R0.reuse, R127 ;  /* 0x0000007f007f7220 */ /* 0x040fe40000410000 */
[C---:B------:R-:W-:Y:S02]  /*d2f0*/  FMUL.FTZ R70, R0.reuse, R70 ;  /* 0x0000004600467220 */ /* 0x040fe40000410000 */
[----:B------:R-:W-:Y:S01]  /*d300*/  FMUL.FTZ R71, R0, R71 ;  /* 0x0000004700477220 */ /* 0x000fe20000410000 */
[----:B--2---:R-:W-:Y:S01]  /*d310*/  @P0 MOV R3, 0x3f317218 ;  /* 0x3f31721800030802 */ /* 0x004fe20000000f00 */
[----:B----4-:R-:W-:Y:S02]  /*d320*/  @P0 FMUL.FTZ R2, R2, 0.69314718246459960938 ;  /* 0x3f31721802020820 */ /* 0x010fe40000410000 */
[----:B------:R-:W-:-:S02]  /*d330*/  FMUL.FTZ R74, R0, R74 ;  /* 0x0000004a004a7220 */ /* 0x000fc40000410000 */
[----:B------:R-:W-:Y:S02]  /*d340*/  @P0 FMUL.FTZ R3, R3, c[0x0][0x2d0] ;  /* 0x0000b40003030a20 */ /* 0x000fe40000410000 */
        /* <DEDUP_REMOVED lines=24> */
[----:B------:R-:W-:Y:S01]  /*d4d0*/  FMUL.FTZ R115, R0, R115 ;  /* 0x0000007300737220 */ /* 0x000fe20000410000 */
[----:B------:R-:W-:Y:S01]  /*d4e0*/  PRMT R0, R4, 0x7610, R0 ;  /* 0x0000761004007816 */ /* 0x000fe20000000000 */
[----:B------:R-:W-:Y:S02]  /*d4f0*/  @P0 FFMA.FTZ R15, R3, R116, R2 ;  /* 0x00000074030f0223 */ /* 0x000fe40000010002 */
.L_x_67:
[----:B--2---:R2:W5:Y:S01]  /*d500*/  LDL R7, [R1+0x48] ;  /* 0x0000480001077983 */ /* 0x0045620000100800 */
[----:B------:R-:W-:Y:S03]  /*d510*/  BSSY B0, `(.L_x_76) ;  /* 0x0000012000007945 */ /* 0x000fe60003800000 */
[----:B------:R-:W3:Y:S02]  /*d520*/  S2R R6, SR_TID.X ;  /* 0x0000000000067919 */ /* 0x000ee40000002100 */
[----:B---3--:R-:W-:-:S13]  /*d530*/  LOP3.LUT P6, RZ, R6, 0xff, RZ, 0xc0, !PT ;  /* 0x000000ff06ff7812 */ /* 0x008fda00078cc0ff */
[----:B------:R-:W-:Y:S05]  /*d540*/  @P6 BRA `(.L_x_77) ;  /* 0x000000e000006947 */ /* 0x000fea0003800000 */
[----:B--2---:R-:W2:Y:S01]  /*d550*/  S2R R4, SR_LANEID ;  /* 0x0000000000047919 */ /* 0x004ea20000000000 */
[----:B------:R-:W-:Y:S01]  /*d560*/  VOTEU.ANY UR4, UPT, PT ;  /* 0x0000000000047886 */ /* 0x000fe200038e0100 */
[----:B------:R-:W-:Y:S01]  /*d570*/  IMAD.MOV.U32 R5, RZ, RZ, c[0x0][0x584] ;  /* 0x00016100ff057624 */ /* 0x000fe200078e00ff */
[----:B------:R-:W2:Y:S08]  /*d580*/  FLO.U32 R3, UR4 ;  /* 0x0000000400037d00 */ /* 0x000eb000080e0000 */
[----:B------:R-:W3:Y:S01]  /*d590*/  POPC R2, UR4 ;  /* 0x0000000400027d09 */ /* 0x000ee20008000000 */
[----:B--2---:R-:W-:Y:S01]  /*d5a0*/  ISETP.EQ.U32.AND P0, PT, R3, R4, PT ;  /* 0x000000040300720c */ /* 0x004fe20003f02070 */
[----:B------:R-:W-:-:S12]  /*d5b0*/  IMAD.MOV.U32 R4, RZ, RZ, c[0x0][0x580] ;  /* 0x00016000ff047624 */ /* 0x000fd800078e00ff */
[----:B---3--:R2:W3:Y:S04]  /*d5c0*/  @P0 ATOMG.E.ADD.STRONG.GPU PT, R2, [R4.64], R2 ;  /* 0x00000002040209a8 */ /* 0x0084e800081ee1c6 */
[----:B--2---:R-:W2:Y:S04]  /*d5d0*/  S2R R4, SR_LTMASK ;  /* 0x0000000000047919 */ /* 0x004ea80000003900 */
[----:B---3--:R2:W3:Y:S02]  /*d5e0*/  SHFL.IDX PT, R3, R2, R3, 0x1f ;  /* 0x00001f0302037589 */ /* 0x0084e400000e0000 */
[----:B--2---:R-:W-:-:S06]  /*d5f0*/  LOP3.LUT R2, R4, UR4, RZ, 0xc0, !PT ;  /* 0x0000000404027c12 */ /* 0x004fcc000f8ec0ff */
[----:B------:R-:W3:Y:S02]  /*d600*/  POPC R2, R2 ;  /* 0x0000000200027309 */ /* 0x000ee40000000000 */
[----:B---3-5:R-:W-:-:S05]  /*d610*/  IADD3 R7, R3, c[0x0][0xc], R2 ;  /* 0x0000030003077a10 */ /* 0x028fca0007ffe002 */
[----:B------:R2:W-:Y:S02]  /*d620*/  STL [R1+0x48], R7 ;  /* 0x0000480701007387 */ /* 0x0005e40000100800 */
.L_x_77:
[----:B--2---:R-:W-:Y:S05]  /*d630*/  BSYNC B0 ;  /* 0x0000000000007941 */ /* 0x004fea0003800000 */
.L_x_76:
[----:B------:R-:W-:Y:S01]  /*d640*/  PRMT R0, R0, 0x9910, RZ ;  /* 0x0000991000007816 */ /* 0x000fe200000000ff */
[----:B------:R-:W-:Y:S01]  /*d650*/  BSSY B1, `(.L_x_78) ;  /* 0x000013a000017945 */ /* 0x000fe20003800000 */
[----:B-----5:R-:W-:Y:S01]  /*d660*/  IMAD.MOV.U32 R41, RZ, RZ, R7 ;  /* 0x000000ffff297224 */ /* 0x020fe200078e0007 */
[----:B------:R-:W-:Y:S01]  /*d670*/  MOV R43, 0x1f ;  /* 0x0000001f002b7802 */ /* 0x000fe20000000f00 */
[----:B------:R-:W-:Y:S01]  /*d680*/  IMAD.MOV.U32 R44, RZ, RZ, RZ ;  /* 0x000000ffff2c7224 */ /* 0x000fe200078e00ff */
[----:B------:R-:W-:Y:S01]  /*d690*/  ISETP.NE.AND P0, PT, R0, RZ, PT ;  /* 0x000000ff0000720c */ /* 0x000fe20003f05270 */
[----:B------:R-:W-:-:S12]  /*d6a0*/  IMAD.MOV.U32 R42, RZ, RZ, -0x1 ;  /* 0xffffffffff2a7424 */ /* 0x000fd800078e00ff */
[----:B------:R-:W-:Y:S05]  /*d6b0*/  @!P0 BRA `(.L_x_79) ;  /* 0x0000107000008947 */ /* 0x000fea0003800000 */
[----:B------:R-:W-:Y:S01]  /*d6c0*/  WARPSYNC 0xffffffff ;  /* 0xffffffff00007948 */ /* 0x000fe20003800000 */
[----:B------:R-:W-:Y:S06]  /*d6d0*/  BAR.SYNC.DEFER_BLOCKING 0x1, 0x100 ;  /* 0x0044000000007b1d */ /* 0x000fec0000010000 */
[----:B------:R-:W-:Y:S05]  /*d6e0*/  BRA.CONV ~URZ, `(.L_x_80) ;  /* 0x000000537f007947 */ /* 0x000fea000b800000 */
[----:B------:R-:W-:Y:S02]  /*d6f0*/  SHF.R.S32.HI R0, RZ, 0x1f, R6 ;  /* 0x0000001fff007819 */ /* 0x000fe40000011406 */
[----:B------:R-:W-:Y:S02]  /*d700*/  MOV R2, 0xd740 ;  /* 0x0000d74000027802 */ /* 0x000fe40000000f00 */
[----:B------:R-:W-:-:S04]  /*d710*/  LEA.HI R0, R0, R6, RZ, 0x7 ;  /* 0x0000000600007211 */ /* 0x000fc800078f38ff */
[----:B------:R-:W-:Y:S02]  /*d720*/  SHF.R.S32.HI R0, RZ, 0x7, R0 ;  /* 0x00000007ff007819 */ /* 0x000fe40000011400 */
[----:B-1----:R-:W-:Y:S05]  /*d730*/  CALL.REL.NOINC `($__internal_1_$__cuda_sm70_shflsync_idx_p) ;  /* 0x000015f000007944 */ /* 0x002fea0003c00000 */
.L_x_80:
[----:B------:R-:W3:Y:S04]  /*d740*/  LDL R8, [R1+0x50] ;  /* 0x0000500001087983 */ /* 0x000ee80000100800 */
[----:B------:R-:W4:Y:S04]  /*d750*/  LDL.LU R5, [R1+0x30] ;  /* 0x0000300001057983 */ /* 0x000f280000300800 */
[----:B-1----:R-:W5:Y:S04]  /*d760*/  LDL.LU R11, [R1+0x34] ;  /* 0x00003400010b7983 */ /* 0x002f680000300800 */
[----:B--2---:R-:W2:Y:S04]  /*d770*/  LDL.LU R17, [R1+0x38] ;  /* 0x0000380001117983 */ /* 0x004ea80000300800 */
[----:B------:R-:W3:Y:S01]  /*d780*/  LDL.LU R19, [R1+0x3c] ;  /* 0x00003c0001137983 */ /* 0x000ee20000300800 */
[----:B------:R-:W-:-:S03]  /*d790*/  IMAD.MOV.U32 R3, RZ, RZ, 0x1 ;  /* 0x00000001ff037424 */ /* 0x000fc600078e00ff */
[----:B------:R-:W2:Y:S02]  /*d7a0*/  LDL R18, [R1+0x58] ;  /* 0x0000580001127983 */ /* 0x000ea40000100800 */
[----:B------:R-:W-:Y:S02]  /*d7b0*/  ISETP.NE.AND P1, PT, R3, c[0x0][0x4e8], PT ;  /* 0x00013a0003007a0c */ /* 0x000fe40003f25270 */
[----:B------:R-:W2:Y:S04]  /*d7c0*/  LDL R45, [R1+0x2c] ;  /* 0x00002c00012d7983 */ /* 0x000ea80000100800 */
[----:B------:R-:W1:Y:S01]  /*d7d0*/  S2R R20, SR_TID.X ;  /* 0x0000000000147919 */ /* 0x000e620000002100 */
[----:B------:R-:W-:Y:S02]  /*d7e0*/  ULDC UR5, c[0x0][0x4e8] ;  /* 0x00013a0000057ab9 */ /* 0x000fe40000000800 */
[----:B------:R-:W-:-:S02]  /*d7f0*/  ULDC UR4, c[0x0][0x388] ;  /* 0x0000e20000047ab9 */ /* 0x000fc40000000800 */
[----:B------:R-:W-:Y:S01]  /*d800*/  UIMAD UR4, UR5, UR4, URZ ;  /* 0x00000004050472a4 */ /* 0x000fe2000f8e023f */
[----:B------:R-:W-:Y:S01]  /*d810*/  BSSY B0, `(.L_x_81) ;  /* 0x00000ad000007945 */ /* 0x000fe20003800000 */
[----:B----4-:R-:W-:Y:S01]  /*d820*/  SHF.R.S32.HI R0, RZ, 0x1f, R5 ;  /* 0x0000001fff007819 */ /* 0x010fe20000011405 */
[----:B------:R-:W-:-:S04]  /*d830*/  IMAD.WIDE.U32 R6, R5, c[0x0][0x4d0], RZ ;  /* 0x0001340005067a25 */ /* 0x000fc800078e00ff */
[C---:B------:R-:W-:Y:S02]  /*d840*/  IMAD R2, R0.reuse, c[0x0][0x4d0], RZ ;  /* 0x0001340000027a24 */ /* 0x040fe400078e02ff */
[----:B------:R-:W-:Y:S02]  /*d850*/  IMAD R4, R0, c[0x0][0x438], RZ ;  /* 0x00010e0000047a24 */ /* 0x000fe400078e02ff */
[----:B------:R-:W-:Y:S01]  /*d860*/  IMAD R3, R5, c[0x0][0x4d4], R2 ;  /* 0x0001350005037a24 */ /* 0x000fe200078e0202 */
[----:B-----5:R-:W-:Y:S01]  /*d870*/  SHF.R.S32.HI R2, RZ, 0x1f, R11 ;  /* 0x0000001fff027819 */ /* 0x020fe2000001140b */
[----:B---3--:R-:W-:Y:S02]  /*d880*/  IMAD.IADD R0, R8, 0x1, R19 ;  /* 0x0000000108007824 */ /* 0x008fe400078e0213 */
[----:B------:R-:W-:Y:S02]  /*d890*/  IMAD.IADD R7, R7, 0x1, R3 ;  /* 0x0000000107077824 */ /* 0x000fe400078e0203 */
[----:B------:R-:W-:-:S02]  /*d8a0*/  IMAD R9, R2, c[0x0][0x4d8], RZ ;  /* 0x0001360002097a24 */ /* 0x000fc400078e02ff */
[----:B------:R-:W-:-:S04]  /*d8b0*/  @P1 IMAD.HI.U32 R10, R0, c[0x0][0x4ec], RZ ;  /* 0x00013b00000a1a27 */ /* 0x000fc800078e00ff */
[----:B------:R-:W-:Y:S02]  /*d8c0*/  IMAD R8, R5, c[0x0][0x43c], R4 ;  /* 0x00010f0005087a24 */ /* 0x000fe400078e0204 */
[----:B------:R-:W-:Y:S01]  /*d8d0*/  IMAD.MOV.U32 R3, RZ, RZ, R0 ;  /* 0x000000ffff037224 */ /* 0x000fe200078e0000 */
[----:B------:R-:W-:Y:S01]  /*d8e0*/  @P1 SHF.R.U32.HI R3, RZ, c[0x0][0x4f0], R10 ;  /* 0x00013c00ff031a19 */ /* 0x000fe2000001160a */
[C---:B------:R-:W-:Y:S02]  /*d8f0*/  IMAD R9, R11.reuse, c[0x0][0x4dc], R9 ;  /* 0x000137000b097a24 */ /* 0x040fe400078e0209 */
[----:B------:R-:W-:-:S04]  /*d900*/  IMAD.WIDE.U32 R6, R11, c[0x0][0x4d8], R6 ;  /* 0x000136000b067a25 */ /* 0x000fc800078e0006 */
[----:B------:R-:W-:-:S04]  /*d910*/  IMAD.WIDE.U32 R4, R5, c[0x0][0x438], RZ ;  /* 0x00010e0005047a25 */ /* 0x000fc800078e00ff */
[----:B------:R-:W-:Y:S01]  /*d920*/  IMAD.IADD R7, R7, 0x1, R9 ;  /* 0x0000000107077824 */ /* 0x000fe200078e0209 */
[----:B--2---:R-:W-:Y:S01]  /*d930*/  SHF.R.S32.HI R9, RZ, 0x1f, R17 ;  /* 0x0000001fff097819 */ /* 0x004fe20000011411 */
[----:B------:R-:W-:Y:S02]  /*d940*/  IMAD.IADD R5, R5, 0x1, R8 ;  /* 0x0000000105057824 */ /* 0x000fe400078e0208 */
[----:B------:R-:W-:Y:S02]  /*d950*/  IMAD.MOV R8, RZ, RZ, -R3 ;  /* 0x000000ffff087224 */ /* 0x000fe400078e0a03 */
[----:B------:R-:W-:Y:S02]  /*d960*/  IMAD R2, R2, c[0x0][0x440], RZ ;  /* 0x0001100002027a24 */ /* 0x000fe400078e02ff */
[----:B------:R-:W-:Y:S02]  /*d970*/  IMAD R10, R9, c[0x0][0x4e0], RZ ;  /* 0x00013800090a7a24 */ /* 0x000fe400078e02ff */
[----:B------:R-:W-:-:S02]  /*d980*/  IMAD R8, R8, c[0x0][0x4e8], R0 ;  /* 0x00013a0008087a24 */ /* 0x000fc400078e0200 */
[----:B------:R-:W-:Y:S01]  /*d990*/  IMAD.WIDE.U32 R6, R17, c[0x0][0x4e0], R6 ;  /* 0x0001380011067a25 */ /* 0x000fe200078e0006 */
[----:B------:R-:W-:-:S03]  /*d9a0*/  SHF.R.S32.HI R12, RZ, 0x1f, R3 ;  /* 0x0000001fff0c7819 */ /* 0x000fc60000011403 */
[C---:B------:R-:W-:Y:S02]  /*d9b0*/  IMAD R14, R11.reuse, c[0x0][0x444], R2 ;  /* 0x000111000b0e7a24 */ /* 0x040fe400078e0202 */
[----:B------:R-:W-:Y:S01]  /*d9c0*/  IMAD.WIDE.U32 R4, R11, c[0x0][0x440], R4 ;  /* 0x000110000b047a25 */ /* 0x000fe200078e0004 */
[----:B------:R-:W-:Y:S02]  /*d9d0*/  SHF.R.S32.HI R13, RZ, 0x1f, R8 ;  /* 0x0000001fff0d7819 */ /* 0x000fe40000011408 */
[----:B------:R-:W-:Y:S01]  /*d9e0*/  IADD3 R6, P0, R3, R6, RZ ;  /* 0x0000000603067210 */ /* 0x000fe20007f1e0ff */
[----:B------:R-:W-:Y:S02]  /*d9f0*/  IMAD R11, R17, c[0x0][0x4e4], R10 ;  /* 0x00013900110b7a24 */ /* 0x000fe400078e020a */
[----:B------:R-:W-:-:S03]  /*da00*/  @P1 IMAD.HI.U32 R10, R0, c[0x0][0x4ec], RZ ;  /* 0x00013b00000a1a27 */ /* 0x000fc600078e00ff */
[----:B------:R-:W-:Y:S01]  /*da10*/  IADD3.X R7, R12, R7, R11, P0, !PT ;  /* 0x000000070c077210 */ /* 0x000fe200007fe40b */
[----:B------:R-:W-:Y:S02]  /*da20*/  IMAD R9, R9, c[0x0][0x448], RZ ;  /* 0x0001120009097a24 */ /* 0x000fe400078e02ff */
[----:B------:R-:W-:Y:S01]  /*da30*/  IMAD.MOV.U32 R2, RZ, RZ, R0 ;  /* 0x000000ffff027224 */ /* 0x000fe200078e0000 */
[----:B------:R-:W-:Y:S01]  /*da40*/  @P1 SHF.R.U32.HI R2, RZ, c[0x0][0x4f0], R10 ;  /* 0x00013c00ff021a19 */ /* 0x000fe2000001160a */
[----:B------:R-:W-:Y:S02]  /*da50*/  IMAD.IADD R5, R5, 0x1, R14 ;  /* 0x0000000105057824 */ /* 0x000fe400078e020e */
[----:B------:R-:W-:Y:S02]  /*da60*/  IMAD R3, R13, c[0x0][0x4c8], RZ ;  /* 0x000132000d037a24 */ /* 0x000fe400078e02ff */
[C---:B------:R-:W-:Y:S02]  /*da70*/  IMAD R10, R17.reuse, c[0x0][0x44c], R9 ;  /* 0x00011300110a7a24 */ /* 0x040fe400078e0209 */
[----:B------:R-:W-:Y:S01]  /*da80*/  IMAD.WIDE.U32 R4, R17, c[0x0][0x448], R4 ;  /* 0x0001120011047a25 */ /* 0x000fe200078e0004 */
[----:B-1----:R-:W-:-:S03]  /*da90*/  SHF.R.S32.HI R17, RZ, 0x1f, R20 ;  /* 0x0000001fff117819 */ /* 0x002fc60000011414 */
[C---:B------:R-:W-:Y:S02]  /*daa0*/  IMAD R9, R8.reuse, c[0x0][0x4cc], R3 ;  /* 0x0001330008097a24 */ /* 0x040fe400078e0203 */
[----:B------:R-:W-:Y:S01]  /*dab0*/  IMAD.WIDE.U32 R6, R8, c[0x0][0x4c8], R6 ;  /* 0x0001320008067a25 */ /* 0x000fe200078e0006 */
[----:B------:R-:W-:-:S03]  /*dac0*/  SHF.R.S32.HI R8, RZ, 0x1f, R2 ;  /* 0x0000001fff087819 */ /* 0x000fc60000011402 */
[----:B------:R-:W-:Y:S02]  /*dad0*/  IMAD.MOV R3, RZ, RZ, -R2 ;  /* 0x000000ffff037224 */ /* 0x000fe400078e0a02 */
[----:B------:R-:W-:Y:S01]  /*dae0*/  IMAD.IADD R5, R5, 0x1, R10 ;  /* 0x0000000105057824 */ /* 0x000fe200078e020a */
[----:B------:R-:W-:Y:S01]  /*daf0*/  LEA R10, P0, R6, c[0x0][0x4a8], 0x2 ;  /* 0x00012a00060a7a11 */ /* 0x000fe200078010ff */
[----:B------:R-:W-:Y:S01]  /*db00*/  IMAD.IADD R9, R7, 0x1, R9 ;  /* 0x0000000107097824 */ /* 0x000fe200078e0209 */
[----:B------:R-:W-:Y:S01]  /*db10*/  LEA.HI R17, R17, R20, RZ, 0x5 ;  /* 0x0000001411117211 */ /* 0x000fe200078f28ff */
[----:B------:R-:W-:Y:S02]  /*db20*/  IMAD R7, R3, c[0x0][0x4e8], R0 ;  /* 0x00013a0003077a24 */ /* 0x000fe400078e0200 */
[----:B------:R-:W-:Y:S01]  /*db30*/  IMAD R0, R8, c[0x0][0x430], RZ ;  /* 0x00010c0008007a24 */ /* 0x000fe200078e02ff */
[----:B------:R-:W-:Y:S02]  /*db40*/  LEA.HI.X R6, R6, c[0x0][0x4ac], R9, 0x2, P0 ;  /* 0x00012b0006067a11 */ /* 0x000fe400000f1409 */
[----:B------:R-:W-:Y:S01]  /*db50*/  LOP3.LUT R17, R17, 0xffffffe0, RZ, 0xc0, !PT ;  /* 0xffffffe011117812 */ /* 0x000fe200078ec0ff */
[----:B------:R-:W-:-:S02]  /*db60*/  IMAD R0, R2, c[0x0][0x434], R0 ;  /* 0x00010d0002007a24 */ /* 0x000fc400078e0200 */
[----:B------:R-:W-:Y:S01]  /*db70*/  IMAD.WIDE.U32 R2, R2, c[0x0][0x430], R4 ;  /* 0x00010c0002027a25 */ /* 0x000fe200078e0004 */
[----:B------:R-:W-:Y:S04]  /*db80*/  SHFL.IDX PT, R8, R10, RZ, 0x1c1f ;  /* 0x001c1fff0a087589 */ /* 0x000fe800000e0000 */
[----:B------:R-:W1:Y:S01]  /*db90*/  SHFL.IDX PT, R9, R6, RZ, 0x1c1f ;  /* 0x001c1fff06097589 */ /* 0x000e6200000e0000 */
[----:B------:R-:W-:Y:S02]  /*dba0*/  IMAD.IADD R17, R20, 0x1, -R17 ;  /* 0x0000000114117824 */ /* 0x000fe400078e0a11 */
[----:B------:R-:W-:Y:S01]  /*dbb0*/  IMAD.IADD R3, R3, 0x1, R0 ;  /* 0x0000000103037824 */ /* 0x000fe200078e0200 */
[----:B------:R-:W-:Y:S01]  /*dbc0*/  SHFL.IDX PT, R4, R10, 0x1, 0x1c1f ;  /* 0x003c1f000a047f89 */ /* 0x000fe200000e0000 */
[----:B------:R-:W-:-:S03]  /*dbd0*/  IMAD.IADD R0, R18, 0x1, R19 ;  /* 0x0000000112007824 */ /* 0x000fc600078e0213 */
[----:B------:R2:W3:Y:S01]  /*dbe0*/  SHFL.IDX PT, R5, R6, 0x1, 0x1c1f ;  /* 0x003c1f0006057f89 */ /* 0x0004e200000e0000 */
[----:B------:R-:W-:Y:S01]  /*dbf0*/  LOP3.LUT P3, RZ, R17, 0x3, RZ, 0xc0, !PT ;  /* 0x0000000311ff7812 */ /* 0x000fe2000786c0ff */
[----:B------:R-:W-:-:S03]  /*dc00*/  IMAD.WIDE.U32 R2, R7, c[0x0][0x428], R2 ;  /* 0x00010a0007027a25 */ /* 0x000fc600078e0002 */
[C---:B------:R-:W-:Y:S02]  /*dc10*/  ISETP.GE.OR P4, PT, R0.reuse, UR4, P3 ;  /* 0x0000000400007c0c */ /* 0x040fe40009f86670 */
[----:B------:R-:W-:Y:S02]  /*dc20*/  ISETP.GE.AND P1, PT, R0, UR4, PT ;  /* 0x0000000400007c0c */ /* 0x000fe4000bf26270 */
[----:B--2---:R-:W-:-:S05]  /*dc30*/  SHF.R.S32.HI R6, RZ, 0x1f, R7 ;  /* 0x0000001fff067819 */ /* 0x004fca0000011407 */
[----:B------:R-:W-:Y:S01]  /*dc40*/  IMAD R10, R6, c[0x0][0x428], RZ ;  /* 0x00010a00060a7a24 */ /* 0x000fe200078e02ff */
[----:B------:R-:W-:-:S03]  /*dc50*/  IADD3 R6, R0, 0x8, RZ ;  /* 0x0000000800067810 */ /* 0x000fc60007ffe0ff */
[----:B------:R-:W-:Y:S01]  /*dc60*/  IMAD R10, R7, c[0x0][0x42c], R10 ;  /* 0x00010b00070a7a24 */ /* 0x000fe200078e020a */
[----:B------:R-:W-:Y:S02]  /*dc70*/  ISETP.GE.OR P3, PT, R6, UR4, P3 ;  /* 0x0000000406007c0c */ /* 0x000fe40009f66670 */
[----:B------:R-:W-:Y:S01]  /*dc80*/  LEA R27, P2, R2, c[0x0][0x400], 0x2 ;  /* 0x00010000021b7a11 */ /* 0x000fe200078410ff */
[----:B------:R-:W-:Y:S01]  /*dc90*/  IMAD.IADD R3, R3, 0x1, R10 ;  /* 0x0000000103037824 */ /* 0x000fe200078e020a */
[----:B-1----:R1:W-:Y:S01]  /*dca0*/  @!P4 ST.E [R8.64], R16 ;  /* 0x000000100800c985 */ /* 0x0023e2000c101906 */
[----:B------:R-:W-:-:S03]  /*dcb0*/  ISETP.GE.AND P0, PT, R6, UR4, PT ;  /* 0x0000000406007c0c */ /* 0x000fc6000bf06270 */
[----:B------:R-:W-:Y:S02]  /*dcc0*/  LEA.HI.X R24, R2, c[0x0][0x404], R3, 0x2, P2 ;  /* 0x0001010002187a11 */ /* 0x000fe400010f1403 */
[C---:B------:R-:W-:Y:S01]  /*dcd0*/  IADD3 R17, R45.reuse, 0x8, RZ ;  /* 0x000000082d117810 */ /* 0x040fe20007ffe0ff */
[----:B------:R-:W2:Y:S01]  /*dce0*/  SHFL.IDX PT, R2, R27, RZ, 0x1c1f ;  /* 0x001c1fff1b027589 */ /* 0x000ea200000e0000 */
[C---:B------:R-:W-:Y:S02]  /*dcf0*/  IADD3 R14, R45.reuse, 0x20, RZ ;  /* 0x000000202d0e7810 */ /* 0x040fe40007ffe0ff */
[C---:B------:R-:W-:Y:S01]  /*dd00*/  IADD3 R13, R45.reuse, 0x28, RZ ;  /* 0x000000282d0d7810 */ /* 0x040fe20007ffe0ff */
[----:B---3--:R3:W-:Y:S01]  /*dd10*/  @!P3 ST.E [R4.64], R15 ;  /* 0x0000000f0400b985 */ /* 0x0087e2000c101906 */
[C---:B------:R-:W-:Y:S02]  /*dd20*/  IADD3 R12, R45.reuse, 0x30, RZ ;  /* 0x000000302d0c7810 */ /* 0x040fe40007ffe0ff */
[C---:B------:R-:W-:Y:S01]  /*dd30*/  IADD3 R11, R45.reuse, 0x38, RZ ;  /* 0x000000382d0b7810 */ /* 0x040fe20007ffe0ff */
[----:B------:R4:W2:Y:S01]  /*dd40*/  SHFL.IDX PT, R3, R24, RZ, 0x1c1f ;  /* 0x001c1fff18037589 */ /* 0x0008a200000e0000 */
[----:B------:R-:W-:-:S02]  /*dd50*/  IADD3 R10, R45, 0x40, RZ ;  /* 0x000000402d0a7810 */ /* 0x000fc40007ffe0ff */
[C---:B------:R-:W-:Y:S02]  /*dd60*/  IADD3 R7, R45.reuse, 0x58, RZ ;  /* 0x000000582d077810 */ /* 0x040fe40007ffe0ff */
[C---:B------:R-:W-:Y:S02]  /*dd70*/  IADD3 R6, R45.reuse, 0x60, RZ ;  /* 0x000000602d067810 */ /* 0x040fe40007ffe0ff */
[C---:B------:R-:W-:Y:S02]  /*dd80*/  IADD3 R0, R45.reuse, 0x78, RZ ;  /* 0x000000782d007810 */ /* 0x040fe40007ffe0ff */
[C---:B-1----:R-:W-:Y:S02]  /*dd90*/  IADD3 R16, R45.reuse, 0x10, RZ ;  /* 0x000000102d107810 */ /* 0x042fe40007ffe0ff */
[C---:B------:R-:W-:Y:S02]  /*dda0*/  IADD3 R9, R45.reuse, 0x48, RZ ;  /* 0x000000482d097810 */ /* 0x040fe40007ffe0ff */
[----:B------:R-:W-:-:S02]  /*ddb0*/  IADD3 R8, R45, 0x50, RZ ;  /* 0x000000502d087810 */ /* 0x000fc40007ffe0ff */
[----:B------:R-:W-:Y:S02]  /*ddc0*/  SHF.R.S32.HI R25, RZ, 0x1f, R17 ;  /* 0x0000001fff197819 */ /* 0x000fe40000011411 */
[C---:B---3--:R-:W-:Y:S02]  /*ddd0*/  IADD3 R15, R45.reuse, 0x18, RZ ;  /* 0x000000182d0f7810 */ /* 0x048fe40007ffe0ff */
[C---:B------:R-:W-:Y:S02]  /*dde0*/  IADD3 R5, R45.reuse, 0x68, RZ ;  /* 0x000000682d057810 */ /* 0x040fe40007ffe0ff */
[----:B------:R-:W-:Y:S02]  /*ddf0*/  IADD3 R4, R45, 0x70, RZ ;  /* 0x000000702d047810 */ /* 0x000fe40007ffe0ff */
[----:B------:R-:W-:Y:S02]  /*de00*/  SHF.R.S32.HI R26, RZ, 0x1f, R16 ;  /* 0x0000001fff1a7819 */ /* 0x000fe40000011410 */
[----:B------:R-:W-:-:S02]  /*de10*/  SHF.R.S32.HI R29, RZ, 0x1f, R15 ;  /* 0x0000001fff1d7819 */ /* 0x000fc4000001140f */
[----:B------:R-:W-:Y:S02]  /*de20*/  SHF.R.S32.HI R28, RZ, 0x1f, R14 ;  /* 0x0000001fff1c7819 */ /* 0x000fe4000001140e */
[----:B------:R-:W-:Y:S02]  /*de30*/  SHF.R.S32.HI R30, RZ, 0x1f, R13 ;  /* 0x0000001fff1e7819 */ /* 0x000fe4000001140d */
[----:B------:R-:W-:Y:S02]  /*de40*/  SHF.R.S32.HI R31, RZ, 0x1f, R12 ;  /* 0x0000001fff1f7819 */ /* 0x000fe4000001140c */
[----:B------:R-:W-:Y:S02]  /*de50*/  SHF.R.S32.HI R32, RZ, 0x1f, R11 ;  /* 0x0000001fff207819 */ /* 0x000fe4000001140b */
[----:B------:R-:W-:Y:S02]  /*de60*/  SHF.R.S32.HI R33, RZ, 0x1f, R10 ;  /* 0x0000001fff217819 */ /* 0x000fe4000001140a */
[----:B------:R-:W-:-:S02]  /*de70*/  SHF.R.S32.HI R34, RZ, 0x1f, R9 ;  /* 0x0000001fff227819 */ /* 0x000fc40000011409 */
[----:B------:R-:W-:Y:S02]  /*de80*/  SHF.R.S32.HI R36, RZ, 0x1f, R8 ;  /* 0x0000001fff247819 */ /* 0x000fe40000011408 */
[----:B------:R-:W-:Y:S02]  /*de90*/  SHF.R.S32.HI R35, RZ, 0x1f, R7 ;  /* 0x0000001fff237819 */ /* 0x000fe40000011407 */
[----:B------:R-:W-:Y:S02]  /*dea0*/  SHF.R.S32.HI R37, RZ, 0x1f, R6 ;  /* 0x0000001fff257819 */ /* 0x000fe40000011406 */
[----:B------:R-:W-:Y:S02]  /*deb0*/  SHF.R.S32.HI R38, RZ, 0x1f, R5 ;  /* 0x0000001fff267819 */ /* 0x000fe40000011405 */
[----:B------:R-:W-:Y:S02]  /*dec0*/  SHF.R.S32.HI R39, RZ, 0x1f, R4 ;  /* 0x0000001fff277819 */ /* 0x000fe40000011404 */
[----:B------:R-:W-:Y:S01]  /*ded0*/  SHF.R.S32.HI R40, RZ, 0x1f, R0 ;  /* 0x0000001fff287819 */ /* 0x000fe20000011400 */
[----:B------:R-:W-:Y:S05]  /*dee0*/  @P1 BRA `(.L_x_82) ;  /* 0x000003f000001947 */ /* 0x000fea0003800000 */
[----:B--2-4-:R-:W-:Y:S02]  /*def0*/  ISETP.GE.AND P5, PT, R45, c[0x0][0x3c8], PT ;  /* 0x0000f2002d007a0c */ /* 0x014fe40003fa6270 */
[----:B------:R-:W-:-:S02]  /*df00*/  ISETP.GE.AND P1, PT, R17, c[0x0][0x3c8], PT ;  /* 0x0000f20011007a0c */ /* 0x000fc40003f26270 */
[----:B------:R-:W-:Y:S02]  /*df10*/  ISETP.GE.AND P4, PT, R16, c[0x0][0x3c8], PT ;  /* 0x0000f20010007a0c */ /* 0x000fe40003f86270 */
[----:B------:R-:W-:-:S07]  /*df20*/  ISETP.GE.AND P2, PT, R15, c[0x0][0x3c8], PT ;  /* 0x0000f2000f007a0c */ /* 0x000fce0003f46270 */
[----:B------:R-:W-:Y:S02]  /*df30*/  @!P5 IMAD.WIDE R20, R45, 0x4, R2 ;  /* 0x000000042d14d825 */ /* 0x000fe400078e0202 */
[----:B------:R-:W-:-:S03]  /*df40*/  @!P1 LEA R18, P3, R17, R2, 0x2 ;  /* 0x0000000211129211 */ /* 0x000fc600078610ff */
[----:B------:R1:W-:Y:S01]  /*df50*/  @!P5 ST.E.64 [R20.64], R120 ;  /* 0x000000781400d985 */ /* 0x0003e2000c101b06 */
[----:B------:R-:W-:Y:S02]  /*df60*/  @!P1 LEA.HI.X R19, R17, R3, R25, 0x2, P3 ;  /* 0x0000000311139211 */ /* 0x000fe400018f1419 */
[----:B------:R-:W-:-:S03]  /*df70*/  ISETP.GE.AND P5, PT, R14, c[0x0][0x3c8], PT ;  /* 0x0000f2000e007a0c */ /* 0x000fc60003fa6270 */
[----:B------:R2:W-:Y:S01]  /*df80*/  @!P1 ST.E.64 [R18.64], R124 ;  /* 0x0000007c12009985 */ /* 0x0005e2000c101b06 */
[----:B------:R-:W-:Y:S02]  /*df90*/  ISETP.GE.AND P1, PT, R13, c[0x0][0x3c8], PT ;  /* 0x0000f2000d007a0c */ /* 0x000fe40003f26270 */
[----:B-1----:R-:W-:-:S04]  /*dfa0*/  @!P4 LEA R20, P3, R16, R2, 0x2 ;  /* 0x000000021014c211 */ /* 0x002fc800078610ff */
[----:B------:R-:W-:Y:S02]  /*dfb0*/  @!P4 LEA.HI.X R21, R16, R3, R26, 0x2, P3 ;  /* 0x000000031015c211 */ /* 0x000fe400018f141a */
[----:B--2---:R-:W-:-:S03]  /*dfc0*/  @!P2 LEA R18, P3, R15, R2, 0x2 ;  /* 0x000000020f12a211 */ /* 0x004fc600078610ff */
        /* <DEDUP_REMOVED lines=28> */
[----:B-1----:R-:W-:-:S04]  /*e190*/  @!P3 LEA R20, P4, R8, R2, 0x2 ;  /* 0x000000020814b211 */ /* 0x002fc800078810ff */
[-C--:B------:R-:W-:Y:S02]  /*e1a0*/  @!P3 LEA.HI.X R21, R8, R3.reuse, R36, 0x2, P4 ;  /* 0x000000030815b211 */ /* 0x080fe400020f1424 */
[-C--:B--2---:R-:W-:Y:S02]  /*e1b0*/  @!P2 LEA R18, P1, R7, R2.reuse, 0x2 ;  /* 0x000000020712a211 */ /* 0x084fe400078210ff */
[----:B------:R-:W-:Y:S01]  /*e1c0*/  ISETP.GE.AND P4, PT, R5, c[0x0][0x3c8], PT ;  /* 0x0000f20005007a0c */ /* 0x000fe20003f86270 */
[----:B------:R1:W-:Y:S01]  /*e1d0*/  @!P3 ST.E.64 [R20.64], R128 ;  /* 0x000000801400b985 */ /* 0x0003e2000c101b06 */
[----:B------:R-:W-:Y:S02]  /*e1e0*/  @!P2 LEA.HI.X R19, R7, R3, R35, 0x2, P1 ;  /* 0x000000030713a211 */ /* 0x000fe400008f1423 */
[----:B------:R-:W-:Y:S02]  /*e1f0*/  ISETP.GE.AND P3, PT, R4, c[0x0][0x3c8], PT ;  /* 0x0000f20004007a0c */ /* 0x000fe40003f66270 */
[----:B------:R-:W-:Y:S01]  /*e200*/  @!P5 LEA R22, P1, R6, R2, 0x2 ;  /* 0x000000020616d211 */ /* 0x000fe200078210ff */
[----:B------:R2:W-:Y:S01]  /*e210*/  @!P2 ST.E.64 [R18.64], R100 ;  /* 0x000000641200a985 */ /* 0x0005e2000c101b06 */
[----:B------:R-:W-:-:S02]  /*e220*/  ISETP.GE.AND P2, PT, R0, c[0x0][0x3c8], PT ;  /* 0x0000f20000007a0c */ /* 0x000fc40003f46270 */
[----:B------:R-:W-:-:S05]  /*e230*/  @!P5 LEA.HI.X R23, R6, R3, R37, 0x2, P1 ;  /* 0x000000030617d211 */ /* 0x000fca00008f1425 */
[----:B------:R3:W-:Y:S01]  /*e240*/  @!P5 ST.E.64 [R22.64], R104 ;  /* 0x000000681600d985 */ /* 0x0007e2000c101b06 */
[----:B-1----:R-:W-:-:S04]  /*e250*/  @!P4 LEA R20, P1, R5, R2, 0x2 ;  /* 0x000000020514c211 */ /* 0x002fc800078210ff */
[----:B------:R-:W-:Y:S02]  /*e260*/  @!P4 LEA.HI.X R21, R5, R3, R38, 0x2, P1 ;  /* 0x000000030515c211 */ /* 0x000fe400008f1426 */
[----:B--2---:R-:W-:-:S03]  /*e270*/  @!P3 LEA R18, P1, R4, R2, 0x2 ;  /* 0x000000020412b211 */ /* 0x004fc600078210ff */
[----:B------:R3:W-:Y:S01]  /*e280*/  @!P4 ST.E.64 [R20.64], R108 ;  /* 0x0000006c1400c985 */ /* 0x0007e2000c101b06 */
[----:B------:R-:W-:Y:S02]  /*e290*/  @!P3 LEA.HI.X R19, R4, R3, R39, 0x2, P1 ;  /* 0x000000030413b211 */ /* 0x000fe400008f1427 */
[----:B------:R-:W-:-:S03]  /*e2a0*/  @!P2 LEA R2, P1, R0, R2, 0x2 ;  /* 0x000000020002a211 */ /* 0x000fc600078210ff */
[----:B------:R3:W-:Y:S01]  /*e2b0*/  @!P3 ST.E.64 [R18.64], R132 ;  /* 0x000000841200b985 */ /* 0x0007e2000c101b06 */
[----:B------:R-:W-:-:S05]  /*e2c0*/  @!P2 LEA.HI.X R3, R0, R3, R40, 0x2, P1 ;  /* 0x000000030003a211 */ /* 0x000fca00008f1428 */
[----:B------:R3:W-:Y:S04]  /*e2d0*/  @!P2 ST.E.64 [R2.64], R112 ;  /* 0x000000700200a985 */ /* 0x0007e8000c101b06 */
.L_x_82:
[----:B--2-4-:R-:W-:Y:S05]  /*e2e0*/  BSYNC B0 ;  /* 0x0000000000007941 */ /* 0x014fea0003800000 */
.L_x_81:
[----:B---3--:R1:W2:Y:S04]  /*e2f0*/  SHFL.IDX PT, R3, R24, 0x1, 0x1c1f ;  /* 0x003c1f0018037f89 */ /* 0x0082a800000e0000 */
[----:B------:R1:W3:Y:S01]  /*e300*/  SHFL.IDX PT, R2, R27, 0x1, 0x1c1f ;  /* 0x003c1f001b027f89 */ /* 0x0002e200000e0000 */
[----:B------:R-:W-:Y:S05]  /*e310*/  @P0 BRA `(.L_x_83) ;  /* 0x000006d000000947 */ /* 0x000fea0003800000 */
[----:B------:R-:W-:Y:S02]  /*e320*/  ISETP.GE.AND P2, PT, R17, c[0x0][0x3c8], PT ;  /* 0x0000f20011007a0c */ /* 0x000fe40003f46270 */
[----:B------:R-:W-:Y:S02]  /*e330*/  ISETP.GE.AND P3, PT, R45, c[0x0][0x3c8], PT ;  /* 0x0000f2002d007a0c */ /* 0x000fe40003f66270 */
[----:B------:R-:W-:Y:S02]  /*e340*/  ISETP.GE.AND P1, PT, R16, c[0x0][0x3c8], PT ;  /* 0x0000f20010007a0c */ /* 0x000fe40003f26270 */
[----:B------:R-:W-:-:S02]  /*e350*/  ISETP.GE.AND P0, PT, R15, c[0x0][0x3c8], PT ;  /* 0x0000f2000f007a0c */ /* 0x000fc40003f06270 */
[----:B------:R-:W-:-:S05]  /*e360*/  ISETP.GE.AND P4, PT, R14, c[0x0][0x3c8], PT ;  /* 0x0000f2000e007a0c */ /* 0x000fca0003f86270 */
[----:B---3--:R-:W-:Y:S02]  /*e370*/  @!P2 LEA R20, P5, R17, R2, 0x2 ;  /* 0x000000021114a211 */ /* 0x008fe400078a10ff */
[----:B--2---:R-:W-:Y:S02]  /*e380*/  @!P3 IMAD.WIDE R18, R45, 0x4, R2 ;  /* 0x000000042d12b825 */ /* 0x004fe400078e0202 */
[----:B------:R-:W-:-:S03]  /*e390*/  @!P2 LEA.HI.X R21, R17, R3, R25, 0x2, P5 ;  /* 0x000000031115a211 */ /* 0x000fc600028f1419 */
[----:B------:R2:W-:Y:S01]  /*e3a0*/  @!P3 ST.E.64 [R18.64], R122 ;  /* 0x0000007a1200b985 */ /* 0x0005e2000c101b06 */
[----:B------:R-:W-:-:S03]  /*e3b0*/  ISETP.GE.AND P3, PT, R13, c[0x0][0x3c8], PT ;  /* 0x0000f2000d007a0c */ /* 0x000fc60003f66270 */
[----:B------:R3:W-:Y:S01]  /*e3c0*/  @!P2 ST.E.64 [R20.64], R126 ;  /* 0x0000007e1400a985 */ /* 0x0007e2000c101b06 */
[CC--:B--2---:R-:W-:Y:S02]  /*e3d0*/  @!P1 LEA R18, P5, R16.reuse, R2.reuse, 0x2 ;  /* 0x0000000210129211 */ /* 0x0c4fe400078a10ff */
[CC--:B---3--:R-:W-:Y:S02]  /*e3e0*/  @!P0 LEA R20, P2, R15.reuse, R2.reuse, 0x2 ;  /* 0x000000020f148211 */ /* 0x0c8fe400078410ff */
[-C--:B------:R-:W-:Y:S02]  /*e3f0*/  @!P1 LEA.HI.X R19, R16, R3.reuse, R26, 0x2, P5 ;  /* 0x0000000310139211 */ /* 0x080fe400028f141a */
[----:B------:R-:W-:Y:S02]  /*e400*/  @!P0 LEA.HI.X R21, R15, R3, R29, 0x2, P2 ;  /* 0x000000030f158211 */ /* 0x000fe400010f141d */
[----:B------:R-:W-:Y:S01]  /*e410*/  ISETP.GE.AND P2, PT, R12, c[0x0][0x3c8], PT ;  /* 0x0000f2000c007a0c */ /* 0x000fe20003f46270 */
[----:B------:R2:W-:Y:S01]  /*e420*/  @!P1 ST.E.64 [R18.64], R70 ;  /* 0x0000004612009985 */ /* 0x0005e2000c101b06 */
[----:B------:R-:W-:-:S02]  /*e430*/  @!P4 LEA R22, P5, R14, R2, 0x2 ;  /* 0x000000020e16c211 */ /* 0x000fc400078a10ff */
[----:B------:R-:W-:Y:S01]  /*e440*/  ISETP.GE.AND P1, PT, R11, c[0x0][0x3c8], PT ;  /* 0x0000f2000b007a0c */ /* 0x000fe20003f26270 */
[----:B------:R-:W-:Y:S01]  /*e450*/  @!P0 ST.E.64 [R20.64], R74 ;  /* 0x0000004a14008985 */ /* 0x000fe2000c101b06 */
[----:B------:R-:W-:Y:S02]  /*e460*/  @!P4 LEA.HI.X R23, R14, R3, R28, 0x2, P5 ;  /* 0x000000030e17c211 */ /* 0x000fe400028f141c */
[----:B------:R-:W-:-:S03]  /*e470*/  ISETP.GE.AND P0, PT, R10, c[0x0][0x3c8], PT ;  /* 0x0000f2000a007a0c */ /* 0x000fc60003f06270 */
[----:B------:R-:W-:Y:S01]  /*e480*/  @!P4 ST.E.64 [R22.64], R78 ;  /* 0x0000004e1600c985 */ /* 0x000fe2000c101b06 */
[----:B--2---:R-:W-:-:S04]  /*e490*/  @!P3 LEA R18, P5, R13, R2, 0x2 ;  /* 0x000000020d12b211 */ /* 0x004fc800078a10ff */
[----:B------:R-:W-:Y:S02]  /*e4a0*/  @!P3 LEA.HI.X R19, R13, R3, R30, 0x2, P5 ;  /* 0x000000030d13b211 */ /* 0x000fe400028f141e */
[----:B------:R-:W-:-:S03]  /*e4b0*/  @!P2 LEA R16, P5, R12, R2, 0x2 ;  /* 0x000000020c10a211 */ /* 0x000fc600078a10ff */
[----:B------:R-:W-:Y:S01]  /*e4c0*/  @!P3 ST.E.64 [R18.64], R82 ;  /* 0x000000521200b985 */ /* 0x000fe2000c101b06 */
[-C--:B------:R-:W-:Y:S02]  /*e4d0*/  @!P2 LEA.HI.X R17, R12, R3.reuse, R31, 0x2, P5 ;  /* 0x000000030c11a211 */ /* 0x080fe400028f141f */
[CC--:B------:R-:W-:Y:S02]  /*e4e0*/  @!P1 LEA R14, P5, R11.reuse, R2.reuse, 0x2 ;  /* 0x000000020b0e9211 */ /* 0x0c0fe400078a10ff */
[C---:B------:R-:W-:Y:S01]  /*e4f0*/  @!P0 LEA R12, P4, R10.reuse, R2, 0x2 ;  /* 0x000000020a0c8211 */ /* 0x040fe200078810ff */
[----:B------:R-:W-:Y:S01]  /*e500*/  @!P2 ST.E.64 [R16.64], R86 ;  /* 0x000000561000a985 */ /* 0x000fe2000c101b06 */
[-C--:B------:R-:W-:Y:S02]  /*e510*/  @!P1 LEA.HI.X R15, R11, R3.reuse, R32, 0x2, P5 ;  /* 0x000000030b0f9211 */ /* 0x080fe400028f1420 */
[----:B------:R-:W-:Y:S02]  /*e520*/  ISETP.GE.AND P5, PT, R9, c[0x0][0x3c8], PT ;  /* 0x0000f20009007a0c */ /* 0x000fe40003fa6270 */
[----:B------:R-:W-:Y:S01]  /*e530*/  @!P0 LEA.HI.X R13, R10, R3, R33, 0x2, P4 ;  /* 0x000000030a0d8211 */ /* 0x000fe200020f1421 */
[----:B------:R2:W-:Y:S01]  /*e540*/  @!P1 ST.E.64 [R14.64], R90 ;  /* 0x0000005a0e009985 */ /* 0x0005e2000c101b06 */
[----:B------:R-:W-:-:S02]  /*e550*/  ISETP.GE.AND P4, PT, R8, c[0x0][0x3c8], PT ;  /* 0x0000f20008007a0c */ /* 0x000fc40003f86270 */
[----:B------:R-:W-:Y:S01]  /*e560*/  ISETP.GE.AND P3, PT, R7, c[0x0][0x3c8], PT ;  /* 0x0000f20007007a0c */ /* 0x000fe20003f66270 */
[----:B------:R3:W-:Y:S01]  /*e570*/  @!P0 ST.E.64 [R12.64], R94 ;  /* 0x0000005e0c008985 */ /* 0x0007e2000c101b06 */
[----:B------:R-:W-:-:S05]  /*e580*/  ISETP.GE.AND P2, PT, R6, c[0x0][0x3c8], PT ;  /* 0x0000f20006007a0c */ /* 0x000fca0003f46270 */
[----:B------:R-:W-:-:S04]  /*e590*/  @!P5 LEA R10, P1, R9, R2, 0x2 ;  /* 0x00000002090ad211 */ /* 0x000fc800078210ff */
[----:B------:R-:W-:Y:S02]  /*e5a0*/  @!P5 LEA.HI.X R11, R9, R3, R34, 0x2, P1 ;  /* 0x00000003090bd211 */ /* 0x000fe400008f1422 */
[----:B------:R-:W-:-:S03]  /*e5b0*/  ISETP.GE.AND P1, PT, R5, c[0x0][0x3c8], PT ;  /* 0x0000f20005007a0c */ /* 0x000fc60003f26270 */
[----:B------:R4:W-:Y:S01]  /*e5c0*/  @!P5 ST.E.64 [R10.64], R98 ;  /* 0x000000620a00d985 */ /* 0x0009e2000c101b06 */
[CC--:B--2---:R-:W-:Y:S02]  /*e5d0*/  @!P4 LEA R14, P0, R8.reuse, R2.reuse, 0x2 ;  /* 0x00000002080ec211 */ /* 0x0c4fe400078010ff */
[CC--:B---3--:R-:W-:Y:S02]  /*e5e0*/  @!P3 LEA R12, P5, R7.reuse, R2.reuse, 0x2 ;  /* 0x00000002070cb211 */ /* 0x0c8fe400078a10ff */
[-C--:B------:R-:W-:Y:S02]  /*e5f0*/  @!P4 LEA.HI.X R15, R8, R3.reuse, R36, 0x2, P0 ;  /* 0x00000003080fc211 */ /* 0x080fe400000f1424 */
[----:B------:R-:W-:Y:S02]  /*e600*/  ISETP.GE.AND P0, PT, R4, c[0x0][0x3c8], PT ;  /* 0x0000f20004007a0c */ /* 0x000fe40003f06270 */
[----:B------:R-:W-:Y:S01]  /*e610*/  @!P3 LEA.HI.X R13, R7, R3, R35, 0x2, P5 ;  /* 0x00000003070db211 */ /* 0x000fe200028f1423 */
[----:B------:R2:W-:Y:S04]  /*e620*/  @!P4 ST.E.64 [R14.64], R130 ;  /* 0x000000820e00c985 */ /* 0x0005e8000c101b06 */
[----:B------:R2:W-:Y:S01]  /*e630*/  @!P3 ST.E.64 [R12.64], R102 ;  /* 0x000000660c00b985 */ /* 0x0005e2000c101b06 */
[----:B----4-:R-:W-:-:S04]  /*e640*/  @!P2 LEA R10, P5, R6, R2, 0x2 ;  /* 0x00000002060aa211 */ /* 0x010fc800078a10ff */
[----:B------:R-:W-:Y:S02]  /*e650*/  @!P2 LEA.HI.X R11, R6, R3, R37, 0x2, P5 ;  /* 0x00000003060ba211 */ /* 0x000fe400028f1425 */
[----:B------:R-:W-:-:S03]  /*e660*/  @!P1 LEA R8, P5, R5, R2, 0x2 ;  /* 0x0000000205089211 */ /* 0x000fc600078a10ff */
[----:B------:R2:W-:Y:S01]  /*e670*/  @!P2 ST.E.64 [R10.64], R106 ;  /* 0x0000006a0a00a985 */ /* 0x0005e2000c101b06 */
[----:B------:R-:W-:Y:S02]  /*e680*/  @!P1 LEA.HI.X R9, R5, R3, R38, 0x2, P5 ;  /* 0x0000000305099211 */ /* 0x000fe400028f1426 */
[----:B------:R-:W-:-:S03]  /*e690*/  @!P0 LEA R6, P5, R4, R2, 0x2 ;  /* 0x0000000204068211 */ /* 0x000fc600078a10ff */
[----:B------:R2:W-:Y:S01]  /*e6a0*/  @!P1 ST.E.64 [R8.64], R110 ;  /* 0x0000006e08009985 */ /* 0x0005e2000c101b06 */
[----:B------:R-:W-:-:S05]  /*e6b0*/  @!P0 LEA.HI.X R7, R4, R3, R39, 0x2, P5 ;  /* 0x0000000304078211 */ /* 0x000fca00028f1427 */
[----:B------:R2:W-:Y:S01]  /*e6c0*/  @!P0 ST.E.64 [R6.64], R134 ;  /* 0x0000008606008985 */ /* 0x0005e2000c101b06 */
[----:B------:R-:W-:-:S13]  /*e6d0*/  ISETP.GE.AND P0, PT, R0, c[0x0][0x3c8], PT ;  /* 0x0000f20000007a0c */ /* 0x000fda0003f06270 */
[----:B------:R-:W-:Y:S05]  /*e6e0*/  @P0 BRA `(.L_x_83) ;  /* 0x0000030000000947 */ /* 0x000fea0003800000 */
[----:B------:R-:W-:-:S04]  /*e6f0*/  LEA R2, P0, R0, R2, 0x2 ;  /* 0x0000000200027211 */ /* 0x000fc800078010ff */
[----:B------:R-:W-:-:S05]  /*e700*/  LEA.HI.X R3, R0, R3, R40, 0x2, P0 ;  /* 0x0000000300037211 */ /* 0x000fca00000f1428 */
[----:B------:R3:W-:Y:S01]  /*e710*/  ST.E.64 [R2.64], R114 ;  /* 0x0000007202007985 */ /* 0x0007e2000c101b06 */
[----:B------:R-:W-:Y:S05]  /*e720*/  BRA `(.L_x_83) ;  /* 0x000002c000007947 */ /* 0x000fea0003800000 */
.L_x_79:
[----:B------:R-:W2:Y:S02]  /*e730*/  S2R R4, SR_TID.X ;  /* 0x0000000000047919 */ /* 0x000ea40000002100 */
[----:B--2---:R-:W-:-:S13]  /*e740*/  ISETP.GT.AND P0, PT, R4, 0x7f, PT ;  /* 0x0000007f0400780c */ /* 0x004fda0003f04270 */
[----:B------:R-:W-:Y:S05]  /*e750*/  @P0 BRA `(.L_x_83) ;  /* 0x0000029000000947 */ /* 0x000fea0003800000 */
[----:B------:R-:W2:Y:S01]  /*e760*/  LDL.LU R3, [R1+0x3c] ;  /* 0x00003c0001037983 */ /* 0x000ea20000300800 */
[----:B------:R-:W-:-:S05]  /*e770*/  MOV R2, c[0x0][0x4e8] ;  /* 0x00013a0000027a02 */ /* 0x000fca0000000f00 */
[----:B------:R-:W-:Y:S01]  /*e780*/  IMAD R0, R2, c[0x0][0x388], RZ ;  /* 0x0000e20002007a24 */ /* 0x000fe200078e02ff */
[----:B--2---:R-:W-:-:S04]  /*e790*/  IADD3 R4, R3, R4, RZ ;  /* 0x0000000403047210 */ /* 0x004fc80007ffe0ff */
[----:B------:R-:W-:-:S13]  /*e7a0*/  ISETP.GE.AND P0, PT, R4, R0, PT ;  /* 0x000000000400720c */ /* 0x000fda0003f06270 */
[----:B------:R-:W-:Y:S05]  /*e7b0*/  @P0 BRA `(.L_x_83) ;  /* 0x0000023000000947 */ /* 0x000fea0003800000 */
[----:B------:R-:W2:Y:S04]  /*e7c0*/  LDL.LU R3, [R1+0x30] ;  /* 0x0000300001037983 */ /* 0x000ea80000300800 */
[----:B------:R-:W3:Y:S04]  /*e7d0*/  LDL.LU R9, [R1+0x34] ;  /* 0x0000340001097983 */ /* 0x000ee80000300800 */
[----:B------:R-:W4:Y:S01]  /*e7e0*/  LDL.LU R8, [R1+0x38] ;  /* 0x0000380001087983 */ /* 0x000f220000300800 */
[----:B------:R-:W-:-:S13]  /*e7f0*/  ISETP.NE.AND P0, PT, R2, 0x1, PT ;  /* 0x000000010200780c */ /* 0x000fda0003f05270 */
[----:B------:R-:W-:Y:S01]  /*e800*/  @P0 IMAD.HI.U32 R7, R4, c[0x0][0x4ec], RZ ;  /* 0x00013b0004070a27 */ /* 0x000fe200078e00ff */
[----:B--2---:R-:W-:Y:S02]  /*e810*/  SHF.R.S32.HI R0, RZ, 0x1f, R3 ;  /* 0x0000001fff007819 */ /* 0x004fe40000011403 */
[----:B---3--:R-:W-:-:S03]  /*e820*/  SHF.R.S32.HI R6, RZ, 0x1f, R9 ;  /* 0x0000001fff067819 */ /* 0x008fc60000011409 */
[----:B------:R-:W-:-:S04]  /*e830*/  IMAD R0, R0, c[0x0][0x4d0], RZ ;  /* 0x0001340000007a24 */ /* 0x000fc800078e02ff */
[C---:B------:R-:W-:Y:S01]  /*e840*/  IMAD R5, R3.reuse, c[0x0][0x4d4], R0 ;  /* 0x0001350003057a24 */ /* 0x040fe200078e0200 */
[----:B------:R-:W-:Y:S01]  /*e850*/  MOV R0, R4 ;  /* 0x0000000400007202 */ /* 0x000fe20000000f00 */
[----:B------:R-:W-:Y:S01]  /*e860*/  IMAD.WIDE.U32 R2, R3, c[0x0][0x4d0], RZ ;  /* 0x0001340003027a25 */ /* 0x000fe200078e00ff */
[----:B------:R-:W-:-:S03]  /*e870*/  @P0 SHF.R.U32.HI R0, RZ, c[0x0][0x4f0], R7 ;  /* 0x00013c00ff000a19 */ /* 0x000fc60000011607 */
[----:B------:R-:W-:Y:S01]  /*e880*/  IMAD R6, R6, c[0x0][0x4d8], RZ ;  /* 0x0001360006067a24 */ /* 0x000fe200078e02ff */
[----:B------:R-:W-:Y:S02]  /*e890*/  IADD3 R3, R3, R5, RZ ;  /* 0x0000000503037210 */ /* 0x000fe40007ffe0ff */
[----:B----4-:R-:W-:Y:S01]  /*e8a0*/  SHF.R.S32.HI R5, RZ, 0x1f, R8 ;  /* 0x0000001fff057819 */ /* 0x010fe20000011408 */
[C---:B------:R-:W-:Y:S01]  /*e8b0*/  IMAD R7, R9.reuse, c[0x0][0x4dc], R6 ;  /* 0x0001370009077a24 */ /* 0x040fe200078e0206 */
[----:B------:R-:W-:Y:S01]  /*e8c0*/  IADD3 R6, -R0, RZ, RZ ;  /* 0x000000ff00067210 */ /* 0x000fe20007ffe1ff */
[----:B------:R-:W-:-:S04]  /*e8d0*/  IMAD.WIDE.U32 R2, R9, c[0x0][0x4d8], R2 ;  /* 0x0001360009027a25 */ /* 0x000fc800078e0002 */
[----:B------:R-:W-:Y:S01]  /*e8e0*/  IMAD R5, R5, c[0x0][0x4e0], RZ ;  /* 0x0001380005057a24 */ /* 0x000fe200078e02ff */
[----:B------:R-:W-:Y:S01]  /*e8f0*/  IADD3 R3, R3, R7, RZ ;  /* 0x0000000703037210 */ /* 0x000fe20007ffe0ff */
[----:B------:R-:W-:Y:S01]  /*e900*/  IMAD R4, R6, c[0x0][0x4e8], R4 ;  /* 0x00013a0006047a24 */ /* 0x000fe200078e0204 */
[----:B------:R-:W-:Y:S01]  /*e910*/  SHF.R.S32.HI R7, RZ, 0x1f, R0 ;  /* 0x0000001fff077819 */ /* 0x000fe20000011400 */
[C---:B------:R-:W-:Y:S02]  /*e920*/  IMAD R6, R8.reuse, c[0x0][0x4e4], R5 ;  /* 0x0001390008067a24 */ /* 0x040fe400078e0205 */
[----:B------:R-:W-:Y:S01]  /*e930*/  IMAD.WIDE.U32 R2, R8, c[0x0][0x4e0], R2 ;  /* 0x0001380008027a25 */ /* 0x000fe200078e0002 */
[----:B------:R-:W-:-:S04]  /*e940*/  SHF.R.S32.HI R5, RZ, 0x1f, R4 ;  /* 0x0000001fff057819 */ /* 0x000fc80000011404 */
[----:B------:R-:W-:Y:S01]  /*e950*/  IADD3 R2, P0, R0, R2, RZ ;  /* 0x0000000200027210 */ /* 0x000fe20007f1e0ff */
[----:B------:R-:W-:-:S03]  /*e960*/  IMAD R0, R5, c[0x0][0x4c8], RZ ;  /* 0x0001320005007a24 */ /* 0x000fc600078e02ff */
[----:B------:R-:W-:Y:S01]  /*e970*/  IADD3.X R3, R7, R3, R6, P0, !PT ;  /* 0x0000000307037210 */ /* 0x000fe200007fe406 */
[----:B------:R-:W-:-:S04]  /*e980*/  IMAD R0, R4, c[0x0][0x4cc], R0 ;  /* 0x0001330004007a24 */ /* 0x000fc800078e0200 */
[----:B------:R-:W-:-:S05]  /*e990*/  IMAD.WIDE.U32 R2, R4, c[0x0][0x4c8], R2 ;  /* 0x0001320004027a25 */ /* 0x000fca00078e0002 */
[----:B------:R-:W-:Y:S02]  /*e9a0*/  IADD3 R0, R3, R0, RZ ;  /* 0x0000000003007210 */ /* 0x000fe40007ffe0ff */
[----:B------:R-:W-:-:S04]  /*e9b0*/  LEA R4, P0, R2, c[0x0][0x4a8], 0x2 ;  /* 0x00012a0002047a11 */ /* 0x000fc800078010ff */
[----:B------:R-:W-:Y:S02]  /*e9c0*/  LEA.HI.X R5, R2, c[0x0][0x4ac], R0, 0x2, P0 ;  /* 0x00012b0002057a11 */ /* 0x000fe400000f1400 */
[----:B------:R-:W-:-:S05]  /*e9d0*/  MOV R0, 0xff800000 ;  /* 0xff80000000007802 */ /* 0x000fca0000000f00 */
[----:B------:R2:W-:Y:S02]  /*e9e0*/  STG.E [R4.64], R0 ;  /* 0x0000000004007986 */ /* 0x0005e4000c101906 */
.L_x_83:
[----:B------:R-:W-:Y:S05]  /*e9f0*/  BSYNC B1 ;  /* 0x0000000000017941 */ /* 0x000fea0003800000 */
.L_x_78:
[----:B--2---:R-:W2:Y:S02]  /*ea00*/  LDL R0, [R1+0x54] ;  /* 0x0000540001007983 */ /* 0x004ea40000100800 */
[----:B--2---:R-:W-:-:S13]  /*ea10*/  ISETP.NE.AND P0, PT, R0, RZ, PT ;  /* 0x000000ff0000720c */ /* 0x004fda0003f05270 */
[----:B------:R-:W-:Y:S01]  /*ea20*/  @P0 WARPSYNC 0xffffffff ;  /* 0xffffffff00000948 */ /* 0x000fe20003800000 */
[----:B------:R-:W-:Y:S06]  /*ea30*/  @P0 BAR.SYNC.DEFER_BLOCKING 0x5, 0x100 ;  /* 0x0144000000000b1d */ /* 0x000fec0000010000 */
[----:B------:R-:W2:Y:S04]  /*ea40*/  @P0 LDS R0, [0x10100] ;  /* 0x01010000ff000984 */ /* 0x000ea80000000800 */
[----:B--2---:R2:W-:Y:S04]  /*ea50*/  @P0 STL [R1+0x48], R0 ;  /* 0x0000480001000387 */ /* 0x0045e80000100800 */
[----:B------:R-:W-:Y:S06]  /*ea60*/  @P0 BAR.ARV 0x4, 0x100 ;  /* 0x0104000000000b1d */ /* 0x000fec0000002000 */
[----:B------:R-:W-:Y:S05]  /*ea70*/  @P0 BRA `(.L_x_84) ;  /* 0x0000007000000947 */ /* 0x000fea0003800000 */
[----:B------:R-:W-:Y:S05]  /*ea80*/  BRA.DIV ~URZ, `(.L_x_85) ;  /* 0x000002227f007947 */ /* 0x000fea000b800000 */
[----:B--2---:R2:W4:Y:S02]  /*ea90*/  SHFL.IDX PT, R0, R41, RZ, 0x1f ;  /* 0x00001fff29007589 */ /* 0x00452400000e0000 */
.L_x_90:
[----:B------:R-:W-:Y:S01]  /*eaa0*/  WARPSYNC 0xffffffff ;  /* 0xffffffff00007948 */ /* 0x000fe20003800000 */
[----:B------:R-:W-:Y:S06]  /*eab0*/  BAR.SYNC.DEFER_BLOCKING 0x4, 0x100 ;  /* 0x0104000000007b1d */ /* 0x000fec0000010000 */
[----:B----4-:R4:W-:Y:S04]  /*eac0*/  STL [R1+0x48], R0 ;  /* 0x0000480001007387 */ /* 0x0109e80000100800 */
[----:B------:R4:W-:Y:S04]  /*ead0*/  @!P6 STS [0x10100], R41 ;  /* 0x01010029ff00e388 */ /* 0x0009e80000000800 */
[----:B------:R-:W-:Y:S06]  /*eae0*/  BAR.ARV 0x5, 0x100 ;  /* 0x0144000000007b1d */ /* 0x000fec0000002000 */
.L_x_84:
[----:B--2-4-:R-:W2:Y:S02]  /*eaf0*/  LDL R0, [R1+0x48] ;  /* 0x0000480001007983 */ /* 0x014ea40000100800 */
[----:B--2---:R-:W-:-:S13]  /*eb00*/  ISETP.GE.AND P0, PT, R0, c[0x0][0x538], PT ;  /* 0x00014e0000007a0c */ /* 0x004fda0003f06270 */
[----:B-1-3--:R-:W-:Y:S01]  /*eb10*/  @P0 CALL.REL.NOINC `(.L_x_86) ;  /* 0x0000001000000944 */ /* 0x00afe20003c00000 */
[----:B------:R-:W-:Y:S05]  /*eb20*/  BRA `(.L_x_87) ;  /* 0xffff1ca000007947 */ /* 0x000fea000383ffff */
.L_x_86:
[----:B------:R-:W-:Y:S05]  /*eb30*/  EXIT ;  /* 0x000000000000794d */ /* 0x000fea0003800000 */
.L_x_74:
[----:B------:R1:W5:Y:S01]  /*eb40*/  LDL R2, [R1+0x4] ;  /* 0x0000040001027983 */ /* 0x0003620000100800 */
[----:B------:R-:W-:Y:S02]  /*eb50*/  MOV R5, 0x2 ;  /* 0x0000000200057802 */ /* 0x000fe40000000f00 */
[----:B------:R-:W-:Y:S02]  /*eb60*/  MOV R4, 0xeb80 ;  /* 0x0000eb8000047802 */ /* 0x000fe40000000f00 */
[----:B-1---5:R-:W-:Y:S05]  /*eb70*/  CALL.REL.NOINC `($__internal_0_$__cuda_sm70_shflsync_bfly_p) ;  /* 0x0000017000007944 */ /* 0x022fea0003c00000 */
[----:B------:R-:W-:Y:S01]  /*eb80*/  MOV R0, R2 ;  /* 0x0000000200007202 */ /* 0x000fe20000000f00 */
[----:B------:R-:W-:Y:S05]  /*eb90*/  BRA `(.L_x_88) ;  /* 0xffffe38000007947 */ /* 0x000fea000383ffff */
.L_x_75:
[----:B------:R-:W-:Y:S01]  /*eba0*/  IMAD.MOV.U32 R2, RZ, RZ, R0 ;  /* 0x000000ffff027224 */ /* 0x000fe200078e0000 */
[----:B------:R-:W-:Y:S02]  /*ebb0*/  MOV R5, 0x1 ;  /* 0x0000000100057802 */ /* 0x000fe40000000f00 */
[----:B------:R-:W-:Y:S02]  /*ebc0*/  MOV R4, 0xebe0 ;  /* 0x0000ebe000047802 */ /* 0x000fe40000000f00 */
[----:B------:R-:W-:Y:S05]  /*ebd0*/  CALL.REL.NOINC `($__internal_0_$__cuda_sm70_shflsync_bfly_p) ;  /* 0x0000011000007944 */ /* 0x000fea0003c00000 */
[----:B------:R-:W-:Y:S02]  /*ebe0*/  FADD.FTZ R0, R0, R2 ;  /* 0x0000000200007221 */ /* 0x000fe40000010000 */
[----:B------:R1:W5:Y:S01]  /*ebf0*/  LDL R2, [R1+0x8] ;  /* 0x0000080001027983 */ /* 0x0003620000100800 */
[----:B------:R-:W-:-:S02]  /*ec00*/  MOV R5, 0x2 ;  /* 0x0000000200057802 */ /* 0x000fc40000000f00 */
[----:B------:R-:W-:Y:S02]  /*ec10*/  MOV R4, 0xec30 ;  /* 0x0000ec3000047802 */ /* 0x000fe40000000f00 */
[----:B-1---5:R-:W-:Y:S05]  /*ec20*/  CALL.REL.NOINC `($__internal_0_$__cuda_sm70_shflsync_bfly_p) ;  /* 0x000000c000007944 */ /* 0x022fea0003c00000 */
[----:B------:R-:W2:Y:S01]  /*ec30*/  LDL.LU R3, [R1+0x8] ;  /* 0x0000080001037983 */ /* 0x000ea20000300800 */
[----:B------:R-:W-:Y:S02]  /*ec40*/  MOV R5, 0x1 ;  /* 0x0000000100057802 */ /* 0x000fe40000000f00 */
[----:B------:R-:W-:Y:S01]  /*ec50*/  MOV R4, 0xec90 ;  /* 0x0000ec9000047802 */ /* 0x000fe20000000f00 */
[----:B--2---:R-:W-:-:S05]  /*ec60*/  FADD.FTZ R3, R3, R2 ;  /* 0x0000000203037221 */ /* 0x004fca0000010000 */
[----:B------:R-:W-:Y:S02]  /*ec70*/  MOV R2, R3 ;  /* 0x0000000300027202 */ /* 0x000fe40000000f00 */
[----:B------:R-:W-:Y:S05]  /*ec80*/  CALL.REL.NOINC `($__internal_0_$__cuda_sm70_shflsync_bfly_p) ;  /* 0x0000006000007944 */ /* 0x000fea0003c00000 */
[----:B------:R-:W-:Y:S01]  /*ec90*/  MOV R4, R2 ;  /* 0x0000000200047202 */ /* 0x000fe20000000f00 */
[----:B------:R-:W-:Y:S05]  /*eca0*/  BRA `(.L_x_89) ;  /* 0xffffe30000007947 */ /* 0x000fea000383ffff */
.L_x_85:
[----:B--2---:R-:W-:Y:S02]  /*ecb0*/  MOV R0, R41 ;  /* 0x0000002900007202 */ /* 0x004fe40000000f00 */
[----:B---3--:R-:W-:Y:S02]  /*ecc0*/  MOV R2, 0xece0 ;  /* 0x0000ece000027802 */ /* 0x008fe40000000f00 */
[----:B-1----:R-:W-:Y:S05]  /*ecd0*/  CALL.REL.NOINC `($__internal_1_$__cuda_sm70_shflsync_idx_p) ;  /* 0x0000005000007944 */ /* 0x002fea0003c00000 */
[----:B-12---:R-:W-:Y:S05]  /*ece0*/  BRA `(.L_x_90) ;  /* 0xfffffdb000007947 */ /* 0x006fea000383ffff */
        .weak           $__internal_0_$__cuda_sm70_shflsync_bfly_p
        .type           $__internal_0_$__cuda_sm70_shflsync_bfly_p,@function
        .size           $__internal_0_$__cuda_sm70_shflsync_bfly_p,($__internal_1_$__cuda_sm70_shflsync_idx_p - $__internal_0_$__cuda_sm70_shflsync_bfly_p)
$__internal_0_$__cuda_sm70_shflsync_bfly_p:
[----:B------:R-:W-:Y:S04]  /*ecf0*/  WARPSYNC R6 ;  /* 0x0000000600007348 */ /* 0x000fe80003800000 */
[----:B------:R1:W2:Y:S02]  /*ed00*/  SHFL.BFLY PT, R2, R2, R5, R7 ;  /* 0x0c00000502027389 */ /* 0x0002a400000e0007 */
[----:B-1----:R-:W-:-:S04]  /*ed10*/  MOV R5, 0x0 ;  /* 0x0000000000057802 */ /* 0x002fc80000000f00 */
[----:B--2---:R-:W-:Y:S05]  /*ed20*/  RET.REL.NODEC R4 `(_ZN7cutlass13device_kernelIN5flash19enable_sm80_to_sm89INS1_16FlashAttnFwdSm80INS1_25CollectiveMainloopFwdSm80ILi8ELi1ELb1EN4cute5tupleIJNS5_1CILi128EEES8_S8_EEELi128ENS_10bfloat16_tEfNS_4arch4Sm80ELb1ELb0ELb0ELb0ELb0ELb0ELb1ELb1EEENS1_21CollectiveEpilogueFwdIS9_NS6_IJNS7_ILi1EEESF_SF_EEESA_SC_Li256ELb0ELb1ELb1ELb0EEENS1_30DynamicPersistentTileSchedulerILi256ELi256ELb1ELb1ELb0EEEEEEEEEvNT_6ParamsE) ;  /* 0xffff12d004007950 */ /* 0x004fea0003c3ffff */
        .weak           $__internal_1_$__cuda_sm70_shflsync_idx_p
        .type           $__internal_1_$__cuda_sm70_shflsync_idx_p,@function
        .size           $__internal_1_$__cuda_sm70_shflsync_idx_p,(.L_x_1338 - $__internal_1_$__cuda_sm70_shflsync_idx_p)
$__internal_1_$__cuda_sm70_shflsync_idx_p:
[----:B------:R-:W-:Y:S01]  /*ed30*/  MOV R3, 0x0 ;  /* 0x0000000000037802 */ /* 0x000fe20000000f00 */
[----:B------:R-:W-:Y:S04]  /*ed40*/  WARPSYNC R42 ;  /* 0x0000002a00007348 */ /* 0x000fe80003800000 */
[----:B------:R1:W2:Y:S01]  /*ed50*/  SHFL.IDX PT, R0, R0, R44, R43 ;  /* 0x0000002c00007389 */ /* 0x0002a200000e002b */
[----:B------:R-:W-:Y:S05]  /*ed60*/  RET.REL.NODEC R2 `(_ZN7cutlass13device_kernelIN5flash19enable_sm80_to_sm89INS1_16FlashAttnFwdSm80INS1_25CollectiveMainloopFwdSm80ILi8ELi1ELb1EN4cute5tupleIJNS5_1CILi128EEES8_S8_EEELi128ENS_10bfloat16_tEfNS_4arch4Sm80ELb1ELb0ELb0ELb0ELb0ELb0ELb1ELb1EEENS1_21CollectiveEpilogueFwdIS9_NS6_IJNS7_ILi1EEESF_SF_EEESA_SC_Li256ELb0ELb1ELb1ELb0EEENS1_30DynamicPersistentTileSchedulerILi256ELi256ELb1ELb1ELb0EEEEEEEEEvNT_6ParamsE) ;  /* 0xffff129002007950 */ /* 0x000fea0003c3ffff */
.L_x_91:
        /* <DEDUP_REMOVED lines=9> */
.L_x_1338:


//--------------------- .text._ZN7cutlass13device_kernelIN5flash19enable_sm80_to_sm89INS1_16FlashAttnFwdSm80INS1_25CollectiveMainloopFwdSm80ILi4ELi1ELb0EN4cute5tupleIJNS5_1CILi128EEENS7_ILi64EEES8_EEELi128ENS_10bfloat16_tEfNS_4arch4Sm80ELb0ELb0ELb0ELb0ELb0ELb0ELb1ELb1EEENS1_21CollectiveEpilogueFwdINS6_IJS8_S8_S9_EEENS6_IJNS7_ILi1EEESH_SH_EEESB_SD_Li128ELb0ELb1ELb1ELb0EEENS1_19SingleTileSchedulerILb0ELb1ELb1ELi128EEEEEEEEEvNT_6ParamsE --------------------------
	.section	.text._ZN7cutlass13device_kernelIN5flash19enable_sm80_to_sm89INS1_16FlashAttnFwdSm80INS1_25CollectiveMainloopFwdSm80ILi4ELi1ELb0EN4cute5tupleIJNS5_1CILi128EEENS7_ILi64EEES8_EEELi128ENS_10bfloat16_tEfNS_4arch4Sm80ELb0ELb0ELb0ELb0ELb0ELb0ELb1ELb1EEENS1_21CollectiveEpilogueFwdINS6_IJS8_S8_S9_EEENS6_IJNS7_ILi1EEESH_SH_EEESB_SD_Li128ELb0ELb1ELb1ELb0EEENS1_19SingleTileSchedulerILb0ELb1ELb1ELi128EEEEEEEEEvNT_6ParamsE,"ax",@progbits
	.sectioninfo	@"SHI_REGISTERS=255"
	.align	128
.text._ZN7cutlass13device_kernelIN5flash19enable_sm80_to_sm89INS1_16FlashAttnFwdSm80INS1_25CollectiveMainloopFwdSm80ILi4ELi1ELb0EN4cute5tupleIJNS5_1CILi128EEENS7_ILi64EEES8_EEELi128ENS_10bfloat16_tEfNS_4arch4Sm80ELb0ELb0ELb0ELb0ELb0ELb0ELb1ELb1EEENS1_21CollectiveEpilogueFwdINS6_IJS8_S8_S9_EEENS6_IJNS7_ILi1EEESH_SH_EEESB_SD_Li128ELb0ELb1ELb1ELb0EEENS1_19SingleTileSchedulerILb0ELb1ELb1ELi128EEEEEEEEEvNT_6ParamsE:
        .type           _ZN7cutlass13device_kernelIN5flash19enable_sm80_to_sm89INS1_16FlashAttnFwdSm80INS1_25CollectiveMainloopFwdSm80ILi4ELi1ELb0EN4cute5tupleIJNS5_1CILi128EEENS7_ILi64EEES8_EEELi128ENS_10bfloat16_tEfNS_4arch4Sm80ELb0ELb0ELb0ELb0ELb0ELb0ELb1ELb1EEENS1_21CollectiveEpilogueFwdINS6_IJS8_S8_S9_EEENS6_IJNS7_ILi1EEESH_SH_EEESB_SD_Li128ELb0ELb1ELb1ELb0EEENS1_19SingleTileSchedulerILb0ELb1ELb1ELi128EEEEEEEEEvNT_6ParamsE,@function
        .size           _ZN7cutlass13device_kernelIN5flash19enable_sm80_to_sm89INS1_16FlashAttnFwdSm80INS1_25CollectiveMainloopFwdSm80ILi4ELi1ELb0EN4cute5tupleIJNS5_1CILi128EEENS7_ILi64EEES8_EEELi128ENS_10bfloat16_tEfNS_4arch4Sm80ELb0ELb0ELb0ELb0ELb0ELb0ELb1ELb1EEENS1_21CollectiveEpilogueFwdINS6_IJS8_S8_S9_EEENS6_IJNS7_ILi1EEESH_SH_EEESB_SD_Li128ELb0ELb1ELb1ELb0EEENS1_19SingleTileSchedulerILb0ELb1ELb1ELi128EEEEEEEEEvNT_6ParamsE,(.L_x_1341 - _ZN7cutlass13device_kernelIN5flash19enable_sm80_to_sm89INS1_16FlashAttnFwdSm80INS1_25CollectiveMainloopFwdSm80ILi4ELi1ELb0EN4cute5tupleIJNS5_1CILi128EEENS7_ILi64EEES8_EEELi128ENS_10bfloat16_tEfNS_4arch4Sm80ELb0ELb0ELb0ELb0ELb0ELb0ELb1ELb1EEENS1_21CollectiveEpilogueFwdINS6_IJS8_S8_S9_EEENS6_IJNS7_ILi1EEESH_SH_EEESB_SD_Li128ELb0ELb1ELb1ELb0EEENS1_19SingleTileSchedulerILb0ELb1ELb1ELi128EEEEEEEEEvNT_6ParamsE)
        .other          _ZN7cutlass13device_kernelIN5flash19enable_sm80_to_sm89INS1_16FlashAttnFwdSm80INS1_25CollectiveMainloopFwdSm80ILi4ELi1ELb0EN4cute5tupleIJNS5_1CILi128EEENS7_ILi64EEES8_EEELi128ENS_10bfloat16_tEfNS_4arch4Sm80ELb0ELb0ELb0ELb0ELb0ELb0ELb1ELb1EEENS1_21CollectiveEpilogueFwdINS6_IJS8_S8_S9_EEENS6_IJNS7_ILi1EEESH_SH_EEESB_SD_Li128ELb0ELb1ELb1ELb0EEENS1_19SingleTileSchedulerILb0ELb1ELb1ELi128EEEEEEEEEvNT_6ParamsE,@"STO_CUDA_ENTRY STV_DEFAULT"
_ZN7cutlass13device_kernelIN5flash19enable_sm80_to_sm89INS1_16FlashAttnFwdSm80INS1_25CollectiveMainloopFwdSm80ILi4ELi1ELb0EN4cute5tupleIJNS5_1CILi128EEENS7_ILi64EEES8_EEELi128ENS_10bfloat16_tEfNS_4arch4Sm80ELb0ELb0ELb0ELb0ELb0ELb0ELb1ELb1EEENS1_21CollectiveEpilogueFwdINS6_IJS8_S8_S9_EEENS6_IJNS7_ILi1EEESH_SH_EEESB_SD_Li128ELb0ELb1ELb1ELb0EEENS1_19SingleTileSchedulerILb0ELb1ELb1ELi128EEEEEEEEEvNT_6ParamsE:
[----:B------:R-:W-:Y:S02]  /*0000*/  MOV R1, c[0x0][0x28] ;  /* 0x00000a0000017a02 */ /* 0x000fe40000000f00 */
[----:B------:R-:W1:Y:S01]  /*0010*/  S2R R168, SR_TID.X ;  /* 0x0000000000a87919 */ /* 0x000e620000002100 */
[----:B------:R-:W2:Y:S01]  /*0020*/  S2UR UR6, SR_CTAID.Y ;  /* 0x00000000000679c3 */ /* 0x000ea20000002600 */
[----:B------:R-:W-:Y:S02]  /*0030*/  IADD3 R1, R1, -0x90, RZ ;  /* 0xffffff7001017810 */ /* 0x000fe40007ffe0ff */
        /* <DEDUP_REMOVED lines=14> */
.L_x_92:
[----:B---3--:R-:W-:Y:S02]  /*0120*/  ULDC.64 UR4, c[0x0][0x550] ;  /* 0x0001540000047ab9 */ /* 0x008fe40000000a00 */
[----:B------:R-:W-:Y:S02]  /*0130*/  UISETP.NE.AND UP0, UPT, UR4, 0x1, UPT ;  /* 0x000000010400788c */ /* 0x000fe4000bf05270 */
[----:B------:R-:W-:-:S02]  /*0140*/  UIMAD.WIDE.U32 UR8, UR6, UR5, URZ ;  /* 0x00000005060872a5 */ /* 0x000fc4000f8e003f */
[----:B------:R-:W-:Y:S02]  /*0150*/  ULDC UR4, c[0x0][0x558] ;  /* 0x0001560000047ab9 */ /* 0x000fe40000000800 */
[----:B------:R-:W-:-:S05]  /*0160*/  UMOV UR11, UR6 ;  /* 0x00000006000b7c82 */ /* 0x000fca0008000000 */
[----:B------:R-:W-:-:S03]  /*0170*/  @UP0 USHF.R.U32.HI UR11, URZ, UR4, UR9 ;  /* 0x000000043f0b0299 */ /* 0x000fc60008011609 */
.L_x_93:
        /* <DEDUP_REMOVED lines=21> */
[----:B------:R-:W-:-:S04]  /*02d0*/  IABS R0, R3 ;  /* 0x0000000300007213 */ /* 0x000fc80000000000 */
[----:B------:R-:W1:Y:S02]  /*02e0*/  R2UR UR9, R0 ;  /* 0x00000000000973c2 */ /* 0x000e6400000e0000 */
[----:B-1----:R-:W1:Y:S08]  /*02f0*/  I2F.RP R0, UR9 ;  /* 0x0000000900007d06 */ /* 0x002e700008209400 */
[----:B-1----:R-:W1:Y:S02]  /*0300*/  MUFU.RCP R0, R0 ;  /* 0x0000000000007308 */ /* 0x002e640000001000 */
[----:B-1----:R-:W-:-:S06]  /*0310*/  IADD3 R0, R0, 0xffffffe, RZ ;  /* 0x0ffffffe00007810 */ /* 0x002fcc0007ffe0ff */
[----:B------:R-:W1:Y:S02]  /*0320*/  F2I.FTZ.U32.TRUNC.NTZ R0, R0 ;  /* 0x0000000000007305 */ /* 0x000e64000021f000 */
[----:B-1----:R1:W2:Y:S02]  /*0330*/  R2UR UR13, R0 ;  /* 0x00000000000d73c2 */ /* 0x0022a400000e0000 */
[----:B-1----:R-:W-:Y:S01]  /*0340*/  IMAD.U32 R0, RZ, RZ, UR10 ;  /* 0x0000000aff007e24 */ /* 0x002fe2000f8e00ff */
[----:B--2---:R-:W-:Y:S02]  /*0350*/  UIADD3 UR4, URZ, -UR13, URZ ;  /* 0x8000000d3f047290 */ /* 0x004fe4000fffe03f */
[----:B------:R-:W-:Y:S02]  /*0360*/  ULOP3.LUT UR10, UR10, UR5, URZ, 0x3c, !UPT ;  /* 0x000000050a0a7292 */ /* 0x000fe4000f8e3c3f */
[----:B------:R-:W-:Y:S01]  /*0370*/  IABS R2, R0 ;  /* 0x0000000000027213 */ /* 0x000fe20000000000 */
[----:B------:R-:W-:Y:S01]  /*0380*/  UIMAD UR4, UR4, UR9, URZ ;  /* 0x00000009040472a4 */ /* 0x000fe2000f8e023f */
[----:B------:R-:W-:-:S02]  /*0390*/  IABS R0, R3 ;  /* 0x0000000300007213 */ /* 0x000fc40000000000 */
[----:B------:R-:W1:Y:S01]  /*03a0*/  R2UR UR8, R2 ;  /* 0x00000000020873c2 */ /* 0x000e6200000e0000 */
[----:B------:R-:W-:Y:S02]  /*03b0*/  UIMAD.WIDE.U32 UR12, UR13, UR4, UR12 ;  /* 0x000000040d0c72a5 */ /* 0x000fe4000f8e000c */
[----:B------:R-:W-:-:S05]  /*03c0*/  IMAD.MOV R0, RZ, RZ, -R0 ;  /* 0x000000ffff007224 */ /* 0x000fca00078e0a00 */
[----:B------:R-:W2:Y:S01]  /*03d0*/  R2UR UR7, R0 ;  /* 0x00000000000773c2 */ /* 0x000ea200000e0000 */
[----:B-1----:R-:W-:-:S04]  /*03e0*/  UIMAD.WIDE.U32 UR12, UR13, UR8, URZ ;  /* 0x000000080d0c72a5 */ /* 0x002fc8000f8e003f */
[----:B--2---:R-:W-:-:S04]  /*03f0*/  UIMAD UR7, UR13, UR7, UR8 ;  /* 0x000000070d0772a4 */ /* 0x004fc8000f8e0208 */
        /* <DEDUP_REMOVED lines=9> */
.L_x_94:
[----:B------:R-:W-:Y:S01]  /*0490*/  ULOP3.LUT UR8, UR6, 0xffff, URZ, 0xc0, !UPT ;  /* 0x0000ffff06087892 */ /* 0x000fe2000f8ec03f */
[----:B------:R-:W-:Y:S01]  /*04a0*/  PLOP3.LUT P4, PT, PT, PT, PT, 0x80, 0x0 ;  /* 0x000000000000781c */ /* 0x000fe20003f8f070 */
[----:B------:R-:W-:Y:S01]  /*04b0*/  ULDC.64 UR18, c[0x0][0x118] ;  /* 0x0000460000127ab9 */ /* 0x000fe20000000a00 */
[----:B------:R-:W-:Y:S01]  /*04c0*/  CS2R R20, SRZ ;  /* 0x0000000000147805 */ /* 0x000fe2000001ff00 */
[----:B------:R-:W-:Y:S01]  /*04d0*/  UIMAD UR8, UR8, UR13, URZ ;  /* 0x0000000d080872a4 */ /* 0x000fe2000f8e023f */
[----:B------:R-:W-:Y:S01]  /*04e0*/  CS2R R18, SRZ ;  /* 0x0000000000127805 */ /* 0x000fe2000001ff00 */
        /* <DEDUP_REMOVED lines=70> */
[----:B------:R-:W-:Y:S01]  /*0950*/  ISETP.NE.U32.AND P2, PT, RZ, c[0x0][0x340], PT ;  /* 0x0000d000ff007a0c */ /* 0x000fe20003f45070 */
[----:B------:R-:W1:Y:S01]  /*0960*/  S2R R27, SR_CTAID.X ;  /* 0x00000000001b7919 */ /* 0x000e620000002500 */
[----:B------:R-:W-:Y:S01]  /*0970*/  SHF.R.S32.HI R24, RZ, 0x1f, R168 ;  /* 0x0000001fff187819 */ /* 0x000fe200000114a8 */
[----:B------:R-:W-:Y:S01]  /*0980*/  USHF.R.S32.HI UR9, URZ, 0x1f, UR11 ;  /* 0x0000001f3f097899 */ /* 0x000fe2000801140b */
[----:B------:R-:W-:Y:S01]  /*0990*/  ISETP.NE.AND.EX P2, PT, RZ, c[0x0][0x344], PT, P2 ;  /* 0x0000d100ff007a0c */ /* 0x000fe20003f45320 */
[----:B------:R-:W-:-:S12]  /*09a0*/  ULDC.64 UR4, c[0x0][0x1b8] ;  /* 0x00006e0000047ab9 */ /* 0x000fd80000000a00 */
[----:B------:R-:W-:-:S04]  /*09b0*/  @P2 IMAD.MOV.U32 R2, RZ, RZ, 0x4 ;  /* 0x00000004ff022424 */ /* 0x000fc800078e00ff */
[----:B------:R-:W-:-:S05]  /*09c0*/  @P2 IMAD.WIDE R2, R25, R2, c[0x0][0x340] ;  /* 0x0000d00019022625 */ /* 0x000fca00078e0202 */
[----:B------:R2:W3:Y:S01]  /*09d0*/  @P2 LDG.E R18, [R2.64] ;  /* 0x0000001202122981 */ /* 0x0004e2000c1e1900 */
[----:B------:R-:W-:Y:S01]  /*09e0*/  UIMAD.WIDE.U32 UR6, UR11, UR4, URZ ;  /* 0x000000040b0672a5 */ /* 0x000fe2000f8e003f */
[----:B------:R-:W-:Y:S01]  /*09f0*/  SHF.R.S32.HI R19, RZ, 0x1f, R25 ;  /* 0x0000001fff137819 */ /* 0x000fe20000011419 */
[----:B------:R-:W-:Y:S01]  /*0a00*/  UIMAD UR4, UR9, UR4, URZ ;  /* 0x00000004090472a4 */ /* 0x000fe2000f8e023f */
[----:B------:R-:W-:Y:S01]  /*0a10*/  LEA.HI R23, R24, R168, RZ, 0x4 ;  /* 0x000000a818177211 */ /* 0x000fe200078f20ff */
[----:B------:R-:W-:Y:S01]  /*0a20*/  IMAD.MOV.U32 R26, RZ, RZ, 0x20 ;  /* 0x00000020ff1a7424 */ /* 0x000fe200078e00ff */
[----:B------:R-:W-:Y:S01]  /*0a30*/  BSSY B0, `(.L_x_96) ;  /* 0x0000075000007945 */ /* 0x000fe20003800000 */
[----:B------:R-:W-:Y:S01]  /*0a40*/  UIMAD UR4, UR11, UR5, UR4 ;  /* 0x000000050b0472a4 */ /* 0x000fe2000f8e0204 */
[----:B------:R-:W-:-:S03]  /*0a50*/  IMAD R12, R19, c[0x0][0x1c0], RZ ;  /* 0x00007000130c7a24 */ /* 0x000fc600078e02ff */
[----:B------:R-:W-:Y:S01]  /*0a60*/  UIADD3 UR4, UR7, UR4, URZ ;  /* 0x0000000407047290 */ /* 0x000fe2000fffe03f */
[----:B------:R-:W-:Y:S01]  /*0a70*/  IMAD R12, R25, c[0x0][0x1c4], R12 ;  /* 0x00007100190c7a24 */ /* 0x000fe200078e020c */
[----:B--2---:R-:W-:Y:S01]  /*0a80*/  LEA.HI R2, R24, R168, RZ, 0x3 ;  /* 0x000000a818027211 */ /* 0x004fe200078f18ff */
[----:B------:R-:W-:-:S03]  /*0a90*/  IMAD.MOV.U32 R3, RZ, RZ, c[0x0][0x2c4] ;  /* 0x0000b100ff037624 */ /* 0x000fc600078e00ff */
[----:B------:R-:W-:Y:S02]  /*0aa0*/  LOP3.LUT R0, R2, 0xfffffff8, RZ, 0xc0, !PT ;  /* 0xfffffff802007812 */ /* 0x000fe400078ec0ff */
[----:B------:R-:W-:Y:S02]  /*0ab0*/  ISETP.NE.AND P0, PT, R3, 0x1, PT ;  /* 0x000000010300780c */ /* 0x000fe40003f05270 */
[----:B------:R-:W-:Y:S01]  /*0ac0*/  SHF.R.S32.HI R28, RZ, 0x3, R2 ;  /* 0x00000003ff1c7819 */ /* 0x000fe20000011402 */
[----:B------:R-:W-:Y:S01]  /*0ad0*/  IMAD.IADD R36, R168, 0x1, -R0 ;  /* 0x00000001a8247824 */ /* 0x000fe200078e0a00 */
[----:B------:R-:W-:Y:S01]  /*0ae0*/  MOV R3, UR7 ;  /* 0x0000000700037c02 */ /* 0x000fe20008000f00 */
[----:B------:R-:W-:Y:S01]  /*0af0*/  IMAD.U32 R2, RZ, RZ, UR6 ;  /* 0x00000006ff027e24 */ /* 0x000fe2000f8e00ff */
[----:B------:R-:W-:Y:S01]  /*0b00*/  SHF.R.S32.HI R4, RZ, 0x1f, R28 ;  /* 0x0000001fff047819 */ /* 0x000fe2000001141c */
[C---:B------:R-:W-:Y:S01]  /*0b10*/  IMAD.SHL.U32 R10, R36.reuse, 0x8, RZ ;  /* 0x00000008240a7824 */ /* 0x040fe200078e00ff */
[----:B------:R-:W-:Y:S01]  /*0b20*/  LEA R0, R36, R28, 0x4 ;  /* 0x0000001c24007211 */ /* 0x000fe200078e20ff */
[----:B------:R-:W-:Y:S01]  /*0b30*/  IMAD.U32 R3, RZ, RZ, UR4 ;  /* 0x00000004ff037e24 */ /* 0x000fe2000f8e00ff */
[----:B------:R-:W-:Y:S01]  /*0b40*/  ULDC.64 UR4, c[0x0][0x210] ;  /* 0x0000840000047ab9 */ /* 0x000fe20000000a00 */
[----:B------:R-:W-:Y:S01]  /*0b50*/  IMAD R5, R4, c[0x0][0x1e0], RZ ;  /* 0x0000780004057a24 */ /* 0x000fe200078e02ff */
[----:B------:R-:W-:Y:S01]  /*0b60*/  SHF.R.S32.HI R11, RZ, 0x1f, R10 ;  /* 0x0000001fff0b7819 */ /* 0x000fe2000001140a */
[----:B-1----:R-:W-:Y:S01]  /*0b70*/  IMAD R9, R27, 0x80, R0 ;  /* 0x000000801b097824 */ /* 0x002fe200078e0200 */
[----:B------:R-:W-:Y:S01]  /*0b80*/  ULDC.64 UR6, c[0x0][0x1e8] ;  /* 0x00007a0000067ab9 */ /* 0x000fe20000000a00 */
[----:B------:R-:W-:Y:S01]  /*0b90*/  IMAD.WIDE.U32 R2, R25, c[0x0][0x1c0], R2 ;  /* 0x0000700019027a25 */ /* 0x000fe200078e0002 */
[----:B------:R-:W-:Y:S01]  /*0ba0*/  UIMAD UR4, UR9, UR4, URZ ;  /* 0x00000004090472a4 */ /* 0x000fe2000f8e023f */
[----:B------:R-:W-:Y:S01]  /*0bb0*/  ISETP.GE.AND P3, PT, R10, c[0x0][0x1d4], PT ;  /* 0x000075000a007a0c */ /* 0x000fe20003f66270 */
[----:B------:R-:W-:Y:S01]  /*0bc0*/  UIMAD UR6, UR9, UR6, URZ ;  /* 0x00000006090672a4 */ /* 0x000fe2000f8e023f */
[----:B------:R-:W-:Y:S01]  /*0bd0*/  @P0 IMAD.HI.U32 R0, R9, c[0x0][0x2c8], RZ ;  /* 0x0000b20009000a27 */ /* 0x000fe200078e00ff */
[----:B------:R-:W-:-:S02]  /*0be0*/  UIMAD UR4, UR11, UR5, UR4 ;  /* 0x000000050b0472a4 */ /* 0x000fc4000f8e0204 */
[----:B------:R-:W-:Y:S01]  /*0bf0*/  UIMAD UR6, UR11, UR7, UR6 ;  /* 0x000000070b0672a4 */ /* 0x000fe2000f8e0206 */
[----:B------:R-:W-:Y:S01]  /*0c00*/  IMAD.MOV.U32 R8, RZ, RZ, R9 ;  /* 0x000000ffff087224 */ /* 0x000fe200078e0009 */
[----:B------:R-:W-:Y:S01]  /*0c10*/  @P0 SHF.R.U32.HI R8, RZ, c[0x0][0x2cc], R0 ;  /* 0x0000b300ff080a19 */ /* 0x000fe20000011600 */
[C---:B------:R-:W-:Y:S01]  /*0c20*/  IMAD R14, R28.reuse, c[0x0][0x1e4], R5 ;  /* 0x000079001c0e7a24 */ /* 0x040fe200078e0205 */
[C---:B------:R-:W-:Y:S01]  /*0c30*/  SHF.L.U32 R0, R28.reuse, 0x6, RZ ;  /* 0x000000061c007819 */ /* 0x040fe200000006ff */
[----:B------:R-:W-:Y:S01]  /*0c40*/  IMAD.WIDE.U32 R6, R28, c[0x0][0x1e0], R10 ;  /* 0x000078001c067a25 */ /* 0x000fe200078e000a */
[----:B------:R-:W-:Y:S02]  /*0c50*/  ULDC UR5, c[0x0][0x2c4] ;  /* 0x0000b10000057ab9 */ /* 0x000fe40000000800 */
[----:B------:R-:W-:Y:S01]  /*0c60*/  LOP3.LUT R0, R0, 0x1c0, RZ, 0xc0, !PT ;  /* 0x000001c000007812 */ /* 0x000fe200078ec0ff */
[----:B------:R-:W-:Y:S01]  /*0c70*/  IMAD.IADD R3, R3, 0x1, R12 ;  /* 0x0000000103037824 */ /* 0x000fe200078e020c */
[----:B------:R-:W-:Y:S01]  /*0c80*/  IADD3 R12, -R8, RZ, RZ ;  /* 0x000000ff080c7210 */ /* 0x000fe20007ffe1ff */
[----:B------:R-:W-:Y:S01]  /*0c90*/  IMAD.IADD R7, R7, 0x1, R14 ;  /* 0x0000000107077824 */ /* 0x000fe200078e020e */
[----:B------:R-:W-:Y:S01]  /*0ca0*/  LOP3.LUT R13, R0, 0x38, R10, 0xf8, !PT ;  /* 0x00000038000d7812 */ /* 0x000fe200078ef80a */
[----:B------:R-:W-:Y:S01]  /*0cb0*/  IMAD R4, R4, c[0x0][0x208], RZ ;  /* 0x0000820004047a24 */ /* 0x000fe200078e02ff */
[----:B------:R-:W-:Y:S01]  /*0cc0*/  SHF.R.U32.HI R0, RZ, 0x3, R0 ;  /* 0x00000003ff007819 */ /* 0x000fe20000011600 */
[----:B------:R-:W-:-:S02]  /*0cd0*/  IMAD R12, R12, c[0x0][0x2c4], R9 ;  /* 0x0000b1000c0c7a24 */ /* 0x000fc400078e0209 */
[----:B------:R-:W-:Y:S01]  /*0ce0*/  IMAD.WIDE.U32 R2, R8, c[0x0][0x1b0], R2 ;  /* 0x00006c0008027a25 */ /* 0x000fe200078e0002 */
[----:B------:R-:W-:Y:S02]  /*0cf0*/  LOP3.LUT R20, R13, R0, RZ, 0x3c, !PT ;  /* 0x000000000d147212 */ /* 0x000fe400078e3cff */
[----:B------:R-:W-:Y:S01]  /*0d00*/  MOV R0, UR11 ;  /* 0x0000000b00007c02 */ /* 0x000fe20008000f00 */
[C---:B------:R-:W-:Y:S01]  /*0d10*/  IMAD R15, R28.reuse, c[0x0][0x20c], R4 ;  /* 0x000083001c0f7a24 */ /* 0x040fe200078e0204 */
[----:B------:R-:W-:Y:S01]  /*0d20*/  SHF.R.S32.HI R13, RZ, 0x1f, R8 ;  /* 0x0000001fff0d7819 */ /* 0x000fe20000011408 */
[----:B------:R-:W-:-:S04]  /*0d30*/  IMAD.WIDE.U32 R4, R28, c[0x0][0x208], R10 ;  /* 0x000082001c047a25 */ /* 0x000fc800078e000a */
[----:B------:R-:W-:Y:S01]  /*0d40*/  IMAD.WIDE.U32 R6, R0, c[0x0][0x1e8], R6 ;  /* 0x00007a0000067a25 */ /* 0x000fe200078e0006 */
[----:B------:R-:W-:-:S03]  /*0d50*/  LOP3.LUT R0, R23, 0xfffffff0, RZ, 0xc0, !PT ;  /* 0xfffffff017007812 */ /* 0x000fc600078ec0ff */
[----:B------:R-:W-:Y:S01]  /*0d60*/  IMAD R9, R13, c[0x0][0x1b0], RZ ;  /* 0x00006c000d097a24 */ /* 0x000fe200078e02ff */
[----:B------:R-:W-:Y:S01]  /*0d70*/  IADD3 R7, R7, UR6, RZ ;  /* 0x0000000607077c10 */ /* 0x000fe2000fffe0ff */
[----:B------:R-:W-:Y:S02]  /*0d80*/  IMAD.IADD R0, R168, 0x1, -R0 ;  /* 0x00000001a8007824 */ /* 0x000fe400078e0a00 */
[----:B------:R-:W-:Y:S01]  /*0d90*/  IMAD R9, R8, c[0x0][0x1b4], R9 ;  /* 0x00006d0008097a24 */ /* 0x000fe200078e0209 */
[----:B------:R-:W-:Y:S01]  /*0da0*/  SHF.R.S32.HI R8, RZ, 0x1f, R12 ;  /* 0x0000001fff087819 */ /* 0x000fe2000001140c */
[----:B------:R-:W-:Y:S01]  /*0db0*/  IMAD.IADD R5, R5, 0x1, R15 ;  /* 0x0000000105057824 */ /* 0x000fe200078e020f */
[----:B------:R-:W-:Y:S01]  /*0dc0*/  SHF.L.U32 R15, R36, 0x3, RZ ;  /* 0x00000003240f7819 */ /* 0x000fe200000006ff */
[----:B------:R-:W-:Y:S01]  /*0dd0*/  IMAD.U32 R13, RZ, RZ, UR11 ;  /* 0x0000000bff0d7e24 */ /* 0x000fe2000f8e00ff */
[----:B------:R-:W-:Y:S01]  /*0de0*/  IADD3 R3, R3, R9, RZ ;  /* 0x0000000903037210 */ /* 0x000fe20007ffe0ff */
[----:B------:R-:W-:Y:S01]  /*0df0*/  IMAD R8, R8, c[0x0][0x1a8], RZ ;  /* 0x00006a0008087a24 */ /* 0x000fe200078e02ff */
[----:B------:R-:W-:Y:S01]  /*0e00*/  SHF.R.S32.HI R9, RZ, 0x1f, R0 ;  /* 0x0000001fff097819 */ /* 0x000fe20000011400 */
[----:B------:R-:W-:Y:S01]  /*0e10*/  IMAD.WIDE.U32 R4, R13, c[0x0][0x210], R4 ;  /* 0x000084000d047a25 */ /* 0x000fe200078e0004 */
[----:B------:R-:W-:-:S02]  /*0e20*/  ISETP.GE.AND P5, PT, R15, c[0x0][0x198], PT ;  /* 0x000066000f007a0c */ /* 0x000fc40003fa6270 */
[----:B------:R-:W-:Y:S01]  /*0e30*/  LEA.HI R22, R9, R0, RZ, 0x3 ;  /* 0x0000000009167211 */ /* 0x000fe200078f18ff */
[C---:B------:R-:W-:Y:S01]  /*0e40*/  IMAD R8, R12.reuse, c[0x0][0x1ac], R8 ;  /* 0x00006b000c087a24 */ /* 0x040fe200078e0208 */
[----:B------:R-:W-:Y:S01]  /*0e50*/  IADD3 R5, R5, UR4, RZ ;  /* 0x0000000405057c10 */ /* 0x000fe2000fffe0ff */
[----:B------:R-:W-:Y:S01]  /*0e60*/  IMAD.WIDE.U32 R2, R12, c[0x0][0x1a8], R2 ;  /* 0x00006a000c027a25 */ /* 0x000fe200078e0002 */
[----:B------:R-:W-:Y:S01]  /*0e70*/  LOP3.LUT R13, R22, 0xfffffff8, RZ, 0xc0, !PT ;  /* 0xfffffff8160d7812 */ /* 0x000fe200078ec0ff */
[----:B------:R-:W-:Y:S01]  /*0e80*/  ULDC UR4, c[0x0][0x168] ;  /* 0x00005a0000047ab9 */ /* 0x000fe20000000800 */
[----:B------:R-:W-:Y:S01]  /*0e90*/  IADD3 R9, R10, 0x40, RZ ;  /* 0x000000400a097810 */ /* 0x000fe20007ffe0ff */
[----:B------:R-:W-:Y:S01]  /*0ea0*/  UIMAD UR4, UR5, UR4, URZ ;  /* 0x00000004050472a4 */ /* 0x000fe2000f8e023f */
[----:B------:R-:W-:Y:S01]  /*0eb0*/  LEA R17, P1, R2, c[0x0][0x160], 0x1 ;  /* 0x0000580002117a11 */ /* 0x000fe200078208ff */
[----:B------:R-:W-:Y:S01]  /*0ec0*/  IMAD.IADD R21, R0, 0x1, -R13 ;  /* 0x0000000100157824 */ /* 0x000fe200078e0a0d */
[----:B------:R-:W-:Y:S01]  /*0ed0*/  LEA.HI R13, R24, R168, RZ, 0x6 ;  /* 0x000000a8180d7211 */ /* 0x000fe200078f30ff */
[----:B------:R-:W-:Y:S01]  /*0ee0*/  IMAD.IADD R0, R3, 0x1, R8 ;  /* 0x0000000103007824 */ /* 0x000fe200078e0208 */
[----:B------:R-:W-:Y:S01]  /*0ef0*/  ISETP.GE.AND P0, PT, R9, c[0x0][0x1d4], PT ;  /* 0x0000750009007a0c */ /* 0x000fe20003f06270 */
[----:B------:R1:W2:Y:S02]  /*0f00*/  SHFL.IDX PT, R8, R17, RZ, 0x181f ;  /* 0x00181fff11087589 */ /* 0x0002a400000e0000 */
[----:B------:R-:W-:Y:S01]  /*0f10*/  IMAD.SHL.U32 R13, R13, 0x8, RZ ;  /* 0x000000080d0d7824 */ /* 0x000fe200078e00ff */
[----:B------:R-:W-:-:S04]  /*0f20*/  LEA.HI.X R16, R2, c[0x0][0x164], R0, 0x1, P1 ;  /* 0x0000590002107a11 */ /* 0x000fc800008f0c00 */
[----:B------:R-:W-:Y:S01]  /*0f30*/  LOP3.LUT R13, R20, 0xfffffe00, R13, 0xf8, !PT ;  /* 0xfffffe00140d7812 */ /* 0x000fe200078ef80d */
[----:B------:R1:W4:Y:S01]  /*0f40*/  SHFL.IDX PT, R9, R16, RZ, 0x181f ;  /* 0x00181fff10097589 */ /* 0x00032200000e0000 */
[----:B---3--:R-:W-:Y:S01]  /*0f50*/  @P2 SHF.R.S32.HI R3, RZ, 0x1f, R18 ;  /* 0x0000001fff032819 */ /* 0x008fe20000011412 */
[----:B------:R-:W-:Y:S01]  /*0f60*/  @!P2 IMAD.MOV.U32 R3, RZ, RZ, R19 ;  /* 0x000000ffff03a224 */ /* 0x000fe200078e0013 */
[----:B------:R-:W-:Y:S01]  /*0f70*/  @P2 MOV R2, R18 ;  /* 0x0000001200022202 */ /* 0x000fe20000000f00 */
[----:B------:R-:W-:Y:S01]  /*0f80*/  @!P2 IMAD.MOV.U32 R2, RZ, RZ, R25 ;  /* 0x000000ffff02a224 */ /* 0x000fe200078e0019 */
[----:B------:R-:W-:Y:S01]  /*0f90*/  IADD3 R18, R15, 0x40, RZ ;  /* 0x000000400f127810 */ /* 0x000fe20007ffe0ff */
[C---:B------:R-:W-:Y:S01]  /*0fa0*/  IMAD R12, R3.reuse, c[0x0][0x1f0], RZ ;  /* 0x00007c00030c7a24 */ /* 0x040fe200078e02ff */
[----:B------:R-:W-:Y:S01]  /*0fb0*/  MOV R25, 0x10 ;  /* 0x0000001000197802 */ /* 0x000fe20000000f00 */
[----:B------:R-:W-:Y:S01]  /*0fc0*/  IMAD R0, R3, c[0x0][0x218], RZ ;  /* 0x0000860003007a24 */ /* 0x000fe200078e02ff */
[----:B------:R-:W-:Y:S01]  /*0fd0*/  ISETP.GE.AND P4, PT, R18, c[0x0][0x198], PT ;  /* 0x0000660012007a0c */ /* 0x000fe20003f86270 */
[----:B------:R-:W-:-:S02]  /*0fe0*/  IMAD R14, R2, c[0x0][0x1f4], R12 ;  /* 0x00007d00020e7a24 */ /* 0x000fc400078e020c */
[C---:B------:R-:W-:Y:S02]  /*0ff0*/  IMAD R12, R2.reuse, c[0x0][0x21c], R0 ;  /* 0x00008700020c7a24 */ /* 0x040fe400078e0200 */
[----:B------:R-:W-:-:S04]  /*1000*/  IMAD.WIDE.U32 R30, R2, c[0x0][0x218], R4 ;  /* 0x00008600021e7a25 */ /* 0x000fc800078e0004 */
[----:B------:R-:W-:Y:S01]  /*1010*/  IMAD.WIDE.U32 R32, R2, c[0x0][0x1f0], R6 ;  /* 0x00007c0002207a25 */ /* 0x000fe200078e0006 */
[----:B------:R-:W-:-:S03]  /*1020*/  IADD3 R29, R31, R12, RZ ;  /* 0x0000000c1f1d7210 */ /* 0x000fc60007ffe0ff */
[----:B------:R-:W-:Y:S01]  /*1030*/  IMAD.IADD R35, R33, 0x1, R14 ;  /* 0x0000000121237824 */ /* 0x000fe200078e020e */
[----:B------:R1:W-:Y:S01]  /*1040*/  STL.64 [R1+0x38], R32 ;  /* 0x0000382001007387 */ /* 0x0003e20000100a00 */
[----:B------:R-:W-:-:S03]  /*1050*/  IMAD R19, R27, 0x80, R28 ;  /* 0x000000801b137824 */ /* 0x000fc600078e021c */
[----:B------:R1:W-:Y:S02]  /*1060*/  STL.64 [R1+0x30], R30 ;  /* 0x0000301e01007387 */ /* 0x0003e40000100a00 */
[----:B------:R-:W-:Y:S02]  /*1070*/  ISETP.GE.AND P6, PT, R19, UR4, PT ;  /* 0x0000000413007c0c */ /* 0x000fe4000bfc6270 */
[----:B------:R1:W-:Y:S02]  /*1080*/  STL [R1+0x20], R29 ;  /* 0x0000201d01007387 */ /* 0x0003e40000100800 */
[----:B------:R-:W-:Y:S02]  /*1090*/  R2P PR, R21, 0x6 ;  /* 0x0000000615007804 */ /* 0x000fe40000000000 */
[----:B------:R1:W-:Y:S03]  /*10a0*/  STL [R1+0x2c], R35 ;  /* 0x00002c2301007387 */ /* 0x0003e60000100800 */
[----:B------:R-:W-:-:S02]  /*10b0*/  SEL R3, R25, 0xfffffff0, !P1 ;  /* 0xfffffff019037807 */ /* 0x000fc40004800000 */
[----:B------:R-:W-:Y:S02]  /*10c0*/  SEL R0, R26, 0xffffffe0, !P2 ;  /* 0xffffffe01a007807 */ /* 0x000fe40005000000 */
[----:B------:R-:W-:Y:S05]  /*10d0*/  @P6 BRA `(.L_x_97) ;  /* 0x000000a000006947 */ /* 0x000fea0003800000 */
[----:B--2-4-:R-:W-:Y:S02]  /*10e0*/  SHF.R.S32.HI R2, RZ, 0x1f, R18 ;  /* 0x0000001fff027819 */ /* 0x014fe40000011412 */
[C---:B------:R-:W-:Y:S02]  /*10f0*/  LEA R4, P1, R15.reuse, R8, 0x1 ;  /* 0x000000080f047211 */ /* 0x040fe400078208ff */
[----:B------:R-:W-:Y:S02]  /*1100*/  LEA.HI R2, R2, R18, RZ, 0x3 ;  /* 0x0000001202027211 */ /* 0x000fe400078f18ff */
[----:B------:R-:W-:Y:S02]  /*1110*/  LEA.HI.X R5, R15, R9, R11, 0x1, P1 ;  /* 0x000000090f057211 */ /* 0x000fe400008f0c0b */
[----:B------:R-:W-:Y:S01]  /*1120*/  LOP3.LUT R6, R2, 0xfffffff8, RZ, 0xc0, !PT ;  /* 0xfffffff802067812 */ /* 0x000fe200078ec0ff */
[----:B------:R-:W-:-:S04]  /*1130*/  IMAD.SHL.U32 R2, R13, 0x2, RZ ;  /* 0x000000020d027824 */ /* 0x000fc800078e00ff */
[----:B------:R-:W-:Y:S01]  /*1140*/  IMAD.WIDE R8, R6, 0x2, R8 ;  /* 0x0000000206087825 */ /* 0x000fe200078e0208 */
[----:B------:R-:W-:Y:S01]  /*1150*/  @!PT LDS RZ, [RZ] ;  /* 0x00000000fffff984 */ /* 0x000fe20000000800 */
[----:B------:R2:W-:Y:S04]  /*1160*/  LDGSTS.E.BYPASS.LTC128B.128 [R2+0x8100], [R4.64], !P5 ;  /* 0x0810000004027fae */ /* 0x0005e8000e901d52 */
[----:B------:R2:W-:Y:S02]  /*1170*/  LDGSTS.E.BYPASS.LTC128B.128 [R2+0xc100], [R8.64], !P4 ;  /* 0x0c10000008027fae */ /* 0x0005e4000e101d52 */
.L_x_97:
[----:B--2-4-:R-:W-:Y:S05]  /*1180*/  BSYNC B0 ;  /* 0x0000000000007941 */ /* 0x014fea0003800000 */
.L_x_96:
[----:B------:R-:W-:Y:S01]  /*1190*/  IADD3 R2, R19, 0x10, RZ ;  /* 0x0000001013027810 */ /* 0x000fe20007ffe0ff */
[----:B------:R2:W3:Y:S01]  /*11a0*/  SHFL.IDX PT, R5, R16, 0x1, 0x181f ;  /* 0x00381f0010057f89 */ /* 0x0004e200000e0000 */
[----:B------:R-:W-:Y:S02]  /*11b0*/  BSSY B0, `(.L_x_98) ;  /* 0x000000e000007945 */ /* 0x000fe40003800000 */
[----:B------:R-:W-:Y:S01]  /*11c0*/  ISETP.GE.AND P1, PT, R2, UR4, PT ;  /* 0x0000000402007c0c */ /* 0x000fe2000bf26270 */
[----:B------:R2:W4:-:S12]  /*11d0*/  SHFL.IDX PT, R4, R17, 0x1, 0x181f ;  /* 0x00381f0011047f89 */ /* 0x00051800000e0000 */
[----:B------:R-:W-:Y:S05]  /*11e0*/  @P1 BRA `(.L_x_99) ;  /* 0x000000a000001947 */ /* 0x000fea0003800000 */
[----:B------:R-:W-:Y:S02]  /*11f0*/  SHF.R.S32.HI R2, RZ, 0x1f, R18 ;  /* 0x0000001fff027819 */ /* 0x000fe40000011412 */
[C---:B----4-:R-:W-:Y:S02]  /*1200*/  LEA R6, P1, R15.reuse, R4, 0x1 ;  /* 0x000000040f067211 */ /* 0x050fe400078208ff */
[----:B------:R-:W-:Y:S02]  /*1210*/  LEA.HI R2, R2, R18, RZ, 0x3 ;  /* 0x0000001202027211 */ /* 0x000fe400078f18ff */
[----:B---3--:R-:W-:Y:S02]  /*1220*/  LEA.HI.X R7, R15, R5, R11, 0x1, P1 ;  /* 0x000000050f077211 */ /* 0x008fe400008f0c0b */
[----:B------:R-:W-:Y:S01]  /*1230*/  LOP3.LUT R8, R2, 0xfffffff8, RZ, 0xc0, !PT ;  /* 0xfffffff802087812 */ /* 0x000fe200078ec0ff */
[----:B------:R-:W-:-:S04]  /*1240*/  IMAD.SHL.U32 R2, R13, 0x2, RZ ;  /* 0x000000020d027824 */ /* 0x000fc800078e00ff */
[----:B------:R-:W-:Y:S01]  /*1250*/  IMAD.WIDE R4, R8, 0x2, R4 ;  /* 0x0000000208047825 */ /* 0x000fe200078e0204 */
[----:B------:R-:W-:Y:S01]  /*1260*/  @!PT LDS RZ, [RZ] ;  /* 0x00000000fffff984 */ /* 0x000fe20000000800 */
[----:B------:R3:W-:Y:S04]  /*1270*/  LDGSTS.E.BYPASS.LTC128B.128 [R2+0x8900], [R6.64], !P5 ;  /* 0x0890000006027fae */ /* 0x0007e8000e901d52 */
[----:B------:R3:W-:Y:S02]  /*1280*/  LDGSTS.E.BYPASS.LTC128B.128 [R2+0xc900], [R4.64], !P4 ;  /* 0x0c90000004027fae */ /* 0x0007e4000e101d52 */
.L_x_99:
[----:B------:R-:W-:Y:S05]  /*1290*/  BSYNC B0 ;  /* 0x0000000000007941 */ /* 0x000fea0003800000 */
.L_x_98:
[----:B---3--:R-:W-:Y:S01]  /*12a0*/  IADD3 R2, R19, 0x20, RZ ;  /* 0x0000002013027810 */ /* 0x008fe20007ffe0ff */
[----:B------:R3:W1:Y:S01]  /*12b0*/  SHFL.IDX PT, R5, R16, 0x2, 0x181f ;  /* 0x00581f0010057f89 */ /* 0x00066200000e0000 */
[----:B------:R-:W-:Y:S02]  /*12c0*/  BSSY B0, `(.L_x_100) ;  /* 0x000000e000007945 */ /* 0x000fe40003800000 */
[----:B------:R-:W-:Y:S01]  /*12d0*/  ISETP.GE.AND P1, PT, R2, UR4, PT ;  /* 0x0000000402007c0c */ /* 0x000fe2000bf26270 */
[----:B----4-:R3:W4:-:S12]  /*12e0*/  SHFL.IDX PT, R4, R17, 0x2, 0x181f ;  /* 0x00581f0011047f89 */ /* 0x01071800000e0000 */
[----:B------:R-:W-:Y:S05]  /*12f0*/  @P1 BRA `(.L_x_101) ;  /* 0x000000a000001947 */ /* 0x000fea0003800000 */
[----:B------:R-:W-:Y:S02]  /*1300*/  SHF.R.S32.HI R2, RZ, 0x1f, R18 ;  /* 0x0000001fff027819 */ /* 0x000fe40000011412 */
[C---:B----4-:R-:W-:Y:S02]  /*1310*/  LEA R6, P1, R15.reuse, R4, 0x1 ;  /* 0x000000040f067211 */ /* 0x050fe400078208ff */
[----:B------:R-:W-:Y:S02]  /*1320*/  LEA.HI R2, R2, R18, RZ, 0x3 ;  /* 0x0000001202027211 */ /* 0x000fe400078f18ff */
[----:B-1----:R-:W-:Y:S02]  /*1330*/  LEA.HI.X R7, R15, R5, R11, 0x1, P1 ;  /* 0x000000050f077211 */ /* 0x002fe400008f0c0b */
[----:B------:R-:W-:Y:S01]  /*1340*/  LOP3.LUT R8, R2, 0xfffffff8, RZ, 0xc0, !PT ;  /* 0xfffffff802087812 */ /* 0x000fe200078ec0ff */
[----:B------:R-:W-:-:S04]  /*1350*/  IMAD.SHL.U32 R2, R13, 0x2, RZ ;  /* 0x000000020d027824 */ /* 0x000fc800078e00ff */
[----:B------:R-:W-:Y:S01]  /*1360*/  IMAD.WIDE R4, R8, 0x2, R4 ;  /* 0x0000000208047825 */ /* 0x000fe200078e0204 */
[----:B------:R-:W-:Y:S01]  /*1370*/  @!PT LDS RZ, [RZ] ;  /* 0x00000000fffff984 */ /* 0x000fe20000000800 */
[----:B------:R1:W-:Y:S04]  /*1380*/  LDGSTS.E.BYPASS.LTC128B.128 [R2+0x9100], [R6.64], !P5 ;  /* 0x0910000006027fae */ /* 0x0003e8000e901d52 */
[----:B------:R1:W-:Y:S02]  /*1390*/  LDGSTS.E.BYPASS.LTC128B.128 [R2+0xd100], [R4.64], !P4 ;  /* 0x0d10000004027fae */ /* 0x0003e4000e101d52 */
.L_x_101:
[----:B------:R-:W-:Y:S05]  /*13a0*/  BSYNC B0 ;  /* 0x0000000000007941 */ /* 0x000fea0003800000 */
.L_x_100:
[----:B-1----:R-:W-:Y:S01]  /*13b0*/  IADD3 R2, R19, 0x30, RZ ;  /* 0x0000003013027810 */ /* 0x002fe20007ffe0ff */
[----:B------:R1:W2:Y:S01]  /*13c0*/  SHFL.IDX PT, R5, R16, 0x3, 0x181f ;  /* 0x00781f0010057f89 */ /* 0x0002a200000e0000 */
[----:B------:R-:W-:Y:S02]  /*13d0*/  BSSY B0, `(.L_x_102) ;  /* 0x000000e000007945 */ /* 0x000fe40003800000 */
[----:B------:R-:W-:Y:S01]  /*13e0*/  ISETP.GE.AND P1, PT, R2, UR4, PT ;  /* 0x0000000402007c0c */ /* 0x000fe2000bf26270 */
[----:B----4-:R1:W4:-:S12]  /*13f0*/  SHFL.IDX PT, R4, R17, 0x3, 0x181f ;  /* 0x00781f0011047f89 */ /* 0x01031800000e0000 */
[----:B------:R-:W-:Y:S05]  /*1400*/  @P1 BRA `(.L_x_103) ;  /* 0x000000a000001947 */ /* 0x000fea0003800000 */
[----:B------:R-:W-:Y:S02]  /*1410*/  SHF.R.S32.HI R2, RZ, 0x1f, R18 ;  /* 0x0000001fff027819 */ /* 0x000fe40000011412 */
[C---:B----4-:R-:W-:Y:S02]  /*1420*/  LEA R6, P1, R15.reuse, R4, 0x1 ;  /* 0x000000040f067211 */ /* 0x050fe400078208ff */
[----:B------:R-:W-:Y:S02]  /*1430*/  LEA.HI R2, R2, R18, RZ, 0x3 ;  /* 0x0000001202027211 */ /* 0x000fe400078f18ff */
[----:B--2---:R-:W-:Y:S02]  /*1440*/  LEA.HI.X R7, R15, R5, R11, 0x1, P1 ;  /* 0x000000050f077211 */ /* 0x004fe400008f0c0b */
[----:B------:R-:W-:Y:S01]  /*1450*/  LOP3.LUT R8, R2, 0xfffffff8, RZ, 0xc0, !PT ;  /* 0xfffffff802087812 */ /* 0x000fe200078ec0ff */
[----:B------:R-:W-:-:S04]  /*1460*/  IMAD.SHL.U32 R2, R13, 0x2, RZ ;  /* 0x000000020d027824 */ /* 0x000fc800078e00ff */
[----:B------:R-:W-:Y:S01]  /*1470*/  IMAD.WIDE R4, R8, 0x2, R4 ;  /* 0x0000000208047825 */ /* 0x000fe200078e0204 */
[----:B------:R-:W-:Y:S01]  /*1480*/  @!PT LDS RZ, [RZ] ;  /* 0x00000000fffff984 */ /* 0x000fe20000000800 */
[----:B------:R2:W-:Y:S04]  /*1490*/  LDGSTS.E.BYPASS.LTC128B.128 [R2+0x9900], [R6.64], !P5 ;  /* 0x0990000006027fae */ /* 0x0005e8000e901d52 */
[----:B------:R2:W-:Y:S02]  /*14a0*/  LDGSTS.E.BYPASS.LTC128B.128 [R2+0xd900], [R4.64], !P4 ;  /* 0x0d90000004027fae */ /* 0x0005e4000e101d52 */
.L_x_103:
[----:B------:R-:W-:Y:S05]  /*14b0*/  BSYNC B0 ;  /* 0x0000000000007941 */ /* 0x000fea0003800000 */
.L_x_102:
[----:B--2---:R-:W-:Y:S01]  /*14c0*/  IADD3 R2, R19, 0x40, RZ ;  /* 0x0000004013027810 */ /* 0x004fe20007ffe0ff */
        /* <DEDUP_REMOVED lines=15> */
.L_x_105:
[----:B------:R-:W-:Y:S05]  /*15c0*/  BSYNC B0 ;  /* 0x0000000000007941 */ /* 0x000fea0003800000 */
.L_x_104:
        /* <DEDUP_REMOVED lines=16> */
.L_x_107:
[----:B------:R-:W-:Y:S05]  /*16d0*/  BSYNC B0 ;  /* 0x0000000000007941 */ /* 0x000fea0003800000 */
.L_x_106:
        /* <DEDUP_REMOVED lines=16> */
.L_x_109:
[----:B------:R-:W-:Y:S05]  /*17e0*/  BSYNC B0 ;  /* 0x0000000000007941 */ /* 0x000fea0003800000 */
.L_x_108:
[----:B-1--4-:R-:W1:Y:S01]  /*17f0*/  SHFL.IDX PT, R4, R17, 0x7, 0x181f ;  /* 0x00f81f0011047f89 */ /* 0x012e6200000e0000 */
[----:B------:R-:W-:Y:S01]  /*1800*/  IADD3 R2, R19, 0x70, RZ ;  /* 0x0000007013027810 */ /* 0x000fe20007ffe0ff */
[----:B------:R-:W-:Y:S01]  /*1810*/  UIADD3 UR20, UR21, -0x1, URZ ;  /* 0xffffffff15147890 */ /* 0x000fe2000fffe03f */
[----:B------:R-:W-:Y:S01]  /*1820*/  IADD3 R6, -R28, c[0x0][0x1d0], RZ ;  /* 0x000074001c067a10 */ /* 0x000fe20007ffe1ff */
[----:B------:R-:W4:Y:S01]  /*1830*/  SHFL.IDX PT, R5, R16, 0x7, 0x181f ;  /* 0x00f81f0010057f89 */ /* 0x000f2200000e0000 */
[----:B------:R-:W-:Y:S01]  /*1840*/  ISETP.GE.AND P6, PT, R2, UR4, PT ;  /* 0x0000000402007c0c */ /* 0x000fe2000bfc6270 */
[----:B------:R-:W-:Y:S01]  /*1850*/  ULDC.64 UR6, c[0x0][0x1e0] ;  /* 0x0000780000067ab9 */ /* 0x000fe20000000a00 */
[----:B------:R-:W-:Y:S01]  /*1860*/  IMAD.MOV.U32 R156, RZ, RZ, R34 ;  /* 0x000000ffff9c7224 */ /* 0x000fe200078e0022 */
[----:B------:R-:W-:Y:S01]  /*1870*/  UMOV UR22, 0x6 ;  /* 0x0000000600167882 */ /* 0x000fe20000000000 */
[----:B------:R-:W-:Y:S01]  /*1880*/  IMAD.U32 R10, RZ, RZ, UR20 ;  /* 0x00000014ff0a7e24 */ /* 0x000fe2000f8e00ff */
[----:B------:R-:W-:Y:S01]  /*1890*/  USHF.L.U32 UR23, UR6, 0x6, URZ ;  /* 0x0000000606177899 */ /* 0x000fe2000800063f */
[----:B------:R-:W-:Y:S01]  /*18a0*/  IMAD.MOV.U32 R157, RZ, RZ, R35 ;  /* 0x000000ffff9d7224 */ /* 0x000fe200078e0023 */
[----:B------:R-:W-:Y:S01]  /*18b0*/  USHF.L.U64.HI UR22, UR6, UR22, UR7 ;  /* 0x0000001606167299 */ /* 0x000fe20008010207 */
[----:B------:R-:W-:Y:S01]  /*18c0*/  IMAD R10, R10, -0x40, R6 ;  /* 0xffffffc00a0a7824 */ /* 0x000fe200078e0206 */
[----:B------:R-:W-:Y:S01]  /*18d0*/  USHF.R.S32.HI UR10, URZ, 0x1f, UR20 ;  /* 0x0000001f3f0a7899 */ /* 0x000fe20008011414 */
[----:B------:R-:W-:Y:S01]  /*18e0*/  IMAD.MOV.U32 R156, RZ, RZ, R32 ;  /* 0x000000ffff9c7224 */ /* 0x000fe200078e0020 */
[----:B------:R-:W-:Y:S01]  /*18f0*/  UIMAD UR4, UR22, UR20, URZ ;  /* 0x00000014160472a4 */ /* 0x000fe2000f8e023f */
[----:B------:R-:W-:Y:S01]  /*1900*/  IMAD.U32 R154, RZ, RZ, UR23 ;  /* 0x00000017ff9a7e24 */ /* 0x000fe2000f8e00ff */
[----:B------:R-:W-:Y:S01]  /*1910*/  @!P6 SHF.R.S32.HI R2, RZ, 0x1f, R18 ;  /* 0x0000001fff02e819 */ /* 0x000fe20000011412 */
[----:B------:R-:W-:Y:S01]  /*1920*/  IMAD.SHL.U32 R243, R13, 0x2, RZ ;  /* 0x000000020df37824 */ /* 0x000fe200078e00ff */
[----:B------:R-:W-:Y:S01]  /*1930*/  ISETP.GE.AND P2, PT, R10, 0x1, PT ;  /* 0x000000010a00780c */ /* 0x000fe20003f46270 */
[----:B------:R-:W-:Y:S01]  /*1940*/  UIMAD UR4, UR10, UR23, UR4 ;  /* 0x000000170a0472a4 */ /* 0x000fe2000f8e0204 */
[----:B------:R-:W-:Y:S01]  /*1950*/  @!P6 LEA.HI R2, R2, R18, RZ, 0x3 ;  /* 0x000000120202e211 */ /* 0x000fe200078f18ff */
[----:B------:R-:W-:Y:S01]  /*1960*/  UIMAD.WIDE.U32 UR12, UR6, 0x20, URZ ;  /* 0x00000020060c78a5 */ /* 0x000fe2000f8e003f */
[C---:B-1----:R-:W-:Y:S01]  /*1970*/  @!P6 LEA R6, P1, R15.reuse, R4, 0x1 ;  /* 0x000000040f06e211 */ /* 0x042fe200078208ff */
[----:B------:R-:W-:Y:S01]  /*1980*/  USHF.L.U32 UR9, UR7, 0x5, URZ ;  /* 0x0000000507097899 */ /* 0x000fe2000800063f */
[----:B------:R-:W-:Y:S01]  /*1990*/  @!P6 LOP3.LUT R8, R2, 0xfffffff8, RZ, 0xc0, !PT ;  /* 0xfffffff80208e812 */ /* 0x000fe200078ec0ff */
[----:B------:R-:W-:Y:S01]  /*19a0*/  ULDC UR17, c[0x0][0x1d0] ;  /* 0x0000740000117ab9 */ /* 0x000fe20000000800 */
[----:B----4-:R-:W-:Y:S01]  /*19b0*/  @!P6 LEA.HI.X R7, R15, R5, R11, 0x1, P1 ;  /* 0x000000050f07e211 */ /* 0x010fe200008f0c0b */
[----:B------:R-:W-:Y:S01]  /*19c0*/  UIADD3 UR9, UR13, UR9, URZ ;  /* 0x000000090d097290 */ /* 0x000fe2000fffe03f */
[----:B------:R-:W-:Y:S01]  /*19d0*/  ISETP.GE.AND P1, PT, R10, 0x11, PT ;  /* 0x000000110a00780c */ /* 0x000fe20003f26270 */
[----:B------:R-:W-:Y:S01]  /*19e0*/  @!P6 IMAD.WIDE R8, R8, 0x2, R4 ;  /* 0x000000020808e825 */ /* 0x000fe200078e0204 */
[----:B------:R-:W-:Y:S01]  /*19f0*/  SHF.R.S32.HI R14, RZ, 0x4, R23 ;  /* 0x00000004ff0e7819 */ /* 0x000fe20000011417 */
[----:B------:R-:W-:Y:S01]  /*1a00*/  @!PT LDS RZ, [RZ] ;  /* 0x00000000fffff984 */ /* 0x000fe20000000800 */
[----:B------:R1:W-:Y:S01]  /*1a10*/  @!P6 LDGSTS.E.BYPASS.LTC128B.128 [R243+0xb900], [R6.64], !P5 ;  /* 0x0b90000006f3efae */ /* 0x0003e2000e901d52 */
[----:B------:R-:W-:Y:S01]  /*1a20*/  ISETP.GE.AND P5, PT, R10, 0x31, PT ;  /* 0x000000310a00780c */ /* 0x000fe20003fa6270 */
[----:B------:R-:W-:Y:S01]  /*1a30*/  IMAD.WIDE.U32 R4, R154, UR20, R156 ;  /* 0x000000149a047c25 */ /* 0x000fe2000f8e009c */
[----:B------:R-:W-:Y:S01]  /*1a40*/  LEA.HI R155, R24, R168, RZ, 0x5 ;  /* 0x000000a8189b7211 */ /* 0x000fe200078f28ff */
[----:B------:R4:W-:Y:S01]  /*1a50*/  @!P6 LDGSTS.E.BYPASS.LTC128B.128 [R243+0xf900], [R8.64], !P4 ;  /* 0x0f90000008f3efae */ /* 0x0009e2000e101d52 */
[----:B------:R-:W-:-:S02]  /*1a60*/  ISETP.GE.AND P6, PT, R10, 0x21, PT ;  /* 0x000000210a00780c */ /* 0x000fc40003fc6270 */
[----:B------:R-:W-:Y:S01]  /*1a70*/  IADD3 R5, R5, UR4, RZ ;  /* 0x0000000405057c10 */ /* 0x000fe2000fffe0ff */
[----:B------:R-:W0:Y:S04]  /*1a80*/  LDGDEPBAR ;  /* 0x00000000000079af */ /* 0x000e280000000000 */
[----:B------:R-:W-:Y:S01]  /*1a90*/  BAR.SYNC.DEFER_BLOCKING 0x0 ;  /* 0x0000000000007b1d */ /* 0x000fe20000010000 */
[----:B------:R-:W-:-:S04]  /*1aa0*/  @P2 LEA R12, P4, R4, c[0x0][0x1c8], 0x1 ;  /* 0x00007200040c2a11 */ /* 0x000fc800078808ff */
[----:B------:R-:W-:Y:S01]  /*1ab0*/  @P2 LEA.HI.X R13, R4, c[0x0][0x1cc], R5, 0x1, P4 ;  /* 0x00007300040d2a11 */ /* 0x000fe200020f0c05 */
[----:B------:R-:W-:Y:S01]  /*1ac0*/  VOTEU.ANY UP0, P5 ;  /* 0x00000000003f7886 */ /* 0x000fe20002800100 */
[----:B------:R-:W-:Y:S04]  /*1ad0*/  STL.64 [R1+0x28], R156 ;  /* 0x0000289c01007387 */ /* 0x000fe80000100a00 */
[----:B------:R-:W-:Y:S01]  /*1ae0*/  @UP0 UIMAD UR4, UR7, 0x30, URZ ;  /* 0x00000030070408a4 */ /* 0x000fe2000f8e023f */
[----:B-1----:R-:W-:Y:S02]  /*1af0*/  IMAD.U32 R6, RZ, RZ, UR7 ;  /* 0x00000007ff067e24 */ /* 0x002fe4000f8e00ff */
[----:B----4-:R-:W-:-:S05]  /*1b00*/  IMAD.MOV.U32 R8, RZ, RZ, c[0x0][0x1e0] ;  /* 0x00007800ff087624 */ /* 0x010fca00078e00ff */
[C---:B------:R-:W-:Y:S01]  /*1b10*/  @P1 LEA R2, P4, R8.reuse, R4, 0x4 ;  /* 0x0000000408021211 */ /* 0x040fe200078820ff */
[----:B------:R-:W-:Y:S01]  /*1b20*/  @!PT LDS RZ, [RZ] ;  /* 0x00000000fffff984 */ /* 0x000fe20000000800 */
[----:B------:R-:W-:Y:S01]  /*1b30*/  @!PT LDS RZ, [RZ] ;  /* 0x00000000fffff984 */ /* 0x000fe20000000800 */
[----:B------:R-:W-:Y:S01]  /*1b40*/  @!PT LDS RZ, [RZ] ;  /* 0x00000000fffff984 */ /* 0x000fe20000000800 */
[----:B------:R1:W-:Y:S03]  /*1b50*/  @P2 LDGSTS.E.BYPASS.LTC128B.128 [R243+0x4100], [R12.64], !P3 ;  /* 0x041000000cf32fae */ /* 0x0003e6000d901d52 */
[C---:B------:R-:W-:Y:S01]  /*1b60*/  @P1 LEA.HI.X R6, R8.reuse, R5, R6, 0x4, P4 ;  /* 0x0000000508061211 */ /* 0x040fe200020f2406 */
[----:B------:R-:W-:Y:S01]  /*1b70*/  @P5 IMAD.WIDE.U32 R8, R8, 0x30, R4 ;  /* 0x0000003008085825 */ /* 0x000fe200078e0004 */
[----:B------:R-:W-:Y:S01]  /*1b80*/  @P1 LEA R10, P4, R2, c[0x0][0x1c8], 0x1 ;  /* 0x00007200020a1a11 */ /* 0x000fe200078808ff */
[----:B------:R1:W-:Y:S01]  /*1b90*/  @P2 LDGSTS.E.BYPASS.LTC128B.128 [R243+0x6100], [R12.64+0x80], !P0 ;  /* 0x061000800cf32fae */ /* 0x0003e2000c101d52 */
[----:B------:R-:W-:Y:S02]  /*1ba0*/  LOP3.LUT P2, RZ, R36, 0x2, RZ, 0xc0, !PT ;  /* 0x0000000224ff7812 */ /* 0x000fe4000784c0ff */
[----:B------:R-:W-:-:S02]  /*1bb0*/  @P1 LEA.HI.X R11, R2, c[0x0][0x1cc], R6, 0x1, P4 ;  /* 0x00007300020b1a11 */ /* 0x000fc400020f0c06 */
[----:B------:R-:W-:-:S03]  /*1bc0*/  @P6 IADD3 R2, P4, R4, UR12, RZ ;  /* 0x0000000c04026c10 */ /* 0x000fc6000ff9e0ff */
[----:B------:R4:W-:Y:S01]  /*1bd0*/  @P1 LDGSTS.E.BYPASS.LTC128B.128 [R243+0x4900], [R10.64], !P3 ;  /* 0x049000000af31fae */ /* 0x0009e2000d901d52 */
[----:B------:R-:W-:Y:S02]  /*1be0*/  @P6 IADD3.X R4, R5, UR9, RZ, P4, !PT ;  /* 0x0000000905046c10 */ /* 0x000fe4000a7fe4ff */
[----:B------:R-:W-:Y:S01]  /*1bf0*/  LEA.HI R5, R23, R14, RZ, 0x1 ;  /* 0x0000000e17057211 */ /* 0x000fe200078f08ff */
[----:B------:R4:W-:Y:S01]  /*1c00*/  @P1 LDGSTS.E.BYPASS.LTC128B.128 [R243+0x6900], [R10.64+0x80], !P0 ;  /* 0x069000800af31fae */ /* 0x0009e2000c101d52 */
[C---:B------:R-:W-:Y:S02]  /*1c10*/  @P6 LEA R6, P4, R2.reuse, c[0x0][0x1c8], 0x1 ;  /* 0x0000720002066a11 */ /* 0x040fe400078808ff */
[----:B------:R-:W-:Y:S02]  /*1c20*/  LOP3.LUT R5, R5, 0xfffffffe, RZ, 0xc0, !PT ;  /* 0xfffffffe05057812 */ /* 0x000fe400078ec0ff */
[----:B------:R-:W-:Y:S02]  /*1c30*/  @P6 LEA.HI.X R7, R2, c[0x0][0x1cc], R4, 0x1, P4 ;  /* 0x0000730002076a11 */ /* 0x000fe400020f0c04 */
[----:B------:R-:W-:Y:S01]  /*1c40*/  @P5 IADD3 R2, R9, UR4, RZ ;  /* 0x0000000409025c10 */ /* 0x000fe2000fffe0ff */
[----:B------:R-:W-:Y:S01]  /*1c50*/  IMAD.IADD R9, R14, 0x1, -R5 ;  /* 0x000000010e097824 */ /* 0x000fe200078e0a05 */
[----:B------:R-:W-:Y:S01]  /*1c60*/  @P5 LEA R4, P4, R8, c[0x0][0x1c8], 0x1 ;  /* 0x0000720008045a11 */ /* 0x000fe200078808ff */
[----:B------:R5:W-:Y:S01]  /*1c70*/  @P6 LDGSTS.E.BYPASS.LTC128B.128 [R243+0x5100], [R6.64], !P3 ;  /* 0x0510000006f36fae */ /* 0x000be2000d901d52 */
[----:B------:R-:W-:-:S02]  /*1c80*/  ULDC.64 UR4, c[0x0][0x208] ;  /* 0x0000820000047ab9 */ /* 0x000fc40000000a00 */
[----:B------:R-:W-:Y:S01]  /*1c90*/  @P5 LEA.HI.X R5, R8, c[0x0][0x1cc], R2, 0x1, P4 ;  /* 0x0000730008055a11 */ /* 0x000fe200020f0c02 */
[----:B------:R5:W-:Y:S01]  /*1ca0*/  @P6 LDGSTS.E.BYPASS.LTC128B.128 [R243+0x7100], [R6.64+0x80], !P0 ;  /* 0x0710008006f36fae */ /* 0x000be2000c101d52 */
[----:B------:R-:W-:Y:S01]  /*1cb0*/  IMAD.SHL.U32 R2, R21, 0x40, RZ ;  /* 0x0000004015027824 */ /* 0x000fe200078e00ff */
[----:B------:R-:W-:Y:S01]  /*1cc0*/  UIMAD UR10, UR10, UR4, URZ ;  /* 0x000000040a0a72a4 */ /* 0x000fe2000f8e023f */
[----:B------:R-:W-:Y:S01]  /*1cd0*/  IMAD.SHL.U32 R8, R28, 0x8, RZ ;  /* 0x000000081c087824 */ /* 0x000fe200078e00ff */
[----:B------:R2:W-:Y:S01]  /*1ce0*/  @P5 LDGSTS.E.BYPASS.LTC128B.128 [R243+0x5900], [R4.64], !P3 ;  /* 0x0590000004f35fae */ /* 0x0005e2000d901d52 */
[----:B------:R-:W-:Y:S02]  /*1cf0*/  UIMAD.WIDE.U32 UR14, UR20, UR4, URZ ;  /* 0x00000004140e72a5 */ /* 0x000fe4000f8e003f */
[----:B------:R-:W-:Y:S01]  /*1d00*/  UIMAD UR10, UR20, UR5, UR10 ;  /* 0x00000005140a72a4 */ /* 0x000fe2000f8e020a */
[----:B------:R2:W-:Y:S03]  /*1d10*/  @P5 LDGSTS.E.BYPASS.LTC128B.128 [R243+0x7900], [R4.64+0x80], !P0 ;  /* 0x0790008004f35fae */ /* 0x0005e6000c101d52 */
[----:B------:R-:W-:Y:S01]  /*1d20*/  UIADD3 UR10, UR15, UR10, URZ ;  /* 0x0000000a0f0a7290 */ /* 0x000fe2000fffe03f */
[----:B------:R-:W0:Y:S01]  /*1d30*/  LDGDEPBAR ;  /* 0x00000000000079af */ /* 0x000e220000000000 */
[----:B-----5:R-:W-:Y:S01]  /*1d40*/  IMAD.SHL.U32 R6, R36, 0x40, RZ ;  /* 0x0000004024067824 */ /* 0x020fe200078e00ff */
[----:B--2---:R-:W-:Y:S01]  /*1d50*/  LOP3.LUT R4, R2, 0x1c0, RZ, 0xc0, !PT ;  /* 0x000001c002047812 */ /* 0x004fe200078ec0ff */
[----:B------:R-:W-:-:S04]  /*1d60*/  DEPBAR.LE SB0, 0x1 ;  /* 0x000080400000791a */ /* 0x000fc80000000000 */
[----:B------:R-:W-:Y:S01]  /*1d70*/  IMAD.SHL.U32 R5, R9, 0x8, RZ ;  /* 0x0000000809057824 */ /* 0x000fe200078e00ff */
[----:B------:R-:W-:-:S04]  /*1d80*/  DEPBAR.LE SB0, 0x0 ;  /* 0x000080000000791a */ /* 0x000fc80000000000 */
[----:B------:R-:W-:Y:S02]  /*1d90*/  LOP3.LUT R2, R6, 0x1c0, RZ, 0xc0, !PT ;  /* 0x000001c006027812 */ /* 0x000fe400078ec0ff */
[----:B------:R-:W-:Y:S01]  /*1da0*/  LOP3.LUT R7, R4, 0x8, R5, 0xf8, !PT ;  /* 0x0000000804077812 */ /* 0x000fe200078ef805 */
[----:B------:R-:W-:Y:S01]  /*1db0*/  IMAD.SHL.U32 R5, R22, 0x40, RZ ;  /* 0x0000004016057824 */ /* 0x000fe200078e00ff */
[----:B------:R-:W-:Y:S02]  /*1dc0*/  LOP3.LUT R8, R2, 0x8, R8, 0xf8, !PT ;  /* 0x0000000802087812 */ /* 0x000fe400078ef808 */
[----:B------:R-:W-:Y:S01]  /*1dd0*/  SHF.R.U32.HI R6, RZ, 0x3, R2 ;  /* 0x00000003ff067819 */ /* 0x000fe20000011602 */
[----:B------:R-:W-:Y:S01]  /*1de0*/  IMAD.SHL.U32 R2, R155, 0x20, RZ ;  /* 0x000000209b027824 */ /* 0x000fe200078e00ff */
[----:B------:R-:W-:Y:S02]  /*1df0*/  SHF.R.U32.HI R4, RZ, 0x3, R4 ;  /* 0x00000003ff047819 */ /* 0x000fe40000011604 */
[----:B------:R-:W-:-:S02]  /*1e00*/  LOP3.LUT R6, R8, R6, RZ, 0x3c, !PT ;  /* 0x0000000608067212 */ /* 0x000fc400078e3cff */
[----:B------:R-:W-:Y:S02]  /*1e10*/  LOP3.LUT R153, R7, R4, RZ, 0x3c, !PT ;  /* 0x0000000407997212 */ /* 0x000fe400078e3cff */
[----:B------:R-:W-:Y:S02]  /*1e20*/  LOP3.LUT R152, R5, 0xfffffe00, RZ, 0xc0, !PT ;  /* 0xfffffe0005987812 */ /* 0x000fe400078ec0ff */
[----:B------:R-:W-:Y:S01]  /*1e30*/  LOP3.LUT R4, R2, 0x7ffffc00, RZ, 0xc0, !PT ;  /* 0x7ffffc0002047812 */ /* 0x000fe200078ec0ff */
[----:B------:R-:W-:-:S03]  /*1e40*/  IMAD R2, R9, 0x200, R6 ;  /* 0x0000020009027824 */ /* 0x000fc600078e0206 */
[----:B------:R-:W-:Y:S01]  /*1e50*/  IADD3 R4, R153, R152, R4 ;  /* 0x0000009899047210 */ /* 0x000fe20007ffe004 */
[----:B------:R-:W-:Y:S01]  /*1e60*/  IMAD.SHL.U32 R175, R2, 0x2, RZ ;  /* 0x0000000202af7824 */ /* 0x000fe200078e00ff */
[----:B------:R-:W-:Y:S03]  /*1e70*/  BAR.SYNC.DEFER_BLOCKING 0x0 ;  /* 0x0000000000007b1d */ /* 0x000fe60000010000 */
[----:B------:R-:W-:Y:S01]  /*1e80*/  IMAD.SHL.U32 R230, R4, 0x2, RZ ;  /* 0x0000000204e67824 */ /* 0x000fe200078e00ff */
[----:B------:R-:W-:-:S03]  /*1e90*/  IADD3 R234, R175, 0x4120, RZ ;  /* 0x00004120afea7810 */ /* 0x000fc60007ffe0ff */
[C-C-:B------:R-:W-:Y:S02]  /*1ea0*/  IMAD R232, R3.reuse, 0x2, R230.reuse ;  /* 0x0000000203e87824 */ /* 0x140fe400078e02e6 */
[C---:B------:R-:W-:Y:S02]  /*1eb0*/  IMAD R231, R0.reuse, 0x2, R230 ;  /* 0x0000000200e77824 */ /* 0x040fe400078e02e6 */
[----:B------:R-:W-:Y:S02]  /*1ec0*/  IMAD R233, R0, 0x2, R232 ;  /* 0x0000000200e97824 */ /* 0x000fe400078e02e8 */
[----:B------:R-:W-:Y:S01]  /*1ed0*/  IMAD R235, R3, 0x2, R231 ;  /* 0x0000000203eb7824 */ /* 0x000fe200078e02e7 */
[----:B------:R-:W-:Y:S04]  /*1ee0*/  LDSM.16.M88.4 R4, [R230+0xa100] ;  /* 0x00a10000e604783b */ /* 0x000fe80000000200 */
[----:B---3--:R-:W2:Y:S04]  /*1ef0*/  LDSM.16.M88.4 R16, [R175+0x4100] ;  /* 0x00410000af10783b */ /* 0x008ea80000000200 */
[----:B-1----:R-:W1:Y:S04]  /*1f00*/  LDSM.16.M88.4 R12, [R175+0x4900] ;  /* 0x00490000af0c783b */ /* 0x002e680000000200 */
[----:B------:R-:W3:Y:S04]  /*1f10*/  LDSM.16.M88.4 R20, [R175+0x5100] ;  /* 0x00510000af14783b */ /* 0x000ee80000000200 */
[----:B------:R-:W5:Y:S04]  /*1f20*/  LDSM.16.M88.4 R24, [R175+0x5900] ;  /* 0x00590000af18783b */ /* 0x000f680000000200 */
[----:B----4-:R-:W4:Y:S01]  /*1f30*/  LDSM.16.M88.4 R8, [R230+0x8100] ;  /* 0x00810000e608783b */ /* 0x010f220000000200 */
[C---:B--2---:R-:W-:Y:S08]  /*1f40*/  HMMA.16816.F32.BF16 R40, R4.reuse, R16, RZ ;  /* 0x000000100428723c */ /* 0x044ff000000418ff */
[C---:B-1----:R-:W-:Y:S08]  /*1f50*/  HMMA.16816.F32.BF16 R56, R4.reuse, R12, RZ ;  /* 0x0000000c0438723c */ /* 0x042ff000000418ff */
[C---:B---3--:R-:W-:Y:S08]  /*1f60*/  HMMA.16816.F32.BF16 R60, R4.reuse, R20, RZ ;  /* 0x00000014043c723c */ /* 0x048ff000000418ff */
[C---:B-----5:R-:W-:Y:S08]  /*1f70*/  HMMA.16816.F32.BF16 R64, R4.reuse, R24, RZ ;  /* 0x000000180440723c */ /* 0x060ff000000418ff */
[C---:B------:R-:W-:Y:S08]  /*1f80*/  HMMA.16816.F32.BF16 R44, R4.reuse, R18, RZ ;  /* 0x00000012042c723c */ /* 0x040ff000000418ff */
[C---:B------:R-:W-:Y:S08]  /*1f90*/  HMMA.16816.F32.BF16 R76, R4.reuse, R14, RZ ;  /* 0x0000000e044c723c */ /* 0x040ff000000418ff */
[C---:B------:R-:W-:Y:S08]  /*1fa0*/  HMMA.16816.F32.BF16 R116, R4.reuse, R22, RZ ;  /* 0x000000160474723c */ /* 0x040ff000000418ff */
[----:B------:R-:W-:Y:S07]  /*1fb0*/  HMMA.16816.F32.BF16 R92, R4, R26, RZ ;  /* 0x0000001a045c723c */ /* 0x000fee00000418ff */
[----:B------:R-:W-:Y:S01]  /*1fc0*/  IMAD.U32 R6, RZ, RZ, UR14 ;  /* 0x0000000eff067e24 */ /* 0x000fe2000f8e00ff */
[----:B------:R-:W-:Y:S01]  /*1fd0*/  UMOV UR14, 0x5 ;  /* 0x00000005000e7882 */ /* 0x000fe20000000000 */
[----:B------:R-:W-:Y:S01]  /*1fe0*/  IMAD.U32 R4, RZ, RZ, UR10 ;  /* 0x0000000aff047e24 */ /* 0x000fe2000f8e00ff */
[----:B------:R-:W-:Y:S01]  /*1ff0*/  UMOV UR10, 0xffffffc0 ;  /* 0xffffffc0000a7882 */ /* 0x000fe20000000000 */
[C---:B----4-:R-:W-:Y:S01]  /*2000*/  HMMA.16816.F32.BF16 R100, R8.reuse, R18, RZ ;  /* 0x000000120864723c */ /* 0x050fe200000418ff */
[C---:B------:R-:W-:Y:S01]  /*2010*/  LEA R2, P1, R6.reuse, R30, 0x6 ;  /* 0x0000001e06027211 */ /* 0x040fe200078230ff */
[----:B------:R-:W-:Y:S01]  /*2020*/  UIMAD UR17, UR20, UR10, UR17 ;  /* 0x0000000a141172a4 */ /* 0x000fe2000f8e0211 */
[----:B------:R-:W-:Y:S01]  /*2030*/  IMAD.U32 R7, RZ, RZ, UR15 ;  /* 0x0000000fff077e24 */ /* 0x000fe2000f8e00ff */
[----:B------:R-:W-:Y:S01]  /*2040*/  USHF.L.U32 UR10, UR4, 0x5, URZ ;  /* 0x00000005040a7899 */ /* 0x000fe2000800063f */
[----:B------:R-:W-:Y:S01]  /*2050*/  LEA.HI.X R5, R6, R29, R4, 0x6, P1 ;  /* 0x0000001d06057211 */ /* 0x000fe200008f3404 */
[----:B------:R-:W-:Y:S01]  /*2060*/  USHF.L.U64.HI UR14, UR4, UR14, UR5 ;  /* 0x0000000e040e7299 */ /* 0x000fe20008010205 */
[C---:B------:R-:W-:Y:S01]  /*2070*/  LEA R4, P1, R2.reuse, c[0x0][0x1f8], 0x1 ;  /* 0x00007e0002047a11 */ /* 0x040fe200078208ff */
[----:B------:R-:W-:Y:S01]  /*2080*/  HMMA.16816.F32.BF16 R120, R8, R16, RZ ;  /* 0x000000100878723c */ /* 0x000fe200000418ff */
[----:B------:R-:W-:Y:S01]  /*2090*/  IADD3 R6, R175, 0x4100, RZ ;  /* 0x00004100af067810 */ /* 0x000fe20007ffe0ff */
[----:B------:R-:W-:Y:S01]  /*20a0*/  IMAD.U32 R18, RZ, RZ, UR10 ;  /* 0x0000000aff127e24 */ /* 0x000fe2000f8e00ff */
[----:B------:R-:W-:Y:S01]  /*20b0*/  LEA.HI.X R5, R2, c[0x0][0x1fc], R5, 0x1, P1 ;  /* 0x00007f0002057a11 */ /* 0x000fe200008f0c05 */
[----:B------:R-:W-:Y:S01]  /*20c0*/  UIADD3 UR16, UP0, UR10, 0x80, URZ ;  /* 0x000000800a107890 */ /* 0x000fe2000ff1e03f */
[----:B------:R-:W-:-:S02]  /*20d0*/  IADD3 R2, -R28, UR17, RZ ;  /* 0x000000111c027c10 */ /* 0x000fc4000fffe1ff */
[----:B------:R-:W-:Y:S01]  /*20e0*/  @P2 IADD3 R234, R6, -0x20, RZ ;  /* 0xffffffe006ea2810 */ /* 0x000fe20007ffe0ff */
[C---:B------:R-:W-:Y:S01]  /*20f0*/  HMMA.16816.F32.BF16 R88, R8.reuse, R12, RZ ;  /* 0x0000000c0858723c */ /* 0x040fe200000418ff */
[C---:B------:R-:W-:Y:S01]  /*2100*/  ISETP.LT.OR P5, PT, R2.reuse, 0x1, P3 ;  /* 0x000000010200780c */ /* 0x040fe20001fa1670 */
[----:B------:R-:W-:Y:S01]  /*2110*/  UIADD3.X UR15, URZ, UR14, URZ, UP0, !UPT ;  /* 0x0000000e3f0f7290 */ /* 0x000fe200087fe43f */
[----:B------:R-:W-:Y:S01]  /*2120*/  ISETP.LT.OR P4, PT, R2, 0x1, P0 ;  /* 0x000000010200780c */ /* 0x000fe20000781670 */
[----:B------:R-:W-:Y:S01]  /*2130*/  LDSM.16.M88.4 R32, [R234] ;  /* 0x00000000ea20783b */ /* 0x000fe20000000200 */
[----:B------:R-:W-:Y:S01]  /*2140*/  IADD3 R6, P1, R4, UR10, RZ ;  /* 0x0000000a04067c10 */ /* 0x000fe2000ff3e0ff */
[----:B------:R-:W-:Y:S01]  /*2150*/  UISETP.GT.AND UP0, UPT, UR20, UR8, UPT ;  /* 0x000000081400728c */ /* 0x000fe2000bf04270 */
[----:B------:R-:W-:Y:S01]  /*2160*/  ISETP.LT.OR P2, PT, R2, 0x11, P3 ;  /* 0x000000110200780c */ /* 0x000fe20001f41670 */
[----:B------:R-:W-:Y:S01]  /*2170*/  HMMA.16816.F32.BF16 R96, R8, R14, RZ ;  /* 0x0000000e0860723c */ /* 0x000fe200000418ff */
[----:B------:R-:W1:Y:S01]  /*2180*/  LDSM.16.M88.4 R12, [R232+0xa100] ;  /* 0x00a10000e80c783b */ /* 0x000e620000000200 */
[----:B------:R-:W-:-:S02]  /*2190*/  IADD3.X R7, R5, UR14, RZ, P1, !PT ;  /* 0x0000000e05077c10 */ /* 0x000fc40008ffe4ff */
[----:B------:R-:W-:Y:S01]  /*21a0*/  IADD3 R18, P6, P1, R18, 0x80, R4 ;  /* 0x0000008012127810 */ /* 0x000fe200079de004 */
[----:B------:R-:W2:Y:S01]  /*21b0*/  LDSM.16.M88.4 R28, [R234+0x800] ;  /* 0x00080000ea1c783b */ /* 0x000ea20000000200 */
[----:B------:R-:W-:Y:S02]  /*21c0*/  IADD3 R242, R234, 0x800, RZ ;  /* 0x00000800eaf27810 */ /* 0x000fe40007ffe0ff */
[C---:B------:R-:W-:Y:S01]  /*21d0*/  HMMA.16816.F32.BF16 R80, R8.reuse, R20, RZ ;  /* 0x000000140850723c */ /* 0x040fe200000418ff */
[----:B------:R-:W-:Y:S02]  /*21e0*/  IADD3.X R19, RZ, UR14, R5, P6, P1 ;  /* 0x0000000eff137c10 */ /* 0x000fe4000b7e2405 */
[C---:B------:R-:W-:Y:S02]  /*21f0*/  ISETP.LT.OR P1, PT, R2.reuse, 0x21, P3 ;  /* 0x000000210200780c */ /* 0x040fe40001f21670 */
[----:B------:R-:W-:Y:S02]  /*2200*/  ISETP.LT.OR P6, PT, R2, 0x21, P0 ;  /* 0x000000210200780c */ /* 0x000fe400007c1670 */
[C---:B------:R-:W-:Y:S01]  /*2210*/  IADD3 R241, R234.reuse, 0x1000, RZ ;  /* 0x00001000eaf17810 */ /* 0x040fe20007ffe0ff */
[----:B------:R-:W-:Y:S01]  /*2220*/  HMMA.16816.F32.BF16 R84, R8, R22, RZ ;  /* 0x000000160854723c */ /* 0x000fe200000418ff */
[----:B------:R-:W3:Y:S01]  /*2230*/  LDSM.16.M88.4 R20, [R234+0x1800] ;  /* 0x00180000ea14783b */ /* 0x000ee20000000200 */
[----:B------:R-:W-:-:S02]  /*2240*/  IADD3 R240, R234, 0x1800, RZ ;  /* 0x00001800eaf07810 */ /* 0x000fc40007ffe0ff */
[C---:B------:R-:W-:Y:S02]  /*2250*/  IADD3 R239, R234.reuse, 0x2000, RZ ;  /* 0x00002000eaef7810 */ /* 0x040fe40007ffe0ff */
[C---:B------:R-:W-:Y:S02]  /*2260*/  IADD3 R238, R234.reuse, 0x2800, RZ ;  /* 0x00002800eaee7810 */ /* 0x040fe40007ffe0ff */
[----:B------:R-:W-:Y:S01]  /*2270*/  HMMA.16816.F32.BF16 R72, R8, R24, RZ ;  /* 0x000000180848723c */ /* 0x000fe200000418ff */
[C---:B------:R-:W-:Y:S02]  /*2280*/  IADD3 R237, R234.reuse, 0x3000, RZ ;  /* 0x00003000eaed7810 */ /* 0x040fe40007ffe0ff */
[----:B------:R-:W-:-:S05]  /*2290*/  IADD3 R236, R234, 0x3800, RZ ;  /* 0x00003800eaec7810 */ /* 0x000fca0007ffe0ff */
[----:B------:R-:W-:Y:S01]  /*22a0*/  HMMA.16816.F32.BF16 R68, R8, R26, RZ ;  /* 0x0000001a0844723c */ /* 0x000fe200000418ff */
[----:B------:R-:W4:Y:S04]  /*22b0*/  LDSM.16.M88.4 R24, [R234+0x1000] ;  /* 0x00100000ea18783b */ /* 0x000f280000000200 */
[----:B------:R-:W5:Y:S04]  /*22c0*/  LDSM.16.M88.4 R8, [R232+0x8100] ;  /* 0x00810000e808783b */ /* 0x000f680000000200 */
[----:B------:R-:W-:Y:S01]  /*22d0*/  @!PT LDS RZ, [RZ] ;  /* 0x00000000fffff984 */ /* 0x000fe20000000800 */
[----:B------:R-:W-:Y:S01]  /*22e0*/  @!PT LDS RZ, [RZ] ;  /* 0x00000000fffff984 */ /* 0x000fe20000000800 */
[----:B------:R-:W-:Y:S01]  /*22f0*/  @!PT LDS RZ, [RZ] ;  /* 0x00000000fffff984 */ /* 0x000fe20000000800 */
[----:B------:R4:W-:Y:S01]  /*2300*/  LDGSTS.E.BYPASS.LTC128B.128 [R243+0x100], [R4.64], !P5 ;  /* 0x0010000004f37fae */ /* 0x0009e2000e901d52 */
[C---:B------:R-:W-:Y:S01]  /*2310*/  ISETP.LT.OR P5, PT, R2.reuse, 0x11, P0 ;  /* 0x000000110200780c */ /* 0x040fe200007a1670 */
[C---:B-1----:R-:W-:Y:S02]  /*2320*/  HMMA.16816.F32.BF16 R128, R12.reuse, R34, R44 ;  /* 0x000000220c80723c */ /* 0x042fe4000004182c */
[----:B------:R4:W-:Y:S04]  /*2330*/  LDGSTS.E.BYPASS.LTC128B.128 [R243+0x2100], [R4.64+0x80], !P4 ;  /* 0x0210008004f37fae */ /* 0x0009e8000e101d52 */
[----:B------:R1:W-:Y:S02]  /*2340*/  LDGSTS.E.BYPASS.LTC128B.128 [R243+0x900], [R6.64], !P2 ;  /* 0x0090000006f37fae */ /* 0x0003e4000d101d52 */
[----:B--2---:R-:W-:Y:S04]  /*2350*/  HMMA.16816.F32.BF16 R56, R12, R28, R56 ;  /* 0x0000001c0c38723c */ /* 0x004fe80000041838 */
[----:B------:R2:W-:Y:S01]  /*2360*/  LDGSTS.E.BYPASS.LTC128B.128 [R243+0x2900], [R18.64], !P5 ;  /* 0x0290000012f37fae */ /* 0x0005e2000e901d52 */
[----:B------:R-:W-:-:S03]  /*2370*/  ISETP.LT.OR P5, PT, R2, 0x31, P3 ;  /* 0x000000310200780c */ /* 0x000fc60001fa1670 */
[C---:B---3--:R-:W-:Y:S08]  /*2380*/  HMMA.16816.F32.BF16 R64, R12.reuse, R20, R64 ;  /* 0x000000140c40723c */ /* 0x048ff00000041840 */
[----:B------:R-:W-:Y:S01]  /*2390*/  HMMA.16816.F32.BF16 R76, R12, R30, R76 ;  /* 0x0000001e0c4c723c */ /* 0x000fe2000004184c */
[----:B----4-:R-:W-:-:S07]  /*23a0*/  IADD3 R4, P4, R6, UR10, RZ ;  /* 0x0000000a06047c10 */ /* 0x010fce000ff9e0ff */
[-C--:B------:R-:W-:Y:S01]  /*23b0*/  HMMA.16816.F32.BF16 R60, R12, R24.reuse, R60 ;  /* 0x000000180c3c723c */ /* 0x080fe2000004183c */
[----:B------:R-:W-:Y:S02]  /*23c0*/  IADD3.X R5, R7, UR14, RZ, P4, !PT ;  /* 0x0000000e07057c10 */ /* 0x000fe4000a7fe4ff */
[----:B------:R-:W-:Y:S02]  /*23d0*/  IADD3 R16, P4, R4, UR10, RZ ;  /* 0x0000000a04107c10 */ /* 0x000fe4000ff9e0ff */
[----:B-1----:R-:W-:Y:S01]  /*23e0*/  IADD3 R6, P2, R6, UR16, RZ ;  /* 0x0000001006067c10 */ /* 0x002fe2000ff5e0ff */
[----:B------:R1:W-:Y:S01]  /*23f0*/  LDGSTS.E.BYPASS.LTC128B.128 [R243+0x1100], [R4.64], !P1 ;  /* 0x0110000004f37fae */ /* 0x0003e2000c901d52 */
[----:B------:R-:W-:Y:S01]  /*2400*/  IADD3.X R17, R5, UR14, RZ, P4, !PT ;  /* 0x0000000e05117c10 */ /* 0x000fe2000a7fe4ff */
[----:B-----5:R-:W-:Y:S01]  /*2410*/  HMMA.16816.F32.BF16 R132, R8, R24, R80 ;  /* 0x000000180884723c */ /* 0x020fe20000041850 */
[----:B------:R-:W-:Y:S01]  /*2420*/  ISETP.LT.OR P4, PT, R2, 0x31, P0 ;  /* 0x000000310200780c */ /* 0x000fe20000781670 */
[----:B------:R-:W-:Y:S01]  /*2430*/  IMAD.MOV.U32 R2, RZ, RZ, -0x40 ;  /* 0xffffffc0ff027424 */ /* 0x000fe200078e00ff */
[----:B------:R-:W-:-:S02]  /*2440*/  IADD3.X R7, R7, UR15, RZ, P2, !PT ;  /* 0x0000000f07077c10 */ /* 0x000fc400097fe4ff */
[----:B------:R-:W-:-:S03]  /*2450*/  LOP3.LUT P2, RZ, R36, 0x4, RZ, 0xc0, !PT ;  /* 0x0000000424ff7812 */ /* 0x000fc6000784c0ff */
[----:B------:R3:W-:Y:S01]  /*2460*/  LDGSTS.E.BYPASS.LTC128B.128 [R243+0x3100], [R6.64], !P6 ;  /* 0x0310000006f37fae */ /* 0x0007e2000f101d52 */
[----:B------:R-:W-:Y:S01]  /*2470*/  SEL R2, R2, 0x40, P2 ;  /* 0x0000004002027807 */ /* 0x000fe20001000000 */
[-C--:B------:R-:W-:Y:S02]  /*2480*/  HMMA.16816.F32.BF16 R36, R12, R32.reuse, R40 ;  /* 0x000000200c24723c */ /* 0x080fe40000041828 */
[----:B------:R2:W-:Y:S02]  /*2490*/  LDGSTS.E.BYPASS.LTC128B.128 [R243+0x1900], [R16.64], !P5 ;  /* 0x0190000010f37fae */ /* 0x0005e4000e901d52 */
[----:B------:R-:W-:Y:S02]  /*24a0*/  IMAD.IADD R229, R175, 0x1, R2 ;  /* 0x00000001afe57824 */ /* 0x000fe400078e0202 */
[----:B------:R-:W-:Y:S02]  /*24b0*/  IMAD.IADD R228, R2, 0x1, R234 ;  /* 0x0000000102e47824 */ /* 0x000fe400078e02ea */
[----:B------:R-:W-:Y:S01]  /*24c0*/  HMMA.16816.F32.BF16 R120, R8, R32, R120 ;  /* 0x000000200878723c */ /* 0x000fe20000041878 */
[----:B-1----:R-:W-:-:S07]  /*24d0*/  IADD3 R4, P1, R4, UR16, RZ ;  /* 0x0000001004047c10 */ /* 0x002fce000ff3e0ff */
[----:B------:R-:W-:Y:S01]  /*24e0*/  HMMA.16816.F32.BF16 R80, R8, R34, R100 ;  /* 0x000000220850723c */ /* 0x000fe20000041864 */
[----:B------:R-:W-:Y:S02]  /*24f0*/  IADD3.X R5, R5, UR15, RZ, P1, !PT ;  /* 0x0000000f05057c10 */ /* 0x000fe40008ffe4ff */
[----:B------:R-:W-:-:S03]  /*2500*/  PLOP3.LUT P1, PT, PT, PT, UP0, 0x80, 0x0 ;  /* 0x000000000000781c */ /* 0x000fc60003f2f008 */
[----:B------:R3:W-:Y:S02]  /*2510*/  LDGSTS.E.BYPASS.LTC128B.128 [R243+0x3900], [R4.64], !P4 ;  /* 0x0390000004f37fae */ /* 0x0007e4000e101d52 */
[C---:B------:R-:W-:Y:S02]  /*2520*/  HMMA.16816.F32.BF16 R124, R8.reuse, R28, R88 ;  /* 0x0000001c087c723c */ /* 0x040fe40000041858 */
[----:B------:R-:W-:Y:S04]  /*2530*/  LDSM.16.M88.4 R52, [R229+0x4100] ;  /* 0x00410000e534783b */ /* 0x000fe80000000200 */
[----:B--2---:R-:W1:Y:S02]  /*2540*/  LDSM.16.M88.4 R16, [R231+0xa100] ;  /* 0x00a10000e710783b */ /* 0x004e640000000200 */
[C---:B------:R-:W-:Y:S02]  /*2550*/  HMMA.16816.F32.BF16 R136, R8.reuse, R20, R72 ;  /* 0x000000140888723c */ /* 0x040fe40000041848 */
[----:B------:R-:W2:Y:S04]  /*2560*/  LDSM.16.M88.4 R48, [R229+0x4900] ;  /* 0x00490000e530783b */ /* 0x000ea80000000200 */
[----:B------:R-:W4:Y:S02]  /*2570*/  LDSM.16.M88.4 R44, [R229+0x5100] ;  /* 0x00510000e52c783b */ /* 0x000f240000000200 */
[C---:B------:R-:W-:Y:S02]  /*2580*/  HMMA.16816.F32.BF16 R32, R8.reuse, R30, R96 ;  /* 0x0000001e0820723c */ /* 0x040fe40000041860 */
[----:B------:R-:W-:Y:S04]  /*2590*/  LDSM.16.M88.4 R40, [R229+0x5900] ;  /* 0x00590000e528783b */ /* 0x000fe80000000200 */
[----:B------:R-:W-:Y:S02]  /*25a0*/  LDSM.16.M88.4 R28, [R228] ;  /* 0x00000000e41c783b */ /* 0x000fe40000000200 */
[C---:B------:R-:W-:Y:S02]  /*25b0*/  HMMA.16816.F32.BF16 R104, R8.reuse, R26, R84 ;  /* 0x0000001a0868723c */ /* 0x040fe40000041854 */
[----:B---3--:R-:W-:Y:S04]  /*25c0*/  LDSM.16.M88.4 R4, [R233+0xa100] ;  /* 0x00a10000e904783b */ /* 0x008fe80000000200 */
[----:B------:R-:W0:Y:S02]  /*25d0*/  LDGDEPBAR ;  /* 0x00000000000079af */ /* 0x000e240000000000 */
[----:B------:R-:W-:Y:S02]  /*25e0*/  HMMA.16816.F32.BF16 R100, R8, R22, R68 ;  /* 0x000000160864723c */ /* 0x000fe40000041844 */
[----:B------:R-:W3:Y:S06]  /*25f0*/  LDSM.16.M88.4 R8, [R231+0x8100] ;  /* 0x00810000e708783b */ /* 0x000eec0000000200 */
[C---:B------:R-:W-:Y:S01]  /*2600*/  HMMA.16816.F32.BF16 R116, R12.reuse, R26, R116 ;  /* 0x0000001a0c74723c */ /* 0x040fe20000041874 */
[----:B------:R-:W5:Y:S07]  /*2610*/  LDSM.16.M88.4 R24, [R228+0x800] ;  /* 0x00080000e418783b */ /* 0x000f6e0000000200 */
[----:B------:R-:W-:Y:S01]  /*2620*/  HMMA.16816.F32.BF16 R112, R12, R22, R92 ;  /* 0x000000160c70723c */ /* 0x000fe2000004185c */
[----:B------:R-:W5:Y:S04]  /*2630*/  LDSM.16.M88.4 R12, [R233+0x8100] ;  /* 0x00810000e90c783b */ /* 0x000f680000000200 */
[----:B------:R-:W5:Y:S03]  /*2640*/  LDSM.16.M88.4 R20, [R228+0x1000] ;  /* 0x00100000e414783b */ /* 0x000f660000000200 */
[C---:B-1----:R-:W-:Y:S01]  /*2650*/  HMMA.16816.F32.BF16 R72, R16.reuse, R52, R36 ;  /* 0x000000341048723c */ /* 0x042fe20000041824 */
[----:B------:R-:W1:Y:S07]  /*2660*/  LDSM.16.M88.4 R36, [R228+0x1800] ;  /* 0x00180000e424783b */ /* 0x000e6e0000000200 */
[C---:B--2---:R-:W-:Y:S08]  /*2670*/  HMMA.16816.F32.BF16 R108, R16.reuse, R48, R56 ;  /* 0x00000030106c723c */ /* 0x044ff00000041838 */
[C---:B----4-:R-:W-:Y:S08]  /*2680*/  HMMA.16816.F32.BF16 R96, R16.reuse, R44, R60 ;  /* 0x0000002c1060723c */ /* 0x050ff0000004183c */
[----:B------:R-:W-:Y:S08]  /*2690*/  HMMA.16816.F32.BF16 R92, R16, R54, R128 ;  /* 0x00000036105c723c */ /* 0x000ff00000041880 */
[C---:B---3--:R-:W-:Y:S08]  /*26a0*/  HMMA.16816.F32.BF16 R84, R8.reuse, R52, R120 ;  /* 0x000000340854723c */ /* 0x048ff00000041878 */
[----:B------:R-:W-:Y:S08]  /*26b0*/  HMMA.16816.F32.BF16 R80, R8, R54, R80 ;  /* 0x000000360850723c */ /* 0x000ff00000041850 */
[C---:B------:R-:W-:Y:S08]  /*26c0*/  HMMA.16816.F32.BF16 R88, R16.reuse, R40, R64 ;  /* 0x000000281058723c */ /* 0x040ff00000041840 */
[C---:B------:R-:W-:Y:S08]  /*26d0*/  HMMA.16816.F32.BF16 R76, R16.reuse, R50, R76 ;  /* 0x00000032104c723c */ /* 0x040ff0000004184c */
[C---:B------:R-:W-:Y:S08]  /*26e0*/  HMMA.16816.F32.BF16 R68, R16.reuse, R46, R116 ;  /* 0x0000002e1044723c */ /* 0x040ff00000041874 */
[----:B------:R-:W-:Y:S08]  /*26f0*/  HMMA.16816.F32.BF16 R56, R16, R42, R112 ;  /* 0x0000002a1038723c */ /* 0x000ff00000041870 */
[C---:B------:R-:W-:Y:S08]  /*2700*/  HMMA.16816.F32.BF16 R60, R8.reuse, R50, R32 ;  /* 0x00000032083c723c */ /* 0x040ff00000041820 */
[C---:B------:R-:W-:Y:S08]  /*2710*/  HMMA.16816.F32.BF16 R52, R8.reuse, R44, R132 ;  /* 0x0000002c0834723c */ /* 0x040ff00000041884 */
[C---:B------:R-:W-:Y:S01]  /*2720*/  HMMA.16816.F32.BF16 R64, R8.reuse, R48, R124 ;  /* 0x000000300840723c */ /* 0x040fe2000004187c */
[----:B------:R-:W-:Y:S07]  /*2730*/  LDSM.16.M88.4 R48, [R175+0x6100] ;  /* 0x00610000af30783b */ /* 0x000fee0000000200 */
[C---:B------:R-:W-:Y:S08]  /*2740*/  HMMA.16816.F32.BF16 R44, R8.reuse, R46, R104 ;  /* 0x0000002e082c723c */ /* 0x040ff00000041868 */
[C---:B------:R-:W-:Y:S08]  /*2750*/  HMMA.16816.F32.BF16 R32, R8.reuse, R40, R136 ;  /* 0x000000280820723c */ /* 0x040ff00000041888 */
[----:B------:R-:W-:Y:S01]  /*2760*/  HMMA.16816.F32.BF16 R16, R8, R42, R100 ;  /* 0x0000002a0810723c */ /* 0x000fe20000041864 */
[----:B------:R-:W-:Y:S04]  /*2770*/  LDSM.16.M88.4 R8, [R230+0xe100] ;  /* 0x00e10000e608783b */ /* 0x000fe80000000200 */
[----:B------:R-:W2:Y:S03]  /*2780*/  LDSM.16.M88.4 R40, [R175+0x6900] ;  /* 0x00690000af28783b */ /* 0x000ea60000000200 */
[C---:B------:R-:W-:Y:S08]  /*2790*/  HMMA.16816.F32.BF16 R100, R4.reuse, R30, R92 ;  /* 0x0000001e0464723c */ /* 0x040ff0000004185c */
[----:B-----5:R-:W-:Y:S08]  /*27a0*/  HMMA.16816.F32.BF16 R120, R4, R24, R108 ;  /* 0x000000180478723c */ /* 0x020ff0000004186c */
[C---:B------:R-:W-:Y:S08]  /*27b0*/  HMMA.16816.F32.BF16 R128, R12.reuse, R28, R84 ;  /* 0x0000001c0c80723c */ /* 0x040ff00000041854 */
[C---:B------:R-:W-:Y:S08]  /*27c0*/  HMMA.16816.F32.BF16 R124, R12.reuse, R30, R80 ;  /* 0x0000001e0c7c723c */ /* 0x040ff00000041850 */
[C---:B------:R-:W-:Y:S08]  /*27d0*/  HMMA.16816.F32.BF16 R116, R12.reuse, R24, R64 ;  /* 0x000000180c74723c */ /* 0x040ff00000041840 */
[C---:B------:R-:W-:Y:S08]  /*27e0*/  HMMA.16816.F32.BF16 R112, R12.reuse, R26, R60 ;  /* 0x0000001a0c70723c */ /* 0x040ff0000004183c */
[C---:B------:R-:W-:Y:S01]  /*27f0*/  HMMA.16816.F32.BF16 R108, R12.reuse, R20, R52 ;  /* 0x000000140c6c723c */ /* 0x040fe20000041834 */
[----:B------:R-:W-:Y:S07]  /*2800*/  LDSM.16.M88.4 R52, [R234+0x3800] ;  /* 0x00380000ea34783b */ /* 0x000fee0000000200 */
[C---:B------:R-:W-:Y:S01]  /*2810*/  HMMA.16816.F32.BF16 R84, R12.reuse, R22, R44 ;  /* 0x000000160c54723c */ /* 0x040fe2000004182c */
[----:B------:R-:W-:Y:S07]  /*2820*/  LDSM.16.M88.4 R44, [R234+0x3000] ;  /* 0x00300000ea2c783b */ /* 0x000fee0000000200 */
[C---:B-1----:R-:W-:Y:S01]  /*2830*/  HMMA.16816.F32.BF16 R104, R12.reuse, R36, R32 ;  /* 0x000000240c68723c */ /* 0x042fe20000041820 */
[----:B------:R-:W-:Y:S07]  /*2840*/  LDSM.16.M88.4 R32, [R175+0x7100] ;  /* 0x00710000af20783b */ /* 0x000fee0000000200 */
[----:B------:R-:W-:Y:S01]  /*2850*/  HMMA.16816.F32.BF16 R92, R12, R38, R16 ;  /* 0x000000260c5c723c */ /* 0x000fe20000041810 */
[----:B------:R-:W1:Y:S04]  /*2860*/  LDSM.16.M88.4 R12, [R230+0xc100] ;  /* 0x00c10000e60c783b */ /* 0x000e680000000200 */
[----:B------:R-:W3:Y:S03]  /*2870*/  LDSM.16.M88.4 R16, [R175+0x7900] ;  /* 0x00790000af10783b */ /* 0x000ee60000000200 */
[C---:B------:R-:W-:Y:S01]  /*2880*/  HMMA.16816.F32.BF16 R76, R4.reuse, R26, R76 ;  /* 0x0000001a044c723c */ /* 0x040fe2000004184c */
[----:B------:R-:W-:Y:S07]  /*2890*/  LDSM.16.M88.4 R24, [R234+0x2800] ;  /* 0x00280000ea18783b */ /* 0x000fee0000000200 */
[C---:B------:R-:W-:Y:S08]  /*28a0*/  HMMA.16816.F32.BF16 R140, R4.reuse, R20, R96 ;  /* 0x00000014048c723c */ /* 0x040ff00000041860 */
[C---:B------:R-:W-:Y:S01]  /*28b0*/  HMMA.16816.F32.BF16 R136, R4.reuse, R22, R68 ;  /* 0x000000160488723c */ /* 0x040fe20000041844 */
[----:B------:R-:W4:Y:S07]  /*28c0*/  LDSM.16.M88.4 R20, [R232+0xc100] ;  /* 0x00c10000e814783b */ /* 0x000f2e0000000200 */
[C---:B------:R-:W-:Y:S01]  /*28d0*/  HMMA.16816.F32.BF16 R72, R4.reuse, R28, R72 ;  /* 0x0000001c0448723c */ /* 0x040fe20000041848 */
[----:B------:R-:W-:Y:S07]  /*28e0*/  LDSM.16.M88.4 R28, [R234+0x2000] ;  /* 0x00200000ea1c783b */ /* 0x000fee0000000200 */
[C---:B------:R-:W-:Y:S08]  /*28f0*/  HMMA.16816.F32.BF16 R96, R4.reuse, R36, R88 ;  /* 0x000000240460723c */ /* 0x040ff00000041858 */
[----:B------:R-:W-:Y:S01]  /*2900*/  HMMA.16816.F32.BF16 R132, R4, R38, R56 ;  /* 0x000000260484723c */ /* 0x000fe20000041838 */
[----:B------:R-:W5:Y:S07]  /*2910*/  LDSM.16.M88.4 R4, [R232+0xe100] ;  /* 0x00e10000e804783b */ /* 0x000f6e0000000200 */
[C---:B--2---:R-:W-:Y:S08]  /*2920*/  HMMA.16816.F32.BF16 R60, R8.reuse, R40, R120 ;  /* 0x00000028083c723c */ /* 0x044ff00000041878 */
[----:B------:R-:W-:Y:S08]  /*2930*/  HMMA.16816.F32.BF16 R56, R8, R42, R76 ;  /* 0x0000002a0838723c */ /* 0x000ff0000004184c */
[C---:B-1----:R-:W-:Y:S08]  /*2940*/  HMMA.16816.F32.BF16 R36, R12.reuse, R40, R116 ;  /* 0x000000280c24723c */ /* 0x042ff00000041874 */
[----:B------:R-:W-:Y:S08]  /*2950*/  HMMA.16816.F32.BF16 R40, R12, R42, R112 ;  /* 0x0000002a0c28723c */ /* 0x000ff00000041870 */
[C---:B------:R-:W-:Y:S08]  /*2960*/  HMMA.16816.F32.BF16 R68, R8.reuse, R50, R100 ;  /* 0x000000320844723c */ /* 0x040ff00000041864 */
[C---:B------:R-:W-:Y:S08]  /*2970*/  HMMA.16816.F32.BF16 R72, R8.reuse, R48, R72 ;  /* 0x000000300848723c */ /* 0x040ff00000041848 */
[C---:B------:R-:W-:Y:S08]  /*2980*/  HMMA.16816.F32.BF16 R88, R8.reuse, R32, R140 ;  /* 0x000000200858723c */ /* 0x040ff0000004188c */
[C---:B------:R-:W-:Y:S08]  /*2990*/  HMMA.16816.F32.BF16 R100, R8.reuse, R34, R136 ;  /* 0x000000220864723c */ /* 0x040ff00000041888 */
[C---:B---3--:R-:W-:Y:S08]  /*29a0*/  HMMA.16816.F32.BF16 R96, R8.reuse, R16, R96 ;  /* 0x000000100860723c */ /* 0x048ff00000041860 */
[----:B------:R-:W-:Y:S08]  /*29b0*/  HMMA.16816.F32.BF16 R80, R8, R18, R132 ;  /* 0x000000120850723c */ /* 0x000ff00000041884 */
[C---:B------:R-:W-:Y:S08]  /*29c0*/  HMMA.16816.F32.BF16 R76, R12.reuse, R48, R128 ;  /* 0x000000300c4c723c */ /* 0x040ff00000041880 */
[C---:B------:R-:W-:Y:S01]  /*29d0*/  HMMA.16816.F32.BF16 R64, R12.reuse, R50, R124 ;  /* 0x000000320c40723c */ /* 0x040fe2000004187c */
[----:B------:R-:W-:Y:S07]  /*29e0*/  LDSM.16.M88.4 R48, [R229+0x6100] ;  /* 0x00610000e530783b */ /* 0x000fee0000000200 */
[C---:B------:R-:W-:Y:S08]  /*29f0*/  HMMA.16816.F32.BF16 R8, R12.reuse, R32, R108 ;  /* 0x000000200c08723c */ /* 0x040ff0000004186c */
[C---:B------:R-:W-:Y:S01]  /*2a00*/  HMMA.16816.F32.BF16 R84, R12.reuse, R34, R84 ;  /* 0x000000220c54723c */ /* 0x040fe20000041854 */
[----:B------:R-:W-:Y:S07]  /*2a10*/  LDSM.16.M88.4 R32, [R229+0x7900] ;  /* 0x00790000e520783b */ /* 0x000fee0000000200 */
[C---:B------:R-:W-:Y:S08]  /*2a20*/  HMMA.16816.F32.BF16 R104, R12.reuse, R16, R104 ;  /* 0x000000100c68723c */ /* 0x040ff00000041868 */
[----:B------:R-:W-:Y:S01]  /*2a30*/  HMMA.16816.F32.BF16 R92, R12, R18, R92 ;  /* 0x000000120c5c723c */ /* 0x000fe2000004185c */
[----:B------:R-:W1:Y:S04]  /*2a40*/  LDSM.16.M88.4 R16, [R231+0xe100] ;  /* 0x00e10000e710783b */ /* 0x000e680000000200 */
[----:B------:R-:W2:Y:S03]  /*2a50*/  LDSM.16.M88.4 R12, [R231+0xc100] ;  /* 0x00c10000e70c783b */ /* 0x000ea60000000200 */
[C---:B----4-:R-:W-:Y:S01]  /*2a60*/  HMMA.16816.F32.BF16 R120, R20.reuse, R24, R36 ;  /* 0x000000181478723c */ /* 0x050fe20000041824 */
[----:B------:R-:W-:Y:S07]  /*2a70*/  LDSM.16.M88.4 R36, [R229+0x7100] ;  /* 0x00710000e524783b */ /* 0x000fee0000000200 */
[-C--:B------:R-:W-:Y:S01]  /*2a80*/  HMMA.16816.F32.BF16 R112, R20, R26.reuse, R40 ;  /* 0x0000001a1470723c */ /* 0x080fe20000041828 */
[----:B------:R-:W3:Y:S07]  /*2a90*/  LDSM.16.M88.4 R40, [R229+0x6900] ;  /* 0x00690000e528783b */ /* 0x000eee0000000200 */
[C---:B-----5:R-:W-:Y:S08]  /*2aa0*/  HMMA.16816.F32.BF16 R140, R4.reuse, R26, R56 ;  /* 0x0000001a048c723c */ /* 0x060ff00000041838 */
[C---:B------:R-:W-:Y:S08]  /*2ab0*/  HMMA.16816.F32.BF16 R116, R4.reuse, R28, R72 ;  /* 0x0000001c0474723c */ /* 0x040ff00000041848 */
[C---:B------:R-:W-:Y:S08]  /*2ac0*/  HMMA.16816.F32.BF16 R148, R4.reuse, R30, R68 ;  /* 0x0000001e0494723c */ /* 0x040ff00000041844 */
[----:B------:R-:W-:Y:S01]  /*2ad0*/  HMMA.16816.F32.BF16 R144, R4, R24, R60 ;  /* 0x000000180490723c */ /* 0x000fe2000004183c */
[----:B------:R-:W-:Y:S07]  /*2ae0*/  LDSM.16.M88.4 R24, [R228+0x3000] ;  /* 0x00300000e418783b */ /* 0x000fee0000000200 */
[C---:B------:R-:W-:Y:S08]  /*2af0*/  HMMA.16816.F32.BF16 R56, R20.reuse, R28, R76 ;  /* 0x0000001c1438723c */ /* 0x040ff0000004184c */
[----:B------:R-:W-:Y:S01]  /*2b00*/  HMMA.16816.F32.BF16 R124, R20, R30, R64 ;  /* 0x0000001e147c723c */ /* 0x000fe20000041840 */
[----:B------:R-:W-:Y:S07]  /*2b10*/  LDSM.16.M88.4 R28, [R228+0x2800] ;  /* 0x00280000e41c783b */ /* 0x000fee0000000200 */
[C---:B------:R-:W-:Y:S08]  /*2b20*/  HMMA.16816.F32.BF16 R136, R4.reuse, R44, R88 ;  /* 0x0000002c0488723c */ /* 0x040ff00000041858 */
[C---:B------:R-:W-:Y:S08]  /*2b30*/  HMMA.16816.F32.BF16 R132, R4.reuse, R46, R100 ;  /* 0x0000002e0484723c */ /* 0x040ff00000041864 */
[C---:B------:R-:W-:Y:S08]  /*2b40*/  HMMA.16816.F32.BF16 R128, R4.reuse, R52, R96 ;  /* 0x000000340480723c */ /* 0x040ff00000041860 */
[----:B------:R-:W-:Y:S01]  /*2b50*/  HMMA.16816.F32.BF16 R60, R4, R54, R80 ;  /* 0x00000036043c723c */ /* 0x000fe20000041850 */
[----:B------:R-:W4:Y:S07]  /*2b60*/  LDSM.16.M88.4 R4, [R235+0xe100] ;  /* 0x00e10000eb04783b */ /* 0x000f2e0000000200 */
[C---:B------:R-:W-:Y:S01]  /*2b70*/  HMMA.16816.F32.BF16 R108, R20.reuse, R44, R8 ;  /* 0x0000002c146c723c */ /* 0x040fe20000041808 */
[----:B------:R-:W5:Y:S07]  /*2b80*/  LDSM.16.M88.4 R8, [R233+0xc100] ;  /* 0x00c10000e908783b */ /* 0x000f6e0000000200 */
[C---:B------:R-:W-:Y:S01]  /*2b90*/  HMMA.16816.F32.BF16 R68, R20.reuse, R46, R84 ;  /* 0x0000002e1444723c */ /* 0x040fe20000041854 */
[----:B------:R-:W3:Y:S07]  /*2ba0*/  LDSM.16.M88.4 R44, [R228+0x2000] ;  /* 0x00200000e42c783b */ /* 0x000eee0000000200 */
[C---:B------:R-:W-:Y:S08]  /*2bb0*/  HMMA.16816.F32.BF16 R72, R20.reuse, R52, R104 ;  /* 0x000000341448723c */ /* 0x040ff00000041868 */
[----:B------:R-:W-:Y:S01]  /*2bc0*/  HMMA.16816.F32.BF16 R64, R20, R54, R92 ;  /* 0x000000361440723c */ /* 0x000fe2000004185c */
[----:B------:R-:W4:Y:S01]  /*2bd0*/  LDSM.16.M88.4 R20, [R228+0x3800] ;  /* 0x00380000e414783b */ /* 0x000f220000000200 */
[----:B------:R-:W-:-:S06]  /*2be0*/  DEPBAR.LE SB0, 0x0 ;  /* 0x000080000000791a */ /* 0x000fcc0000000000 */
[C---:B-1----:R-:W-:Y:S08]  /*2bf0*/  HMMA.16816.F32.BF16 R100, R16.reuse, R48, R116 ;  /* 0x000000301064723c */ /* 0x042ff00000041874 */
[----:B------:R-:W-:Y:S08]  /*2c00*/  HMMA.16816.F32.BF16 R96, R16, R50, R148 ;  /* 0x000000321060723c */ /* 0x000ff00000041894 */
[C---:B--2---:R-:W-:Y:S08]  /*2c10*/  HMMA.16816.F32.BF16 R56, R12.reuse, R48, R56 ;  /* 0x000000300c38723c */ /* 0x044ff00000041838 */
[----:B------:R-:W-:Y:S08]  /*2c20*/  HMMA.16816.F32.BF16 R52, R12, R50, R124 ;  /* 0x000000320c34723c */ /* 0x000ff0000004187c */
[C---:B---3--:R-:W-:Y:S08]  /*2c30*/  HMMA.16816.F32.BF16 R92, R16.reuse, R40, R144 ;  /* 0x00000028105c723c */ /* 0x048ff00000041890 */
[C---:B------:R-:W-:Y:S08]  /*2c40*/  HMMA.16816.F32.BF16 R88, R16.reuse, R42, R140 ;  /* 0x0000002a1058723c */ /* 0x040ff0000004188c */
[C---:B------:R-:W-:Y:S08]  /*2c50*/  HMMA.16816.F32.BF16 R84, R16.reuse, R36, R136 ;  /* 0x000000241054723c */ /* 0x040ff00000041888 */
[C---:B------:R-:W-:Y:S08]  /*2c60*/  HMMA.16816.F32.BF16 R80, R16.reuse, R38, R132 ;  /* 0x000000261050723c */ /* 0x040ff00000041884 */
[C---:B------:R-:W-:Y:S08]  /*2c70*/  HMMA.16816.F32.BF16 R76, R16.reuse, R32, R128 ;  /* 0x00000020104c723c */ /* 0x040ff00000041880 */
[----:B------:R-:W-:Y:S08]  /*2c80*/  HMMA.16816.F32.BF16 R60, R16, R34, R60 ;  /* 0x00000022103c723c */ /* 0x000ff0000004183c */
[C---:B------:R-:W-:Y:S08]  /*2c90*/  HMMA.16816.F32.BF16 R48, R12.reuse, R40, R120 ;  /* 0x000000280c30723c */ /* 0x040ff00000041878 */
[C---:B------:R-:W-:Y:S08]  /*2ca0*/  HMMA.16816.F32.BF16 R104, R12.reuse, R36, R108 ;  /* 0x000000240c68723c */ /* 0x040ff0000004186c */
[C---:B------:R-:W-:Y:S08]  /*2cb0*/  HMMA.16816.F32.BF16 R40, R12.reuse, R42, R112 ;  /* 0x0000002a0c28723c */ /* 0x040ff00000041870 */
[C---:B------:R-:W-:Y:S08]  /*2cc0*/  HMMA.16816.F32.BF16 R36, R12.reuse, R38, R68 ;  /* 0x000000260c24723c */ /* 0x040ff00000041844 */
[C---:B------:R-:W-:Y:S08]  /*2cd0*/  HMMA.16816.F32.BF16 R16, R12.reuse, R32, R72 ;  /* 0x000000200c10723c */ /* 0x040ff00000041848 */
[----:B------:R-:W-:Y:S08]  /*2ce0*/  HMMA.16816.F32.BF16 R12, R12, R34, R64 ;  /* 0x000000220c0c723c */ /* 0x000ff00000041840 */
[C---:B----4-:R-:W-:Y:S08]  /*2cf0*/  HMMA.16816.F32.BF16 R92, R4.reuse, R28, R92 ;  /* 0x0000001c045c723c */ /* 0x050ff0000004185c */
[----:B------:R-:W-:Y:S08]  /*2d00*/  HMMA.16816.F32.BF16 R88, R4, R30, R88 ;  /* 0x0000001e0458723c */ /* 0x000ff00000041858 */
[----:B-----5:R-:W-:Y:S08]  /*2d10*/  HMMA.16816.F32.BF16 R48, R8, R28, R48 ;  /* 0x0000001c0830723c */ /* 0x020ff00000041830 */
[C---:B------:R-:W-:Y:S08]  /*2d20*/  HMMA.16816.F32.BF16 R100, R4.reuse, R44, R100 ;  /* 0x0000002c0464723c */ /* 0x040ff00000041864 */
[C---:B------:R-:W-:Y:S08]  /*2d30*/  HMMA.16816.F32.BF16 R96, R4.reuse, R46, R96 ;  /* 0x0000002e0460723c */ /* 0x040ff00000041860 */
[C---:B------:R-:W-:Y:S08]  /*2d40*/  HMMA.16816.F32.BF16 R84, R4.reuse, R24, R84 ;  /* 0x000000180454723c */ /* 0x040ff00000041854 */
[C---:B------:R-:W-:Y:S08]  /*2d50*/  HMMA.16816.F32.BF16 R80, R4.reuse, R26, R80 ;  /* 0x0000001a0450723c */ /* 0x040ff00000041850 */
[C---:B------:R-:W-:Y:S08]  /*2d60*/  HMMA.16816.F32.BF16 R76, R4.reuse, R20, R76 ;  /* 0x00000014044c723c */ /* 0x040ff0000004184c */
[----:B------:R-:W-:Y:S07]  /*2d70*/  HMMA.16816.F32.BF16 R60, R4, R22, R60 ;  /* 0x00000016043c723c */ /* 0x000fee000004183c */
[----:B------:R-:W-:Y:S01]  /*2d80*/  LOP3.LUT R4, R153, R152, RZ, 0xfc, !PT ;  /* 0x0000009899047212 */ /* 0x000fe200078efcff */
        /* <DEDUP_REMOVED lines=8> */
[----:B------:R-:W-:Y:S05]  /*2e10*/  @!P1 BRA `(.L_x_110) ;  /* 0x0000024000009947 */ /* 0x000fea0003800000 */
[----:B------:R-:W-:-:S04]  /*2e20*/  UIADD3 UR5, UR21, -0x2, URZ ;  /* 0xfffffffe15057890 */ /* 0x000fc8000fffe03f */
[----:B------:R-:W-:Y:S02]  /*2e30*/  USHF.R.S32.HI UR4, URZ, 0x1f, UR5 ;  /* 0x0000001f3f047899 */ /* 0x000fe40008011405 */
[----:B------:R-:W-:Y:S01]  /*2e40*/  UIMAD UR22, UR22, UR5, URZ ;  /* 0x00000005161672a4 */ /* 0x000fe2000f8e023f */
[----:B------:R-:W-:Y:S01]  /*2e50*/  IMAD.WIDE.U32 R8, R154, UR5, R156 ;  /* 0x000000059a087c25 */ /* 0x000fe2000f8e009c */
[----:B------:R-:W-:Y:S02]  /*2e60*/  USHF.L.U32 UR5, UR6, 0x5, URZ ;  /* 0x0000000506057899 */ /* 0x000fe4000800063f */
[----:B------:R-:W-:Y:S02]  /*2e70*/  UIMAD UR4, UR4, UR23, UR22 ;  /* 0x00000017040472a4 */ /* 0x000fe4000f8e0216 */
[----:B------:R-:W-:Y:S01]  /*2e80*/  LEA R6, P1, R8, c[0x0][0x1c8], 0x1 ;  /* 0x0000720008067a11 */ /* 0x000fe200078208ff */
[----:B------:R-:W-:Y:S01]  /*2e90*/  USHF.L.U64.HI UR6, UR6, 0x5, UR7 ;  /* 0x0000000506067899 */ /* 0x000fe20008010207 */
[----:B------:R-:W-:Y:S01]  /*2ea0*/  IMAD.U32 R5, RZ, RZ, UR5 ;  /* 0x00000005ff057e24 */ /* 0x000fe2000f8e00ff */
[----:B------:R-:W-:Y:S01]  /*2eb0*/  UIADD3 UR7, UP0, UR12, 0x80, URZ ;  /* 0x000000800c077890 */ /* 0x000fe2000ff1e03f */
[----:B------:R-:W-:-:S03]  /*2ec0*/  IADD3 R2, R9, UR4, RZ ;  /* 0x0000000409027c10 */ /* 0x000fc6000fffe0ff */
[----:B------:R-:W-:Y:S01]  /*2ed0*/  UIADD3.X UR4, URZ, UR9, URZ, UP0, !UPT ;  /* 0x000000093f047290 */ /* 0x000fe200087fe43f */
[----:B------:R-:W-:Y:S02]  /*2ee0*/  LEA.HI.X R7, R8, c[0x0][0x1cc], R2, 0x1, P1 ;  /* 0x0000730008077a11 */ /* 0x000fe400008f0c02 */
[----:B------:R-:W-:Y:S02]  /*2ef0*/  IADD3 R8, P4, R6, UR5, RZ ;  /* 0x0000000506087c10 */ /* 0x000fe4000ff9e0ff */
[----:B------:R-:W-:Y:S01]  /*2f00*/  IADD3 R14, P2, P1, R5, 0x80, R6 ;  /* 0x00000080050e7810 */ /* 0x000fe2000795e006 */
[----:B------:R-:W-:Y:S01]  /*2f10*/  @!PT LDS RZ, [RZ] ;  /* 0x00000000fffff984 */ /* 0x000fe20000000800 */
[----:B------:R-:W-:Y:S01]  /*2f20*/  @!PT LDS RZ, [RZ] ;  /* 0x00000000fffff984 */ /* 0x000fe20000000800 */
[----:B------:R-:W-:Y:S01]  /*2f30*/  @!PT LDS RZ, [RZ] ;  /* 0x00000000fffff984 */ /* 0x000fe20000000800 */
[----:B------:R1:W-:Y:S01]  /*2f40*/  LDGSTS.E.BYPASS.LTC128B.128 [R243+0x4100], [R6.64], !P3 ;  /* 0x0410000006f37fae */ /* 0x0003e2000d901d52 */
[----:B------:R-:W-:Y:S02]  /*2f50*/  IADD3.X R9, R7, UR6, RZ, P4, !PT ;  /* 0x0000000607097c10 */ /* 0x000fe4000a7fe4ff */
[----:B------:R-:W-:Y:S01]  /*2f60*/  IADD3.X R15, RZ, UR6, R7, P2, P1 ;  /* 0x00000006ff0f7c10 */ /* 0x000fe200097e2407 */
[----:B------:R1:W-:Y:S01]  /*2f70*/  LDGSTS.E.BYPASS.LTC128B.128 [R243+0x6100], [R6.64+0x80], !P0 ;  /* 0x0610008006f37fae */ /* 0x0003e2000c101d52 */
[----:B------:R-:W-:-:S03]  /*2f80*/  IADD3 R12, P4, R8, UR7, RZ ;  /* 0x00000007080c7c10 */ /* 0x000fc6000ff9e0ff */
[----:B------:R2:W-:Y:S01]  /*2f90*/  LDGSTS.E.BYPASS.LTC128B.128 [R243+0x4900], [R8.64], !P3 ;  /* 0x0490000008f37fae */ /* 0x0005e2000d901d52 */
[----:B------:R-:W-:-:S03]  /*2fa0*/  IADD3.X R13, R9, UR4, RZ, P4, !PT ;  /* 0x00000004090d7c10 */ /* 0x000fc6000a7fe4ff */
[----:B------:R3:W-:Y:S01]  /*2fb0*/  LDGSTS.E.BYPASS.LTC128B.128 [R243+0x6900], [R14.64], !P0 ;  /* 0x069000000ef37fae */ /* 0x0007e2000c101d52 */
[----:B-1----:R-:W-:-:S04]  /*2fc0*/  IADD3 R6, P5, R8, UR5, RZ ;  /* 0x0000000508067c10 */ /* 0x002fc8000ffbe0ff */
[C---:B------:R-:W-:Y:S02]  /*2fd0*/  IADD3 R10, P2, R6.reuse, UR5, RZ ;  /* 0x00000005060a7c10 */ /* 0x040fe4000ff5e0ff */
[----:B------:R-:W-:Y:S02]  /*2fe0*/  IADD3.X R7, R9, UR6, RZ, P5, !PT ;  /* 0x0000000609077c10 */ /* 0x000fe4000affe4ff */
[----:B--2---:R-:W-:Y:S02]  /*2ff0*/  IADD3 R8, P1, R6, UR7, RZ ;  /* 0x0000000706087c10 */ /* 0x004fe4000ff3e0ff */
[C---:B------:R-:W-:Y:S01]  /*3000*/  IADD3.X R11, R7.reuse, UR6, RZ, P2, !PT ;  /* 0x00000006070b7c10 */ /* 0x040fe200097fe4ff */
[----:B------:R3:W-:Y:S01]  /*3010*/  LDGSTS.E.BYPASS.LTC128B.128 [R243+0x5100], [R6.64], !P3 ;  /* 0x0510000006f37fae */ /* 0x0007e2000d901d52 */
[----:B------:R-:W-:-:S03]  /*3020*/  IADD3.X R9, R7, UR4, RZ, P1, !PT ;  /* 0x0000000407097c10 */ /* 0x000fc60008ffe4ff */
[----:B------:R3:W-:Y:S04]  /*3030*/  LDGSTS.E.BYPASS.LTC128B.128 [R243+0x7100], [R12.64], !P0 ;  /* 0x071000000cf37fae */ /* 0x0007e8000c101d52 */
[----:B------:R3:W-:Y:S04]  /*3040*/  LDGSTS.E.BYPASS.LTC128B.128 [R243+0x5900], [R10.64], !P3 ;  /* 0x059000000af37fae */ /* 0x0007e8000d901d52 */
[----:B------:R3:W-:Y:S02]  /*3050*/  LDGSTS.E.BYPASS.LTC128B.128 [R243+0x7900], [R8.64], !P0 ;  /* 0x0790000008f37fae */ /* 0x0007e4000c101d52 */
.L_x_110:
[----:B------:R-:W-:Y:S01]  /*3060*/  LOP3.LUT R2, R155, 0xffffffe0, RZ, 0xc0, !PT ;  /* 0xffffffe09b027812 */ /* 0x000fe200078ec0ff */
[----:B---3--:R-:W-:Y:S01]  /*3070*/  IMAD.U32 R6, RZ, RZ, UR17 ;  /* 0x00000011ff067e24 */ /* 0x008fe2000f8e00ff */
[----:B------:R-:W-:Y:S01]  /*3080*/  STL [R1+0x80], R243 ;  /* 0x000080f301007387 */ /* 0x000fe20000100800 */
[----:B------:R-:W-:-:S02]  /*3090*/  IMAD.SHL.U32 R224, R4, 0x2, RZ ;  /* 0x0000000204e07824 */ /* 0x000fc400078e00ff */
[----:B------:R-:W-:Y:S01]  /*30a0*/  IMAD.IADD R2, R168, 0x1, -R2 ;  /* 0x00000001a8027824 */ /* 0x000fe200078e0a02 */
[----:B------:R1:W-:Y:S01]  /*30b0*/  STL [R1+0x7c], R242 ;  /* 0x00007cf201007387 */ /* 0x0003e20000100800 */
[----:B------:R-:W-:Y:S01]  /*30c0*/  IMAD R225, R3, 0x2, R224 ;  /* 0x0000000203e17824 */ /* 0x000fe200078e02e0 */
[C---:B------:R-:W-:Y:S02]  /*30d0*/  LEA R227, R0.reuse, R224, 0x1 ;  /* 0x000000e000e37211 */ /* 0x040fe400078e08ff */
[----:B------:R-:W-:Y:S01]  /*30e0*/  SHF.R.S32.HI R5, RZ, 0x1f, R2 ;  /* 0x0000001fff057819 */ /* 0x000fe20000011402 */
[----:B------:R2:W-:Y:S01]  /*30f0*/  STL [R1+0x78], R241 ;  /* 0x000078f101007387 */ /* 0x0005e20000100800 */
[----:B------:R-:W-:Y:S02]  /*3100*/  IMAD R226, R0, 0x2, R225 ;  /* 0x0000000200e27824 */ /* 0x000fe400078e02e1 */
[----:B------:R-:W-:Y:S01]  /*3110*/  LEA.HI R5, R5, R2, RZ, 0x2 ;  /* 0x0000000205057211 */ /* 0x000fe200078f10ff */
[----:B------:R-:W-:Y:S03]  /*3120*/  STL [R1+0x74], R240 ;  /* 0x000074f001007387 */ /* 0x000fe60000100800 */
[----:B------:R-:W-:Y:S01]  /*3130*/  LOP3.LUT R5, R5, 0x7ffffffc, RZ, 0xc0, !PT ;  /* 0x7ffffffc05057812 */ /* 0x000fe200078ec0ff */
[----:B------:R-:W-:Y:S03]  /*3140*/  STL [R1+0x70], R239 ;  /* 0x000070ef01007387 */ /* 0x000fe60000100800 */
[----:B------:R-:W-:Y:S01]  /*3150*/  IADD3 R2, R2, -R5, RZ ;  /* 0x8000000502027210 */ /* 0x000fe20007ffe0ff */
[----:B------:R-:W-:Y:S04]  /*3160*/  STL [R1+0x6c], R238 ;  /* 0x00006cee01007387 */ /* 0x000fe80000100800 */
[----:B------:R-:W-:Y:S01]  /*3170*/  IMAD R8, R2, -0x2, R6 ;  /* 0xfffffffe02087824 */ /* 0x000fe200078e0206 */
[----:B------:R-:W-:Y:S04]  /*3180*/  STL [R1+0x68], R237 ;  /* 0x000068ed01007387 */ /* 0x000fe80000100800 */
[C---:B------:R-:W-:Y:S01]  /*3190*/  ISETP.GT.AND P4, PT, R8.reuse, RZ, PT ;  /* 0x000000ff0800720c */ /* 0x040fe20003f84270 */
[----:B------:R-:W-:Y:S01]  /*31a0*/  STL [R1+0x64], R236 ;  /* 0x000064ec01007387 */ /* 0x000fe20000100800 */
[----:B------:R-:W-:-:S02]  /*31b0*/  ISETP.GT.AND P2, PT, R8, 0x1, PT ;  /* 0x000000010800780c */ /* 0x000fc40003f44270 */
[----:B------:R-:W-:Y:S01]  /*31c0*/  FSEL R6, R100, -INF , P4 ;  /* 0xff80000064067808 */ /* 0x000fe20002000000 */
[----:B------:R-:W-:Y:S01]  /*31d0*/  STL [R1+0x60], R235 ;  /* 0x000060eb01007387 */ /* 0x000fe20000100800 */
[----:B------:R-:W-:Y:S02]  /*31e0*/  FSEL R7, R101, -INF , P2 ;  /* 0xff80000065077808 */ /* 0x000fe40001000000 */
[C---:B------:R-:W-:Y:S01]  /*31f0*/  ISETP.GT.AND P5, PT, R8.reuse, 0x8, PT ;  /* 0x000000080800780c */ /* 0x040fe20003fa4270 */
[----:B------:R-:W-:Y:S01]  /*3200*/  STL [R1+0x5c], R234 ;  /* 0x00005cea01007387 */ /* 0x000fe20000100800 */
[----:B------:R-:W-:Y:S02]  /*3210*/  ISETP.GT.AND P1, PT, R8, 0x9, PT ;  /* 0x000000090800780c */ /* 0x000fe40003f24270 */
[----:B------:R-:W-:Y:S01]  /*3220*/  FSEL R9, R96, -INF , P5 ;  /* 0xff80000060097808 */ /* 0x000fe20002800000 */
[----:B------:R-:W-:Y:S01]  /*3230*/  STL [R1+0x58], R233 ;  /* 0x000058e901007387 */ /* 0x000fe20000100800 */
[----:B------:R-:W-:-:S02]  /*3240*/  FMNMX.FTZ R2, R6, R7, !PT ;  /* 0x0000000706027209 */ /* 0x000fc40007810000 */
[----:B------:R-:W-:Y:S01]  /*3250*/  FSEL R11, R102, -INF , P4 ;  /* 0xff800000660b7808 */ /* 0x000fe20002000000 */
[----:B------:R-:W-:Y:S01]  /*3260*/  STL [R1+0x54], R232 ;  /* 0x000054e801007387 */ /* 0x000fe20000100800 */
[----:B------:R-:W-:Y:S02]  /*3270*/  FSEL R160, R58, -INF , P4 ;  /* 0xff8000003aa07808 */ /* 0x000fe40002000000 */
[----:B------:R-:W-:Y:S01]  /*3280*/  FSEL R144, R56, -INF , P4 ;  /* 0xff80000038907808 */ /* 0x000fe20002000000 */
[----:B------:R-:W-:Y:S01]  /*3290*/  STL [R1+0x50], R231 ;  /* 0x000050e701007387 */ /* 0x000fe20000100800 */
[----:B------:R-:W-:Y:S02]  /*32a0*/  FSEL R10, R97, -INF , P1 ;  /* 0xff800000610a7808 */ /* 0x000fe40000800000 */
[----:B------:R-:W-:Y:S01]  /*32b0*/  ISETP.GT.AND P4, PT, R8, 0x10, PT ;  /* 0x000000100800780c */ /* 0x000fe20003f84270 */
[----:B------:R-:W-:Y:S01]  /*32c0*/  STL [R1+0x4c], R230 ;  /* 0x00004ce601007387 */ /* 0x000fe20000100800 */
[----:B------:R-:W-:-:S02]  /*32d0*/  FMNMX.FTZ R2, R9, R2, !PT ;  /* 0x0000000209027209 */ /* 0x000fc40007810000 */
[----:B------:R-:W-:Y:S01]  /*32e0*/  FSEL R14, R103, -INF , P2 ;  /* 0xff800000670e7808 */ /* 0x000fe20001000000 */
[----:B------:R-:W-:Y:S01]  /*32f0*/  STL [R1+0x48], R229 ;  /* 0x000048e501007387 */ /* 0x000fe20000100800 */
[----:B------:R-:W-:Y:S02]  /*3300*/  FSEL R154, R59, -INF , P2 ;  /* 0xff8000003b9a7808 */ /* 0x000fe40001000000 */
[----:B------:R-:W-:Y:S01]  /*3310*/  FSEL R135, R57, -INF , P2 ;  /* 0xff80000039877808 */ /* 0x000fe20001000000 */
[----:B------:R3:W-:Y:S01]  /*3320*/  STL [R1+0x44], R228 ;  /* 0x000044e401007387 */ /* 0x0007e20000100800 */
[----:B------:R-:W-:Y:S02]  /*3330*/  ISETP.GT.AND P2, PT, R8, 0x11, PT ;  /* 0x000000110800780c */ /* 0x000fe40003f44270 */
[----:B------:R-:W-:Y:S01]  /*3340*/  FSEL R17, R92, -INF , P4 ;  /* 0xff8000005c117808 */ /* 0x000fe20002000000 */
[----:B------:R-:W-:Y:S01]  /*3350*/  LDSM.16.MT88.4 R120, [R226+0x2100] ;  /* 0x00210000e278783b */ /* 0x000fe20000004200 */
[----:B------:R-:W-:-:S02]  /*3360*/  FMNMX.FTZ R2, R10, R2, !PT ;  /* 0x000000020a027209 */ /* 0x000fc40007810000 */
[----:B------:R-:W-:Y:S01]  /*3370*/  FSEL R16, R99, -INF , P1 ;  /* 0xff80000063107808 */ /* 0x000fe20000800000 */
[----:B------:R-:W-:Y:S01]  /*3380*/  LDSM.16.MT88.4 R44, [R224+0x100] ;  /* 0x00010000e02c783b */ /* 0x000fe20000004200 */
[----:B------:R-:W-:Y:S02]  /*3390*/  FSEL R146, R55, -INF , P1 ;  /* 0xff80000037927808 */ /* 0x000fe40000800000 */
[----:B------:R-:W-:Y:S01]  /*33a0*/  FSEL R133, R53, -INF , P1 ;  /* 0xff80000035857808 */ /* 0x000fe20000800000 */
[----:B------:R-:W-:Y:S01]  /*33b0*/  LDSM.16.MT88.4 R100, [R225+0x2100] ;  /* 0x00210000e164783b */ /* 0x000fe20000004200 */
[----:B------:R-:W-:Y:S02]  /*33c0*/  FSEL R18, R93, -INF , P2 ;  /* 0xff8000005d127808 */ /* 0x000fe40001000000 */
[----:B------:R-:W-:Y:S01]  /*33d0*/  ISETP.GT.AND P1, PT, R8, 0x18, PT ;  /* 0x000000180800780c */ /* 0x000fe20003f24270 */
[----:B------:R-:W-:Y:S01]  /*33e0*/  LDSM.16.MT88.4 R104, [R227+0x2100] ;  /* 0x00210000e368783b */ /* 0x000fe20000004200 */
[----:B------:R-:W-:-:S02]  /*33f0*/  FMNMX.FTZ R2, R17, R2, !PT ;  /* 0x0000000211027209 */ /* 0x000fc40007810000 */
[----:B------:R-:W-:Y:S01]  /*3400*/  FSEL R22, R95, -INF , P2 ;  /* 0xff8000005f167808 */ /* 0x000fe20001000000 */
[----:B------:R-:W-:Y:S01]  /*3410*/  LDSM.16.MT88.4 R56, [R225+0x2900] ;  /* 0x00290000e138783b */ /* 0x000fe20000004200 */
[----:B------:R-:W-:Y:S02]  /*3420*/  FSEL R153, R51, -INF , P2 ;  /* 0xff80000033997808 */ /* 0x000fe40001000000 */
[----:B------:R-:W-:Y:S01]  /*3430*/  FSEL R114, R49, -INF , P2 ;  /* 0xff80000031727808 */ /* 0x000fe20001000000 */
[----:B------:R-:W-:Y:S01]  /*3440*/  LDSM.16.MT88.4 R72, [R225+0x900] ;  /* 0x00090000e148783b */ /* 0x000fe20000004200 */
[----:B------:R-:W-:Y:S02]  /*3450*/  ISETP.GT.AND P2, PT, R8, 0x19, PT ;  /* 0x000000190800780c */ /* 0x000fe40003f44270 */
[----:B------:R-:W-:Y:S01]  /*3460*/  FSEL R19, R88, -INF , P1 ;  /* 0xff80000058137808 */ /* 0x000fe20000800000 */
[----:B------:R-:W-:Y:S01]  /*3470*/  STL [R1+0x40], R175 ;  /* 0x000040af01007387 */ /* 0x000fe20000100800 */
[----:B------:R-:W-:-:S02]  /*3480*/  FMNMX.FTZ R2, R18, R2, !PT ;  /* 0x0000000212027209 */ /* 0x000fc40007810000 */
[----:B------:R-:W-:Y:S01]  /*3490*/  FSEL R21, R94, -INF , P4 ;  /* 0xff8000005e157808 */ /* 0x000fe20002000000 */
[----:B------:R-:W0:Y:S01]  /*34a0*/  LDGDEPBAR ;  /* 0x00000000000079af */ /* 0x000e220000000000 */
[----:B------:R-:W-:Y:S02]  /*34b0*/  FSEL R147, R50, -INF , P4 ;  /* 0xff80000032937808 */ /* 0x000fe40002000000 */
[----:B------:R-:W-:Y:S01]  /*34c0*/  FSEL R115, R48, -INF , P4 ;  /* 0xff80000030737808 */ /* 0x000fe20002000000 */
[----:B------:R-:W-:Y:S01]  /*34d0*/  LDSM.16.MT88.4 R92, [R226+0x2900] ;  /* 0x00290000e25c783b */ /* 0x000fe20000004200 */
[----:B------:R-:W-:Y:S02]  /*34e0*/  FSEL R20, R89, -INF , P2 ;  /* 0xff80000059147808 */ /* 0x000fe40001000000 */
[----:B------:R-:W-:Y:S01]  /*34f0*/  ISETP.GT.AND P4, PT, R8, 0x20, PT ;  /* 0x000000200800780c */ /* 0x000fe20003f84270 */
[----:B------:R-:W-:Y:S01]  /*3500*/  LDSM.16.MT88.4 R48, [R225+0x100] ;  /* 0x00010000e130783b */ /* 0x000fe20000004200 */
[----:B------:R-:W-:-:S02]  /*3510*/  FMNMX.FTZ R2, R19, R2, !PT ;  /* 0x0000000213027209 */ /* 0x000fc40007810000 */
[----:B------:R-:W-:Y:S02]  /*3520*/  FSEL R24, R91, -INF , P2 ;  /* 0xff8000005b187808 */ /* 0x000fe40001000000 */
[----:B------:R-:W-:Y:S02]  /*3530*/  FSEL R155, R31, -INF , P2 ;  /* 0xff8000001f9b7808 */ /* 0x000fe40001000000 */
[----:B------:R-:W-:Y:S02]  /*3540*/  FSEL R112, R29, -INF , P2 ;  /* 0xff8000001d707808 */ /* 0x000fe40001000000 */
[----:B------:R-:W-:Y:S02]  /*3550*/  ISETP.GT.AND P2, PT, R8, 0x21, PT ;  /* 0x000000210800780c */ /* 0x000fe40003f44270 */
[----:B------:R-:W-:Y:S02]  /*3560*/  FSEL R179, R84, -INF , P4 ;  /* 0xff80000054b37808 */ /* 0x000fe40002000000 */
[----:B------:R-:W-:-:S02]  /*3570*/  FMNMX.FTZ R2, R20, R2, !PT ;  /* 0x0000000214027209 */ /* 0x000fc40007810000 */
[----:B------:R-:W-:Y:S02]  /*3580*/  FSEL R23, R90, -INF , P1 ;  /* 0xff8000005a177808 */ /* 0x000fe40000800000 */
[----:B------:R-:W-:Y:S01]  /*3590*/  FSEL R145, R30, -INF , P1 ;  /* 0xff8000001e917808 */ /* 0x000fe20000800000 */
[----:B------:R-:W-:Y:S01]  /*35a0*/  LDSM.16.MT88.4 R88, [R226+0x100] ;  /* 0x00010000e258783b */ /* 0x000fe20000004200 */
[----:B------:R-:W-:Y:S02]  /*35b0*/  FSEL R113, R28, -INF , P1 ;  /* 0xff8000001c717808 */ /* 0x000fe40000800000 */
[----:B------:R-:W-:Y:S02]  /*35c0*/  FSEL R178, R85, -INF , P2 ;  /* 0xff80000055b27808 */ /* 0x000fe40001000000 */
[----:B------:R-:W-:Y:S02]  /*35d0*/  ISETP.GT.AND P1, PT, R8, 0x28, PT ;  /* 0x000000280800780c */ /* 0x000fe40003f24270 */
[----:B------:R-:W-:-:S02]  /*35e0*/  FMNMX.FTZ R2, R179, R2, !PT ;  /* 0x00000002b3027209 */ /* 0x000fc40007810000 */
[----:B------:R-:W-:Y:S02]  /*35f0*/  FSEL R15, R98, -INF , P5 ;  /* 0xff800000620f7808 */ /* 0x000fe40002800000 */
[----:B------:R-:W-:Y:S01]  /*3600*/  FSEL R152, R54, -INF , P5 ;  /* 0xff80000036987808 */ /* 0x000fe20002800000 */
[----:B------:R-:W-:Y:S01]  /*3610*/  LDSM.16.MT88.4 R96, [R224+0x2100] ;  /* 0x00210000e060783b */ /* 0x000fe20000004200 */
[----:B------:R-:W-:Y:S02]  /*3620*/  FSEL R134, R52, -INF , P5 ;  /* 0xff80000034867808 */ /* 0x000fe40002800000 */
[----:B------:R-:W-:Y:S01]  /*3630*/  ISETP.GT.AND P5, PT, R8, 0x29, PT ;  /* 0x000000290800780c */ /* 0x000fe20003fa4270 */
[----:B------:R-:W-:Y:S01]  /*3640*/  LDSM.16.MT88.4 R52, [R227+0x2900] ;  /* 0x00290000e334783b */ /* 0x000fe20000004200 */
[----:B------:R-:W-:Y:S02]  /*3650*/  FSEL R177, R80, -INF , P1 ;  /* 0xff80000050b17808 */ /* 0x000fe40000800000 */
[----:B------:R-:W-:-:S02]  /*3660*/  FMNMX.FTZ R2, R178, R2, !PT ;  /* 0x00000002b2027209 */ /* 0x000fc40007810000 */
[C---:B------:R-:W-:Y:S02]  /*3670*/  ISETP.GT.AND P6, PT, R8.reuse, 0x30, PT ;  /* 0x000000300800780c */ /* 0x040fe40003fc4270 */
[----:B------:R-:W-:Y:S02]  /*3680*/  FSEL R184, R81, -INF , P5 ;  /* 0xff80000051b87808 */ /* 0x000fe40002800000 */
[----:B------:R-:W-:Y:S02]  /*3690*/  FMNMX.FTZ R2, R177, R2, !PT ;  /* 0x00000002b1027209 */ /* 0x000fe40007810000 */
[----:B------:R-:W-:Y:S02]  /*36a0*/  ISETP.GT.AND P5, PT, R8, 0x31, PT ;  /* 0x000000310800780c */ /* 0x000fe40003fa4270 */
[----:B------:R-:W-:Y:S02]  /*36b0*/  FSEL R200, R76, -INF , P6 ;  /* 0xff8000004cc87808 */ /* 0x000fe40003000000 */
        /* <DEDUP_REMOVED lines=11> */
[----:B------:R-:W-:Y:S02]  /*3770*/  ISETP.GT.AND P2, PT, R8, 0x39, PT ;  /* 0x000000390800780c */ /* 0x000fe40003f44270 */
[----:B-1----:R-:W-:Y:S02]  /*3780*/  FSEL R242, R60, -INF , P4 ;  /* 0xff8000003cf27808 */ /* 0x002fe40002000000 */
[----:B------:R-:W-:-:S02]  /*3790*/  FMNMX.FTZ R2, R216, R2, !PT ;  /* 0x00000002d8027209 */ /* 0x000fc40007810000 */
[----:B--2---:R-:W-:Y:S01]  /*37a0*/  FSEL R241, R61, -INF , P2 ;  /* 0xff8000003df17808 */ /* 0x004fe20001000000 */
[----:B------:R-:W-:Y:S01]  /*37b0*/  STL [R1+0x84], R242 ;  /* 0x000084f201007387 */ /* 0x000fe20000100800 */
[----:B------:R-:W-:Y:S02]  /*37c0*/  FMNMX.FTZ R2, R242, R2, !PT ;  /* 0x00000002f2027209 */ /* 0x000fe40007810000 */
[----:B------:R-:W-:Y:S01]  /*37d0*/  FSEL R185, R82, -INF , P1 ;  /* 0xff80000052b97808 */ /* 0x000fe20000800000 */
[----:B------:R-:W-:Y:S01]  /*37e0*/  STL [R1+0x88], R241 ;  /* 0x000088f101007387 */ /* 0x000fe20000100800 */
[----:B------:R-:W-:Y:S02]  /*37f0*/  FMNMX.FTZ R2, R241, R2, !PT ;  /* 0x00000002f1027209 */ /* 0x000fe40007810000 */
[----:B------:R-:W-:Y:S02]  /*3800*/  FSEL R163, R38, -INF , P1 ;  /* 0xff80000026a37808 */ /* 0x000fe40000800000 */
[----:B------:R-:W-:Y:S01]  /*3810*/  FSEL R162, R36, -INF , P1 ;  /* 0xff80000024a27808 */ /* 0x000fe20000800000 */
[----:B------:R-:W1:Y:S01]  /*3820*/  SHFL.BFLY PT, R5, R2, 0x2, 0x1f ;  /* 0x0c401f0002057f89 */ /* 0x000e6200000e0000 */
[----:B---3--:R-:W-:-:S02]  /*3830*/  FSEL R228, R78, -INF , P6 ;  /* 0xff8000004ee47808 */ /* 0x008fc40003000000 */
[----:B------:R-:W-:Y:S02]  /*3840*/  FSEL R180, R79, -INF , P5 ;  /* 0xff8000004fb47808 */ /* 0x000fe40002800000 */
[----:B------:R-:W-:Y:S01]  /*3850*/  FSEL R203, R62, -INF , P4 ;  /* 0xff8000003ecb7808 */ /* 0x000fe20002000000 */
[----:B------:R-:W-:Y:S01]  /*3860*/  LDSM.16.MT88.4 R76, [R224+0x900] ;  /* 0x00090000e04c783b */ /* 0x000fe20000004200 */
[----:B------:R-:W-:Y:S02]  /*3870*/  FSEL R230, R63, -INF , P2 ;  /* 0xff8000003fe67808 */ /* 0x000fe40001000000 */
[----:B------:R-:W-:Y:S01]  /*3880*/  FMNMX.FTZ R0, R144, R135, !PT ;  /* 0x0000008790007209 */ /* 0x000fe20007810000 */
[----:B------:R-:W-:Y:S01]  /*3890*/  LDSM.16.MT88.4 R60, [R224+0x2900] ;  /* 0x00290000e03c783b */ /* 0x000fe20000004200 */
[----:B------:R-:W-:Y:S02]  /*38a0*/  FSEL R195, R64, -INF , P6 ;  /* 0xff80000040c37808 */ /* 0x000fe40003000000 */
[----:B------:R-:W-:-:S02]  /*38b0*/  FMNMX.FTZ R0, R134, R0, !PT ;  /* 0x0000000086007209 */ /* 0x000fc40007810000 */
[----:B------:R-:W-:Y:S02]  /*38c0*/  FSEL R194, R65, -INF , P5 ;  /* 0xff80000041c27808 */ /* 0x000fe40002800000 */
[----:B------:R-:W-:Y:S02]  /*38d0*/  FMNMX.FTZ R0, R133, R0, !PT ;  /* 0x0000000085007209 */ /* 0x000fe40007810000 */
[----:B------:R-:W-:Y:S02]  /*38e0*/  FSEL R193, R68, -INF , P4 ;  /* 0xff80000044c17808 */ /* 0x000fe40002000000 */
[----:B------:R-:W-:Y:S02]  /*38f0*/  FMNMX.FTZ R0, R115, R0, !PT ;  /* 0x0000000073007209 */ /* 0x000fe40007810000 */
[----:B------:R-:W-:Y:S02]  /*3900*/  FSEL R192, R69, -INF , P2 ;  /* 0xff80000045c07808 */ /* 0x000fe40001000000 */
[----:B-1----:R-:W-:-:S02]  /*3910*/  FMNMX.FTZ R2, R2, R5, !PT ;  /* 0x0000000502027209 */ /* 0x002fc40007810000 */
[----:B------:R-:W-:Y:S02]  /*3920*/  FMNMX.FTZ R0, R114, R0, !PT ;  /* 0x0000000072007209 */ /* 0x000fe40007810000 */
[----:B------:R-:W-:Y:S01]  /*3930*/  FSEL R191, R66, -INF , P6 ;  /* 0xff80000042bf7808 */ /* 0x000fe20003000000 */
[----:B------:R-:W1:Y:S01]  /*3940*/  SHFL.BFLY PT, R5, R2, 0x1, 0x1f ;  /* 0x0c201f0002057f89 */ /* 0x000e6200000e0000 */
[----:B------:R-:W-:Y:S02]  /*3950*/  FMNMX.FTZ R0, R113, R0, !PT ;  /* 0x0000000071007209 */ /* 0x000fe40007810000 */
[----:B------:R-:W-:Y:S02]  /*3960*/  FSEL R190, R67, -INF , P5 ;  /* 0xff80000043be7808 */ /* 0x000fe40002800000 */
[----:B------:R-:W-:Y:S01]  /*3970*/  FMNMX.FTZ R0, R112, R0, !PT ;  /* 0x0000000070007209 */ /* 0x000fe20007810000 */
[----:B------:R-:W-:Y:S01]  /*3980*/  LDSM.16.MT88.4 R64, [R226+0x900] ;  /* 0x00090000e240783b */ /* 0x000fe20000004200 */
[----:B------:R-:W-:-:S02]  /*3990*/  FSEL R189, R70, -INF , P4 ;  /* 0xff80000046bd7808 */ /* 0x000fc40002000000 */
[----:B------:R-:W-:Y:S02]  /*39a0*/  FMNMX.FTZ R0, R169, R0, !PT ;  /* 0x00000000a9007209 */ /* 0x000fe40007810000 */
[----:B------:R-:W-:Y:S02]  /*39b0*/  FSEL R188, R71, -INF , P2 ;  /* 0xff80000047bc7808 */ /* 0x000fe40001000000 */
[----:B------:R-:W-:Y:S01]  /*39c0*/  FMNMX.FTZ R0, R168, R0, !PT ;  /* 0x00000000a8007209 */ /* 0x000fe20007810000 */
[----:B------:R-:W-:Y:S03]  /*39d0*/  LDSM.16.MT88.4 R68, [R227+0x900] ;  /* 0x00090000e344783b */ /* 0x000fe60000004200 */
[----:B------:R-:W-:Y:S02]  /*39e0*/  FMNMX.FTZ R0, R162, R0, !PT ;  /* 0x00000000a2007209 */ /* 0x000fe40007810000 */
[----:B-1----:R-:W-:-:S04]  /*39f0*/  FMNMX.FTZ R171, R2, R5, !PT ;  /* 0x0000000502ab7209 */ /* 0x002fc80007810000 */
[C---:B------:R-:W-:Y:S01]  /*3a00*/  FSETP.NEU.FTZ.AND P1, PT, R171.reuse, -INF , PT ;  /* 0xff800000ab00780b */ /* 0x040fe20003f3d000 */
[----:B------:R-:W-:-:S05]  /*3a10*/  FMUL.FTZ R2, R171, c[0x0][0x2d0] ;  /* 0x0000b400ab027a20 */ /* 0x000fca0000410000 */
[----:B------:R-:W-:Y:S02]  /*3a20*/  FSEL R13, R2, RZ, P1 ;  /* 0x000000ff020d7208 */ /* 0x000fe40000800000 */
[----:B------:R-:W-:Y:S02]  /*3a30*/  FMNMX.FTZ R2, R11, R14, !PT ;  /* 0x0000000e0b027209 */ /* 0x000fe40007810000 */
[----:B------:R-:W-:Y:S02]  /*3a40*/  ISETP.GT.AND P1, PT, R8, 0x29, PT ;  /* 0x000000290800780c */ /* 0x000fe40003f24270 */
[----:B------:R-:W-:Y:S02]  /*3a50*/  FMNMX.FTZ R2, R15, R2, !PT ;  /* 0x000000020f027209 */ /* 0x000fe40007810000 */
[----:B------:R-:W-:Y:S02]  /*3a60*/  FSEL R176, R83, -INF , P1 ;  /* 0xff80000053b07808 */ /* 0x000fe40000800000 */
[----:B------:R-:W-:-:S04]  /*3a70*/  FMNMX.FTZ R2, R16, R2, !PT ;  /* 0x0000000210027209 */ /* 0x000fc80007810000 */
        /* <DEDUP_REMOVED lines=11> */
[----:B------:R-:W-:-:S05]  /*3b30*/  FMNMX.FTZ R2, R230, R2, !PT ;  /* 0x00000002e6027209 */ /* 0x000fca0007810000 */
[----:B------:R-:W1:Y:S02]  /*3b40*/  SHFL.BFLY PT, R5, R2, 0x2, 0x1f ;  /* 0x0c401f0002057f89 */ /* 0x000e6400000e0000 */
[----:B-1----:R-:W-:-:S05]  /*3b50*/  FMNMX.FTZ R2, R2, R5, !PT ;  /* 0x0000000502027209 */ /* 0x002fca0007810000 */
[----:B------:R-:W1:Y:S02]  /*3b60*/  SHFL.BFLY PT, R5, R2, 0x1, 0x1f ;  /* 0x0c201f0002057f89 */ /* 0x000e6400000e0000 */
[----:B-1----:R-:W-:-:S04]  /*3b70*/  FMNMX.FTZ R2, R2, R5, !PT ;  /* 0x0000000502027209 */ /* 0x002fc80007810000 */
[C---:B------:R-:W-:Y:S01]  /*3b80*/  FSETP.NEU.FTZ.AND P1, PT, R2.reuse, -INF , PT ;  /* 0xff8000000200780b */ /* 0x040fe20003f3d000 */
[----:B------:R-:W-:-:S05]  /*3b90*/  FMUL.FTZ R5, R2, c[0x0][0x2d0] ;  /* 0x0000b40002057a20 */ /* 0x000fca0000410000 */
[----:B------:R-:W-:Y:S01]  /*3ba0*/  FSEL R12, R5, RZ, P1 ;  /* 0x000000ff050c7208 */ /* 0x000fe20000800000 */
[--C-:B------:R-:W-:Y:S01]  /*3bb0*/  FFMA.FTZ R5, R6, c[0x0][0x2d0], -R13.reuse ;  /* 0x0000b40006057a23 */ /* 0x100fe2000001080d */
[----:B------:R-:W-:Y:S01]  /*3bc0*/  ISETP.GT.AND P1, PT, R8, 0x29, PT ;  /* 0x000000290800780c */ /* 0x000fe20003f24270 */
[----:B------:R-:W-:Y:S02]  /*3bd0*/  FFMA.FTZ R8, R17, c[0x0][0x2d0], -R13 ;  /* 0x0000b40011087a23 */ /* 0x000fe4000001080d */
[--C-:B------:R-:W-:Y:S01]  /*3be0*/  FFMA.FTZ R3, R15, c[0x0][0x2d0], -R12.reuse ;  /* 0x0000b4000f037a23 */ /* 0x100fe2000001080c */
[----:B------:R-:W-:Y:S01]  /*3bf0*/  FSEL R161, R37, -INF , P1 ;  /* 0xff80000025a17808 */ /* 0x000fe20000800000 */
[----:B------:R1:W-:Y:S01]  /*3c00*/  MUFU.EX2 R229, R5 ;  /* 0x0000000500e57308 */ /* 0x0003e20000000800 */
[----:B------:R-:W-:Y:S01]  /*3c10*/  FSEL R132, R39, -INF , P1 ;  /* 0xff80000027847808 */ /* 0x000fe20000800000 */
[----:B------:R-:W-:Y:S01]  /*3c20*/  FFMA.FTZ R4, R11, c[0x0][0x2d0], -R12 ;  /* 0x0000b4000b047a23 */ /* 0x000fe2000001080c */
[----:B------:R-:W-:-:S04]  /*3c30*/  FMNMX.FTZ R0, R161, R0, !PT ;  /* 0x00000000a1007209 */ /* 0x000fc80007810000 */
[----:B------:R-:W-:Y:S01]  /*3c40*/  FMNMX.FTZ R0, R195, R0, !PT ;  /* 0x00000000c3007209 */ /* 0x000fe20007810000 */
[----:B------:R2:W-:Y:S03]  /*3c50*/  MUFU.EX2 R201, R3 ;  /* 0x0000000300c97308 */ /* 0x0005e60000000800 */
[----:B------:R-:W-:-:S04]  /*3c60*/  FMNMX.FTZ R0, R194, R0, !PT ;  /* 0x00000000c2007209 */ /* 0x000fc80007810000 */
[----:B------:R-:W-:Y:S01]  /*3c70*/  FMNMX.FTZ R0, R193, R0, !PT ;  /* 0x00000000c1007209 */ /* 0x000fe20007810000 */
[----:B-1----:R-:W-:Y:S01]  /*3c80*/  FFMA.FTZ R5, R7, c[0x0][0x2d0], -R13 ;  /* 0x0000b40007057a23 */ /* 0x002fe2000001080d */
[----:B------:R1:W-:Y:S02]  /*3c90*/  MUFU.EX2 R202, R4 ;  /* 0x0000000400ca7308 */ /* 0x0003e40000000800 */
[----:B------:R-:W-:Y:S01]  /*3ca0*/  FMNMX.FTZ R0, R192, R0, !PT ;  /* 0x00000000c0007209 */ /* 0x000fe20007810000 */
[----:B--2---:R-:W-:-:S05]  /*3cb0*/  FFMA.FTZ R3, R16, c[0x0][0x2d0], -R12 ;  /* 0x0000b40010037a23 */ /* 0x004fca000001080c */
[----:B------:R2:W-:Y:S08]  /*3cc0*/  MUFU.EX2 R240, R5 ;  /* 0x0000000500f07308 */ /* 0x0005f00000000800 */
[----:B------:R3:W4:Y:S01]  /*3cd0*/  MUFU.EX2 R236, R3 ;  /* 0x0000000300ec7308 */ /* 0x0007220000000800 */
[----:B-1----:R-:W-:Y:S02]  /*3ce0*/  FFMA.FTZ R4, R14, c[0x0][0x2d0], -R12 ;  /* 0x0000b4000e047a23 */ /* 0x002fe4000001080c */
[----:B--2---:R-:W-:-:S05]  /*3cf0*/  FFMA.FTZ R5, R9, c[0x0][0x2d0], -R13 ;  /* 0x0000b40009057a23 */ /* 0x004fca000001080d */
[----:B------:R1:W-:Y:S01]  /*3d00*/  MUFU.EX2 R233, R8 ;  /* 0x0000000800e97308 */ /* 0x0003e20000000800 */
[----:B------:R-:W2:Y:S01]  /*3d10*/  SHFL.BFLY PT, R9, R0, 0x2, 0x1f ;  /* 0x0c401f0000097f89 */ /* 0x000ea200000e0000 */
[----:B---3--:R-:W-:-:S06]  /*3d20*/  FMNMX.FTZ R3, R160, R154, !PT ;  /* 0x0000009aa0037209 */ /* 0x008fcc0007810000 */
[----:B------:R3:W-:Y:S01]  /*3d30*/  MUFU.EX2 R215, R5 ;  /* 0x0000000500d77308 */ /* 0x0007e20000000800 */
[----:B----4-:R-:W-:Y:S02]  /*3d40*/  F2FP.BF16.PACK_AB R7, R236, R201 ;  /* 0x000000c9ec07723e */ /* 0x010fe400000010ff */
[----:B------:R-:W-:-:S04]  /*3d50*/  FMNMX.FTZ R3, R152, R3, !PT ;  /* 0x0000000398037209 */ /* 0x000fc80007810000 */
[----:B------:R-:W-:Y:S01]  /*3d60*/  FMNMX.FTZ R3, R146, R3, !PT ;  /* 0x0000000392037209 */ /* 0x000fe20007810000 */
[----:B-1----:R-:W-:Y:S01]  /*3d70*/  FFMA.FTZ R8, R18, c[0x0][0x2d0], -R13 ;  /* 0x0000b40012087a23 */ /* 0x002fe2000001080d */
[----:B------:R1:W-:Y:S02]  /*3d80*/  MUFU.EX2 R239, R4 ;  /* 0x0000000400ef7308 */ /* 0x0003e40000000800 */
[----:B------:R-:W-:-:S04]  /*3d90*/  FMNMX.FTZ R3, R147, R3, !PT ;  /* 0x0000000393037209 */ /* 0x000fc80007810000 */
[----:B------:R-:W-:Y:S01]  /*3da0*/  FMNMX.FTZ R3, R153, R3, !PT ;  /* 0x0000000399037209 */ /* 0x000fe20007810000 */
[----:B---3--:R-:W-:Y:S01]  /*3db0*/  FFMA.FTZ R5, R10, c[0x0][0x2d0], -R13 ;  /* 0x0000b4000a057a23 */ /* 0x008fe2000001080d */
[----:B------:R3:W-:Y:S02]  /*3dc0*/  MUFU.EX2 R182, R8 ;  /* 0x0000000800b67308 */ /* 0x0007e40000000800 */
[----:B------:R-:W-:-:S04]  /*3dd0*/  FMNMX.FTZ R3, R145, R3, !PT ;  /* 0x0000000391037209 */ /* 0x000fc80007810000 */
[----:B------:R-:W-:Y:S02]  /*3de0*/  FMNMX.FTZ R3, R155, R3, !PT ;  /* 0x000000039b037209 */ /* 0x000fe40007810000 */
[----:B------:R-:W4:Y:S01]  /*3df0*/  MUFU.EX2 R234, R5 ;  /* 0x0000000500ea7308 */ /* 0x000f220000000800 */
[----:B-1----:R-:W-:Y:S02]  /*3e00*/  F2FP.BF16.PACK_AB R4, R240, R229 ;  /* 0x000000e5f004723e */ /* 0x002fe400000010ff */
[----:B------:R-:W-:-:S04]  /*3e10*/  FMNMX.FTZ R3, R174, R3, !PT ;  /* 0x00000003ae037209 */ /* 0x000fc80007810000 */
[----:B------:R-:W-:Y:S01]  /*3e20*/  FMNMX.FTZ R3, R170, R3, !PT ;  /* 0x00000003aa037209 */ /* 0x000fe20007810000 */
[----:B---3--:R-:W-:-:S03]  /*3e30*/  FFMA.FTZ R8, R19, c[0x0][0x2d0], -R13 ;  /* 0x0000b40013087a23 */ /* 0x008fc6000001080d */
[----:B------:R-:W-:Y:S01]  /*3e40*/  FMNMX.FTZ R3, R163, R3, !PT ;  /* 0x00000003a3037209 */ /* 0x000fe20007810000 */
[----:B------:R1:W-:Y:S03]  /*3e50*/  MUFU.EX2 R218, R8 ;  /* 0x0000000800da7308 */ /* 0x0003e60000000800 */
[----:B------:R-:W-:Y:S02]  /*3e60*/  FMNMX.FTZ R3, R132, R3, !PT ;  /* 0x0000000384037209 */ /* 0x000fe40007810000 */
[----:B----4-:R-:W-:Y:S02]  /*3e70*/  F2FP.BF16.PACK_AB R6, R234, R215 ;  /* 0x000000d7ea06723e */ /* 0x010fe400000010ff */
[----:B------:R-:W-:Y:S02]  /*3e80*/  FMNMX.FTZ R3, R191, R3, !PT ;  /* 0x00000003bf037209 */ /* 0x000fe40007810000 */
[----:B------:R-:W-:-:S02]  /*3e90*/  F2FP.BF16.PACK_AB R5, R239, R202 ;  /* 0x000000caef05723e */ /* 0x000fc400000010ff */
[----:B------:R-:W-:-:S04]  /*3ea0*/  FMNMX.FTZ R3, R190, R3, !PT ;  /* 0x00000003be037209 */ /* 0x000fc80007810000 */
[----:B------:R-:W-:Y:S01]  /*3eb0*/  FMNMX.FTZ R3, R189, R3, !PT ;  /* 0x00000003bd037209 */ /* 0x000fe20007810000 */
[----:B-1----:R-:W-:Y:S01]  /*3ec0*/  FFMA.FTZ R8, R20, c[0x0][0x2d0], -R13 ;  /* 0x0000b40014087a23 */ /* 0x002fe2000001080d */
[C---:B------:R-:W-:Y:S02]  /*3ed0*/  HMMA.16816.F32.BF16 R164, R4.reuse, R84, RZ ;  /* 0x0000005404a4723c */ /* 0x040fe400000418ff */
[----:B------:R-:W-:Y:S01]  /*3ee0*/  FMNMX.FTZ R14, R188, R3, !PT ;  /* 0x00000003bc0e7209 */ /* 0x000fe20007810000 */
[----:B------:R1:W3:Y:S01]  /*3ef0*/  MUFU.EX2 R232, R8 ;  /* 0x0000000800e87308 */ /* 0x0002e20000000800 */
[----:B--2---:R-:W-:Y:S01]  /*3f00*/  FMNMX.FTZ R3, R0, R9, !PT ;  /* 0x0000000900037209 */ /* 0x004fe20007810000 */
[--C-:B------:R-:W-:Y:S02]  /*3f10*/  FFMA.FTZ R0, R24, c[0x0][0x2d0], -R12.reuse ;  /* 0x0000b40018007a23 */ /* 0x100fe4000001080c */
[----:B------:R-:W2:Y:S01]  /*3f20*/  SHFL.BFLY PT, R15, R14, 0x2, 0x1f ;  /* 0x0c401f000e0f7f89 */ /* 0x000ea200000e0000 */
[C---:B------:R-:W-:Y:S03]  /*3f30*/  HMMA.16816.F32.BF16 R116, R4.reuse, R120, RZ ;  /* 0x000000780474723c */ /* 0x040fe600000418ff */
[----:B------:R-:W4:Y:S01]  /*3f40*/  SHFL.BFLY PT, R16, R3, 0x1, 0x1f ;  /* 0x0c201f0003107f89 */ /* 0x000f2200000e0000 */
[----:B------:R2:W-:Y:S04]  /*3f50*/  MUFU.EX2 R231, R0 ;  /* 0x0000000000e77308 */ /* 0x0005e80000000800 */
[----:B------:R-:W-:Y:S01]  /*3f60*/  HMMA.16816.F32.BF16 R136, R4, R44, RZ ;  /* 0x0000002c0488723c */ /* 0x000fe200000418ff */
[----:B-1----:R-:W-:Y:S01]  /*3f70*/  FFMA.FTZ R8, R21, c[0x0][0x2d0], -R12 ;  /* 0x0000b40015087a23 */ /* 0x002fe2000001080c */
[----:B---3--:R-:W-:-:S03]  /*3f80*/  F2FP.BF16.PACK_AB R10, R232, R218 ;  /* 0x000000dae80a723e */ /* 0x008fc600000010ff */
[----:B------:R1:W-:Y:S03]  /*3f90*/  MUFU.EX2 R181, R8 ;  /* 0x0000000800b57308 */ /* 0x0003e60000000800 */
[----:B------:R-:W-:Y:S01]  /*3fa0*/  HMMA.16816.F32.BF16 R148, R4, R48, RZ ;  /* 0x000000300494723c */ /* 0x000fe200000418ff */
[----:B--2---:R-:W-:-:S07]  /*3fb0*/  FMNMX.FTZ R0, R14, R15, !PT ;  /* 0x0000000f0e007209 */ /* 0x004fce0007810000 */
[----:B------:R-:W-:Y:S01]  /*3fc0*/  HMMA.16816.F32.BF16 R156, R4, R88, RZ ;  /* 0x00000058049c723c */ /* 0x000fe200000418ff */
[----:B------:R-:W-:Y:S01]  /*3fd0*/  MOV R14, R203 ;  /* 0x000000cb000e7202 */ /* 0x000fe20000000f00 */
[----:B------:R-:W-:Y:S01]  /*3fe0*/  IMAD.MOV.U32 R15, RZ, RZ, R202 ;  /* 0x000000ffff0f7224 */ /* 0x000fe200078e00ca */
[----:B----4-:R-:W-:Y:S01]  /*3ff0*/  FMNMX.FTZ R173, R3, R16, !PT ;  /* 0x0000001003ad7209 */ /* 0x010fe20007810000 */
[----:B-1----:R-:W-:-:S04]  /*4000*/  FFMA.FTZ R8, R22, c[0x0][0x2d0], -R12 ;  /* 0x0000b40016087a23 */ /* 0x002fc8000001080c */
[C---:B------:R-:W-:Y:S01]  /*4010*/  HMMA.16816.F32.BF16 R140, R4.reuse, R96, RZ ;  /* 0x00000060048c723c */ /* 0x040fe200000418ff */
[C---:B------:R-:W-:Y:S01]  /*4020*/  FMUL.FTZ R3, R173.reuse, c[0x0][0x2d0] ;  /* 0x0000b400ad037a20 */ /* 0x040fe20000410000 */
[----:B------:R-:W-:Y:S01]  /*4030*/  FSETP.NEU.FTZ.AND P1, PT, R173, -INF , PT ;  /* 0xff800000ad00780b */ /* 0x000fe20003f3d000 */
[----:B------:R1:W2:Y:S03]  /*4040*/  MUFU.EX2 R183, R8 ;  /* 0x0000000800b77308 */ /* 0x0002a60000000800 */
[----:B------:R-:W-:Y:S02]  /*4050*/  FSEL R3, R3, RZ, P1 ;  /* 0x000000ff03037208 */ /* 0x000fe40000800000 */
[C---:B------:R-:W-:Y:S08]  /*4060*/  HMMA.16816.F32.BF16 R128, R4.reuse, R100, RZ ;  /* 0x000000640480723c */ /* 0x040ff000000418ff */
[----:B------:R-:W-:Y:S01]  /*4070*/  HMMA.16816.F32.BF16 R124, R4, R104, RZ ;  /* 0x00000068047c723c */ /* 0x000fe200000418ff */
[----:B-1----:R-:W-:Y:S01]  /*4080*/  FFMA.FTZ R8, R23, c[0x0][0x2d0], -R12 ;  /* 0x0000b40017087a23 */ /* 0x002fe2000001080c */
[----:B--2---:R-:W-:-:S03]  /*4090*/  F2FP.BF16.PACK_AB R9, R183, R181 ;  /* 0x000000b5b709723e */ /* 0x004fc600000010ff */
[----:B------:R1:W2:Y:S03]  /*40a0*/  MUFU.EX2 R217, R8 ;  /* 0x0000000800d97308 */ /* 0x0002a60000000800 */
[C---:B------:R-:W-:Y:S08]  /*40b0*/  HMMA.16816.F32.BF16 R108, R4.reuse, R46, RZ ;  /* 0x0000002e046c723c */ /* 0x040ff000000418ff */
[----:B------:R-:W-:Y:S01]  /*40c0*/  HMMA.16816.F32.BF16 R80, R4, R50, RZ ;  /* 0x000000320450723c */ /* 0x000fe200000418ff */
[----:B-1----:R-:W-:-:S07]  /*40d0*/  F2FP.BF16.PACK_AB R8, R182, R233 ;  /* 0x000000e9b608723e */ /* 0x002fce00000010ff */
[----:B------:R-:W-:Y:S01]  /*40e0*/  HMMA.16816.F32.BF16 R40, R4, R86, RZ ;  /* 0x000000560428723c */ /* 0x000fe200000418ff */
[----:B--2---:R-:W-:-:S07]  /*40f0*/  F2FP.BF16.PACK_AB R11, R231, R217 ;  /* 0x000000d9e70b723e */ /* 0x004fce00000010ff */
[C---:B------:R-:W-:Y:S08]  /*4100*/  HMMA.16816.F32.BF16 R36, R4.reuse, R90, RZ ;  /* 0x0000005a0424723c */ /* 0x040ff000000418ff */
[C---:B------:R-:W-:Y:S08]  /*4110*/  HMMA.16816.F32.BF16 R32, R4.reuse, R98, RZ ;  /* 0x000000620420723c */ /* 0x040ff000000418ff */
[C---:B------:R-:W-:Y:S08]  /*4120*/  HMMA.16816.F32.BF16 R28, R4.reuse, R102, RZ ;  /* 0x00000066041c723c */ /* 0x040ff000000418ff */
[C---:B------:R-:W-:Y:S08]  /*4130*/  HMMA.16816.F32.BF16 R24, R4.reuse, R106, RZ ;  /* 0x0000006a0418723c */ /* 0x040ff000000418ff */
[----:B------:R-:W-:Y:S01]  /*4140*/  HMMA.16816.F32.BF16 R20, R4, R122, RZ ;  /* 0x0000007a0414723c */ /* 0x000fe200000418ff */
[----:B------:R-:W1:Y:S06]  /*4150*/  SHFL.BFLY PT, R5, R0, 0x1, 0x1f ;  /* 0x0c201f0000057f89 */ /* 0x000e6c00000e0000 */
[----:B------:R-:W-:Y:S01]  /*4160*/  FFMA.FTZ R4, R144, c[0x0][0x2d0], -R3 ;  /* 0x0000b40090047a23 */ /* 0x000fe20000010803 */
[----:B------:R-:W-:Y:S01]  /*4170*/  HMMA.16816.F32.BF16 R244, R8, R68, R164 ;  /* 0x0000004408f4723c */ /* 0x000fe200000418a4 */
[----:B------:R-:W-:-:S02]  /*4180*/  IMAD.MOV.U32 R144, RZ, RZ, R183 ;  /* 0x000000ffff907224 */ /* 0x000fc400078e00b7 */
[----:B------:R2:W-:Y:S04]  /*4190*/  MUFU.EX2 R164, R4 ;  /* 0x0000000400a47308 */ /* 0x0005e80000000800 */
[----:B------:R-:W-:Y:S01]  /*41a0*/  IMAD.MOV.U32 R166, RZ, RZ, R201 ;  /* 0x000000ffffa67224 */ /* 0x000fe200078e00c9 */
[----:B------:R-:W-:Y:S01]  /*41b0*/  HMMA.16816.F32.BF16 R116, R8, R92, R116 ;  /* 0x0000005c0874723c */ /* 0x000fe20000041874 */
[----:B------:R-:W-:-:S07]  /*41c0*/  MOV R165, R200 ;  /* 0x000000c800a57202 */ /* 0x000fce0000000f00 */
[C---:B------:R-:W-:Y:S01]  /*41d0*/  HMMA.16816.F32.BF16 R196, R8.reuse, R76, R136 ;  /* 0x0000004c08c4723c */ /* 0x040fe20000041888 */
[----:B-1----:R-:W-:Y:S01]  /*41e0*/  FMNMX.FTZ R172, R0, R5, !PT ;  /* 0x0000000500ac7209 */ /* 0x002fe20007810000 */
[--C-:B------:R-:W-:Y:S02]  /*41f0*/  FFMA.FTZ R0, R133, c[0x0][0x2d0], -R3.reuse ;  /* 0x0000b40085007a23 */ /* 0x100fe40000010803 */
[----:B--2---:R-:W-:Y:S01]  /*4200*/  FFMA.FTZ R4, R135, c[0x0][0x2d0], -R3 ;  /* 0x0000b40087047a23 */ /* 0x004fe20000010803 */
[----:B------:R-:W-:Y:S01]  /*4210*/  FSETP.NEU.FTZ.AND P1, PT, R172, -INF , PT ;  /* 0xff800000ac00780b */ /* 0x000fe20003f3d000 */
[----:B------:R1:W2:Y:S01]  /*4220*/  MUFU.EX2 R5, R0 ;  /* 0x0000000000057308 */ /* 0x0002a20000000800 */
[----:B------:R-:W-:Y:S01]  /*4230*/  IMAD.MOV.U32 R133, RZ, RZ, R182 ;  /* 0x000000ffff857224 */ /* 0x000fe200078e00b6 */
[----:B------:R-:W-:Y:S01]  /*4240*/  HMMA.16816.F32.BF16 R136, R8, R64, R156 ;  /* 0x000000400888723c */ /* 0x000fe2000004189c */
[----:B------:R-:W-:Y:S01]  /*4250*/  IMAD.MOV.U32 R210, RZ, RZ, R244 ;  /* 0x000000ffffd27224 */ /* 0x000fe200078e00f4 */
[----:B------:R-:W-:Y:S01]  /*4260*/  MOV R206, R245 ;  /* 0x000000f500ce7202 */ /* 0x000fe20000000f00 */
[----:B------:R-:W-:-:S02]  /*4270*/  IMAD.MOV.U32 R205, RZ, RZ, R246 ;  /* 0x000000ffffcd7224 */ /* 0x000fc400078e00f6 */
[----:B------:R-:W-:Y:S01]  /*4280*/  IMAD.MOV.U32 R204, RZ, RZ, R247 ;  /* 0x000000ffffcc7224 */ /* 0x000fe200078e00f7 */
[----:B------:R3:W4:Y:S02]  /*4290*/  MUFU.EX2 R135, R4 ;  /* 0x0000000400877308 */ /* 0x0007240000000800 */
[----:B------:R-:W-:Y:S01]  /*42a0*/  IMAD.MOV.U32 R242, RZ, RZ, R117 ;  /* 0x000000fffff27224 */ /* 0x000fe200078e0075 */
[----:B------:R-:W-:Y:S01]  /*42b0*/  MOV R243, R118 ;  /* 0x0000007600f37202 */ /* 0x000fe20000000f00 */
[----:B------:R-:W-:Y:S01]  /*42c0*/  IMAD.MOV.U32 R241, RZ, RZ, R116 ;  /* 0x000000fffff17224 */ /* 0x000fe200078e0074 */
[----:B------:R-:W-:Y:S01]  /*42d0*/  HMMA.16816.F32.BF16 R128, R8, R56, R128 ;  /* 0x000000380880723c */ /* 0x000fe20000041880 */
[----:B-1----:R-:W-:-:S05]  /*42e0*/  FMUL.FTZ R0, R172, c[0x0][0x2d0] ;  /* 0x0000b400ac007a20 */ /* 0x002fca0000410000 */
[----:B------:R-:W-:Y:S02]  /*42f0*/  FSEL R0, R0, RZ, P1 ;  /* 0x000000ff00007208 */ /* 0x000fe40000800000 */
[----:B------:R-:W-:Y:S01]  /*4300*/  HMMA.16816.F32.BF16 R124, R8, R52, R124 ;  /* 0x00000034087c723c */ /* 0x000fe2000004187c */
[----:B---3--:R-:W-:-:S04]  /*4310*/  FFMA.FTZ R4, R134, c[0x0][0x2d0], -R3 ;  /* 0x0000b40086047a23 */ /* 0x008fc80000010803 */
[----:B------:R-:W-:Y:S01]  /*4320*/  MOV R18, R139 ;  /* 0x0000008b00127202 */ /* 0x000fe20000000f00 */
[----:B------:R-:W-:Y:S01]  /*4330*/  IMAD.MOV.U32 R17, RZ, RZ, R136 ;  /* 0x000000ffff117224 */ /* 0x000fe200078e0088 */
[----:B------:R1:W3:Y:S01]  /*4340*/  MUFU.EX2 R134, R4 ;  /* 0x0000000400867308 */ /* 0x0002e20000000800 */
[----:B------:R-:W-:Y:S01]  /*4350*/  IMAD.MOV.U32 R16, RZ, RZ, R137 ;  /* 0x000000ffff107224 */ /* 0x000fe200078e0089 */
[----:B------:R-:W-:Y:S01]  /*4360*/  MOV R7, R138 ;  /* 0x0000008a00077202 */ /* 0x000fe20000000f00 */
[C---:B------:R-:W-:Y:S06]  /*4370*/  HMMA.16816.F32.BF16 R220, R8.reuse, R72, R148 ;  /* 0x0000004808dc723c */ /* 0x040fec0000041894 */
[----:B------:R-:W-:Y:S01]  /*4380*/  IMAD.MOV.U32 R211, RZ, RZ, R131 ;  /* 0x000000ffffd37224 */ /* 0x000fe200078e0083 */
[----:B------:R-:W-:Y:S01]  /*4390*/  MOV R208, R130 ;  /* 0x0000008200d07202 */ /* 0x000fe20000000f00 */
[----:B------:R-:W-:Y:S01]  /*43a0*/  HMMA.16816.F32.BF16 R136, R8, R60, R140 ;  /* 0x0000003c0888723c */ /* 0x000fe2000004188c */
[----:B------:R-:W-:Y:S01]  /*43b0*/  IMAD.MOV.U32 R207, RZ, RZ, R129 ;  /* 0x000000ffffcf7224 */ /* 0x000fe200078e0081 */
[----:B------:R-:W-:Y:S01]  /*43c0*/  MOV R150, R217 ;  /* 0x000000d900967202 */ /* 0x000fe20000000f00 */
[----:B------:R-:W-:-:S02]  /*43d0*/  IMAD.MOV.U32 R209, RZ, RZ, R128 ;  /* 0x000000ffffd17224 */ /* 0x000fc400078e0080 */
[----:B-1----:R-:W-:Y:S01]  /*43e0*/  FFMA.FTZ R4, R115, c[0x0][0x2d0], -R3 ;  /* 0x0000b40073047a23 */ /* 0x002fe20000010803 */
[----:B------:R-:W-:Y:S01]  /*43f0*/  MOV R115, R181 ;  /* 0x000000b500737202 */ /* 0x000fe20000000f00 */
[----:B------:R-:W-:Y:S01]  /*4400*/  IMAD.MOV.U32 R130, RZ, RZ, R126 ;  /* 0x000000ffff827224 */ /* 0x000fe200078e007e */
[----:B------:R-:W-:Y:S01]  /*4410*/  MOV R131, R125 ;  /* 0x0000007d00837202 */ /* 0x000fe20000000f00 */
[----:B------:R1:W-:Y:S01]  /*4420*/  MUFU.EX2 R235, R4 ;  /* 0x0000000400eb7308 */ /* 0x0003e20000000800 */
[----:B------:R-:W-:Y:S01]  /*4430*/  IMAD.MOV.U32 R129, RZ, RZ, R127 ;  /* 0x000000ffff817224 */ /* 0x000fe200078e007f */
[----:B------:R-:W-:Y:S01]  /*4440*/  MOV R128, R124 ;  /* 0x0000007c00807202 */ /* 0x000fe20000000f00 */
[----:B------:R-:W-:Y:S01]  /*4450*/  IMAD.MOV.U32 R151, RZ, RZ, R218 ;  /* 0x000000ffff977224 */ /* 0x000fe200078e00da */
[----:B------:R-:W-:Y:S01]  /*4460*/  HMMA.16816.F32.BF16 R124, R8, R78, R108 ;  /* 0x0000004e087c723c */ /* 0x000fe2000004186c */
[----:B------:R-:W-:Y:S02]  /*4470*/  IMAD.MOV.U32 R149, RZ, RZ, R216 ;  /* 0x000000ffff957224 */ /* 0x000fe400078e00d8 */
[----:B------:R-:W-:-:S04]  /*4480*/  IMAD.MOV.U32 R148, RZ, RZ, R215 ;  /* 0x000000ffff947224 */ /* 0x000fc800078e00d7 */
[----:B------:R-:W-:Y:S01]  /*4490*/  IMAD.MOV.U32 R109, RZ, RZ, R18 ;  /* 0x000000ffff6d7224 */ /* 0x000fe200078e0012 */
[C---:B------:R-:W-:Y:S01]  /*44a0*/  HMMA.16816.F32.BF16 R140, R8.reuse, R70, R40 ;  /* 0x00000046088c723c */ /* 0x040fe20000041828 */
[----:B------:R-:W-:Y:S01]  /*44b0*/  IMAD.MOV.U32 R110, RZ, RZ, R17 ;  /* 0x000000ffff6e7224 */ /* 0x000fe200078e0011 */
[----:B------:R-:W-:Y:S01]  /*44c0*/  MOV R111, R16 ;  /* 0x00000010006f7202 */ /* 0x000fe20000000f00 */
[----:B------:R-:W-:Y:S01]  /*44d0*/  IMAD.MOV.U32 R6, RZ, RZ, R137 ;  /* 0x000000ffff067224 */ /* 0x000fe200078e0089 */
[----:B------:R-:W-:Y:S01]  /*44e0*/  MOV R213, R139 ;  /* 0x0000008b00d57202 */ /* 0x000fe20000000f00 */
[----:B-1----:R-:W-:Y:S02]  /*44f0*/  FFMA.FTZ R4, R114, c[0x0][0x2d0], -R3 ;  /* 0x0000b40072047a23 */ /* 0x002fe40000010803 */
[----:B------:R-:W-:Y:S01]  /*4500*/  IMAD.MOV.U32 R214, RZ, RZ, R138 ;  /* 0x000000ffffd67224 */ /* 0x000fe200078e008a */
[----:B------:R-:W-:Y:S01]  /*4510*/  HMMA.16816.F32.BF16 R248, R8, R66, R36 ;  /* 0x0000004208f8723c */ /* 0x000fe20000041824 */
[----:B------:R1:W-:Y:S01]  /*4520*/  MUFU.EX2 R238, R4 ;  /* 0x0000000400ee7308 */ /* 0x0003e20000000800 */
[----:B------:R-:W-:-:S02]  /*4530*/  IMAD.MOV.U32 R212, RZ, RZ, R136 ;  /* 0x000000ffffd47224 */ /* 0x000fc400078e0088 */
[----:B------:R-:W-:-:S04]  /*4540*/  IMAD.MOV.U32 R114, RZ, RZ, R7 ;  /* 0x000000ffff727224 */ /* 0x000fc800078e0007 */
[C---:B------:R-:W-:Y:S07]  /*4550*/  HMMA.16816.F32.BF16 R136, R8.reuse, R74, R80 ;  /* 0x0000004a0888723c */ /* 0x040fee0000041850 */
[----:B------:R-:W-:Y:S01]  /*4560*/  IMAD.MOV.U32 R83, RZ, RZ, R6 ;  /* 0x000000ffff537224 */ /* 0x000fe200078e0006 */
[----:B------:R-:W-:Y:S01]  /*4570*/  HMMA.16816.F32.BF16 R244, R8, R62, R32 ;  /* 0x0000003e08f4723c */ /* 0x000fe20000041820 */
[----:B-1----:R-:W-:Y:S02]  /*4580*/  FFMA.FTZ R4, R160, c[0x0][0x2d0], -R0 ;  /* 0x0000b400a0047a23 */ /* 0x002fe40000010800 */
[----:B--2---:R-:W-:-:S02]  /*4590*/  IMAD.MOV.U32 R160, RZ, RZ, R5 ;  /* 0x000000ffffa07224 */ /* 0x004fc400078e0005 */
[----:B------:R1:W-:Y:S03]  /*45a0*/  MUFU.EX2 R117, R4 ;  /* 0x0000000400757308 */ /* 0x0003e60000000800 */
[C---:B------:R-:W-:Y:S08]  /*45b0*/  HMMA.16816.F32.BF16 R216, R8.reuse, R58, R28 ;  /* 0x0000003a08d8723c */ /* 0x040ff0000004181c */
[----:B------:R-:W-:Y:S01]  /*45c0*/  HMMA.16816.F32.BF16 R156, R8, R54, R24 ;  /* 0x00000036089c723c */ /* 0x000fe20000041818 */
[----:B-1----:R-:W-:-:S02]  /*45d0*/  FFMA.FTZ R4, R154, c[0x0][0x2d0], -R0 ;  /* 0x0000b4009a047a23 */ /* 0x002fc40000010800 */
[----:B------:R-:W-:-:S05]  /*45e0*/  IMAD.MOV.U32 R154, RZ, RZ, R130 ;  /* 0x000000ffff9a7224 */ /* 0x000fca00078e0082 */
[----:B------:R-:W-:Y:S01]  /*45f0*/  HMMA.16816.F32.BF16 R200, R8, R94, R20 ;  /* 0x0000005e08c8723c */ /* 0x000fe20000041814 */
[----:B------:R1:W2:Y:S06]  /*4600*/  MUFU.EX2 R116, R4 ;  /* 0x0000000400747308 */ /* 0x0002ac0000000800 */
[----:B----4-:R-:W-:Y:S02]  /*4610*/  F2FP.BF16.PACK_AB R8, R135, R164 ;  /* 0x000000a48708723e */ /* 0x010fe400000010ff */
[----:B---3--:R-:W-:Y:S01]  /*4620*/  F2FP.BF16.PACK_AB R10, R160, R134 ;  /* 0x00000086a00a723e */ /* 0x008fe200000010ff */
[----:B-1----:R-:W-:Y:S01]  /*4630*/  FFMA.FTZ R4, R152, c[0x0][0x2d0], -R0 ;  /* 0x0000b40098047a23 */ /* 0x002fe20000010800 */
[----:B--2---:R-:W-:Y:S01]  /*4640*/  F2FP.BF16.PACK_AB R9, R116, R117 ;  /* 0x000000757409723e */ /* 0x004fe200000010ff */
[----:B------:R-:W-:-:S02]  /*4650*/  IMAD.MOV.U32 R152, RZ, RZ, R128 ;  /* 0x000000ffff987224 */ /* 0x000fc400078e0080 */
[----:B------:R1:W-:Y:S02]  /*4660*/  MUFU.EX2 R118, R4 ;  /* 0x0000000400767308 */ /* 0x0003e40000000800 */
[----:B-1----:R-:W-:-:S06]  /*4670*/  FFMA.FTZ R4, R146, c[0x0][0x2d0], -R0 ;  /* 0x0000b40092047a23 */ /* 0x002fcc0000010800 */
[----:B------:R1:W2:Y:S02]  /*4680*/  MUFU.EX2 R175, R4 ;  /* 0x0000000400af7308 */ /* 0x0002a40000000800 */
[----:B-1----:R-:W-:Y:S01]  /*4690*/  FFMA.FTZ R4, R113, c[0x0][0x2d0], -R3 ;  /* 0x0000b40071047a23 */ /* 0x002fe20000010803 */
[----:B--2---:R-:W-:-:S05]  /*46a0*/  F2FP.BF16.PACK_AB R11, R175, R118 ;  /* 0x00000076af0b723e */ /* 0x004fca00000010ff */
[----:B------:R1:W2:Y:S02]  /*46b0*/  MUFU.EX2 R5, R4 ;  /* 0x0000000400057308 */ /* 0x0002a40000000800 */
[C---:B------:R-:W-:Y:S08]  /*46c0*/  HMMA.16816.F32.BF16 R40, R8.reuse, R44, RZ ;  /* 0x0000002c0828723c */ /* 0x040ff000000418ff */
[----:B------:R-:W-:Y:S01]  /*46d0*/  HMMA.16816.F32.BF16 R36, R8, R48, RZ ;  /* 0x000000300824723c */ /* 0x000fe200000418ff */
[----:B-1----:R-:W-:-:S04]  /*46e0*/  FFMA.FTZ R4, R112, c[0x0][0x2d0], -R3 ;  /* 0x0000b40070047a23 */ /* 0x002fc80000010803 */
[----:B------:R1:W3:Y:S03]  /*46f0*/  MUFU.EX2 R167, R4 ;  /* 0x0000000400a77308 */ /* 0x0002e60000000800 */
[C---:B------:R-:W-:Y:S07]  /*4700*/  HMMA.16816.F32.BF16 R32, R8.reuse, R84, RZ ;  /* 0x000000540820723c */ /* 0x040fee00000418ff */
[----:B------:R-:W-:Y:S01]  /*4710*/  IMAD.MOV.U32 R84, RZ, RZ, R109 ;  /* 0x000000ffff547224 */ /* 0x000fe200078e006d */
[----:B------:R-:W-:Y:S01]  /*4720*/  HMMA.16816.F32.BF16 R20, R8, R100, RZ ;  /* 0x000000640814723c */ /* 0x000fe200000418ff */
[----:B------:R-:W-:-:S02]  /*4730*/  IMAD.MOV.U32 R85, RZ, RZ, R110 ;  /* 0x000000ffff557224 */ /* 0x000fc400078e006e */
[----:B-1----:R-:W-:-:S04]  /*4740*/  FFMA.FTZ R4, R147, c[0x0][0x2d0], -R0 ;  /* 0x0000b40093047a23 */ /* 0x002fc80000010800 */
[----:B--2---:R-:W-:Y:S01]  /*4750*/  MOV R100, R5 ;  /* 0x0000000500647202 */ /* 0x004fe20000000f00 */
[----:B------:R-:W-:Y:S01]  /*4760*/  HMMA.16816.F32.BF16 R28, R8, R88, RZ ;  /* 0x00000058081c723c */ /* 0x000fe200000418ff */
[----:B------:R-:W-:Y:S01]  /*4770*/  IMAD.MOV.U32 R101, RZ, RZ, R180 ;  /* 0x000000ffff657224 */ /* 0x000fe200078e00b4 */
[----:B------:R1:W-:Y:S01]  /*4780*/  MUFU.EX2 R252, R4 ;  /* 0x0000000400fc7308 */ /* 0x0003e20000000800 */
[----:B---3--:R-:W-:-:S04]  /*4790*/  F2FP.BF16.PACK_AB R6, R167, R100 ;  /* 0x00000064a706723e */ /* 0x008fc800000010ff */
[----:B------:R-:W-:Y:S01]  /*47a0*/  MOV R88, R111 ;  /* 0x0000006f00587202 */ /* 0x000fe20000000f00 */
[----:B------:R-:W-:Y:S01]  /*47b0*/  HMMA.16816.F32.BF16 R24, R8, R96, RZ ;  /* 0x000000600818723c */ /* 0x000fe200000418ff */
[----:B------:R-:W-:-:S07]  /*47c0*/  MOV R89, R114 ;  /* 0x0000007200597202 */ /* 0x000fce0000000f00 */
[C---:B------:R-:W-:Y:S01]  /*47d0*/  HMMA.16816.F32.BF16 R16, R8.reuse, R104, RZ ;  /* 0x000000680810723c */ /* 0x040fe200000418ff */
[----:B-1----:R-:W-:Y:S02]  /*47e0*/  FFMA.FTZ R4, R153, c[0x0][0x2d0], -R0 ;  /* 0x0000b40099047a23 */ /* 0x002fe40000010800 */
[----:B------:R-:W-:Y:S02]  /*47f0*/  IMAD.MOV.U32 R153, RZ, RZ, R131 ;  /* 0x000000ffff997224 */ /* 0x000fe400078e0083 */
[----:B------:R1:W2:Y:S02]  /*4800*/  MUFU.EX2 R237, R4 ;  /* 0x0000000400ed7308 */ /* 0x0002a40000000800 */
[----:B------:R-:W-:Y:S01]  /*4810*/  IMAD.MOV.U32 R104, RZ, RZ, R133 ;  /* 0x000000ffff687224 */ /* 0x000fe200078e0085 */
[----:B------:R-:W-:Y:S01]  /*4820*/  MOV R105, R144 ;  /* 0x0000009000697202 */ /* 0x000fe20000000f00 */
[----:B------:R-:W-:Y:S01]  /*4830*/  IMAD.MOV.U32 R133, RZ, RZ, R165 ;  /* 0x000000ffff857224 */ /* 0x000fe200078e00a5 */
[----:B------:R-:W-:Y:S01]  /*4840*/  HMMA.16816.F32.BF16 R44, R8, R46, RZ ;  /* 0x0000002e082c723c */ /* 0x000fe200000418ff */
[----:B------:R-:W-:Y:S01]  /*4850*/  IMAD.MOV.U32 R165, RZ, RZ, R166 ;  /* 0x000000ffffa57224 */ /* 0x000fe200078e00a6 */
[----:B------:R-:W-:Y:S01]  /*4860*/  MOV R166, R148 ;  /* 0x0000009400a67202 */ /* 0x000fe20000000f00 */
[----:B-1----:R-:W-:Y:S01]  /*4870*/  FFMA.FTZ R4, R145, c[0x0][0x2d0], -R0 ;  /* 0x0000b40091047a23 */ /* 0x002fe20000010800 */
[----:B--2---:R-:W-:-:S03]  /*4880*/  F2FP.BF16.PACK_AB R5, R237, R252 ;  /* 0x000000fced05723e */ /* 0x004fc600000010ff */
[----:B------:R1:W-:Y:S02]  /*4890*/  MUFU.EX2 R108, R4 ;  /* 0x00000004006c7308 */ /* 0x0003e40000000800 */
[----:B-1----:R-:W-:Y:S01]  /*48a0*/  FFMA.FTZ R4, R155, c[0x0][0x2d0], -R0 ;  /* 0x0000b4009b047a23 */ /* 0x002fe20000010800 */
[----:B------:R-:W-:-:S05]  /*48b0*/  MOV R155, R129 ;  /* 0x00000081009b7202 */ /* 0x000fca0000000f00 */
[----:B------:R1:W2:Y:S02]  /*48c0*/  MUFU.EX2 R215, R4 ;  /* 0x0000000400d77308 */ /* 0x0002a40000000800 */
[----:B-1----:R-:W-:Y:S02]  /*48d0*/  F2FP.BF16.PACK_AB R4, R238, R235 ;  /* 0x000000ebee04723e */ /* 0x002fe400000010ff */
[----:B--2---:R-:W-:-:S07]  /*48e0*/  F2FP.BF16.PACK_AB R7, R215, R108 ;  /* 0x0000006cd707723e */ /* 0x004fce00000010ff */
[C---:B------:R-:W-:Y:S07]  /*48f0*/  HMMA.16816.F32.BF16 R180, R4.reuse, R76, R40 ;  /* 0x0000004c04b4723c */ /* 0x040fee0000041828 */
[----:B------:R-:W-:Y:S01]  /*4900*/  IMAD.MOV.U32 R76, RZ, RZ, R83 ;  /* 0x000000ffff4c7224 */ /* 0x000fe200078e0053 */
[----:B------:R-:W-:Y:S01]  /*4910*/  HMMA.16816.F32.BF16 R128, R4, R56, R20 ;  /* 0x000000380480723c */ /* 0x000fe20000041814 */
[----:B------:R-:W-:-:S07]  /*4920*/  IMAD.MOV.U32 R77, RZ, RZ, R115 ;  /* 0x000000ffff4d7224 */ /* 0x000fce00078e0073 */
[C---:B------:R-:W-:Y:S07]  /*4930*/  HMMA.16816.F32.BF16 R80, R4.reuse, R72, R36 ;  /* 0x000000480450723c */ /* 0x040fee0000041824 */
[----:B------:R-:W-:Y:S01]  /*4940*/  IMAD.MOV.U32 R72, RZ, RZ, R108 ;  /* 0x000000ffff487224 */ /* 0x000fe200078e006c */
[----:B------:R-:W-:Y:S01]  /*4950*/  MOV R73, R149 ;  /* 0x0000009500497202 */ /* 0x000fe20000000f00 */
[----:B------:R-:W-:Y:S07]  /*4960*/  HMMA.16816.F32.BF16 R108, R4, R68, R32 ;  /* 0x00000044046c723c */ /* 0x000fee0000041820 */
[----:B------:R-:W-:Y:S01]  /*4970*/  IMAD.MOV.U32 R68, RZ, RZ, R150 ;  /* 0x000000ffff447224 */ /* 0x000fe200078e0096 */
[----:B------:R-:W-:Y:S01]  /*4980*/  HMMA.16816.F32.BF16 R32, R8, R90, RZ ;  /* 0x0000005a0820723c */ /* 0x000fe200000418ff */
[----:B------:R-:W-:-:S06]  /*4990*/  IMAD.MOV.U32 R69, RZ, RZ, R151 ;  /* 0x000000ffff457224 */ /* 0x000fcc00078e0097 */
[----:B------:R-:W-:Y:S01]  /*49a0*/  MOV R91, R204 ;  /* 0x000000cc005b7202 */ /* 0x000fe20000000f00 */
[----:B------:R-:W-:Y:S01]  /*49b0*/  HMMA.16816.F32.BF16 R112, R4, R64, R28 ;  /* 0x000000400470723c */ /* 0x000fe2000004181c */
[----:B------:R-:W-:-:S07]  /*49c0*/  IMAD.MOV.U32 R90, RZ, RZ, R205 ;  /* 0x000000ffff5a7224 */ /* 0x000fce00078e00cd */
[C---:B------:R-:W-:Y:S08]  /*49d0*/  HMMA.16816.F32.BF16 R148, R4.reuse, R60, R24 ;  /* 0x0000003c0494723c */ /* 0x040ff00000041818 */
[----:B------:R-:W-:Y:S08]  /*49e0*/  HMMA.16816.F32.BF16 R144, R4, R52, R16 ;  /* 0x000000340490723c */ /* 0x000ff00000041810 */
[C---:B------:R-:W-:Y:S08]  /*49f0*/  HMMA.16816.F32.BF16 R40, R8.reuse, R50, RZ ;  /* 0x000000320828723c */ /* 0x040ff000000418ff */
[C---:B------:R-:W-:Y:S08]  /*4a00*/  HMMA.16816.F32.BF16 R36, R8.reuse, R86, RZ ;  /* 0x000000560824723c */ /* 0x040ff000000418ff */
[C---:B------:R-:W-:Y:S08]  /*4a10*/  HMMA.16816.F32.BF16 R28, R8.reuse, R98, RZ ;  /* 0x00000062081c723c */ /* 0x040ff000000418ff */
[C---:B------:R-:W-:Y:S07]  /*4a20*/  HMMA.16816.F32.BF16 R24, R8.reuse, R102, RZ ;  /* 0x000000660818723c */ /* 0x040fee00000418ff */
[----:B------:R-:W-:Y:S01]  /*4a30*/  IMAD.MOV.U32 R103, RZ, RZ, R105 ;  /* 0x000000ffff677224 */ /* 0x000fe200078e0069 */
[----:B------:R-:W-:Y:S01]  /*4a40*/  HMMA.16816.F32.BF16 R16, R8, R120, RZ ;  /* 0x000000780810723c */ /* 0x000fe200000418ff */
[----:B------:R-:W-:Y:S01]  /*4a50*/  MOV R105, R88 ;  /* 0x0000005800697202 */ /* 0x000fe20000000f00 */
[----:B------:R-:W-:Y:S01]  /*4a60*/  IMAD.MOV.U32 R102, RZ, RZ, R104 ;  /* 0x000000ffff667224 */ /* 0x000fe200078e0068 */
[----:B------:R-:W-:-:S02]  /*4a70*/  MOV R88, R210 ;  /* 0x000000d200587202 */ /* 0x000fc40000000f00 */
[----:B------:R-:W-:Y:S02]  /*4a80*/  MOV R104, R85 ;  /* 0x0000005500687202 */ /* 0x000fe40000000f00 */
[----:B------:R-:W-:Y:S01]  /*4a90*/  IMAD.MOV.U32 R120, RZ, RZ, R212 ;  /* 0x000000ffff787224 */ /* 0x000fe200078e00d4 */
[----:B------:R-:W-:Y:S01]  /*4aa0*/  HMMA.16816.F32.BF16 R20, R8, R106, RZ ;  /* 0x0000006a0814723c */ /* 0x000fe200000418ff */
[----:B------:R-:W-:-:S06]  /*4ab0*/  IMAD.MOV.U32 R121, RZ, RZ, R76 ;  /* 0x000000ffff797224 */ /* 0x000fcc00078e004c */
[----:B------:R-:W-:Y:S01]  /*4ac0*/  IMAD.MOV.U32 R106, RZ, RZ, R89 ;  /* 0x000000ffff6a7224 */ /* 0x000fe200078e0059 */
[----:B------:R-:W-:Y:S01]  /*4ad0*/  HMMA.16816.F32.BF16 R48, R8, R122, RZ ;  /* 0x0000007a0830723c */ /* 0x000fe200000418ff */
[----:B------:R-:W-:Y:S02]  /*4ae0*/  IMAD.MOV.U32 R89, RZ, RZ, R206 ;  /* 0x000000ffff597224 */ /* 0x000fe400078e00ce */
[----:B------:R-:W-:-:S04]  /*4af0*/  IMAD.MOV.U32 R107, RZ, RZ, R84 ;  /* 0x000000ffff6b7224 */ /* 0x000fc800078e0054 */
[----:B------:R-:W-:Y:S01]  /*4b00*/  FFMA.FTZ R8, R169, c[0x0][0x2d0], -R3 ;  /* 0x0000b400a9087a23 */ /* 0x000fe20000010803 */
[----:B------:R-:W-:Y:S01]  /*4b10*/  HMMA.16816.F32.BF16 R64, R4, R66, R32 ;  /* 0x000000420440723c */ /* 0x000fe20000041820 */
[----:B------:R-:W-:Y:S01]  /*4b20*/  MOV R123, R213 ;  /* 0x000000d5007b7202 */ /* 0x000fe20000000f00 */
[----:B------:R-:W-:-:S05]  /*4b30*/  IMAD.MOV.U32 R122, RZ, RZ, R214 ;  /* 0x000000ffff7a7224 */ /* 0x000fca00078e00d6 */
[----:B------:R-:W-:Y:S01]  /*4b40*/  IMAD.MOV.U32 R32, RZ, RZ, R211 ;  /* 0x000000ffff207224 */ /* 0x000fe200078e00d3 */
[C---:B------:R-:W-:Y:S01]  /*4b50*/  HMMA.16816.F32.BF16 R96, R4.reuse, R92, R16 ;  /* 0x0000005c0460723c */ /* 0x040fe20000041810 */
[----:B------:R1:W-:Y:S01]  /*4b60*/  MUFU.EX2 R211, R8 ;  /* 0x0000000800d37308 */ /* 0x0003e20000000800 */
[----:B------:R-:W-:Y:S01]  /*4b70*/  IMAD.MOV.U32 R35, RZ, RZ, R133 ;  /* 0x000000ffff237224 */ /* 0x000fe200078e0085 */
[----:B------:R-:W-:Y:S01]  /*4b80*/  LDSM.16.MT88.4 R16, [R227+0x1100] ;  /* 0x00110000e310783b */ /* 0x000fe20000004200 */
[----:B------:R-:W-:Y:S01]  /*4b90*/  IMAD.MOV.U32 R133, RZ, RZ, R234 ;  /* 0x000000ffff857224 */ /* 0x000fe200078e00ea */
[----:B------:R-:W-:Y:S01]  /*4ba0*/  MOV R33, R73 ;  /* 0x0000004900217202 */ /* 0x000fe20000000f00 */
[----:B------:R-:W-:Y:S01]  /*4bb0*/  IMAD.MOV.U32 R34, RZ, RZ, R72 ;  /* 0x000000ffff227224 */ /* 0x000fe200078e0048 */
[----:B------:R-:W-:Y:S01]  /*4bc0*/  MOV R93, R68 ;  /* 0x00000044005d7202 */ /* 0x000fe20000000f00 */
[----:B------:R-:W-:Y:S01]  /*4bd0*/  HMMA.16816.F32.BF16 R44, R4, R78, R44 ;  /* 0x0000004e042c723c */ /* 0x000fe2000004182c */
[----:B------:R-:W-:-:S07]  /*4be0*/  IMAD.MOV.U32 R92, RZ, RZ, R69 ;  /* 0x000000ffff5c7224 */ /* 0x000fce00078e0045 */
[----:B------:R-:W-:Y:S01]  /*4bf0*/  HMMA.16816.F32.BF16 R40, R4, R74, R40 ;  /* 0x0000004a0428723c */ /* 0x000fe20000041828 */
[----:B-1----:R-:W-:-:S04]  /*4c00*/  FFMA.FTZ R8, R168, c[0x0][0x2d0], -R3 ;  /* 0x0000b400a8087a23 */ /* 0x002fc80000010803 */
[----:B------:R1:W-:Y:S03]  /*4c10*/  MUFU.EX2 R212, R8 ;  /* 0x0000000800d47308 */ /* 0x0003e60000000800 */
[C---:B------:R-:W-:Y:S08]  /*4c20*/  HMMA.16816.F32.BF16 R36, R4.reuse, R70, R36 ;  /* 0x000000460424723c */ /* 0x040ff00000041824 */
[----:B------:R-:W-:Y:S01]  /*4c30*/  HMMA.16816.F32.BF16 R60, R4, R62, R28 ;  /* 0x0000003e043c723c */ /* 0x000fe2000004181c */
[----:B------:R-:W-:Y:S01]  /*4c40*/  LDSM.16.MT88.4 R28, [R226+0x1100] ;  /* 0x00110000e21c783b */ /* 0x000fe20000004200 */
[----:B-1----:R-:W-:Y:S01]  /*4c50*/  FFMA.FTZ R8, R162, c[0x0][0x2d0], -R3 ;  /* 0x0000b400a2087a23 */ /* 0x002fe20000010803 */
[----:B------:R-:W-:-:S05]  /*4c60*/  MOV R162, R208 ;  /* 0x000000d000a27202 */ /* 0x000fca0000000f00 */
[C---:B------:R-:W-:Y:S01]  /*4c70*/  HMMA.16816.F32.BF16 R56, R4.reuse, R58, R24 ;  /* 0x0000003a0438723c */ /* 0x040fe20000041818 */
[----:B------:R1:W-:Y:S01]  /*4c80*/  MUFU.EX2 R213, R8 ;  /* 0x0000000800d57308 */ /* 0x0003e20000000800 */
[----:B------:R-:W-:Y:S06]  /*4c90*/  LDSM.16.MT88.4 R24, [R225+0x1100] ;  /* 0x00110000e118783b */ /* 0x000fec0000004200 */
[C---:B------:R-:W-:Y:S01]  /*4ca0*/  HMMA.16816.F32.BF16 R52, R4.reuse, R54, R20 ;  /* 0x000000360434723c */ /* 0x040fe20000041814 */
[----:B------:R-:W2:Y:S07]  /*4cb0*/  LDSM.16.MT88.4 R20, [R224+0x1100] ;  /* 0x00110000e014783b */ /* 0x000eae0000004200 */
[----:B------:R-:W-:Y:S01]  /*4cc0*/  HMMA.16816.F32.BF16 R48, R4, R94, R48 ;  /* 0x0000005e0430723c */ /* 0x000fe20000041830 */
[----:B-1----:R-:W-:-:S02]  /*4cd0*/  FFMA.FTZ R8, R161, c[0x0][0x2d0], -R3 ;  /* 0x0000b400a1087a23 */ /* 0x002fc40000010803 */
[----:B------:R-:W-:Y:S02]  /*4ce0*/  IMAD.MOV.U32 R161, RZ, RZ, R207 ;  /* 0x000000ffffa17224 */ /* 0x000fe400078e00cf */
[----:B------:R1:W3:Y:S02]  /*4cf0*/  MUFU.EX2 R214, R8 ;  /* 0x0000000800d67308 */ /* 0x0002e40000000800 */
[----:B------:R-:W-:Y:S02]  /*4d00*/  FFMA.FTZ R4, R177, c[0x0][0x2d0], -R13 ;  /* 0x0000b400b1047a23 */ /* 0x000fe4000001080d */
[----:B-1----:R-:W-:Y:S01]  /*4d10*/  FFMA.FTZ R8, R174, c[0x0][0x2d0], -R0 ;  /* 0x0000b400ae087a23 */ /* 0x002fe20000010800 */
[----:B---3--:R-:W-:-:S03]  /*4d20*/  F2FP.BF16.PACK_AB R10, R214, R213 ;  /* 0x000000d5d60a723e */ /* 0x008fc600000010ff */
[----:B------:R1:W-:Y:S08]  /*4d30*/  MUFU.EX2 R174, R4 ;  /* 0x0000000400ae7308 */ /* 0x0003f00000000800 */
[----:B------:R3:W-:Y:S01]  /*4d40*/  MUFU.EX2 R207, R8 ;  /* 0x0000000800cf7308 */ /* 0x0007e20000000800 */
[----:B-1----:R-:W-:-:S07]  /*4d50*/  FFMA.FTZ R4, R184, c[0x0][0x2d0], -R13 ;  /* 0x0000b400b8047a23 */ /* 0x002fce000001080d */
[----:B------:R1:W4:Y:S01]  /*4d60*/  MUFU.EX2 R204, R4 ;  /* 0x0000000400cc7308 */ /* 0x0003220000000800 */
[----:B---3--:R-:W-:-:S07]  /*4d70*/  FFMA.FTZ R8, R170, c[0x0][0x2d0], -R0 ;  /* 0x0000b400aa087a23 */ /* 0x008fce0000010800 */
[----:B------:R3:W2:Y:S01]  /*4d80*/  MUFU.EX2 R208, R8 ;  /* 0x0000000800d07308 */ /* 0x0006a20000000800 */
[----:B-1----:R-:W-:Y:S01]  /*4d90*/  FFMA.FTZ R4, R187, c[0x0][0x2d0], -R12 ;  /* 0x0000b400bb047a23 */ /* 0x002fe2000001080c */
[----:B----4-:R-:W-:-:S06]  /*4da0*/  F2FP.BF16.PACK_AB R6, R204, R174 ;  /* 0x000000aecc06723e */ /* 0x010fcc00000010ff */
[----:B------:R1:W-:Y:S01]  /*4db0*/  MUFU.EX2 R168, R4 ;  /* 0x0000000400a87308 */ /* 0x0003e20000000800 */
[----:B---3--:R-:W-:Y:S01]  /*4dc0*/  FFMA.FTZ R8, R163, c[0x0][0x2d0], -R0 ;  /* 0x0000b400a3087a23 */ /* 0x008fe20000010800 */
[----:B--2---:R-:W-:Y:S01]  /*4dd0*/  F2FP.BF16.PACK_AB R9, R208, R207 ;  /* 0x000000cfd009723e */ /* 0x004fe200000010ff */
[----:B------:R-:W-:-:S05]  /*4de0*/  IMAD.MOV.U32 R163, RZ, RZ, R209 ;  /* 0x000000ffffa37224 */ /* 0x000fca00078e00d1 */
[----:B------:R2:W-:Y:S01]  /*4df0*/  MUFU.EX2 R209, R8 ;  /* 0x0000000800d17308 */ /* 0x0005e20000000800 */
[----:B-1----:R-:W-:-:S07]  /*4e00*/  FFMA.FTZ R4, R186, c[0x0][0x2d0], -R12 ;  /* 0x0000b400ba047a23 */ /* 0x002fce000001080c */
[----:B------:R1:W3:Y:S01]  /*4e10*/  MUFU.EX2 R169, R4 ;  /* 0x0000000400a97308 */ /* 0x0002e20000000800 */
[----:B--2---:R-:W-:Y:S01]  /*4e20*/  FFMA.FTZ R8, R132, c[0x0][0x2d0], -R0 ;  /* 0x0000b40084087a23 */ /* 0x004fe20000010800 */
[----:B------:R-:W-:-:S06]  /*4e30*/  MOV R132, R77 ;  /* 0x0000004d00847202 */ /* 0x000fcc0000000f00 */
[----:B------:R2:W4:Y:S01]  /*4e40*/  MUFU.EX2 R210, R8 ;  /* 0x0000000800d27308 */ /* 0x0005220000000800 */
[----:B-1----:R-:W-:Y:S01]  /*4e50*/  FFMA.FTZ R4, R185, c[0x0][0x2d0], -R12 ;  /* 0x0000b400b9047a23 */ /* 0x002fe2000001080c */
[----:B---3--:R-:W-:-:S06]  /*4e60*/  F2FP.BF16.PACK_AB R5, R169, R168 ;  /* 0x000000a8a905723e */ /* 0x008fcc00000010ff */
[----:B------:R1:W-:Y:S01]  /*4e70*/  MUFU.EX2 R170, R4 ;  /* 0x0000000400aa7308 */ /* 0x0003e20000000800 */
[----:B--2---:R-:W-:Y:S01]  /*4e80*/  FFMA.FTZ R8, R179, c[0x0][0x2d0], -R13 ;  /* 0x0000b400b3087a23 */ /* 0x004fe2000001080d */
[----:B----4-:R-:W-:-:S06]  /*4e90*/  F2FP.BF16.PACK_AB R11, R210, R209 ;  /* 0x000000d1d20b723e */ /* 0x010fcc00000010ff */
[----:B------:R2:W-:Y:S01]  /*4ea0*/  MUFU.EX2 R205, R8 ;  /* 0x0000000800cd7308 */ /* 0x0005e20000000800 */
[----:B-1----:R-:W-:-:S07]  /*4eb0*/  FFMA.FTZ R4, R176, c[0x0][0x2d0], -R12 ;  /* 0x0000b400b0047a23 */ /* 0x002fce000001080c */
[----:B------:R-:W1:Y:S01]  /*4ec0*/  MUFU.EX2 R234, R4 ;  /* 0x0000000400ea7308 */ /* 0x000e620000000800 */
[----:B--2---:R-:W-:-:S07]  /*4ed0*/  FFMA.FTZ R8, R178, c[0x0][0x2d0], -R13 ;  /* 0x0000b400b2087a23 */ /* 0x004fce000001080d */
[----:B------:R-:W2:Y:S01]  /*4ee0*/  MUFU.EX2 R206, R8 ;  /* 0x0000000800ce7308 */ /* 0x000ea20000000800 */
[----:B-1----:R-:W-:Y:S02]  /*4ef0*/  F2FP.BF16.PACK_AB R7, R234, R170 ;  /* 0x000000aaea07723e */ /* 0x002fe400000010ff */
[----:B--2---:R-:W-:Y:S02]  /*4f00*/  F2FP.BF16.PACK_AB R4, R206, R205 ;  /* 0x000000cdce04723e */ /* 0x004fe400000010ff */
[----:B------:R-:W-:-:S05]  /*4f10*/  F2FP.BF16.PACK_AB R8, R212, R211 ;  /* 0x000000d3d408723e */ /* 0x000fca00000010ff */
[----:B------:R-:W-:Y:S07]  /*4f20*/  HMMA.16816.F32.BF16 R176, R4, R20, R196 ;  /* 0x0000001404b0723c */ /* 0x000fee00000418c4 */
[----:B------:R-:W-:Y:S01]  /*4f30*/  IMAD.MOV.U32 R196, RZ, RZ, R163 ;  /* 0x000000ffffc47224 */ /* 0x000fe200078e00a3 */
[----:B------:R-:W-:Y:S01]  /*4f40*/  MOV R197, R161 ;  /* 0x000000a100c57202 */ /* 0x000fe20000000f00 */
[----:B------:R-:W-:Y:S01]  /*4f50*/  IMAD.MOV.U32 R163, RZ, RZ, R241 ;  /* 0x000000ffffa37224 */ /* 0x000fe200078e00f1 */
[----:B------:R-:W-:Y:S01]  /*4f60*/  HMMA.16816.F32.BF16 R68, R8, R24, R80 ;  /* 0x000000180844723c */ /* 0x000fe20000041850 */
[----:B------:R-:W2:Y:S01]  /*4f70*/  LDL.LU R241, [R1+0x88] ;  /* 0x0000880001f17983 */ /* 0x000ea20000300800 */
[----:B------:R-:W-:-:S02]  /*4f80*/  IMAD.MOV.U32 R161, RZ, RZ, R242 ;  /* 0x000000ffffa17224 */ /* 0x000fc400078e00f2 */
[----:B------:R-:W-:Y:S01]  /*4f90*/  IMAD.MOV.U32 R199, RZ, RZ, R32 ;  /* 0x000000ffffc77224 */ /* 0x000fe200078e0020 */
[----:B------:R-:W3:Y:S01]  /*4fa0*/  LDL.LU R242, [R1+0x84] ;  /* 0x0000840001f27983 */ /* 0x000ee20000300800 */
[----:B------:R-:W-:Y:S01]  /*4fb0*/  IMAD.MOV.U32 R32, RZ, RZ, R34 ;  /* 0x000000ffff207224 */ /* 0x000fe200078e0022 */
[----:B------:R-:W-:Y:S01]  /*4fc0*/  MOV R34, R93 ;  /* 0x0000005d00227202 */ /* 0x000fe20000000f00 */
[----:B------:R-:W-:Y:S01]  /*4fd0*/  HMMA.16816.F32.BF16 R72, R4, R24, R220 ;  /* 0x000000180448723c */ /* 0x000fe200000418dc */
[----:B------:R-:W-:-:S07]  /*4fe0*/  IMAD.MOV.U32 R198, RZ, RZ, R162 ;  /* 0x000000ffffc67224 */ /* 0x000fce00078e00a2 */
[-C--:B------:R-:W-:Y:S08]  /*4ff0*/  HMMA.16816.F32.BF16 R76, R4, R26.reuse, R136 ;  /* 0x0000001a044c723c */ /* 0x080ff00000041888 */
[C---:B------:R-:W-:Y:S01]  /*5000*/  HMMA.16816.F32.BF16 R40, R8.reuse, R26, R40 ;  /* 0x0000001a0828723c */ /* 0x040fe20000041828 */
[----:B------:R-:W-:Y:S07]  /*5010*/  LDSM.16.MT88.4 R24, [R224+0x3100] ;  /* 0x00310000e018783b */ /* 0x000fee0000004200 */
[----:B------:R-:W-:Y:S07]  /*5020*/  HMMA.16816.F32.BF16 R180, R8, R20, R180 ;  /* 0x0000001408b4723c */ /* 0x000fee00000418b4 */
[----:B------:R-:W-:Y:S01]  /*5030*/  IMAD.MOV.U32 R21, RZ, RZ, R132 ;  /* 0x000000ffff157224 */ /* 0x000fe200078e0084 */
[----:B------:R-:W-:Y:S01]  /*5040*/  MOV R132, R33 ;  /* 0x0000002100847202 */ /* 0x000fe20000000f00 */
[----:B------:R-:W-:Y:S01]  /*5050*/  HMMA.16816.F32.BF16 R184, R4, R22, R124 ;  /* 0x0000001604b8723c */ /* 0x000fe2000004187c */
[----:B------:R-:W-:-:S06]  /*5060*/  IMAD.MOV.U32 R33, RZ, RZ, R92 ;  /* 0x000000ffff217224 */ /* 0x000fcc00078e005c */
[----:B------:R-:W-:Y:S01]  /*5070*/  IMAD.MOV.U32 R126, RZ, RZ, R21 ;  /* 0x000000ffff7e7224 */ /* 0x000fe200078e0015 */
[----:B------:R-:W-:Y:S01]  /*5080*/  MOV R125, R233 ;  /* 0x000000e9007d7202 */ /* 0x000fe20000000f00 */
[----:B------:R-:W-:Y:S01]  /*5090*/  IMAD.MOV.U32 R124, RZ, RZ, R234 ;  /* 0x000000ffff7c7224 */ /* 0x000fe200078e00ea */
[----:B------:R-:W-:Y:S01]  /*50a0*/  MOV R127, R132 ;  /* 0x00000084007f7202 */ /* 0x000fe20000000f00 */
[----:B------:R-:W-:Y:S01]  /*50b0*/  HMMA.16816.F32.BF16 R44, R8, R22, R44 ;  /* 0x00000016082c723c */ /* 0x000fe2000004182c */
[----:B------:R-:W1:Y:S01]  /*50c0*/  LDSM.16.MT88.4 R20, [R225+0x3100] ;  /* 0x00310000e114783b */ /* 0x000e620000004200 */
[----:B------:R-:W-:-:S06]  /*50d0*/  IMAD.MOV.U32 R80, RZ, RZ, R125 ;  /* 0x000000ffff507224 */ /* 0x000fcc00078e007d */
[C---:B------:R-:W-:Y:S08]  /*50e0*/  HMMA.16816.F32.BF16 R84, R8.reuse, R16, R108 ;  /* 0x000000100854723c */ /* 0x040ff0000004186c */
[-C--:B------:R-:W-:Y:S08]  /*50f0*/  HMMA.16816.F32.BF16 R220, R8, R28.reuse, R112 ;  /* 0x0000001c08dc723c */ /* 0x080ff00000041870 */
[----:B------:R-:W-:Y:S01]  /*5100*/  HMMA.16816.F32.BF16 R104, R4, R28, R104 ;  /* 0x0000001c0468723c */ /* 0x000fe20000041868 */
[----:B------:R-:W-:-:S07]  /*5110*/  MOV R115, R126 ;  /* 0x0000007e00737202 */ /* 0x000fce0000000f00 */
[C---:B------:R-:W-:Y:S07]  /*5120*/  HMMA.16816.F32.BF16 R108, R4.reuse, R30, R248 ;  /* 0x0000001e046c723c */ /* 0x040fee00000418f8 */
[----:B------:R-:W-:Y:S01]  /*5130*/  MOV R248, R127 ;  /* 0x0000007f00f87202 */ /* 0x000fe20000000f00 */
[----:B------:R-:W-:Y:S01]  /*5140*/  HMMA.16816.F32.BF16 R88, R4, R16, R88 ;  /* 0x000000100458723c */ /* 0x000fe20000041858 */
[----:B------:R-:W-:Y:S01]  /*5150*/  IMAD.MOV.U32 R251, RZ, RZ, R32 ;  /* 0x000000fffffb7224 */ /* 0x000fe200078e0020 */
[----:B------:R-:W-:Y:S01]  /*5160*/  MOV R250, R34 ;  /* 0x0000002200fa7202 */ /* 0x000fe20000000f00 */
[----:B------:R-:W-:-:S05]  /*5170*/  IMAD.MOV.U32 R249, RZ, RZ, R33 ;  /* 0x000000fffff97224 */ /* 0x000fca00078e0021 */
[-C--:B------:R-:W-:Y:S08]  /*5180*/  HMMA.16816.F32.BF16 R92, R4, R18.reuse, R140 ;  /* 0x00000012045c723c */ /* 0x080ff0000004188c */
[----:B------:R-:W-:Y:S01]  /*5190*/  HMMA.16816.F32.BF16 R36, R8, R18, R36 ;  /* 0x000000120824723c */ /* 0x000fe20000041824 */
[----:B------:R-:W4:Y:S01]  /*51a0*/  LDSM.16.MT88.4 R16, [R227+0x3100] ;  /* 0x00310000e310783b */ /* 0x000f220000004200 */
[----:B------:R-:W-:Y:S01]  /*51b0*/  MOV R162, R243 ;  /* 0x000000f300a27202 */ /* 0x000fe20000000f00 */
[----:B------:R-:W-:Y:S01]  /*51c0*/  IMAD.MOV.U32 R136, RZ, RZ, R196 ;  /* 0x000000ffff887224 */ /* 0x000fe200078e00c4 */
[----:B------:R-:W-:Y:S01]  /*51d0*/  MOV R137, R197 ;  /* 0x000000c500897202 */ /* 0x000fe20000000f00 */
[----:B------:R-:W-:Y:S01]  /*51e0*/  IMAD.MOV.U32 R138, RZ, RZ, R198 ;  /* 0x000000ffff8a7224 */ /* 0x000fe200078e00c6 */
[----:B------:R-:W-:Y:S01]  /*51f0*/  MOV R198, R162 ;  /* 0x000000a200c67202 */ /* 0x000fe20000000f00 */
[----:B------:R-:W-:Y:S01]  /*5200*/  IMAD.MOV.U32 R139, RZ, RZ, R199 ;  /* 0x000000ffff8b7224 */ /* 0x000fe200078e00c7 */
[----:B------:R-:W-:Y:S01]  /*5210*/  MOV R112, R100 ;  /* 0x0000006400707202 */ /* 0x000fe20000000f00 */
[----:B------:R-:W-:-:S02]  /*5220*/  IMAD.MOV.U32 R196, RZ, RZ, R163 ;  /* 0x000000ffffc47224 */ /* 0x000fc400078e00a3 */
[----:B------:R-:W-:Y:S01]  /*5230*/  IMAD.MOV.U32 R113, RZ, RZ, R103 ;  /* 0x000000ffff717224 */ /* 0x000fe200078e0067 */
[----:B------:R-:W-:Y:S01]  /*5240*/  MOV R103, R231 ;  /* 0x000000e700677202 */ /* 0x000fe20000000f00 */
[----:B------:R-:W-:Y:S02]  /*5250*/  IMAD.MOV.U32 R197, RZ, RZ, R161 ;  /* 0x000000ffffc57224 */ /* 0x000fe400078e00a1 */
[----:B------:R-:W-:Y:S01]  /*5260*/  IMAD.MOV.U32 R114, RZ, RZ, R102 ;  /* 0x000000ffff727224 */ /* 0x000fe200078e0066 */
[----:B-1----:R-:W-:Y:S01]  /*5270*/  HMMA.16816.F32.BF16 R140, R4, R22, R216 ;  /* 0x00000016048c723c */ /* 0x002fe200000418d8 */
[----:B------:R-:W-:-:S07]  /*5280*/  IMAD.MOV.U32 R199, RZ, RZ, R119 ;  /* 0x000000ffffc77224 */ /* 0x000fce00078e0077 */
[----:B------:R-:W-:Y:S01]  /*5290*/  HMMA.16816.F32.BF16 R120, R4, R24, R120 ;  /* 0x000000180478723c */ /* 0x000fe20000041878 */
[----:B------:R-:W-:-:S07]  /*52a0*/  IMAD.MOV.U32 R100, RZ, RZ, R230 ;  /* 0x000000ffff647224 */ /* 0x000fce00078e00e6 */
[----:B------:R-:W-:Y:S01]  /*52b0*/  HMMA.16816.F32.BF16 R60, R8, R26, R60 ;  /* 0x0000001a083c723c */ /* 0x000fe2000004183c */
[----:B------:R-:W-:Y:S01]  /*52c0*/  IMAD.MOV.U32 R102, RZ, RZ, R232 ;  /* 0x000000ffff667224 */ /* 0x000fe200078e00e8 */
[----:B------:R-:W-:Y:S01]  /*52d0*/  MOV R219, R248 ;  /* 0x000000f800db7202 */ /* 0x000fe20000000f00 */
[----:B------:R-:W-:Y:S01]  /*52e0*/  IMAD.MOV.U32 R83, RZ, RZ, R235 ;  /* 0x000000ffff537224 */ /* 0x000fe200078e00eb */
[----:B------:R-:W-:Y:S01]  /*52f0*/  MOV R132, R236 ;  /* 0x000000ec00847202 */ /* 0x000fe20000000f00 */
[----:B------:R1:W5:Y:S03]  /*5300*/  LDL.LU R243, [R1+0x80] ;  /* 0x0000800001f37983 */ /* 0x0003660000300800 */
[C---:B------:R-:W-:Y:S08]  /*5310*/  HMMA.16816.F32.BF16 R136, R4.reuse, R20, R136 ;  /* 0x000000140488723c */ /* 0x040ff00000041888 */
[C---:B----4-:R-:W-:Y:S08]  /*5320*/  HMMA.16816.F32.BF16 R152, R4.reuse, R16, R152 ;  /* 0x000000100498723c */ /* 0x050ff00000041898 */
[----:B------:R-:W-:Y:S08]  /*5330*/  HMMA.16816.F32.BF16 R156, R4, R18, R156 ;  /* 0x00000012049c723c */ /* 0x000ff0000004189c */
[----:B------:R-:W-:Y:S01]  /*5340*/  HMMA.16816.F32.BF16 R56, R8, R22, R56 ;  /* 0x000000160838723c */ /* 0x000fe20000041838 */
[----:B------:R-:W-:-:S02]  /*5350*/  IMAD.MOV.U32 R163, RZ, RZ, R237 ;  /* 0x000000ffffa37224 */ /* 0x000fc400078e00ed */
[----:B------:R-:W-:Y:S02]  /*5360*/  IMAD.MOV.U32 R161, RZ, RZ, R238 ;  /* 0x000000ffffa17224 */ /* 0x000fe400078e00ee */
[----:B------:R-:W-:-:S03]  /*5370*/  IMAD.MOV.U32 R162, RZ, RZ, R133 ;  /* 0x000000ffffa27224 */ /* 0x000fc600078e0085 */
[----:B------:R-:W-:Y:S01]  /*5380*/  HMMA.16816.F32.BF16 R52, R8, R18, R52 ;  /* 0x000000120834723c */ /* 0x000fe20000041834 */
[----:B---3--:R-:W-:Y:S01]  /*5390*/  MOV R81, R242 ;  /* 0x000000f200517202 */ /* 0x008fe20000000f00 */
[----:B--2---:R-:W-:Y:S01]  /*53a0*/  IMAD.MOV.U32 R82, RZ, RZ, R241 ;  /* 0x000000ffff527224 */ /* 0x004fe200078e00f1 */
[----:B------:R-:W-:Y:S01]  /*53b0*/  MOV R133, R239 ;  /* 0x000000ef00857202 */ /* 0x000fe20000000f00 */
[----:B------:R-:W-:Y:S01]  /*53c0*/  IMAD.MOV.U32 R119, RZ, RZ, R240 ;  /* 0x000000ffff777224 */ /* 0x000fe200078e00f0 */
[----:B------:R1:W5:Y:S01]  /*53d0*/  LDL.LU R242, [R1+0x7c] ;  /* 0x00007c0001f27983 */ /* 0x0003620000300800 */
[----:B------:R-:W-:Y:S02]  /*53e0*/  IMAD.MOV.U32 R28, RZ, RZ, R81 ;  /* 0x000000ffff1c7224 */ /* 0x000fe400078e0051 */
[----:B------:R-:W-:Y:S01]  /*53f0*/  IMAD.MOV.U32 R81, RZ, RZ, R124 ;  /* 0x000000ffff517224 */ /* 0x000fe200078e007c */
[----:B------:R1:W5:Y:S01]  /*5400*/  LDL.LU R241, [R1+0x78] ;  /* 0x0000780001f17983 */ /* 0x0003620000300800 */
[----:B------:R-:W-:Y:S01]  /*5410*/  HMMA.16816.F32.BF16 R124, R4, R26, R244 ;  /* 0x0000001a047c723c */ /* 0x000fe200000418f4 */
[----:B------:R-:W-:-:S02]  /*5420*/  IMAD.MOV.U32 R29, RZ, RZ, R82 ;  /* 0x000000ffff1d7224 */ /* 0x000fc400078e0052 */
[----:B------:R1:W5:Y:S04]  /*5430*/  LDL.LU R240, [R1+0x74] ;  /* 0x0000740001f07983 */ /* 0x0003680000300800 */
[----:B------:R-:W-:Y:S01]  /*5440*/  IMAD.MOV.U32 R247, RZ, RZ, R35 ;  /* 0x000000fffff77224 */ /* 0x000fe200078e0023 */
[----:B------:R-:W-:Y:S01]  /*5450*/  MOV R245, R100 ;  /* 0x0000006400f57202 */ /* 0x000fe20000000f00 */
[----:B------:R-:W2:Y:S01]  /*5460*/  LDSM.16.MT88.4 R32, [R226+0x3100] ;  /* 0x00310000e220783b */ /* 0x000ea20000004200 */
[----:B------:R-:W-:Y:S02]  /*5470*/  IMAD.MOV.U32 R246, RZ, RZ, R249 ;  /* 0x000000fffff67224 */ /* 0x000fe400078e00f9 */
[----:B------:R-:W-:Y:S02]  /*5480*/  IMAD.MOV.U32 R218, RZ, RZ, R247 ;  /* 0x000000ffffda7224 */ /* 0x000fe400078e00f7 */
[----:B------:R-:W-:Y:S01]  /*5490*/  IMAD.MOV.U32 R244, RZ, RZ, R101 ;  /* 0x000000fffff47224 */ /* 0x000fe200078e0065 */
[----:B------:R-:W-:Y:S01]  /*54a0*/  MOV R82, R83 ;  /* 0x0000005300527202 */ /* 0x000fe20000000f00 */
[----:B------:R-:W-:Y:S01]  /*54b0*/  IMAD.MOV.U32 R247, RZ, RZ, R250 ;  /* 0x000000fffff77224 */ /* 0x000fe200078e00fa */
[----:B------:R1:W5:Y:S01]  /*54c0*/  LDL.LU R239, [R1+0x70] ;  /* 0x0000700001ef7983 */ /* 0x0003620000300800 */
[----:B------:R-:W-:-:S02]  /*54d0*/  IMAD.MOV.U32 R249, RZ, RZ, R102 ;  /* 0x000000fffff97224 */ /* 0x000fc400078e0066 */
[----:B------:R-:W-:Y:S01]  /*54e0*/  IMAD.MOV.U32 R250, RZ, RZ, R103 ;  /* 0x000000fffffa7224 */ /* 0x000fe200078e0067 */
[----:B------:R1:W5:Y:S01]  /*54f0*/  LDL.LU R238, [R1+0x6c] ;  /* 0x00006c0001ee7983 */ /* 0x0003620000300800 */
[C---:B--2---:R-:W-:Y:S01]  /*5500*/  HMMA.16816.F32.BF16 R196, R4.reuse, R32, R196 ;  /* 0x0000002004c4723c */ /* 0x044fe200000418c4 */
[----:B------:R-:W-:Y:S02]  /*5510*/  IMAD.MOV.U32 R83, RZ, RZ, R167 ;  /* 0x000000ffff537224 */ /* 0x000fe400078e00a7 */
[----:B------:R1:W5:Y:S05]  /*5520*/  LDL.LU R237, [R1+0x68] ;  /* 0x0000680001ed7983 */ /* 0x00036a0000300800 */
[----:B------:R-:W-:Y:S01]  /*5530*/  HMMA.16816.F32.BF16 R100, R4, R34, R200 ;  /* 0x000000220464723c */ /* 0x000fe200000418c8 */
[----:B------:R-:W-:Y:S01]  /*5540*/  MOV R248, R83 ;  /* 0x0000005300f87202 */ /* 0x000fe20000000f00 */
[----:B------:R-:W-:Y:S01]  /*5550*/  IMAD.MOV.U32 R167, RZ, RZ, R229 ;  /* 0x000000ffffa77224 */ /* 0x000fe200078e00e5 */
[----:B------:R1:W5:Y:S04]  /*5560*/  LDL.LU R236, [R1+0x64] ;  /* 0x0000640001ec7983 */ /* 0x0003680000300800 */
[----:B------:R-:W-:Y:S01]  /*5570*/  FFMA.FTZ R4, R195, c[0x0][0x2d0], -R3 ;  /* 0x0000b400c3047a23 */ /* 0x000fe20000010803 */
[----:B------:R-:W-:Y:S01]  /*5580*/  MOV R200, R218 ;  /* 0x000000da00c87202 */ /* 0x000fe20000000f00 */
[----:B------:R-:W-:Y:S01]  /*5590*/  IMAD.MOV.U32 R201, RZ, RZ, R219 ;  /* 0x000000ffffc97224 */ /* 0x000fe200078e00db */
[----:B------:R-:W-:Y:S01]  /*55a0*/  MOV R203, R29 ;  /* 0x0000001d00cb7202 */ /* 0x000fe20000000f00 */
[----:B------:R-:W-:Y:S01]  /*55b0*/  HMMA.16816.F32.BF16 R216, R8, R30, R64 ;  /* 0x0000001e08d8723c */ /* 0x000fe20000041840 */
[----:B------:R-:W-:Y:S01]  /*55c0*/  IMAD.MOV.U32 R202, RZ, RZ, R28 ;  /* 0x000000ffffca7224 */ /* 0x000fe200078e001c */
[----:B------:R1:W5:Y:S01]  /*55d0*/  LDL.LU R235, [R1+0x60] ;  /* 0x0000600001eb7983 */ /* 0x0003620000300800 */
[----:B------:R-:W-:-:S03]  /*55e0*/  IMAD.MOV.U32 R83, RZ, RZ, R228 ;  /* 0x000000ffff537224 */ /* 0x000fc600078e00e4 */
[----:B------:R1:W5:Y:S02]  /*55f0*/  LDL.LU R234, [R1+0x5c] ;  /* 0x00005c0001ea7983 */ /* 0x0003640000300800 */
[C---:B------:R-:W-:Y:S01]  /*5600*/  HMMA.16816.F32.BF16 R64, R8.reuse, R24, R148 ;  /* 0x000000180840723c */ /* 0x040fe20000041894 */
[----:B------:R2:W-:Y:S01]  /*5610*/  MUFU.EX2 R24, R4 ;  /* 0x0000000400187308 */ /* 0x0005e20000000800 */
[----:B------:R1:W5:Y:S04]  /*5620*/  LDL.LU R233, [R1+0x58] ;  /* 0x0000580001e97983 */ /* 0x0003680000300800 */
[----:B------:R1:W5:Y:S02]  /*5630*/  LDL.LU R232, [R1+0x54] ;  /* 0x0000540001e87983 */ /* 0x0003640000300800 */
[C---:B------:R-:W-:Y:S02]  /*5640*/  HMMA.16816.F32.BF16 R28, R8.reuse, R20, R128 ;  /* 0x00000014081c723c */ /* 0x040fe40000041880 */
[----:B------:R-:W-:Y:S04]  /*5650*/  LDSM.16.MT88.4 R128, [R224+0x3900] ;  /* 0x00390000e080783b */ /* 0x000fe80000004200 */
[----:B------:R1:W5:Y:S01]  /*5660*/  LDL.LU R231, [R1+0x50] ;  /* 0x0000500001e77983 */ /* 0x0003620000300800 */
[--C-:B--2---:R-:W-:Y:S01]  /*5670*/  FFMA.FTZ R4, R194, c[0x0][0x2d0], -R3.reuse ;  /* 0x0000b400c2047a23 */ /* 0x104fe20000010803 */
[C---:B------:R-:W-:Y:S02]  /*5680*/  HMMA.16816.F32.BF16 R148, R8.reuse, R16, R144 ;  /* 0x000000100894723c */ /* 0x040fe40000041890 */
[----:B------:R-:W-:Y:S01]  /*5690*/  LDSM.16.MT88.4 R144, [R225+0x3900] ;  /* 0x00390000e190783b */ /* 0x000fe20000004200 */
[----:B------:R2:W3:Y:S03]  /*56a0*/  MUFU.EX2 R25, R4 ;  /* 0x0000000400197308 */ /* 0x0004e60000000800 */
[----:B------:R1:W5:Y:S02]  /*56b0*/  LDL.LU R230, [R1+0x4c] ;  /* 0x00004c0001e67983 */ /* 0x0003640000300800 */
[----:B------:R-:W-:Y:S02]  /*56c0*/  HMMA.16816.F32.BF16 R48, R8, R34, R48 ;  /* 0x000000220830723c */ /* 0x000fe40000041830 */
[----:B------:R1:W5:Y:S04]  /*56d0*/  LDL.LU R229, [R1+0x48] ;  /* 0x0000480001e57983 */ /* 0x0003680000300800 */
[----:B------:R1:W5:Y:S01]  /*56e0*/  LDL.LU R228, [R1+0x44] ;  /* 0x0000440001e47983 */ /* 0x0003620000300800 */
[----:B--2---:R-:W-:-:S02]  /*56f0*/  FFMA.FTZ R4, R193, c[0x0][0x2d0], -R3 ;  /* 0x0000b400c1047a23 */ /* 0x004fc40000010803 */
[----:B------:R-:W-:-:S04]  /*5700*/  FFMA.FTZ R3, R192, c[0x0][0x2d0], -R3 ;  /* 0x0000b400c0037a23 */ /* 0x000fc80000010803 */
[----:B------:R2:W-:Y:S02]  /*5710*/  MUFU.EX2 R26, R3 ;  /* 0x00000003001a7308 */ /* 0x0005e40000000800 */
[----:B--2---:R-:W-:-:S06]  /*5720*/  FFMA.FTZ R3, R191, c[0x0][0x2d0], -R0 ;  /* 0x0000b400bf037a23 */ /* 0x004fcc0000010800 */
[----:B------:R2:W-:Y:S02]  /*5730*/  MUFU.EX2 R20, R3 ;  /* 0x0000000300147308 */ /* 0x0005e40000000800 */
[----:B--2---:R-:W-:-:S06]  /*5740*/  FFMA.FTZ R3, R190, c[0x0][0x2d0], -R0 ;  /* 0x0000b400be037a23 */ /* 0x004fcc0000010800 */
[----:B------:R2:W4:Y:S02]  /*5750*/  MUFU.EX2 R22, R3 ;  /* 0x0000000300167308 */ /* 0x0005240000000800 */
[--C-:B--2---:R-:W-:Y:S02]  /*5760*/  FFMA.FTZ R3, R189, c[0x0][0x2d0], -R0.reuse ;  /* 0x0000b400bd037a23 */ /* 0x104fe40000010800 */
[----:B------:R-:W-:Y:S02]  /*5770*/  FFMA.FTZ R0, R188, c[0x0][0x2d0], -R0 ;  /* 0x0000b400bc007a23 */ /* 0x000fe40000010800 */
[----:B------:R-:W2:Y:S02]  /*5780*/  LDSM.16.MT88.4 R188, [R224+0x1900] ;  /* 0x00190000e0bc783b */ /* 0x000ea40000004200 */
[----:B------:R1:W-:Y:S02]  /*5790*/  MUFU.EX2 R21, R0 ;  /* 0x0000000000157308 */ /* 0x0003e40000000800 */
[----:B-1----:R-:W-:-:S02]  /*57a0*/  FFMA.FTZ R0, R200, c[0x0][0x2d0], -R13 ;  /* 0x0000b400c8007a23 */ /* 0x002fc4000001080d */
[----:B------:R-:W-:Y:S02]  /*57b0*/  IMAD.MOV.U32 R200, RZ, RZ, R201 ;  /* 0x000000ffffc87224 */ /* 0x000fe400078e00c9 */
[----:B------:R-:W-:Y:S01]  /*57c0*/  IMAD.MOV.U32 R201, RZ, RZ, R202 ;  /* 0x000000ffffc97224 */ /* 0x000fe200078e00ca */
[----:B------:R-:W-:Y:S01]  /*57d0*/  MOV R202, R203 ;  /* 0x000000cb00ca7202 */ /* 0x000fe20000000f00 */
[----:B------:R1:W-:Y:S01]  /*57e0*/  MUFU.EX2 R16, R0 ;  /* 0x0000000000107308 */ /* 0x0003e20000000800 */
[----:B------:R-:W-:Y:S02]  /*57f0*/  IMAD.MOV.U32 R203, RZ, RZ, R244 ;  /* 0x000000ffffcb7224 */ /* 0x000fe400078e00f4 */
[----:B------:R-:W-:Y:S01]  /*5800*/  IMAD.MOV.U32 R244, RZ, RZ, R245 ;  /* 0x000000fffff47224 */ /* 0x000fe200078e00f5 */
[----:B------:R-:W-:Y:S01]  /*5810*/  MOV R245, R251 ;  /* 0x000000fb00f57202 */ /* 0x000fe20000000f00 */
[----:B------:R-:W-:Y:S02]  /*5820*/  IMAD.MOV.U32 R251, RZ, RZ, R112 ;  /* 0x000000fffffb7224 */ /* 0x000fe400078e0070 */
[----:B------:R-:W-:Y:S01]  /*5830*/  IMAD.MOV.U32 R112, RZ, RZ, R113 ;  /* 0x000000ffff707224 */ /* 0x000fe200078e0071 */
[----:B------:R-:W-:Y:S01]  /*5840*/  MOV R113, R114 ;  /* 0x0000007200717202 */ /* 0x000fe20000000f00 */
[----:B------:R-:W-:-:S02]  /*5850*/  IMAD.MOV.U32 R114, RZ, RZ, R115 ;  /* 0x000000ffff727224 */ /* 0x000fc400078e0073 */
[----:B-1----:R-:W-:-:S04]  /*5860*/  FFMA.FTZ R0, R200, c[0x0][0x2d0], -R13 ;  /* 0x0000b400c8007a23 */ /* 0x002fc8000001080d */
[----:B------:R1:W-:Y:S01]  /*5870*/  MUFU.EX2 R17, R0 ;  /* 0x0000000000117308 */ /* 0x0003e20000000800 */
[----:B------:R-:W-:Y:S01]  /*5880*/  IMAD.MOV.U32 R115, RZ, RZ, R80 ;  /* 0x000000ffff737224 */ /* 0x000fe200078e0050 */
[----:B------:R-:W-:Y:S01]  /*5890*/  MOV R80, R81 ;  /* 0x0000005100507202 */ /* 0x000fe20000000f00 */
[----:B------:R-:W-:Y:S02]  /*58a0*/  IMAD.MOV.U32 R81, RZ, RZ, R82 ;  /* 0x000000ffff517224 */ /* 0x000fe400078e0052 */
[----:B------:R-:W-:Y:S01]  /*58b0*/  IMAD.MOV.U32 R82, RZ, RZ, R132 ;  /* 0x000000ffff527224 */ /* 0x000fe200078e0084 */
[----:B------:R-:W-:Y:S01]  /*58c0*/  MOV R132, R163 ;  /* 0x000000a300847202 */ /* 0x000fe20000000f00 */
[----:B------:R-:W-:Y:S02]  /*58d0*/  IMAD.MOV.U32 R163, RZ, RZ, R161 ;  /* 0x000000ffffa37224 */ /* 0x000fe400078e00a1 */
[----:B-1----:R-:W-:-:S04]  /*58e0*/  FFMA.FTZ R0, R201, c[0x0][0x2d0], -R13 ;  /* 0x0000b400c9007a23 */ /* 0x002fc8000001080d */
[----:B------:R1:W-:Y:S01]  /*58f0*/  MUFU.EX2 R18, R0 ;  /* 0x0000000000127308 */ /* 0x0003e20000000800 */
[----:B------:R-:W-:Y:S01]  /*5900*/  IMAD.MOV.U32 R161, RZ, RZ, R162 ;  /* 0x000000ffffa17224 */ /* 0x000fe200078e00a2 */
[----:B------:R-:W-:Y:S01]  /*5910*/  MOV R162, R175 ;  /* 0x000000af00a27202 */ /* 0x000fe20000000f00 */
[----:B------:R-:W-:Y:S01]  /*5920*/  IMAD.MOV.U32 R200, RZ, RZ, R244 ;  /* 0x000000ffffc87224 */ /* 0x000fe200078e00f4 */
[----:B------:R-:W-:Y:S01]  /*5930*/  MOV R244, R251 ;  /* 0x000000fb00f47202 */ /* 0x000fe20000000f00 */
[----:B------:R-:W-:-:S03]  /*5940*/  IMAD.MOV.U32 R251, RZ, RZ, R115 ;  /* 0x000000fffffb7224 */ /* 0x000fc600078e0073 */
[----:B------:R-:W2:Y:S01]  /*5950*/  MUFU.EX2 R27, R4 ;  /* 0x00000004001b7308 */ /* 0x000ea20000000800 */
[----:B------:R-:W-:Y:S02]  /*5960*/  IMAD.MOV.U32 R115, RZ, RZ, R132 ;  /* 0x000000ffff737224 */ /* 0x000fe400078e0084 */
[----:B-1----:R-:W-:Y:S01]  /*5970*/  FFMA.FTZ R0, R202, c[0x0][0x2d0], -R13 ;  /* 0x0000b400ca007a23 */ /* 0x002fe2000001080d */
[----:B------:R-:W-:-:S04]  /*5980*/  MOV R132, R163 ;  /* 0x000000a300847202 */ /* 0x000fc80000000f00 */
[----:B------:R-:W1:Y:S01]  /*5990*/  MUFU.EX2 R23, R3 ;  /* 0x0000000300177308 */ /* 0x000e620000000800 */
[----:B------:R-:W-:Y:S01]  /*59a0*/  IMAD.MOV.U32 R163, RZ, RZ, R161 ;  /* 0x000000ffffa37224 */ /* 0x000fe200078e00a1 */
[----:B------:R-:W-:Y:S01]  /*59b0*/  HMMA.16816.F32.BF16 R192, R8, R32, R96 ;  /* 0x0000002008c0723c */ /* 0x000fe20000041860 */
[----:B------:R-:W-:Y:S01]  /*59c0*/  IMAD.MOV.U32 R161, RZ, RZ, R162 ;  /* 0x000000ffffa17224 */ /* 0x000fe200078e00a2 */
[----:B------:R1:W5:Y:S04]  /*59d0*/  LDL.LU R175, [R1+0x40] ;  /* 0x0000400001af7983 */ /* 0x0003680000300800 */
[----:B------:R2:W-:Y:S01]  /*59e0*/  MUFU.EX2 R19, R0 ;  /* 0x0000000000137308 */ /* 0x0005e20000000800 */
[----:B------:R-:W-:Y:S01]  /*59f0*/  MOV R162, R160 ;  /* 0x000000a000a27202 */ /* 0x000fe20000000f00 */
[----:B------:R-:W-:Y:S01]  /*5a00*/  IMAD.MOV.U32 R160, RZ, RZ, R165 ;  /* 0x000000ffffa07224 */ /* 0x000fe200078e00a5 */
[----:B------:R-:W-:Y:S01]  /*5a10*/  MOV R165, R166 ;  /* 0x000000a600a57202 */ /* 0x000fe20000000f00 */
[----:B------:R-:W-:Y:S01]  /*5a20*/  IMAD.MOV.U32 R166, RZ, RZ, R15 ;  /* 0x000000ffffa67224 */ /* 0x000fe200078e000f */
[----:B------:R-:W1:Y:S01]  /*5a30*/  LDSM.16.MT88.4 R96, [R227+0x1900] ;  /* 0x00190000e360783b */ /* 0x000e620000004200 */
[----:B--2---:R-:W-:-:S02]  /*5a40*/  FFMA.FTZ R0, R83, c[0x0][0x2d0], -R12 ;  /* 0x0000b40053007a23 */ /* 0x004fc4000001080c */
[----:B------:R-:W-:Y:S02]  /*5a50*/  IMAD.MOV.U32 R83, RZ, RZ, R14 ;  /* 0x000000ffff537224 */ /* 0x000fe400078e000e */
[----:B------:R2:W-:Y:S02]  /*5a60*/  MUFU.EX2 R14, R0 ;  /* 0x00000000000e7308 */ /* 0x0005e40000000800 */
[----:B--2---:R-:W-:-:S06]  /*5a70*/  FFMA.FTZ R0, R203, c[0x0][0x2d0], -R12 ;  /* 0x0000b400cb007a23 */ /* 0x004fcc000001080c */
[----:B------:R2:W1:Y:S01]  /*5a80*/  MUFU.EX2 R15, R0 ;  /* 0x00000000000f7308 */ /* 0x0004620000000800 */
[----:B------:R-:W-:Y:S02]  /*5a90*/  IMAD.MOV.U32 R201, RZ, RZ, R112 ;  /* 0x000000ffffc97224 */ /* 0x000fe400078e0070 */
[----:B--2---:R-:W-:-:S05]  /*5aa0*/  FFMA.FTZ R0, R83, c[0x0][0x2d0], -R12 ;  /* 0x0000b40053007a23 */ /* 0x004fca000001080c */
[----:B------:R2:W-:Y:S01]  /*5ab0*/  MUFU.EX2 R13, R0 ;  /* 0x00000000000d7308 */ /* 0x0005e20000000800 */
[----:B------:R-:W-:Y:S01]  /*5ac0*/  IMAD.MOV.U32 R202, RZ, RZ, R113 ;  /* 0x000000ffffca7224 */ /* 0x000fe200078e0071 */
[----:B------:R-:W-:Y:S01]  /*5ad0*/  MOV R203, R114 ;  /* 0x0000007200cb7202 */ /* 0x000fe20000000f00 */
[----:B------:R-:W-:Y:S01]  /*5ae0*/  IMAD.MOV.U32 R112, RZ, RZ, R80 ;  /* 0x000000ffff707224 */ /* 0x000fe200078e0050 */
[----:B------:R-:W-:Y:S01]  /*5af0*/  MOV R113, R81 ;  /* 0x0000005100717202 */ /* 0x000fe20000000f00 */
[----:B------:R-:W-:Y:S02]  /*5b00*/  IMAD.MOV.U32 R114, RZ, RZ, R82 ;  /* 0x000000ffff727224 */ /* 0x000fe400078e0052 */
[----:B--2---:R-:W-:Y:S02]  /*5b10*/  FFMA.FTZ R0, R200, c[0x0][0x2d0], -R12 ;  /* 0x0000b400c8007a23 */ /* 0x004fe4000001080c */
[----:B------:R-:W-:Y:S01]  /*5b20*/  IMAD.MOV.U32 R7, RZ, RZ, R251 ;  /* 0x000000ffff077224 */ /* 0x000fe200078e00fb */
[----:B------:R-:W-:Y:S01]  /*5b30*/  MOV R34, R132 ;  /* 0x0000008400227202 */ /* 0x000fe20000000f00 */
[----:B------:R2:W1:Y:S01]  /*5b40*/  MUFU.EX2 R12, R0 ;  /* 0x00000000000c7308 */ /* 0x0004620000000800 */
[----:B------:R-:W-:Y:S01]  /*5b50*/  MOV R251, R112 ;  /* 0x0000007000fb7202 */ /* 0x000fe20000000f00 */
[----:B------:R-:W-:Y:S01]  /*5b60*/  IMAD.MOV.U32 R112, RZ, RZ, R113 ;  /* 0x000000ffff707224 */ /* 0x000fe200078e0071 */
[----:B------:R-:W-:Y:S01]  /*5b70*/  MOV R113, R114 ;  /* 0x0000007200717202 */ /* 0x000fe20000000f00 */
[----:B------:R-:W-:Y:S01]  /*5b80*/  IMAD.MOV.U32 R35, RZ, RZ, R115 ;  /* 0x000000ffff237224 */ /* 0x000fe200078e0073 */
[----:B------:R-:W-:Y:S01]  /*5b90*/  MOV R115, R161 ;  /* 0x000000a100737202 */ /* 0x000fe20000000f00 */
[----:B------:R-:W-:Y:S01]  /*5ba0*/  IMAD.MOV.U32 R114, RZ, RZ, R163 ;  /* 0x000000ffff727224 */ /* 0x000fe200078e00a3 */
[----:B------:R-:W-:Y:S01]  /*5bb0*/  MOV R163, R160 ;  /* 0x000000a000a37202 */ /* 0x000fe20000000f00 */
[----:B------:R-:W-:Y:S01]  /*5bc0*/  IMAD.MOV.U32 R132, RZ, RZ, R162 ;  /* 0x000000ffff847224 */ /* 0x000fe200078e00a2 */
[----:B------:R-:W1:Y:S01]  /*5bd0*/  LDSM.16.MT88.4 R80, [R225+0x1900] ;  /* 0x00190000e150783b */ /* 0x000e620000004200 */
[----:B------:R-:W-:Y:S01]  /*5be0*/  MOV R33, R201 ;  /* 0x000000c900217202 */ /* 0x000fe20000000f00 */
[----:B------:R-:W-:Y:S01]  /*5bf0*/  IMAD.MOV.U32 R32, RZ, RZ, R202 ;  /* 0x000000ffff207224 */ /* 0x000fe200078e00ca */
[----:B------:R-:W-:Y:S01]  /*5c00*/  MOV R6, R203 ;  /* 0x000000cb00067202 */ /* 0x000fe20000000f00 */
[----:B------:R-:W-:Y:S01]  /*5c10*/  IMAD.MOV.U32 R161, RZ, RZ, R165 ;  /* 0x000000ffffa17224 */ /* 0x000fe200078e00a5 */
[----:B------:R-:W-:Y:S01]  /*5c20*/  MOV R162, R166 ;  /* 0x000000a600a27202 */ /* 0x000fe20000000f00 */
[----:B------:R-:W-:Y:S01]  /*5c30*/  IMAD.MOV.U32 R160, RZ, RZ, R167 ;  /* 0x000000ffffa07224 */ /* 0x000fe200078e00a7 */
[----:B---3--:R-:W-:Y:S01]  /*5c40*/  F2FP.BF16.PACK_AB R200, R25, R24 ;  /* 0x0000001819c8723e */ /* 0x008fe200000010ff */
[----:B--2---:R-:W-:Y:S01]  /*5c50*/  FADD.FTZ R0, R164, R135 ;  /* 0x00000087a4007221 */ /* 0x004fe20000010000 */
[----:B----4-:R-:W-:-:S02]  /*5c60*/  F2FP.BF16.PACK_AB R201, R22, R20 ;  /* 0x0000001416c9723e */ /* 0x010fc400000010ff */
[----:B------:R-:W-:Y:S02]  /*5c70*/  F2FP.BF16.PACK_AB R202, R26, R27 ;  /* 0x0000001b1aca723e */ /* 0x000fe400000010ff */
[----:B-1----:R-:W-:Y:S02]  /*5c80*/  F2FP.BF16.PACK_AB R203, R21, R23 ;  /* 0x0000001715cb723e */ /* 0x002fe400000010ff */
[----:B------:R-:W-:Y:S02]  /*5c90*/  F2FP.BF16.PACK_AB R164, R17, R16 ;  /* 0x0000001011a4723e */ /* 0x000fe400000010ff */
[----:B------:R-:W-:Y:S02]  /*5ca0*/  F2FP.BF16.PACK_AB R165, R15, R14 ;  /* 0x0000000e0fa5723e */ /* 0x000fe400000010ff */
[----:B------:R-:W-:Y:S02]  /*5cb0*/  F2FP.BF16.PACK_AB R166, R19, R18 ;  /* 0x0000001213a6723e */ /* 0x000fe400000010ff */
[----:B------:R-:W-:Y:S01]  /*5cc0*/  F2FP.BF16.PACK_AB R167, R12, R13 ;  /* 0x0000000d0ca7723e */ /* 0x000fe200000010ff */
[-C--:B------:R-:W-:Y:S08]  /*5cd0*/  HMMA.16816.F32.BF16 R180, R200, R188.reuse, R180 ;  /* 0x000000bcc8b4723c */ /* 0x080ff000000418b4 */
[C---:B------:R-:W-:Y:S08]  /*5ce0*/  HMMA.16816.F32.BF16 R176, R164.reuse, R188, R176 ;  /* 0x000000bca4b0723c */ /* 0x040ff000000418b0 */
[-C--:B------:R-:W-:Y:S08]  /*5cf0*/  HMMA.16816.F32.BF16 R184, R164, R190.reuse, R184 ;  /* 0x000000bea4b8723c */ /* 0x080ff000000418b8 */
[----:B------:R-:W-:Y:S07]  /*5d00*/  HMMA.16816.F32.BF16 R188, R200, R190, R44 ;  /* 0x000000bec8bc723c */ /* 0x000fee000004182c */
[----:B------:R-:W-:Y:S01]  /*5d10*/  MOV R47, R6 ;  /* 0x00000006002f7202 */ /* 0x000fe20000000f00 */
[----:B------:R-:W-:-:S02]  /*5d20*/  IMAD.MOV.U32 R46, RZ, RZ, R7 ;  /* 0x000000ffff2e7224 */ /* 0x000fc400078e0007 */
[----:B------:R-:W1:Y:S01]  /*5d30*/  LDSM.16.MT88.4 R4, [R226+0x3900] ;  /* 0x00390000e204783b */ /* 0x000e620000004200 */
[----:B------:R-:W-:Y:S01]  /*5d40*/  HMMA.16816.F32.BF16 R84, R200, R96, R84 ;  /* 0x00000060c854723c */ /* 0x000fe20000041854 */
[----:B------:R-:W-:Y:S01]  /*5d50*/  MOV R8, R160 ;  /* 0x000000a000087202 */ /* 0x000fe20000000f00 */
[----:B------:R-:W-:-:S06]  /*5d60*/  IMAD.MOV.U32 R3, RZ, RZ, R162 ;  /* 0x000000ffff037224 */ /* 0x000fcc00078e00a2 */
[----:B------:R-:W-:Y:S01]  /*5d70*/  HMMA.16816.F32.BF16 R88, R164, R96, R88 ;  /* 0x00000060a458723c */ /* 0x000fe20000041858 */
[----:B------:R-:W-:-:S07]  /*5d80*/  MOV R10, R161 ;  /* 0x000000a1000a7202 */ /* 0x000fce0000000f00 */
[----:B------:R-:W-:Y:S01]  /*5d90*/  HMMA.16816.F32.BF16 R92, R164, R98, R92 ;  /* 0x00000062a45c723c */ /* 0x000fe2000004185c */
[----:B------:R-:W-:Y:S02]  /*5da0*/  IMAD.MOV.U32 R9, RZ, RZ, R163 ;  /* 0x000000ffff097224 */ /* 0x000fe400078e00a3 */
[----:B------:R-:W-:-:S05]  /*5db0*/  FADD.FTZ R11, R117, R116 ;  /* 0x00000074750b7221 */ /* 0x000fca0000010000 */
[C---:B------:R-:W-:Y:S01]  /*5dc0*/  HMMA.16816.F32.BF16 R68, R200.reuse, R80, R68 ;  /* 0x00000050c844723c */ /* 0x040fe20000041844 */
[----:B------:R-:W-:Y:S01]  /*5dd0*/  MOV R45, R112 ;  /* 0x00000070002d7202 */ /* 0x000fe20000000f00 */
[----:B------:R-:W-:Y:S01]  /*5de0*/  IMAD.MOV.U32 R44, RZ, RZ, R113 ;  /* 0x000000ffff2c7224 */ /* 0x000fe200078e0071 */
[----:B------:R-:W-:Y:S05]  /*5df0*/  LDSM.16.MT88.4 R160, [R227+0x3900] ;  /* 0x00390000e3a0783b */ /* 0x000fea0000004200 */
[----:B------:R-:W-:Y:S07]  /*5e00*/  HMMA.16816.F32.BF16 R96, R200, R98, R36 ;  /* 0x00000062c860723c */ /* 0x000fee0000041824 */
[----:B------:R-:W-:Y:S01]  /*5e10*/  MOV R37, R119 ;  /* 0x0000007700257202 */ /* 0x000fe20000000f00 */
[----:B------:R-:W-:Y:S01]  /*5e20*/  IMAD.MOV.U32 R38, RZ, RZ, R133 ;  /* 0x000000ffff267224 */ /* 0x000fe200078e0085 */
[----:B------:R-:W-:Y:S01]  /*5e30*/  MOV R39, R134 ;  /* 0x0000008600277202 */ /* 0x000fe20000000f00 */
[----:B------:R-:W-:Y:S02]  /*5e40*/  HMMA.16816.F32.BF16 R72, R164, R80, R72 ;  /* 0x00000050a448723c */ /* 0x000fe40000041848 */
[----:B------:R-:W-:-:S02]  /*5e50*/  FADD.FTZ R8, R8, R37 ;  /* 0x0000002508087221 */ /* 0x000fc40000010000 */
[----:B------:R-:W-:-:S04]  /*5e60*/  FADD.FTZ R3, R3, R38 ;  /* 0x0000002603037221 */ /* 0x000fc80000010000 */
[----:B------:R-:W-:Y:S01]  /*5e70*/  HMMA.16816.F32.BF16 R76, R164, R82, R76 ;  /* 0x00000052a44c723c */ /* 0x000fe2000004184c */
[----:B------:R-:W-:Y:S02]  /*5e80*/  FADD.FTZ R0, R39, R0 ;  /* 0x0000000027007221 */ /* 0x000fe40000010000 */
[----:B------:R-:W-:-:S05]  /*5e90*/  FADD.FTZ R10, R10, R8 ;  /* 0x000000080a0a7221 */ /* 0x000fca0000010000 */
[----:B------:R-:W-:Y:S01]  /*5ea0*/  HMMA.16816.F32.BF16 R80, R200, R82, R40 ;  /* 0x00000052c850723c */ /* 0x000fe20000041828 */
[----:B------:R-:W-:-:S06]  /*5eb0*/  FADD.FTZ R9, R9, R3 ;  /* 0x0000000309097221 */ /* 0x000fcc0000010000 */
[----:B------:R-:W-:Y:S01]  /*5ec0*/  MOV R41, R132 ;  /* 0x0000008400297202 */ /* 0x000fe20000000f00 */
[----:B------:R-:W-:Y:S01]  /*5ed0*/  IMAD.MOV.U32 R40, RZ, RZ, R118 ;  /* 0x000000ffff287224 */ /* 0x000fe200078e0076 */
[----:B------:R-:W-:Y:S01]  /*5ee0*/  MOV R43, R114 ;  /* 0x00000072002b7202 */ /* 0x000fe20000000f00 */
[----:B------:R-:W-:Y:S02]  /*5ef0*/  IMAD.MOV.U32 R42, RZ, RZ, R115 ;  /* 0x000000ffff2a7224 */ /* 0x000fe400078e0073 */
[----:B------:R-:W-:Y:S01]  /*5f00*/  FADD.FTZ R8, R41, R0 ;  /* 0x0000000029087221 */ /* 0x000fe20000010000 */
[----:B-1----:R-:W-:Y:S01]  /*5f10*/  HMMA.16816.F32.BF16 R196, R164, R4, R196 ;  /* 0x00000004a4c4723c */ /* 0x002fe200000418c4 */
[----:B------:R-:W-:Y:S01]  /*5f20*/  FADD.FTZ R11, R40, R11 ;  /* 0x0000000b280b7221 */ /* 0x000fe20000010000 */
[----:B------:R-:W1:Y:S01]  /*5f30*/  LDSM.16.MT88.4 R112, [R226+0x1900] ;  /* 0x00190000e270783b */ /* 0x000e620000004200 */
[----:B------:R-:W-:Y:S02]  /*5f40*/  FADD.FTZ R0, R44, R9 ;  /* 0x000000092c007221 */ /* 0x000fe40000010000 */
[----:B------:R-:W-:-:S03]  /*5f50*/  FADD.FTZ R9, R45, R8 ;  /* 0x000000082d097221 */ /* 0x000fc60000010000 */
[----:B------:R-:W-:Y:S01]  /*5f60*/  HMMA.16816.F32.BF16 R192, R200, R4, R192 ;  /* 0x00000004c8c0723c */ /* 0x000fe200000418c0 */
[----:B------:R-:W-:-:S06]  /*5f70*/  FADD.FTZ R3, R43, R10 ;  /* 0x0000000a2b037221 */ /* 0x000fcc0000010000 */
[----:B------:R-:W-:Y:S02]  /*5f80*/  FADD.FTZ R4, R42, R11 ;  /* 0x0000000b2a047221 */ /* 0x000fe40000010000 */
[----:B------:R-:W-:Y:S02]  /*5f90*/  FADD.FTZ R5, R47, R0 ;  /* 0x000000002f057221 */ /* 0x000fe40000010000 */
[----:B------:R-:W-:Y:S02]  /*5fa0*/  FADD.FTZ R0, R34, R9 ;  /* 0x0000000922007221 */ /* 0x000fe40000010000 */
[----:B------:R-:W-:Y:S02]  /*5fb0*/  FADD.FTZ R8, R252, R4 ;  /* 0x00000004fc087221 */ /* 0x000fe40000010000 */
[----:B------:R-:W-:Y:S02]  /*5fc0*/  FADD.FTZ R4, R46, R3 ;  /* 0x000000032e047221 */ /* 0x000fe40000010000 */
[----:B------:R-:W-:-:S02]  /*5fd0*/  FADD.FTZ R0, R244, R0 ;  /* 0x00000000f4007221 */ /* 0x000fc40000010000 */
        /* <DEDUP_REMOVED lines=33> */
[----:B------:R-:W-:Y:S01]  /*61f0*/  FADD.FTZ R5, R15, R5 ;  /* 0x000000050f057221 */ /* 0x000fe20000010000 */
[----:B-1----:R-:W-:Y:S01]  /*6200*/  HMMA.16816.F32.BF16 R104, R164, R112, R104 ;  /* 0x00000070a468723c */ /* 0x002fe20000041868 */
[----:B------:R-:W-:Y:S02]  /*6210*/  FADD.FTZ R4, R17, R4 ;  /* 0x0000000411047221 */ /* 0x000fe40000010000 */
[----:B------:R-:W-:-:S02]  /*6220*/  FADD.FTZ R0, R26, R0 ;  /* 0x000000001a007221 */ /* 0x000fc40000010000 */
[----:B------:R-:W-:-:S03]  /*6230*/  FADD.FTZ R3, R23, R3 ;  /* 0x0000000317037221 */ /* 0x000fc60000010000 */
[----:B------:R-:W-:Y:S01]  /*6240*/  HMMA.16816.F32.BF16 R108, R164, R114, R108 ;  /* 0x00000072a46c723c */ /* 0x000fe2000004186c */
[----:B------:R-:W-:Y:S02]  /*6250*/  FADD.FTZ R5, R13, R5 ;  /* 0x000000050d057221 */ /* 0x000fe40000010000 */
[----:B------:R-:W-:-:S05]  /*6260*/  FADD.FTZ R4, R18, R4 ;  /* 0x0000000412047221 */ /* 0x000fca0000010000 */
[C---:B------:R-:W-:Y:S01]  /*6270*/  HMMA.16816.F32.BF16 R120, R164.reuse, R128, R120 ;  /* 0x00000080a478723c */ /* 0x040fe20000041878 */
[----:B------:R1:W-:Y:S07]  /*6280*/  STL [R1], R0 ;  /* 0x0000000001007387 */ /* 0x0003ee0000100800 */
[----:B------:R-:W-:Y:S01]  /*6290*/  HMMA.16816.F32.BF16 R124, R164, R130, R124 ;  /* 0x00000082a47c723c */ /* 0x000fe2000004187c */
[----:B------:R-:W-:-:S07]  /*62a0*/  UIADD3 UR23, UR21, -0x2, URZ ;  /* 0xfffffffe15177890 */ /* 0x000fce000fffe03f */
[C---:B------:R-:W-:Y:S08]  /*62b0*/  HMMA.16816.F32.BF16 R136, R164.reuse, R144, R136 ;  /* 0x00000090a488723c */ /* 0x040ff00000041888 */
[----:B------:R-:W-:Y:S01]  /*62c0*/  HMMA.16816.F32.BF16 R140, R164, R146, R140 ;  /* 0x00000092a48c723c */ /* 0x000fe2000004188c */
[----:B-1----:R-:W-:-:S07]  /*62d0*/  FADD.FTZ R0, R12, R5 ;  /* 0x000000050c007221 */ /* 0x002fce0000010000 */
        /* <DEDUP_REMOVED lines=8> */
[C---:B------:R-:W-:Y:S08]  /*6360*/  HMMA.16816.F32.BF16 R128, R200.reuse, R130, R60 ;  /* 0x00000082c880723c */ /* 0x040ff0000004183c */
[C---:B------:R-:W-:Y:S08]  /*6370*/  HMMA.16816.F32.BF16 R144, R200.reuse, R146, R56 ;  /* 0x00000092c890723c */ /* 0x040ff00000041838 */
[----:B------:R-:W-:Y:S01]  /*6380*/  HMMA.16816.F32.BF16 R160, R200, R162, R52 ;  /* 0x000000a2c8a0723c */ /* 0x000fe20000041834 */
[----:B------:R-:W-:-:S07]  /*6390*/  UISETP.GE.AND UP0, UPT, UR23, UR8, UPT ;  /* 0x000000081700728c */ /* 0x000fce000bf06270 */
[----:B------:R-:W-:Y:S07]  /*63a0*/  HMMA.16816.F32.BF16 R200, R200, R6, R48 ;  /* 0x00000006c8c8723c */ /* 0x000fee0000041830 */
[----:B------:R-:W-:Y:S02]  /*63b0*/  FADD.FTZ R6, R21, R3 ;  /* 0x0000000315067221 */ /* 0x000fe40000010000 */
[----:B------:R-:W-:-:S03]  /*63c0*/  FADD.FTZ R3, R19, R4 ;  /* 0x0000000413037221 */ /* 0x000fc60000010000 */
[----:B------:R1:W-:Y:S04]  /*63d0*/  STL [R1+0xc], R6 ;  /* 0x00000c0601007387 */ /* 0x0003e80000100800 */
[----:B------:R1:W-:Y:S04]  /*63e0*/  STL [R1+0x4], R0 ;  /* 0x0000040001007387 */ /* 0x0003e80000100800 */
[----:B------:R1:W-:Y:S01]  /*63f0*/  STL [R1+0x8], R3 ;  /* 0x0000080301007387 */ /* 0x0003e20000100800 */
[----:B------:R-:W-:Y:S11]  /*6400*/  PLOP3.LUT P1, PT, PT, PT, UP0, 0x80, 0x0 ;  /* 0x000000000000781c */ /* 0x000ff60003f2f008 */
[----:B------:R-:W-:Y:S02]  /*6410*/  @!UPT UIADD3 URZ, URZ, URZ, URZ ;  /* 0x0000003f3f3ff290 */ /* 0x000fe4000fffe03f */
[----:B------:R-:W-:Y:S05]  /*6420*/  @!P1 BRA `(.L_x_111) ;  /* 0x00003a6000009947 */ /* 0x000fea0003800000 */
[----:B------:R-:W2:Y:S04]  /*6430*/  LDL.64 R244, [R1+0x30] ;  /* 0x0000300001f47983 */ /* 0x000ea80000100a00 */
[----:B------:R-:W3:Y:S04]  /*6440*/  LDL.64 R246, [R1+0x38] ;  /* 0x0000380001f67983 */ /* 0x000ee80000100a00 */
[----:B------:R-:W4:Y:S04]  /*6450*/  LDL R249, [R1+0x20] ;  /* 0x0000200001f97983 */ /* 0x000f280000100800 */
[----:B------:R-:W4:Y:S01]  /*6460*/  LDL.64 R250, [R1+0x28] ;  /* 0x0000280001fa7983 */ /* 0x000f220000100a00 */
[----:B------:R-:W-:Y:S01]  /*6470*/  MOV R174, R2 ;  /* 0x0000000200ae7202 */ /* 0x000fe20000000f00 */
[----:B-1----:R-:W-:Y:S01]  /*6480*/  IMAD.MOV.U32 R3, RZ, RZ, R172 ;  /* 0x000000ffff037224 */ /* 0x002fe200078e00ac */
[----:B------:R-:W-:Y:S01]  /*6490*/  ULDC.64 UR6, c[0x0][0x208] ;  /* 0x0000820000067ab9 */ /* 0x000fe20000000a00 */
[----:B------:R-:W-:Y:S01]  /*64a0*/  IMAD.MOV.U32 R0, RZ, RZ, R173 ;  /* 0x000000ffff007224 */ /* 0x000fe200078e00ad */
[----:B------:R-:W-:Y:S01]  /*64b0*/  ULDC.64 UR4, c[0x0][0x1e0] ;  /* 0x0000780000047ab9 */ /* 0x000fe20000000a00 */
[----:B------:R-:W-:Y:S01]  /*64c0*/  IMAD.MOV.U32 R168, RZ, RZ, R171 ;  /* 0x000000ffffa87224 */ /* 0x000fe200078e00ab */
[----:B--2---:R-:W-:-:S02]  /*64d0*/  IADD3 R5, P2, R244, 0x40, RZ ;  /* 0x00000040f4057810 */ /* 0x004fc40007f5e0ff */
[----:B---3--:R-:W-:-:S03]  /*64e0*/  IADD3 R4, P1, R246, 0x40, RZ ;  /* 0x00000040f6047810 */ /* 0x008fc60007f3e0ff */
[----:B------:R-:W-:Y:S04]  /*64f0*/  STL [R1+0x1c], R5 ;  /* 0x00001c0501007387 */ /* 0x000fe80000100800 */
[----:B------:R1:W-:Y:S01]  /*6500*/  STL [R1+0x14], R4 ;  /* 0x0000140401007387 */ /* 0x0003e20000100800 */
[----:B----4-:R-:W-:Y:S01]  /*6510*/  IMAD.X R2, RZ, RZ, R251, P1 ;  /* 0x000000ffff027224 */ /* 0x010fe200008e06fb */
[----:B-1----:R-:W-:-:S05]  /*6520*/  IADD3.X R4, RZ, R249, RZ, P2, !PT ;  /* 0x000000f9ff047210 */ /* 0x002fca00017fe4ff */
[----:B------:R1:W-:Y:S04]  /*6530*/  STL [R1+0x18], R4 ;  /* 0x0000180401007387 */ /* 0x0003e80000100800 */
[----:B------:R1:W-:Y:S02]  /*6540*/  STL [R1+0x10], R2 ;  /* 0x0000100201007387 */ /* 0x0003e40000100800 */
.L_x_112:
[----:B------:R-:W2:Y:S01]  /*6550*/  LDL.64 R170, [R1+0x30] ;  /* 0x0000300001aa7983 */ /* 0x000ea20000100a00 */
[----:B------:R-:W-:Y:S04]  /*6560*/  DEPBAR.LE SB0, 0x0 ;  /* 0x000080000000791a */ /* 0x000fe80000000000 */
[----:B------:R-:W-:Y:S01]  /*6570*/  USHF.R.S32.HI UR17, URZ, 0x1f, UR23 ;  /* 0x0000001f3f117899 */ /* 0x000fe20008011417 */
[----:B------:R-:W3:Y:S01]  /*6580*/  LDL R169, [R1+0x20] ;  /* 0x0000200001a97983 */ /* 0x000ee20000100800 */
[----:B------:R-:W-:Y:S02]  /*6590*/  UIMAD.WIDE.U32 UR24, UR23, UR6, URZ ;  /* 0x00000006171872a5 */ /* 0x000fe4000f8e003f */
[----:B------:R-:W-:Y:S01]  /*65a0*/  UIMAD UR17, UR17, UR6, URZ ;  /* 0x00000006111172a4 */ /* 0x000fe2000f8e023f */
[----:B------:R-:W3:Y:S01]  /*65b0*/  LDL R172, [R1+0x1c] ;  /* 0x00001c0001ac7983 */ /* 0x000ee20000100800 */
[----:B------:R-:W-:Y:S02]  /*65c0*/  USHF.L.U32 UR20, UR24, 0x6, URZ ;  /* 0x0000000618147899 */ /* 0x000fe4000800063f */
[----:B------:R-:W-:Y:S01]  /*65d0*/  UIMAD UR17, UR23, UR7, UR17 ;  /* 0x00000007171172a4 */ /* 0x000fe2000f8e0211 */
[----:B------:R-:W3:Y:S01]  /*65e0*/  LDL R244, [R1+0x18] ;  /* 0x0000180001f47983 */ /* 0x000ee20000100800 */
[----:B------:R-:W-:Y:S02]  /*65f0*/  UISETP.GT.AND UP1, UPT, UR23, UR8, UPT ;  /* 0x000000081700728c */ /* 0x000fe4000bf24270 */
[----:B------:R-:W-:Y:S01]  /*6600*/  UIADD3 UR17, UR25, UR17, URZ ;  /* 0x0000001119117290 */ /* 0x000fe2000fffe03f */
[----:B------:R-:W-:Y:S01]  /*6610*/  BAR.SYNC.DEFER_BLOCKING 0x0 ;  /* 0x0000000000007b1d */ /* 0x000fe20000010000 */
[----:B------:R-:W-:Y:S02]  /*6620*/  UIADD3 UR23, UR23, -0x1, URZ ;  /* 0xffffffff17177890 */ /* 0x000fe4000fffe03f */
[----:B------:R-:W-:Y:S05]  /*6630*/  USHF.L.U64.HI UR17, UR24, 0x6, UR17 ;  /* 0x0000000618117899 */ /* 0x000fea0008010211 */
[----:B------:R-:W-:Y:S02]  /*6640*/  @UP1 USHF.L.U32 UR21, UR4, 0x5, URZ ;  /* 0x0000000504151899 */ /* 0x000fe4000800063f */
[----:B------:R-:W-:Y:S02]  /*6650*/  @UP1 USHF.L.U64.HI UR22, UR4, 0x5, UR5 ;  /* 0x0000000504161899 */ /* 0x000fe40008010205 */
[----:B------:R-:W-:Y:S01]  /*6660*/  @UP1 UIMAD.WIDE.U32 UR24, UR23, UR4, URZ ;  /* 0x00000004171812a5 */ /* 0x000fe2000f8e003f */
[----:B-----5:R-:W-:Y:S08]  /*6670*/  LDSM.16.M88.4 R64, [R230+0x8100] ;  /* 0x00810000e640783b */ /* 0x020ff00000000200 */
[----:B------:R-:W1:Y:S08]  /*6680*/  LDSM.16.M88.4 R16, [R175+0x4100] ;  /* 0x00410000af10783b */ /* 0x000e700000000200 */
[----:B------:R-:W1:Y:S08]  /*6690*/  LDSM.16.M88.4 R60, [R230+0xa100] ;  /* 0x00a10000e63c783b */ /* 0x000e700000000200 */
[----:B------:R-:W1:Y:S08]  /*66a0*/  LDSM.16.M88.4 R32, [R175+0x4900] ;  /* 0x00490000af20783b */ /* 0x000e700000000200 */
[----:B------:R-:W1:Y:S08]  /*66b0*/  LDSM.16.M88.4 R48, [R175+0x5100] ;  /* 0x00510000af30783b */ /* 0x000e700000000200 */
[----:B------:R-:W1:Y:S02]  /*66c0*/  LDSM.16.M88.4 R204, [R175+0x5900] ;  /* 0x00590000afcc783b */ /* 0x000e640000000200 */
[-C--:B-1----:R-:W-:Y:S06]  /*66d0*/  HMMA.16816.F32.BF16 R4, R64, R16.reuse, RZ ;  /* 0x000000104004723c */ /* 0x082fec00000418ff */
[----:B------:R-:W-:Y:S02]  /*66e0*/  LDSM.16.M88.4 R208, [R232+0x8100] ;  /* 0x00810000e8d0783b */ /* 0x000fe40000000200 */
[C---:B------:R-:W-:Y:S06]  /*66f0*/  HMMA.16816.F32.BF16 R8, R60.reuse, R16, RZ ;  /* 0x000000103c08723c */ /* 0x040fec00000418ff */
[----:B------:R-:W1:Y:S02]  /*6700*/  LDSM.16.M88.4 R212, [R234] ;  /* 0x00000000ead4783b */ /* 0x000e640000000200 */
[-C--:B------:R-:W-:Y:S06]  /*6710*/  HMMA.16816.F32.BF16 R12, R60, R18.reuse, RZ ;  /* 0x000000123c0c723c */ /* 0x080fec00000418ff */
[----:B------:R-:W1:Y:S02]  /*6720*/  LDSM.16.M88.4 R216, [R232+0xa100] ;  /* 0x00a10000e8d8783b */ /* 0x000e640000000200 */
[C---:B------:R-:W-:Y:S06]  /*6730*/  HMMA.16816.F32.BF16 R16, R64.reuse, R18, RZ ;  /* 0x000000124010723c */ /* 0x040fec00000418ff */
[----:B------:R-:W1:Y:S02]  /*6740*/  LDSM.16.M88.4 R220, [R242] ;  /* 0x00000000f2dc783b */ /* 0x000e640000000200 */
[-C--:B------:R-:W-:Y:S06]  /*6750*/  HMMA.16816.F32.BF16 R20, R64, R32.reuse, RZ ;  /* 0x000000204014723c */ /* 0x080fec00000418ff */
[----:B------:R-:W4:Y:S06]  /*6760*/  LDL.64 R250, [R1+0x28] ;  /* 0x0000280001fa7983 */ /* 0x000f2c0000100a00 */
[----:B------:R-:W4:Y:S01]  /*6770*/  LDL R252, [R1+0x14] ;  /* 0x0000140001fc7983 */ /* 0x000f220000100800 */
[C---:B------:R-:W-:Y:S03]  /*6780*/  HMMA.16816.F32.BF16 R24, R60.reuse, R32, RZ ;  /* 0x000000203c18723c */ /* 0x040fe600000418ff */
[----:B------:R-:W4:Y:S05]  /*6790*/  LDL R249, [R1+0x10] ;  /* 0x0000100001f97983 */ /* 0x000f2a0000100800 */
[-C--:B------:R-:W-:Y:S08]  /*67a0*/  HMMA.16816.F32.BF16 R28, R60, R34.reuse, RZ ;  /* 0x000000223c1c723c */ /* 0x080ff000000418ff */
[C---:B------:R-:W-:Y:S08]  /*67b0*/  HMMA.16816.F32.BF16 R32, R64.reuse, R34, RZ ;  /* 0x000000224020723c */ /* 0x040ff000000418ff */
[-C--:B------:R-:W-:Y:S08]  /*67c0*/  HMMA.16816.F32.BF16 R36, R64, R48.reuse, RZ ;  /* 0x000000304024723c */ /* 0x080ff000000418ff */
[C---:B------:R-:W-:Y:S08]  /*67d0*/  HMMA.16816.F32.BF16 R40, R60.reuse, R48, RZ ;  /* 0x000000303c28723c */ /* 0x040ff000000418ff */
[-C--:B------:R-:W-:Y:S08]  /*67e0*/  HMMA.16816.F32.BF16 R44, R60, R50.reuse, RZ ;  /* 0x000000323c2c723c */ /* 0x080ff000000418ff */
[C---:B------:R-:W-:Y:S08]  /*67f0*/  HMMA.16816.F32.BF16 R48, R64.reuse, R50, RZ ;  /* 0x000000324030723c */ /* 0x040ff000000418ff */
[-C--:B------:R-:W-:Y:S08]  /*6800*/  HMMA.16816.F32.BF16 R52, R64, R204.reuse, RZ ;  /* 0x000000cc4034723c */ /* 0x080ff000000418ff */
[C---:B------:R-:W-:Y:S08]  /*6810*/  HMMA.16816.F32.BF16 R56, R60.reuse, R204, RZ ;  /* 0x000000cc3c38723c */ /* 0x040ff000000418ff */
[-C--:B------:R-:W-:Y:S08]  /*6820*/  HMMA.16816.F32.BF16 R60, R60, R206.reuse, RZ ;  /* 0x000000ce3c3c723c */ /* 0x080ff000000418ff */
[----:B------:R-:W-:Y:S01]  /*6830*/  HMMA.16816.F32.BF16 R64, R64, R206, RZ ;  /* 0x000000ce4040723c */ /* 0x000fe200000418ff */
[----:B------:R-:W2:Y:S07]  /*6840*/  LDSM.16.M88.4 R204, [R241] ;  /* 0x00000000f1cc783b */ /* 0x000eae0000000200 */
[-C--:B-1----:R-:W-:Y:S08]  /*6850*/  HMMA.16816.F32.BF16 R4, R208, R212.reuse, R4 ;  /* 0x000000d4d004723c */ /* 0x082ff00000041804 */
[C---:B------:R-:W-:Y:S08]  /*6860*/  HMMA.16816.F32.BF16 R8, R216.reuse, R212, R8 ;  /* 0x000000d4d808723c */ /* 0x040ff00000041808 */
[-C--:B------:R-:W-:Y:S08]  /*6870*/  HMMA.16816.F32.BF16 R12, R216, R214.reuse, R12 ;  /* 0x000000d6d80c723c */ /* 0x080ff0000004180c */
[C---:B------:R-:W-:Y:S01]  /*6880*/  HMMA.16816.F32.BF16 R16, R208.reuse, R214, R16 ;  /* 0x000000d6d010723c */ /* 0x040fe20000041810 */
[----:B------:R-:W1:Y:S07]  /*6890*/  LDSM.16.M88.4 R212, [R240] ;  /* 0x00000000f0d4783b */ /* 0x000e6e0000000200 */
[-C--:B------:R-:W-:Y:S08]  /*68a0*/  HMMA.16816.F32.BF16 R20, R208, R220.reuse, R20 ;  /* 0x000000dcd014723c */ /* 0x080ff00000041814 */
[C---:B------:R-:W-:Y:S08]  /*68b0*/  HMMA.16816.F32.BF16 R24, R216.reuse, R220, R24 ;  /* 0x000000dcd818723c */ /* 0x040ff00000041818 */
[-C--:B------:R-:W-:Y:S08]  /*68c0*/  HMMA.16816.F32.BF16 R28, R216, R222.reuse, R28 ;  /* 0x000000ded81c723c */ /* 0x080ff0000004181c */
[C---:B------:R-:W-:Y:S08]  /*68d0*/  HMMA.16816.F32.BF16 R32, R208.reuse, R222, R32 ;  /* 0x000000ded020723c */ /* 0x040ff00000041820 */
[-C--:B--2---:R-:W-:Y:S08]  /*68e0*/  HMMA.16816.F32.BF16 R36, R208, R204.reuse, R36 ;  /* 0x000000ccd024723c */ /* 0x084ff00000041824 */
[C---:B------:R-:W-:Y:S08]  /*68f0*/  HMMA.16816.F32.BF16 R40, R216.reuse, R204, R40 ;  /* 0x000000ccd828723c */ /* 0x040ff00000041828 */
[-C--:B------:R-:W-:Y:S04]  /*6900*/  HMMA.16816.F32.BF16 R44, R216, R206.reuse, R44 ;  /* 0x000000ced82c723c */ /* 0x080fe8000004182c */
[----:B------:R-:W-:Y:S04]  /*6910*/  IADD3 R2, P2, R170, UR20, RZ ;  /* 0x00000014aa027c10 */ /* 0x000fe8000ff5e0ff */
[C---:B------:R-:W-:Y:S04]  /*6920*/  HMMA.16816.F32.BF16 R48, R208.reuse, R206, R48 ;  /* 0x000000ced030723c */ /* 0x040fe80000041830 */
[C---:B------:R-:W-:Y:S02]  /*6930*/  LEA R170, P1, R2.reuse, c[0x0][0x1f8], 0x1 ;  /* 0x00007e0002aa7a11 */ /* 0x040fe400078208ff */
[----:B---3--:R-:W-:Y:S02]  /*6940*/  IADD3.X R169, R169, UR17, RZ, P2, !PT ;  /* 0x00000011a9a97c10 */ /* 0x008fe400097fe4ff */
[-C--:B-1----:R-:W-:Y:S04]  /*6950*/  HMMA.16816.F32.BF16 R52, R208, R212.reuse, R52 ;  /* 0x000000d4d034723c */ /* 0x082fe80000041834 */
[----:B------:R-:W-:Y:S02]  /*6960*/  LEA.HI.X R171, R2, c[0x0][0x1fc], R169, 0x1, P1 ;  /* 0x00007f0002ab7a11 */ /* 0x000fe400008f0ca9 */
[----:B------:R-:W-:Y:S01]  /*6970*/  IADD3 R2, P2, R172, UR20, RZ ;  /* 0x00000014ac027c10 */ /* 0x000fe2000ff5e0ff */
[----:B------:R-:W-:Y:S01]  /*6980*/  @UP1 USHF.L.U32 UR20, UR24, 0x6, URZ ;  /* 0x0000000618141899 */ /* 0x000fe2000800063f */
[C---:B------:R-:W-:Y:S01]  /*6990*/  HMMA.16816.F32.BF16 R56, R216.reuse, R212, R56 ;  /* 0x000000d4d838723c */ /* 0x040fe20000041838 */
[----:B------:R-:W-:Y:S01]  /*69a0*/  @!PT LDS RZ, [RZ] ;  /* 0x00000000fffff984 */ /* 0x000fe20000000800 */
[----:B------:R-:W-:Y:S01]  /*69b0*/  @!PT LDS RZ, [RZ] ;  /* 0x00000000fffff984 */ /* 0x000fe20000000800 */
[----:B------:R-:W-:Y:S01]  /*69c0*/  @!PT LDS RZ, [RZ] ;  /* 0x00000000fffff984 */ /* 0x000fe20000000800 */
[----:B------:R1:W-:Y:S03]  /*69d0*/  LDGSTS.E.BYPASS.LTC128B.128 [R243+0x100], [R170.64], !P3 ;  /* 0x00100000aaf37fae */ /* 0x0003e6000d901d52 */
[----:B------:R-:W-:Y:S02]  /*69e0*/  LEA R172, P1, R2, c[0x0][0x1f8], 0x1 ;  /* 0x00007e0002ac7a11 */ /* 0x000fe400078208ff */
[----:B------:R-:W-:Y:S01]  /*69f0*/  IADD3.X R169, R244, UR17, RZ, P2, !PT ;  /* 0x00000011f4a97c10 */ /* 0x000fe200097fe4ff */
[----:B------:R-:W-:Y:S01]  /*6a00*/  @UP1 USHF.R.S32.HI UR17, URZ, 0x1f, UR23 ;  /* 0x0000001f3f111899 */ /* 0x000fe20008011417 */
[-C--:B------:R-:W-:Y:S03]  /*6a10*/  HMMA.16816.F32.BF16 R60, R216, R214.reuse, R60 ;  /* 0x000000d6d83c723c */ /* 0x080fe6000004183c */
[----:B------:R-:W-:Y:S01]  /*6a20*/  @UP1 UIMAD UR17, UR17, UR4, URZ ;  /* 0x00000004111112a4 */ /* 0x000fe2000f8e023f */
[----:B------:R-:W-:Y:S03]  /*6a30*/  LEA.HI.X R173, R2, c[0x0][0x1fc], R169, 0x1, P1 ;  /* 0x00007f0002ad7a11 */ /* 0x000fe600008f0ca9 */
[----:B------:R-:W-:Y:S01]  /*6a40*/  @UP1 UIMAD UR17, UR23, UR5, UR17 ;  /* 0x00000005171112a4 */ /* 0x000fe2000f8e0211 */
[----:B------:R-:W-:Y:S01]  /*6a50*/  HMMA.16816.F32.BF16 R64, R208, R214, R64 ;  /* 0x000000d6d040723c */ /* 0x000fe20000041840 */
[----:B------:R2:W-:Y:S02]  /*6a60*/  LDGSTS.E.BYPASS.LTC128B.128 [R243+0x2100], [R172.64], !P0 ;  /* 0x02100000acf37fae */ /* 0x0005e4000c101d52 */
[----:B------:R-:W-:Y:S04]  /*6a70*/  @UP1 UIADD3 UR17, UR25, UR17, URZ ;  /* 0x0000001119111290 */ /* 0x000fe8000fffe03f */
[----:B------:R-:W-:Y:S01]  /*6a80*/  @UP1 USHF.L.U64.HI UR17, UR24, 0x6, UR17 ;  /* 0x0000000618111899 */ /* 0x000fe20008010211 */
[----:B-1----:R-:W-:Y:S04]  /*6a90*/  IADD3 R170, P1, R170, UR10, RZ ;  /* 0x0000000aaaaa7c10 */ /* 0x002fe8000ff3e0ff */
[----:B------:R-:W-:Y:S02]  /*6aa0*/  IADD3.X R171, R171, UR14, RZ, P1, !PT ;  /* 0x0000000eabab7c10 */ /* 0x000fe40008ffe4ff */
[C---:B------:R-:W-:Y:S03]  /*6ab0*/  IADD3 R206, P4, R170.reuse, UR16, RZ ;  /* 0x00000010aace7c10 */ /* 0x040fe6000ff9e0ff */
[----:B------:R1:W-:Y:S01]  /*6ac0*/  LDGSTS.E.BYPASS.LTC128B.128 [R243+0x900], [R170.64], !P3 ;  /* 0x00900000aaf37fae */ /* 0x0003e2000d901d52 */
[C---:B------:R-:W-:Y:S02]  /*6ad0*/  IADD3.X R207, R171.reuse, UR15, RZ, P4, !PT ;  /* 0x0000000fabcf7c10 */ /* 0x040fe4000a7fe4ff */
[----:B--2---:R-:W-:Y:S05]  /*6ae0*/  IADD3 R172, P1, R170, UR10, RZ ;  /* 0x0000000aaaac7c10 */ /* 0x004fea000ff3e0ff */
[----:B------:R1:W-:Y:S01]  /*6af0*/  LDGSTS.E.BYPASS.LTC128B.128 [R243+0x2900], [R170.64+0x80], !P0 ;  /* 0x02900080aaf37fae */ /* 0x0003e2000c101d52 */
[----:B------:R-:W-:Y:S02]  /*6b00*/  IADD3.X R173, R171, UR14, RZ, P1, !PT ;  /* 0x0000000eabad7c10 */ /* 0x000fe40008ffe4ff */
[C---:B------:R-:W-:Y:S05]  /*6b10*/  IADD3 R204, P2, R172.reuse, UR10, RZ ;  /* 0x0000000aaccc7c10 */ /* 0x040fea000ff5e0ff */
[----:B------:R2:W-:Y:S01]  /*6b20*/  LDGSTS.E.BYPASS.LTC128B.128 [R243+0x1100], [R172.64], !P3 ;  /* 0x01100000acf37fae */ /* 0x0005e2000d901d52 */
[C---:B------:R-:W-:Y:S07]  /*6b30*/  IADD3.X R205, R173.reuse, UR14, RZ, P2, !PT ;  /* 0x0000000eadcd7c10 */ /* 0x040fee00097fe4ff */
[----:B------:R3:W-:Y:S08]  /*6b40*/  LDGSTS.E.BYPASS.LTC128B.128 [R243+0x3100], [R206.64], !P0 ;  /* 0x03100000cef37fae */ /* 0x0007f0000c101d52 */
[----:B------:R3:W-:Y:S01]  /*6b50*/  LDGSTS.E.BYPASS.LTC128B.128 [R243+0x1900], [R204.64], !P3 ;  /* 0x01900000ccf37fae */ /* 0x0007e2000d901d52 */
[----:B-1----:R-:W-:Y:S04]  /*6b60*/  IADD3 R170, P1, R172, UR16, RZ ;  /* 0x00000010acaa7c10 */ /* 0x002fe8000ff3e0ff */
[----:B------:R-:W-:Y:S02]  /*6b70*/  IADD3.X R171, R173, UR15, RZ, P1, !PT ;  /* 0x0000000fadab7c10 */ /* 0x000fe40008ffe4ff */
[----:B------:R-:W-:Y:S03]  /*6b80*/  PLOP3.LUT P1, PT, PT, PT, UP1, 0x80, 0x0 ;  /* 0x000000000000781c */ /* 0x000fe60003f2f018 */
[----:B------:R1:W-:Y:S08]  /*6b90*/  LDGSTS.E.BYPASS.LTC128B.128 [R243+0x3900], [R170.64], !P0 ;  /* 0x03900000aaf37fae */ /* 0x0003f0000c101d52 */
[----:B------:R-:W-:Y:S08]  /*6ba0*/  LDSM.16.M88.4 R216, [R229+0x4100] ;  /* 0x00410000e5d8783b */ /* 0x000ff00000000200 */
[----:B---3--:R-:W3:Y:S08]  /*6bb0*/  LDSM.16.M88.4 R204, [R231+0x8100] ;  /* 0x00810000e7cc783b */ /* 0x008ef00000000200 */
[----:B------:R-:W1:Y:S08]  /*6bc0*/  LDSM.16.M88.4 R220, [R231+0xa100] ;  /* 0x00a10000e7dc783b */ /* 0x000e700000000200 */
[----:B------:R-:W2:Y:S08]  /*6bd0*/  LDSM.16.M88.4 R208, [R229+0x4900] ;  /* 0x00490000e5d0783b */ /* 0x000eb00000000200 */
[----:B------:R-:W0:Y:S08]  /*6be0*/  LDGDEPBAR ;  /* 0x00000000000079af */ /* 0x000e300000000000 */
[----:B------:R-:W2:Y:S01]  /*6bf0*/  LDSM.16.M88.4 R212, [R229+0x5100] ;  /* 0x00510000e5d4783b */ /* 0x000ea20000000200 */
[-C--:B---3--:R-:W-:Y:S08]  /*6c00*/  HMMA.16816.F32.BF16 R4, R204, R216.reuse, R4 ;  /* 0x000000d8cc04723c */ /* 0x088ff00000041804 */
[C---:B-1----:R-:W-:Y:S08]  /*6c10*/  HMMA.16816.F32.BF16 R8, R220.reuse, R216, R8 ;  /* 0x000000d8dc08723c */ /* 0x042ff00000041808 */
[-C--:B------:R-:W-:Y:S08]  /*6c20*/  HMMA.16816.F32.BF16 R12, R220, R218.reuse, R12 ;  /* 0x000000dadc0c723c */ /* 0x080ff0000004180c */
[C---:B------:R-:W-:Y:S01]  /*6c30*/  HMMA.16816.F32.BF16 R16, R204.reuse, R218, R16 ;  /* 0x000000dacc10723c */ /* 0x040fe20000041810 */
[----:B------:R-:W1:Y:S07]  /*6c40*/  LDSM.16.M88.4 R216, [R229+0x5900] ;  /* 0x00590000e5d8783b */ /* 0x000e6e0000000200 */
[-C--:B--2---:R-:W-:Y:S08]  /*6c50*/  HMMA.16816.F32.BF16 R20, R204, R208.reuse, R20 ;  /* 0x000000d0cc14723c */ /* 0x084ff00000041814 */
[C---:B------:R-:W-:Y:S08]  /*6c60*/  HMMA.16816.F32.BF16 R24, R220.reuse, R208, R24 ;  /* 0x000000d0dc18723c */ /* 0x040ff00000041818 */
[-C--:B------:R-:W-:Y:S08]  /*6c70*/  HMMA.16816.F32.BF16 R28, R220, R210.reuse, R28 ;  /* 0x000000d2dc1c723c */ /* 0x080ff0000004181c */
[C---:B------:R-:W-:Y:S01]  /*6c80*/  HMMA.16816.F32.BF16 R32, R204.reuse, R210, R32 ;  /* 0x000000d2cc20723c */ /* 0x040fe20000041820 */
[----:B------:R-:W-:Y:S07]  /*6c90*/  LDSM.16.M88.4 R208, [R233+0x8100] ;  /* 0x00810000e9d0783b */ /* 0x000fee0000000200 */
[-C--:B------:R-:W-:Y:S08]  /*6ca0*/  HMMA.16816.F32.BF16 R36, R204, R212.reuse, R36 ;  /* 0x000000d4cc24723c */ /* 0x080ff00000041824 */
[C---:B------:R-:W-:Y:S08]  /*6cb0*/  HMMA.16816.F32.BF16 R40, R220.reuse, R212, R40 ;  /* 0x000000d4dc28723c */ /* 0x040ff00000041828 */
[-C--:B------:R-:W-:Y:S08]  /*6cc0*/  HMMA.16816.F32.BF16 R44, R220, R214.reuse, R44 ;  /* 0x000000d6dc2c723c */ /* 0x080ff0000004182c */
[C---:B------:R-:W-:Y:S01]  /*6cd0*/  HMMA.16816.F32.BF16 R48, R204.reuse, R214, R48 ;  /* 0x000000d6cc30723c */ /* 0x040fe20000041830 */
[----:B------:R-:W2:Y:S07]  /*6ce0*/  LDSM.16.M88.4 R212, [R228] ;  /* 0x00000000e4d4783b */ /* 0x000eae0000000200 */
[-C--:B-1----:R-:W-:Y:S08]  /*6cf0*/  HMMA.16816.F32.BF16 R52, R204, R216.reuse, R52 ;  /* 0x000000d8cc34723c */ /* 0x082ff00000041834 */
[C---:B------:R-:W-:Y:S08]  /*6d00*/  HMMA.16816.F32.BF16 R56, R220.reuse, R216, R56 ;  /* 0x000000d8dc38723c */ /* 0x040ff00000041838 */
[-C--:B------:R-:W-:Y:S01]  /*6d10*/  HMMA.16816.F32.BF16 R60, R220, R218.reuse, R60 ;  /* 0x000000dadc3c723c */ /* 0x080fe2000004183c */
[----:B------:R-:W1:Y:S07]  /*6d20*/  LDSM.16.M88.4 R220, [R233+0xa100] ;  /* 0x00a10000e9dc783b */ /* 0x000e6e0000000200 */
[----:B------:R-:W-:Y:S01]  /*6d30*/  HMMA.16816.F32.BF16 R64, R204, R218, R64 ;  /* 0x000000dacc40723c */ /* 0x000fe20000041840 */
[----:B------:R-:W3:Y:S07]  /*6d40*/  LDSM.16.M88.4 R204, [R228+0x800] ;  /* 0x00080000e4cc783b */ /* 0x000eee0000000200 */
[-C--:B--2---:R-:W-:Y:S01]  /*6d50*/  HMMA.16816.F32.BF16 R4, R208, R212.reuse, R4 ;  /* 0x000000d4d004723c */ /* 0x084fe20000041804 */
[----:B------:R-:W-:Y:S07]  /*6d60*/  LDSM.16.M88.4 R216, [R228+0x1800] ;  /* 0x00180000e4d8783b */ /* 0x000fee0000000200 */
[C---:B-1----:R-:W-:Y:S08]  /*6d70*/  HMMA.16816.F32.BF16 R8, R220.reuse, R212, R8 ;  /* 0x000000d4dc08723c */ /* 0x042ff00000041808 */
[-C--:B------:R-:W-:Y:S08]  /*6d80*/  HMMA.16816.F32.BF16 R12, R220, R214.reuse, R12 ;  /* 0x000000d6dc0c723c */ /* 0x080ff0000004180c */
[C---:B------:R-:W-:Y:S01]  /*6d90*/  HMMA.16816.F32.BF16 R16, R208.reuse, R214, R16 ;  /* 0x000000d6d010723c */ /* 0x040fe20000041810 */
[----:B------:R-:W1:Y:S07]  /*6da0*/  LDSM.16.M88.4 R212, [R228+0x1000] ;  /* 0x00100000e4d4783b */ /* 0x000e6e0000000200 */
[-C--:B---3--:R-:W-:Y:S08]  /*6db0*/  HMMA.16816.F32.BF16 R20, R208, R204.reuse, R20 ;  /* 0x000000ccd014723c */ /* 0x088ff00000041814 */
[C---:B------:R-:W-:Y:S08]  /*6dc0*/  HMMA.16816.F32.BF16 R24, R220.reuse, R204, R24 ;  /* 0x000000ccdc18723c */ /* 0x040ff00000041818 */
[-C--:B------:R-:W-:Y:S08]  /*6dd0*/  HMMA.16816.F32.BF16 R28, R220, R206.reuse, R28 ;  /* 0x000000cedc1c723c */ /* 0x080ff0000004181c */
[C---:B------:R-:W-:Y:S01]  /*6de0*/  HMMA.16816.F32.BF16 R32, R208.reuse, R206, R32 ;  /* 0x000000ced020723c */ /* 0x040fe20000041820 */
[----:B------:R-:W-:Y:S07]  /*6df0*/  LDSM.16.M88.4 R204, [R230+0xc100] ;  /* 0x00c10000e6cc783b */ /* 0x000fee0000000200 */
[-C--:B-1----:R-:W-:Y:S08]  /*6e00*/  HMMA.16816.F32.BF16 R36, R208, R212.reuse, R36 ;  /* 0x000000d4d024723c */ /* 0x082ff00000041824 */
[C---:B------:R-:W-:Y:S08]  /*6e10*/  HMMA.16816.F32.BF16 R40, R220.reuse, R212, R40 ;  /* 0x000000d4dc28723c */ /* 0x040ff00000041828 */
[-C--:B------:R-:W-:Y:S08]  /*6e20*/  HMMA.16816.F32.BF16 R44, R220, R214.reuse, R44 ;  /* 0x000000d6dc2c723c */ /* 0x080ff0000004182c */
[C---:B------:R-:W-:Y:S01]  /*6e30*/  HMMA.16816.F32.BF16 R48, R208.reuse, R214, R48 ;  /* 0x000000d6d030723c */ /* 0x040fe20000041830 */
[----:B------:R-:W1:Y:S07]  /*6e40*/  LDSM.16.M88.4 R212, [R175+0x6100] ;  /* 0x00610000afd4783b */ /* 0x000e6e0000000200 */
[-C--:B------:R-:W-:Y:S08]  /*6e50*/  HMMA.16816.F32.BF16 R52, R208, R216.reuse, R52 ;  /* 0x000000d8d034723c */ /* 0x080ff00000041834 */
[C---:B------:R-:W-:Y:S08]  /*6e60*/  HMMA.16816.F32.BF16 R56, R220.reuse, R216, R56 ;  /* 0x000000d8dc38723c */ /* 0x040ff00000041838 */
[-C--:B------:R-:W-:Y:S01]  /*6e70*/  HMMA.16816.F32.BF16 R60, R220, R218.reuse, R60 ;  /* 0x000000dadc3c723c */ /* 0x080fe2000004183c */
[----:B------:R-:W2:Y:S07]  /*6e80*/  LDSM.16.M88.4 R220, [R230+0xe100] ;  /* 0x00e10000e6dc783b */ /* 0x000eae0000000200 */
[----:B------:R-:W-:Y:S01]  /*6e90*/  HMMA.16816.F32.BF16 R64, R208, R218, R64 ;  /* 0x000000dad040723c */ /* 0x000fe20000041840 */
[----:B------:R-:W3:Y:S07]  /*6ea0*/  LDSM.16.M88.4 R208, [R175+0x6900] ;  /* 0x00690000afd0783b */ /* 0x000eee0000000200 */
[-C--:B-1----:R-:W-:Y:S01]  /*6eb0*/  HMMA.16816.F32.BF16 R4, R204, R212.reuse, R4 ;  /* 0x000000d4cc04723c */ /* 0x082fe20000041804 */
[----:B------:R-:W-:Y:S07]  /*6ec0*/  LDSM.16.M88.4 R216, [R175+0x7900] ;  /* 0x00790000afd8783b */ /* 0x000fee0000000200 */
[C---:B--2---:R-:W-:Y:S08]  /*6ed0*/  HMMA.16816.F32.BF16 R8, R220.reuse, R212, R8 ;  /* 0x000000d4dc08723c */ /* 0x044ff00000041808 */
        /* <DEDUP_REMOVED lines=12> */
[----:B------:R-:W1:Y:S07]  /*6fa0*/  LDSM.16.M88.4 R212, [R239] ;  /* 0x00000000efd4783b */ /* 0x000e6e0000000200 */
[-C--:B------:R-:W-:Y:S08]  /*6fb0*/  HMMA.16816.F32.BF16 R52, R204, R216.reuse, R52 ;  /* 0x000000d8cc34723c */ /* 0x080ff00000041834 */
[C---:B------:R-:W-:Y:S08]  /*6fc0*/  HMMA.16816.F32.BF16 R56, R220.reuse, R216, R56 ;  /* 0x000000d8dc38723c */ /* 0x040ff00000041838 */
[-C--:B------:R-:W-:Y:S01]  /*6fd0*/  HMMA.16816.F32.BF16 R60, R220, R218.reuse, R60 ;  /* 0x000000dadc3c723c */ /* 0x080fe2000004183c */
[----:B------:R-:W2:Y:S07]  /*6fe0*/  LDSM.16.M88.4 R220, [R232+0xe100] ;  /* 0x00e10000e8dc783b */ /* 0x000eae0000000200 */
[----:B------:R-:W-:Y:S01]  /*6ff0*/  HMMA.16816.F32.BF16 R64, R204, R218, R64 ;  /* 0x000000dacc40723c */ /* 0x000fe20000041840 */
[----:B------:R-:W3:Y:S07]  /*7000*/  LDSM.16.M88.4 R204, [R238] ;  /* 0x00000000eecc783b */ /* 0x000eee0000000200 */
[-C--:B-1----:R-:W-:Y:S01]  /*7010*/  HMMA.16816.F32.BF16 R4, R208, R212.reuse, R4 ;  /* 0x000000d4d004723c */ /* 0x082fe20000041804 */
[----:B------:R-:W-:Y:S07]  /*7020*/  LDSM.16.M88.4 R216, [R236] ;  /* 0x00000000ecd8783b */ /* 0x000fee0000000200 */
[C---:B--2---:R-:W-:Y:S08]  /*7030*/  HMMA.16816.F32.BF16 R8, R220.reuse, R212, R8 ;  /* 0x000000d4dc08723c */ /* 0x044ff00000041808 */
[-C--:B------:R-:W-:Y:S08]  /*7040*/  HMMA.16816.F32.BF16 R12, R220, R214.reuse, R12 ;  /* 0x000000d6dc0c723c */ /* 0x080ff0000004180c */
[C---:B------:R-:W-:Y:S01]  /*7050*/  HMMA.16816.F32.BF16 R16, R208.reuse, R214, R16 ;  /* 0x000000d6d010723c */ /* 0x040fe20000041810 */
[----:B------:R-:W1:Y:S07]  /*7060*/  LDSM.16.M88.4 R212, [R237] ;  /* 0x00000000edd4783b */ /* 0x000e6e0000000200 */
        /* <DEDUP_REMOVED lines=39> */
[----:B------:R-:W1:Y:S07]  /*72e0*/  LDSM.16.M88.4 R216, [R228+0x3000] ;  /* 0x00300000e4d8783b */ /* 0x000e6e0000000200 */
[C---:B--2---:R-:W-:Y:S11]  /*72f0*/  HMMA.16816.F32.BF16 R8, R220.reuse, R212, R8 ;  /* 0x000000d4dc08723c */ /* 0x044ff60000041808 */
[----:B------:R-:W-:Y:S05]  /*7300*/  @!UPT UIADD3 URZ, URZ, URZ, URZ ;  /* 0x0000003f3f3ff290 */ /* 0x000fea000fffe03f */
[----:B------:R-:W-:Y:S02]  /*7310*/  FMNMX.FTZ R169, R6, R3, !PT ;  /* 0x0000000306a97209 */ /* 0x000fe40007810000 */
[----:B------:R-:W-:Y:S01]  /*7320*/  FMNMX.FTZ R2, R4, R0, !PT ;  /* 0x0000000004027209 */ /* 0x000fe20007810000 */
[-C--:B------:R-:W-:Y:S03]  /*7330*/  HMMA.16816.F32.BF16 R12, R220, R214.reuse, R12 ;  /* 0x000000d6dc0c723c */ /* 0x080fe6000004180c */
[----:B------:R-:W-:Y:S02]  /*7340*/  FMNMX.FTZ R169, R7, R169, !PT ;  /* 0x000000a907a97209 */ /* 0x000fe40007810000 */
[----:B------:R-:W-:Y:S03]  /*7350*/  FMNMX.FTZ R2, R5, R2, !PT ;  /* 0x0000000205027209 */ /* 0x000fe60007810000 */
[C---:B------:R-:W-:Y:S01]  /*7360*/  HMMA.16816.F32.BF16 R16, R208.reuse, R214, R16 ;  /* 0x000000d6d010723c */ /* 0x040fe20000041810 */
[----:B------:R-:W2:Y:S01]  /*7370*/  LDSM.16.M88.4 R212, [R228+0x3800] ;  /* 0x00380000e4d4783b */ /* 0x000ea20000000200 */
[----:B------:R-:W-:Y:S06]  /*7380*/  DEPBAR.LE SB0, 0x0 ;  /* 0x000080000000791a */ /* 0x000fec0000000000 */
[-C--:B---3--:R-:W-:Y:S01]  /*7390*/  HMMA.16816.F32.BF16 R20, R208, R204.reuse, R20 ;  /* 0x000000ccd014723c */ /* 0x088fe20000041814 */
[----:B------:R-:W-:Y:S04]  /*73a0*/  BAR.SYNC.DEFER_BLOCKING 0x0 ;  /* 0x0000000000007b1d */ /* 0x000fe80000010000 */
[----:B------:R-:W-:Y:S03]  /*73b0*/  FMNMX.FTZ R170, R8, R168, !PT ;  /* 0x000000a808aa7209 */ /* 0x000fe60007810000 */
[C---:B------:R-:W-:Y:S04]  /*73c0*/  HMMA.16816.F32.BF16 R24, R220.reuse, R204, R24 ;  /* 0x000000ccdc18723c */ /* 0x040fe80000041818 */
[----:B------:R-:W-:Y:S04]  /*73d0*/  FMNMX.FTZ R170, R9, R170, !PT ;  /* 0x000000aa09aa7209 */ /* 0x000fe80007810000 */
[-C--:B------:R-:W-:Y:S04]  /*73e0*/  HMMA.16816.F32.BF16 R28, R220, R206.reuse, R28 ;  /* 0x000000cedc1c723c */ /* 0x080fe8000004181c */
[----:B------:R-:W-:Y:S02]  /*73f0*/  FMNMX.FTZ R2, R16, R2, !PT ;  /* 0x0000000210027209 */ /* 0x000fe40007810000 */
[----:B------:R-:W-:Y:S02]  /*7400*/  FMNMX.FTZ R170, R12, R170, !PT ;  /* 0x000000aa0caa7209 */ /* 0x000fe40007810000 */
[C---:B------:R-:W-:Y:S01]  /*7410*/  HMMA.16816.F32.BF16 R32, R208.reuse, R206, R32 ;  /* 0x000000ced020723c */ /* 0x040fe20000041820 */
[----:B------:R-:W3:Y:S03]  /*7420*/  LDL.64 R206, [R1+0x38] ;  /* 0x0000380001ce7983 */ /* 0x000ee60000100a00 */
[----:B------:R-:W-:Y:S02]  /*7430*/  FMNMX.FTZ R171, R13, R170, !PT ;  /* 0x000000aa0dab7209 */ /* 0x000fe40007810000 */
[----:B------:R-:W-:Y:S02]  /*7440*/  FMNMX.FTZ R169, R18, R169, !PT ;  /* 0x000000a912a97209 */ /* 0x000fe40007810000 */
[-C--:B-1----:R-:W-:Y:S04]  /*7450*/  HMMA.16816.F32.BF16 R36, R208, R216.reuse, R36 ;  /* 0x000000d8d024723c */ /* 0x082fe80000041824 */
[----:B------:R-:W-:Y:S02]  /*7460*/  FMNMX.FTZ R2, R17, R2, !PT ;  /* 0x0000000211027209 */ /* 0x000fe40007810000 */
[----:B------:R-:W-:Y:S02]  /*7470*/  FMNMX.FTZ R169, R19, R169, !PT ;  /* 0x000000a913a97209 */ /* 0x000fe40007810000 */
[C---:B------:R-:W-:Y:S04]  /*7480*/  HMMA.16816.F32.BF16 R40, R220.reuse, R216, R40 ;  /* 0x000000d8dc28723c */ /* 0x040fe80000041828 */
[----:B------:R-:W-:Y:S02]  /*7490*/  FMNMX.FTZ R2, R20, R2, !PT ;  /* 0x0000000214027209 */ /* 0x000fe40007810000 */
[----:B------:R-:W-:Y:S02]  /*74a0*/  FMNMX.FTZ R169, R22, R169, !PT ;  /* 0x000000a916a97209 */ /* 0x000fe40007810000 */
[-C--:B------:R-:W-:Y:S04]  /*74b0*/  HMMA.16816.F32.BF16 R44, R220, R218.reuse, R44 ;  /* 0x000000dadc2c723c */ /* 0x080fe8000004182c */
[----:B------:R-:W-:Y:S02]  /*74c0*/  FMNMX.FTZ R2, R21, R2, !PT ;  /* 0x0000000215027209 */ /* 0x000fe40007810000 */
[----:B------:R-:W-:Y:S02]  /*74d0*/  FMNMX.FTZ R170, R23, R169, !PT ;  /* 0x000000a917aa7209 */ /* 0x000fe40007810000 */
[C---:B------:R-:W-:Y:S04]  /*74e0*/  HMMA.16816.F32.BF16 R48, R208.reuse, R218, R48 ;  /* 0x000000dad030723c */ /* 0x040fe80000041830 */
[----:B------:R-:W-:Y:S02]  /*74f0*/  FMNMX.FTZ R2, R32, R2, !PT ;  /* 0x0000000220027209 */ /* 0x000fe40007810000 */
[----:B------:R-:W-:Y:S02]  /*7500*/  FMNMX.FTZ R169, R24, R171, !PT ;  /* 0x000000ab18a97209 */ /* 0x000fe40007810000 */
[-C--:B--2---:R-:W-:Y:S04]  /*7510*/  HMMA.16816.F32.BF16 R52, R208, R212.reuse, R52 ;  /* 0x000000d4d034723c */ /* 0x084fe80000041834 */
        /* <DEDUP_REMOVED lines=22> */
[----:B------:R-:W-:Y:S01]  /*7680*/  FMNMX.FTZ R169, R28, R169, !PT ;  /* 0x000000a91ca97209 */ /* 0x000fe20007810000 */
[----:B------:R-:W1:Y:S01]  /*7690*/  SHFL.BFLY PT, R172, R173, 0x2, 0x1f ;  /* 0x0c401f00adac7f89 */ /* 0x000e6200000e0000 */
[----:B------:R-:W-:Y:S02]  /*76a0*/  FMNMX.FTZ R2, R67, R2, !PT ;  /* 0x0000000243027209 */ /* 0x000fe40007810000 */
[----:B------:R-:W-:Y:S02]  /*76b0*/  FMNMX.FTZ R169, R29, R169, !PT ;  /* 0x000000a91da97209 */ /* 0x000fe40007810000 */
[----:B------:R-:W-:Y:S02]  /*76c0*/  FMNMX.FTZ R170, R10, R174, !PT ;  /* 0x000000ae0aaa7209 */ /* 0x000fe40007810000 */
[----:B------:R-:W-:Y:S01]  /*76d0*/  FMNMX.FTZ R169, R40, R169, !PT ;  /* 0x000000a928a97209 */ /* 0x000fe20007810000 */
[----:B------:R-:W2:Y:S01]  /*76e0*/  SHFL.BFLY PT, R171, R2, 0x2, 0x1f ;  /* 0x0c401f0002ab7f89 */ /* 0x000ea200000e0000 */
        /* <DEDUP_REMOVED lines=8> */
[----:B-1----:R-:W-:Y:S02]  /*7770*/  FMNMX.FTZ R173, R173, R172, !PT ;  /* 0x000000acadad7209 */ /* 0x002fe40007810000 */
[----:B------:R-:W-:Y:S02]  /*7780*/  FMNMX.FTZ R169, R57, R169, !PT ;  /* 0x000000a939a97209 */ /* 0x000fe40007810000 */
[----:B------:R-:W-:Y:S01]  /*7790*/  FMNMX.FTZ R170, R27, R170, !PT ;  /* 0x000000aa1baa7209 */ /* 0x000fe20007810000 */
[----:B------:R-:W1:Y:S01]  /*77a0*/  SHFL.BFLY PT, R204, R173, 0x1, 0x1f ;  /* 0x0c201f00adcc7f89 */ /* 0x000e6200000e0000 */
[----:B------:R-:W-:Y:S02]  /*77b0*/  FMNMX.FTZ R169, R60, R169, !PT ;  /* 0x000000a93ca97209 */ /* 0x000fe40007810000 */
[----:B--2---:R-:W-:Y:S02]  /*77c0*/  FMNMX.FTZ R2, R2, R171, !PT ;  /* 0x000000ab02027209 */ /* 0x004fe40007810000 */
[----:B------:R-:W-:Y:S02]  /*77d0*/  FMNMX.FTZ R169, R61, R169, !PT ;  /* 0x000000a93da97209 */ /* 0x000fe40007810000 */
[----:B------:R-:W-:Y:S01]  /*77e0*/  FMNMX.FTZ R170, R30, R170, !PT ;  /* 0x000000aa1eaa7209 */ /* 0x000fe20007810000 */
[----:B------:R-:W2:Y:S03]  /*77f0*/  SHFL.BFLY PT, R172, R2, 0x1, 0x1f ;  /* 0x0c201f0002ac7f89 */ /* 0x000ea600000e0000 */
[----:B------:R-:W-:Y:S04]  /*7800*/  FMNMX.FTZ R170, R31, R170, !PT ;  /* 0x000000aa1faa7209 */ /* 0x000fe80007810000 */
[----:B------:R-:W-:Y:S01]  /*7810*/  FMNMX.FTZ R170, R42, R170, !PT ;  /* 0x000000aa2aaa7209 */ /* 0x000fe20007810000 */
[----:B------:R-:W4:Y:S03]  /*7820*/  SHFL.BFLY PT, R205, R169, 0x2, 0x1f ;  /* 0x0c401f00a9cd7f89 */ /* 0x000f2600000e0000 */
[----:B------:R-:W-:Y:S04]  /*7830*/  FMNMX.FTZ R170, R43, R170, !PT ;  /* 0x000000aa2baa7209 */ /* 0x000fe80007810000 */
[----:B------:R-:W-:Y:S02]  /*7840*/  FMNMX.FTZ R170, R46, R170, !PT ;  /* 0x000000aa2eaa7209 */ /* 0x000fe40007810000 */
[----:B-1----:R-:W-:Y:S02]  /*7850*/  FMNMX.FTZ R173, R173, R204, !PT ;  /* 0x000000ccadad7209 */ /* 0x002fe40007810000 */
[----:B------:R-:W-:Y:S03]  /*7860*/  FMNMX.FTZ R170, R47, R170, !PT ;  /* 0x000000aa2faa7209 */ /* 0x000fe60007810000 */
[C---:B------:R-:W-:Y:S01]  /*7870*/  FADD.FTZ R0, -R173.reuse, R0 ;  /* 0x00000000ad007221 */ /* 0x040fe20000010100 */
[----:B--2---:R-:W-:Y:S01]  /*7880*/  FMNMX.FTZ R172, R2, R172, !PT ;  /* 0x000000ac02ac7209 */ /* 0x004fe20007810000 */
[----:B------:R-:W-:Y:S01]  /*7890*/  FMUL.FTZ R210, R173, c[0x0][0x2d0] ;  /* 0x0000b400add27a20 */ /* 0x000fe20000410000 */
[----:B------:R-:W-:Y:S01]  /*78a0*/  FMNMX.FTZ R2, R58, R170, !PT ;  /* 0x000000aa3a027209 */ /* 0x000fe20007810000 */
[----:B------:R-:W-:Y:S02]  /*78b0*/  FMUL.FTZ R0, R0, c[0x0][0x2d0] ;  /* 0x0000b40000007a20 */ /* 0x000fe40000410000 */
[----:B------:R-:W-:Y:S02]  /*78c0*/  FMUL.FTZ R209, R172, c[0x0][0x2d0] ;  /* 0x0000b400acd17a20 */ /* 0x000fe40000410000 */
[----:B------:R1:W2:Y:S01]  /*78d0*/  MUFU.EX2 R170, R0 ;  /* 0x0000000000aa7308 */ /* 0x0002a20000000800 */
[----:B----4-:R-:W-:Y:S01]  /*78e0*/  FMNMX.FTZ R169, R169, R205, !PT ;  /* 0x000000cda9a97209 */ /* 0x010fe20007810000 */
[--C-:B------:R-:W-:Y:S02]  /*78f0*/  FFMA.FTZ R6, R6, c[0x0][0x2d0], -R209.reuse ;  /* 0x0000b40006067a23 */ /* 0x100fe400000108d1 */
[--C-:B------:R-:W-:Y:S02]  /*7900*/  FFMA.FTZ R5, R5, c[0x0][0x2d0], -R210.reuse ;  /* 0x0000b40005057a23 */ /* 0x100fe400000108d2 */
[----:B------:R-:W4:Y:S01]  /*7910*/  SHFL.BFLY PT, R171, R169, 0x1, 0x1f ;  /* 0x0c201f00a9ab7f89 */ /* 0x000f2200000e0000 */
        /* <DEDUP_REMOVED lines=8> */
[----:B------:R-:W-:Y:S01]  /*79a0*/  MUFU.EX2 R246, R5 ;  /* 0x0000000500f67308 */ /* 0x000fe20000000800 */
[----:B------:R-:W-:Y:S02]  /*79b0*/  FFMA.FTZ R21, R21, c[0x0][0x2d0], -R210 ;  /* 0x0000b40015157a23 */ /* 0x000fe400000108d2 */
[----:B------:R-:W-:Y:S01]  /*79c0*/  FFMA.FTZ R22, R22, c[0x0][0x2d0], -R209 ;  /* 0x0000b40016167a23 */ /* 0x000fe200000108d1 */
[----:B-1----:R-:W-:Y:S01]  /*79d0*/  FMNMX.FTZ R0, R59, R2, !PT ;  /* 0x000000023b007209 */ /* 0x002fe20007810000 */
[----:B------:R-:W-:Y:S02]  /*79e0*/  FADD.FTZ R2, -R172, R3 ;  /* 0x00000003ac027221 */ /* 0x000fe40000010100 */
[----:B--2---:R-:W-:Y:S01]  /*79f0*/  FMUL.FTZ R68, R170, R68 ;  /* 0x00000044aa447220 */ /* 0x004fe20000410000 */
[----:B------:R-:W-:Y:S01]  /*7a00*/  FMNMX.FTZ R0, R62, R0, !PT ;  /* 0x000000003e007209 */ /* 0x000fe20007810000 */
[----:B------:R-:W-:Y:S01]  /*7a10*/  FMUL.FTZ R2, R2, c[0x0][0x2d0] ;  /* 0x0000b40002027a20 */ /* 0x000fe20000410000 */
[----:B----4-:R-:W-:Y:S01]  /*7a20*/  FMNMX.FTZ R171, R169, R171, !PT ;  /* 0x000000aba9ab7209 */ /* 0x010fe20007810000 */
[----:B------:R-:W-:Y:S01]  /*7a30*/  MUFU.EX2 R247, R7 ;  /* 0x0000000700f77308 */ /* 0x000fe20000000800 */
[----:B------:R-:W-:Y:S01]  /*7a40*/  FMNMX.FTZ R0, R63, R0, !PT ;  /* 0x000000003f007209 */ /* 0x000fe20007810000 */
[C---:B------:R-:W-:Y:S02]  /*7a50*/  FMUL.FTZ R69, R170.reuse, R69 ;  /* 0x00000045aa457220 */ /* 0x040fe40000410000 */
[----:B------:R-:W-:Y:S02]  /*7a60*/  FMUL.FTZ R208, R171, c[0x0][0x2d0] ;  /* 0x0000b400abd07a20 */ /* 0x000fe40000410000 */
[----:B------:R-:W1:Y:S01]  /*7a70*/  SHFL.BFLY PT, R3, R0, 0x2, 0x1f ;  /* 0x0c401f0000037f89 */ /* 0x000e6200000e0000 */
[----:B------:R-:W-:Y:S02]  /*7a80*/  FMUL.FTZ R80, R170, R80 ;  /* 0x00000050aa507220 */ /* 0x000fe40000410000 */
[--C-:B------:R-:W-:Y:S01]  /*7a90*/  FFMA.FTZ R12, R12, c[0x0][0x2d0], -R208.reuse ;  /* 0x0000b4000c0c7a23 */ /* 0x100fe200000108d0 */
[----:B------:R2:W4:Y:S01]  /*7aa0*/  MUFU.EX2 R169, R2 ;  /* 0x0000000200a97308 */ /* 0x0005220000000800 */
[--C-:B------:R-:W-:Y:S02]  /*7ab0*/  FFMA.FTZ R8, R8, c[0x0][0x2d0], -R208.reuse ;  /* 0x0000b40008087a23 */ /* 0x100fe400000108d0 */
[----:B------:R-:W-:Y:S02]  /*7ac0*/  FFMA.FTZ R9, R9, c[0x0][0x2d0], -R208 ;  /* 0x0000b40009097a23 */ /* 0x000fe400000108d0 */
[C---:B------:R-:W-:Y:S02]  /*7ad0*/  FMUL.FTZ R81, R170.reuse, R81 ;  /* 0x00000051aa517220 */ /* 0x040fe40000410000 */
[C---:B------:R-:W-:Y:S02]  /*7ae0*/  FMUL.FTZ R84, R170.reuse, R84 ;  /* 0x00000054aa547220 */ /* 0x040fe40000410000 */
[C---:B------:R-:W-:Y:S01]  /*7af0*/  FMUL.FTZ R85, R170.reuse, R85 ;  /* 0x00000055aa557220 */ /* 0x040fe20000410000 */
[----:B------:R4:W-:Y:S01]  /*7b00*/  MUFU.EX2 R214, R4 ;  /* 0x0000000400d67308 */ /* 0x0009e20000000800 */
[C---:B------:R-:W-:Y:S02]  /*7b10*/  FMUL.FTZ R96, R170.reuse, R96 ;  /* 0x00000060aa607220 */ /* 0x040fe40000410000 */
[C---:B------:R-:W-:Y:S02]  /*7b20*/  FMUL.FTZ R97, R170.reuse, R97 ;  /* 0x00000061aa617220 */ /* 0x040fe40000410000 */
[C---:B------:R-:W-:Y:S02]  /*7b30*/  FMUL.FTZ R100, R170.reuse, R100 ;  /* 0x00000064aa647220 */ /* 0x040fe40000410000 */
[C---:B------:R-:W-:Y:S02]  /*7b40*/  FMUL.FTZ R101, R170.reuse, R101 ;  /* 0x00000065aa657220 */ /* 0x040fe40000410000 */
[----:B------:R-:W-:Y:S01]  /*7b50*/  FMUL.FTZ R112, R170, R112 ;  /* 0x00000070aa707220 */ /* 0x000fe20000410000 */
[----:B------:R4:W-:Y:S01]  /*7b60*/  MUFU.EX2 R215, R16 ;  /* 0x0000001000d77308 */ /* 0x0009e20000000800 */
[----:B-1----:R-:W-:Y:S01]  /*7b70*/  FMNMX.FTZ R0, R0, R3, !PT ;  /* 0x0000000300007209 */ /* 0x002fe20007810000 */
[----:B------:R-:W-:Y:S02]  /*7b80*/  FMUL.FTZ R113, R170, R113 ;  /* 0x00000071aa717220 */ /* 0x000fe40000410000 */
[----:B--2---:R-:W-:Y:S02]  /*7b90*/  FADD.FTZ R2, -R171, R168 ;  /* 0x000000a8ab027221 */ /* 0x004fe40000010100 */
[C---:B----4-:R-:W-:Y:S02]  /*7ba0*/  FMUL.FTZ R70, R169.reuse, R70 ;  /* 0x00000046a9467220 */ /* 0x050fe40000410000 */
[----:B------:R-:W-:Y:S02]  /*7bb0*/  FMUL.FTZ R2, R2, c[0x0][0x2d0] ;  /* 0x0000b40002027a20 */ /* 0x000fe40000410000 */
[----:B------:R1:W-:Y:S01]  /*7bc0*/  MUFU.EX2 R245, R17 ;  /* 0x0000001100f57308 */ /* 0x0003e20000000800 */
[C---:B------:R-:W-:Y:S02]  /*7bd0*/  FMUL.FTZ R71, R169.reuse, R71 ;  /* 0x00000047a9477220 */ /* 0x040fe40000410000 */
[C---:B------:R-:W-:Y:S01]  /*7be0*/  FMUL.FTZ R82, R169.reuse, R82 ;  /* 0x00000052a9527220 */ /* 0x040fe20000410000 */
[----:B------:R-:W-:Y:S01]  /*7bf0*/  @P1 IADD3 R4, P4, R252, UR20, RZ ;  /* 0x00000014fc041c10 */ /* 0x000fe2000ff9e0ff */
[C---:B------:R-:W-:Y:S02]  /*7c00*/  FMUL.FTZ R83, R169.reuse, R83 ;  /* 0x00000053a9537220 */ /* 0x040fe40000410000 */
[C---:B------:R-:W-:Y:S02]  /*7c10*/  FMUL.FTZ R86, R169.reuse, R86 ;  /* 0x00000056a9567220 */ /* 0x040fe40000410000 */
[C---:B------:R-:W-:Y:S01]  /*7c20*/  FMUL.FTZ R87, R169.reuse, R87 ;  /* 0x00000057a9577220 */ /* 0x040fe20000410000 */
[----:B------:R2:W4:Y:S01]  /*7c30*/  MUFU.EX2 R168, R2 ;  /* 0x0000000200a87308 */ /* 0x0005220000000800 */
[C---:B------:R-:W-:Y:S02]  /*7c40*/  FMUL.FTZ R98, R169.reuse, R98 ;  /* 0x00000062a9627220 */ /* 0x040fe40000410000 */
[C---:B------:R-:W-:Y:S01]  /*7c50*/  FMUL.FTZ R99, R169.reuse, R99 ;  /* 0x00000063a9637220 */ /* 0x040fe20000410000 */
[----:B------:R-:W-:Y:S01]  /*7c60*/  @P1 LEA R16, P2, R4, c[0x0][0x1c8], 0x1 ;  /* 0x0000720004101a11 */ /* 0x000fe200078408ff */
[C---:B------:R-:W-:Y:S02]  /*7c70*/  FMUL.FTZ R102, R169.reuse, R102 ;  /* 0x00000066a9667220 */ /* 0x040fe40000410000 */
[C---:B------:R-:W-:Y:S02]  /*7c80*/  FMUL.FTZ R103, R169.reuse, R103 ;  /* 0x00000067a9677220 */ /* 0x040fe40000410000 */
[C---:B------:R-:W-:Y:S01]  /*7c90*/  FMUL.FTZ R114, R169.reuse, R114 ;  /* 0x00000072a9727220 */ /* 0x040fe20000410000 */
[----:B------:R-:W-:Y:S01]  /*7ca0*/  MUFU.EX2 R219, R12 ;  /* 0x0000000c00db7308 */ /* 0x000fe20000000800 */
[----:B------:R-:W-:Y:S02]  /*7cb0*/  FMUL.FTZ R115, R169, R115 ;  /* 0x00000073a9737220 */ /* 0x000fe40000410000 */
[C---:B------:R-:W-:Y:S01]  /*7cc0*/  FMUL.FTZ R116, R170.reuse, R116 ;  /* 0x00000074aa747220 */ /* 0x040fe20000410000 */
[----:B-1----:R-:W-:Y:S01]  /*7cd0*/  @P1 IADD3.X R17, R249, UR17, RZ, P4, !PT ;  /* 0x00000011f9111c10 */ /* 0x002fe2000a7fe4ff */
[----:B------:R-:W-:Y:S02]  /*7ce0*/  FMUL.FTZ R117, R170, R117 ;  /* 0x00000075aa757220 */ /* 0x000fe40000410000 */
[C---:B------:R-:W-:Y:S01]  /*7cf0*/  FMUL.FTZ R118, R169.reuse, R118 ;  /* 0x00000076a9767220 */ /* 0x040fe20000410000 */
[----:B------:R-:W-:Y:S01]  /*7d00*/  @P1 LEA.HI.X R17, R4, c[0x0][0x1cc], R17, 0x1, P2 ;  /* 0x0000730004111a11 */ /* 0x000fe200010f0c11 */
[----:B------:R-:W-:Y:S01]  /*7d10*/  FMUL.FTZ R119, R169, R119 ;  /* 0x00000077a9777220 */ /* 0x000fe20000410000 */
[----:B------:R-:W-:Y:S01]  /*7d20*/  MUFU.EX2 R212, R8 ;  /* 0x0000000800d47308 */ /* 0x000fe20000000800 */
[C---:B------:R-:W-:Y:S02]  /*7d30*/  FMUL.FTZ R128, R170.reuse, R128 ;  /* 0x00000080aa807220 */ /* 0x040fe40000410000 */
[----:B------:R-:W-:Y:S01]  /*7d40*/  FMUL.FTZ R129, R170, R129 ;  /* 0x00000081aa817220 */ /* 0x000fe20000410000 */
[----:B--2---:R-:W1:Y:S01]  /*7d50*/  SHFL.BFLY PT, R2, R0, 0x1, 0x1f ;  /* 0x0c201f0000027f89 */ /* 0x004e6200000e0000 */
[C---:B----4-:R-:W-:Y:S02]  /*7d60*/  FMUL.FTZ R72, R168.reuse, R72 ;  /* 0x00000048a8487220 */ /* 0x050fe40000410000 */
[C---:B------:R-:W-:Y:S02]  /*7d70*/  FMUL.FTZ R73, R168.reuse, R73 ;  /* 0x00000049a8497220 */ /* 0x040fe40000410000 */
[C---:B------:R-:W-:Y:S01]  /*7d80*/  FMUL.FTZ R76, R168.reuse, R76 ;  /* 0x0000004ca84c7220 */ /* 0x040fe20000410000 */
[----:B------:R-:W2:Y:S01]  /*7d90*/  MUFU.EX2 R220, R9 ;  /* 0x0000000900dc7308 */ /* 0x000ea20000000800 */
[C---:B------:R-:W-:Y:S02]  /*7da0*/  FMUL.FTZ R77, R168.reuse, R77 ;  /* 0x0000004da84d7220 */ /* 0x040fe40000410000 */
[C---:B------:R-:W-:Y:S02]  /*7db0*/  FMUL.FTZ R88, R168.reuse, R88 ;  /* 0x00000058a8587220 */ /* 0x040fe40000410000 */
[C---:B------:R-:W-:Y:S02]  /*7dc0*/  FMUL.FTZ R89, R168.reuse, R89 ;  /* 0x00000059a8597220 */ /* 0x040fe40000410000 */
[C---:B------:R-:W-:Y:S02]  /*7dd0*/  FMUL.FTZ R92, R168.reuse, R92 ;  /* 0x0000005ca85c7220 */ /* 0x040fe40000410000 */
[C---:B------:R-:W-:Y:S01]  /*7de0*/  FMUL.FTZ R93, R168.reuse, R93 ;  /* 0x0000005da85d7220 */ /* 0x040fe20000410000 */
[----:B------:R4:W-:Y:S01]  /*7df0*/  MUFU.EX2 R248, R18 ;  /* 0x0000001200f87308 */ /* 0x0009e20000000800 */
[C---:B------:R-:W-:Y:S02]  /*7e00*/  FMUL.FTZ R104, R168.reuse, R104 ;  /* 0x00000068a8687220 */ /* 0x040fe40000410000 */
[C---:B------:R-:W-:Y:S02]  /*7e10*/  FMUL.FTZ R105, R168.reuse, R105 ;  /* 0x00000069a8697220 */ /* 0x040fe40000410000 */
[C---:B------:R-:W-:Y:S02]  /*7e20*/  FMUL.FTZ R108, R168.reuse, R108 ;  /* 0x0000006ca86c7220 */ /* 0x040fe40000410000 */
[----:B------:R-:W-:Y:S01]  /*7e30*/  FMUL.FTZ R109, R168, R109 ;  /* 0x0000006da86d7220 */ /* 0x000fe20000410000 */
[----:B-1----:R-:W-:Y:S01]  /*7e40*/  FMNMX.FTZ R2, R0, R2, !PT ;  /* 0x0000000200027209 */ /* 0x002fe20007810000 */
[C---:B------:R-:W-:Y:S01]  /*7e50*/  FMUL.FTZ R120, R168.reuse, R120 ;  /* 0x00000078a8787220 */ /* 0x040fe20000410000 */
[----:B------:R1:W-:Y:S01]  /*7e60*/  MUFU.EX2 R244, R19 ;  /* 0x0000001300f47308 */ /* 0x0003e20000000800 */
[----:B------:R-:W-:Y:S02]  /*7e70*/  FMUL.FTZ R121, R168, R121 ;  /* 0x00000079a8797220 */ /* 0x000fe40000410000 */
[----:B------:R-:W-:Y:S01]  /*7e80*/  FADD.FTZ R0, -R2, R174 ;  /* 0x000000ae02007221 */ /* 0x000fe20000010100 */
[----:B---3--:R-:W-:Y:S01]  /*7e90*/  @P1 IADD3 R3, P6, R206, UR20, RZ ;  /* 0x00000014ce031c10 */ /* 0x008fe2000ffde0ff */
[----:B------:R-:W-:Y:S01]  /*7ea0*/  @UP1 UIADD3 UR20, UP0, UR12, 0x80, URZ ;  /* 0x000000800c141890 */ /* 0x000fe2000ff1e03f */
[----:B------:R-:W-:Y:S02]  /*7eb0*/  FMUL.FTZ R124, R168, R124 ;  /* 0x0000007ca87c7220 */ /* 0x000fe40000410000 */
[----:B------:R-:W-:Y:S01]  /*7ec0*/  @P1 LEA R6, P5, R3, c[0x0][0x1c8], 0x1 ;  /* 0x0000720003061a11 */ /* 0x000fe200078a08ff */
[----:B------:R-:W-:Y:S01]  /*7ed0*/  FMUL.FTZ R0, R0, c[0x0][0x2d0] ;  /* 0x0000b40000007a20 */ /* 0x000fe20000410000 */
[----:B------:R-:W-:Y:S01]  /*7ee0*/  @P1 IADD3.X R5, R251, UR17, RZ, P6, !PT ;  /* 0x00000011fb051c10 */ /* 0x000fe2000b7fe4ff */
[----:B------:R-:W-:Y:S01]  /*7ef0*/  @UP1 UIADD3.X UR17, URZ, UR9, URZ, UP0, !UPT ;  /* 0x000000093f111290 */ /* 0x000fe200087fe43f */
[----:B------:R-:W-:Y:S01]  /*7f00*/  @P1 IADD3 R4, P4, R6, UR21, RZ ;  /* 0x0000001506041c10 */ /* 0x000fe2000ff9e0ff */
[----:B------:R-:W-:Y:S01]  /*7f10*/  FMUL.FTZ R125, R168, R125 ;  /* 0x0000007da87d7220 */ /* 0x000fe20000410000 */
[----:B------:R-:W-:Y:S01]  /*7f20*/  @P1 LEA.HI.X R7, R3, c[0x0][0x1cc], R5, 0x1, P5 ;  /* 0x0000730003071a11 */ /* 0x000fe200028f0c05 */
[----:B------:R-:W-:Y:S01]  /*7f30*/  FFMA.FTZ R3, R13, c[0x0][0x2d0], -R208 ;  /* 0x0000b4000d037a23 */ /* 0x000fe200000108d0 */
[----:B------:R-:W3:Y:S01]  /*7f40*/  MUFU.EX2 R0, R0 ;  /* 0x0000000000007308 */ /* 0x000ee20000000800 */
[----:B----4-:R-:W-:Y:S01]  /*7f50*/  FMUL.FTZ R18, R169, R190 ;  /* 0x000000bea9127220 */ /* 0x010fe20000410000 */
[----:B------:R-:W-:Y:S01]  /*7f60*/  @P1 IADD3.X R5, R7, UR22, RZ, P4, !PT ;  /* 0x0000001607051c10 */ /* 0x000fe2000a7fe4ff */
[----:B------:R4:W-:Y:S01]  /*7f70*/  @P1 LDGSTS.E.BYPASS.LTC128B.128 [R243+0x4100], [R6.64], !P3 ;  /* 0x0410000006f31fae */ /* 0x0009e2000d901d52 */
[C---:B------:R-:W-:Y:S01]  /*7f80*/  FMUL.FTZ R130, R169.reuse, R130 ;  /* 0x00000082a9827220 */ /* 0x040fe20000410000 */
[----:B--2---:R-:W-:Y:S01]  /*7f90*/  MOV R190, R220 ;  /* 0x000000dc00be7202 */ /* 0x004fe20000000f00 */
[C---:B------:R-:W-:Y:S02]  /*7fa0*/  FMUL.FTZ R131, R169.reuse, R131 ;  /* 0x00000083a9837220 */ /* 0x040fe40000410000 */
[C---:B-1----:R-:W-:Y:S01]  /*7fb0*/  FMUL.FTZ R19, R169.reuse, R191 ;  /* 0x000000bfa9137220 */ /* 0x042fe20000410000 */
[----:B------:R-:W-:Y:S01]  /*7fc0*/  MOV R191, R219 ;  /* 0x000000db00bf7202 */ /* 0x000fe20000000f00 */
[----:B------:R1:W-:Y:S01]  /*7fd0*/  MUFU.EX2 R174, R3 ;  /* 0x0000000300ae7308 */ /* 0x0003e20000000800 */
[----:B------:R2:W-:Y:S01]  /*7fe0*/  @P1 LDGSTS.E.BYPASS.LTC128B.128 [R243+0x6100], [R16.64], !P0 ;  /* 0x0610000010f31fae */ /* 0x0005e2000c101d52 */
[C---:B------:R-:W-:Y:S02]  /*7ff0*/  FMUL.FTZ R132, R170.reuse, R132 ;  /* 0x00000084aa847220 */ /* 0x040fe40000410000 */
[----:B------:R-:W-:Y:S02]  /*8000*/  FMUL.FTZ R133, R170, R133 ;  /* 0x00000085aa857220 */ /* 0x000fe40000410000 */
[C---:B------:R-:W-:Y:S02]  /*8010*/  FMUL.FTZ R134, R169.reuse, R134 ;  /* 0x00000086a9867220 */ /* 0x040fe40000410000 */
[----:B------:R-:W-:Y:S01]  /*8020*/  FMUL.FTZ R135, R169, R135 ;  /* 0x00000087a9877220 */ /* 0x000fe20000410000 */
[----:B------:R2:W-:Y:S01]  /*8030*/  @P1 LDGSTS.E.BYPASS.LTC128B.128 [R243+0x4900], [R4.64], !P3 ;  /* 0x0490000004f31fae */ /* 0x0005e2000d901d52 */
[C---:B------:R-:W-:Y:S01]  /*8040*/  FMUL.FTZ R136, R168.reuse, R136 ;  /* 0x00000088a8887220 */ /* 0x040fe20000410000 */
[----:B------:R-:W-:Y:S01]  /*8050*/  MUFU.EX2 R251, R20 ;  /* 0x0000001400fb7308 */ /* 0x000fe20000000800 */
[----:B------:R-:W-:Y:S02]  /*8060*/  FMUL.FTZ R137, R168, R137 ;  /* 0x00000089a8897220 */ /* 0x000fe40000410000 */
[C---:B---3--:R-:W-:Y:S02]  /*8070*/  FMUL.FTZ R74, R0.reuse, R74 ;  /* 0x0000004a004a7220 */ /* 0x048fe40000410000 */
[C---:B------:R-:W-:Y:S01]  /*8080*/  FMUL.FTZ R75, R0.reuse, R75 ;  /* 0x0000004b004b7220 */ /* 0x040fe20000410000 */
[----:B------:R3:W-:Y:S01]  /*8090*/  @P1 LDGSTS.E.BYPASS.LTC128B.128 [R243+0x6900], [R4.64+0x80], !P0 ;  /* 0x0690008004f31fae */ /* 0x0007e2000c101d52 */
[----:B------:R-:W-:Y:S01]  /*80a0*/  FMUL.FTZ R78, R0, R78 ;  /* 0x0000004e004e7220 */ /* 0x000fe20000410000 */
[----:B----4-:R-:W-:Y:S01]  /*80b0*/  @P1 IADD3 R6, P2, R4, UR21, RZ ;  /* 0x0000001504061c10 */ /* 0x010fe2000ff5e0ff */
[C---:B------:R-:W-:Y:S01]  /*80c0*/  FMUL.FTZ R79, R0.reuse, R79 ;  /* 0x0000004f004f7220 */ /* 0x040fe20000410000 */
[----:B------:R-:W-:Y:S01]  /*80d0*/  MUFU.EX2 R250, R22 ;  /* 0x0000001600fa7308 */ /* 0x000fe20000000800 */
[----:B------:R-:W-:Y:S01]  /*80e0*/  FMUL.FTZ R90, R0, R90 ;  /* 0x0000005a005a7220 */ /* 0x000fe20000410000 */
[C---:B------:R-:W-:Y:S01]  /*80f0*/  @P1 IADD3.X R7, R5.reuse, UR22, RZ, P2, !PT ;  /* 0x0000001605071c10 */ /* 0x040fe200097fe4ff */
[----:B-1----:R-:W-:Y:S01]  /*8100*/  FMUL.FTZ R3, R2, c[0x0][0x2d0] ;  /* 0x0000b40002037a20 */ /* 0x002fe20000410000 */
[----:B------:R-:W-:Y:S01]  /*8110*/  @P1 IADD3 R12, P2, R4, UR20, RZ ;  /* 0x00000014040c1c10 */ /* 0x000fe2000ff5e0ff */
[----:B------:R-:W-:Y:S01]  /*8120*/  FMUL.FTZ R91, R0, R91 ;  /* 0x0000005b005b7220 */ /* 0x000fe20000410000 */
[----:B------:R-:W-:Y:S01]  /*8130*/  @P1 IADD3 R8, P4, R6, UR21, RZ ;  /* 0x0000001506081c10 */ /* 0x000fe2000ff9e0ff */
[----:B------:R1:W-:Y:S01]  /*8140*/  @P1 LDGSTS.E.BYPASS.LTC128B.128 [R243+0x5100], [R6.64], !P3 ;  /* 0x0510000006f31fae */ /* 0x0003e2000d901d52 */
[----:B------:R-:W-:Y:S01]  /*8150*/  @P1 IADD3.X R13, R5, UR17, RZ, P2, !PT ;  /* 0x00000011050d1c10 */ /* 0x000fe200097fe4ff */
[--C-:B------:R-:W-:Y:S01]  /*8160*/  FFMA.FTZ R14, R14, c[0x0][0x2d0], -R3.reuse ;  /* 0x0000b4000e0e7a23 */ /* 0x100fe20000010803 */
[----:B------:R-:W-:Y:S01]  /*8170*/  @P1 IADD3.X R9, R7, UR22, RZ, P4, !PT ;  /* 0x0000001607091c10 */ /* 0x000fe2000a7fe4ff */
[--C-:B------:R-:W-:Y:S02]  /*8180*/  FFMA.FTZ R15, R15, c[0x0][0x2d0], -R3.reuse ;  /* 0x0000b4000f0f7a23 */ /* 0x100fe40000010803 */
[----:B------:R4:W-:Y:S01]  /*8190*/  MUFU.EX2 R217, R14 ;  /* 0x0000000e00d97308 */ /* 0x0009e20000000800 */
[--C-:B------:R-:W-:Y:S01]  /*81a0*/  FFMA.FTZ R10, R10, c[0x0][0x2d0], -R3.reuse ;  /* 0x0000b4000a0a7a23 */ /* 0x100fe20000010803 */
[----:B------:R4:W-:Y:S01]  /*81b0*/  @P1 LDGSTS.E.BYPASS.LTC128B.128 [R243+0x7100], [R12.64], !P0 ;  /* 0x071000000cf31fae */ /* 0x0009e2000c101d52 */
[----:B------:R-:W-:Y:S02]  /*81c0*/  FFMA.FTZ R11, R11, c[0x0][0x2d0], -R3 ;  /* 0x0000b4000b0b7a23 */ /* 0x000fe40000010803 */
[C---:B--2---:R-:W-:Y:S02]  /*81d0*/  FMUL.FTZ R16, R170.reuse, R188 ;  /* 0x000000bcaa107220 */ /* 0x044fe40000410000 */
[----:B------:R-:W-:Y:S01]  /*81e0*/  FMUL.FTZ R17, R170, R189 ;  /* 0x000000bdaa117220 */ /* 0x000fe20000410000 */
[----:B------:R-:W-:Y:S01]  /*81f0*/  MOV R189, R246 ;  /* 0x000000f600bd7202 */ /* 0x000fe20000000f00 */
[----:B------:R-:W-:Y:S01]  /*8200*/  FMUL.FTZ R94, R0, R94 ;  /* 0x0000005e005e7220 */ /* 0x000fe20000410000 */
[----:B---3--:R-:W-:Y:S01]  /*8210*/  @P1 IADD3 R4, P2, R6, UR20, RZ ;  /* 0x0000001406041c10 */ /* 0x008fe2000ff5e0ff */
[----:B------:R2:W-:Y:S01]  /*8220*/  @P1 LDGSTS.E.BYPASS.LTC128B.128 [R243+0x5900], [R8.64], !P3 ;  /* 0x0590000008f31fae */ /* 0x0005e2000d901d52 */
[----:B------:R3:W-:Y:S01]  /*8230*/  MUFU.EX2 R218, R15 ;  /* 0x0000000f00da7308 */ /* 0x0007e20000000800 */
[C---:B------:R-:W-:Y:S01]  /*8240*/  FMUL.FTZ R95, R0.reuse, R95 ;  /* 0x0000005f005f7220 */ /* 0x040fe20000410000 */
[----:B------:R-:W-:Y:S01]  /*8250*/  @P1 IADD3.X R5, R7, UR17, RZ, P2, !PT ;  /* 0x0000001107051c10 */ /* 0x000fe200097fe4ff */
[C---:B------:R-:W-:Y:S02]  /*8260*/  FMUL.FTZ R106, R0.reuse, R106 ;  /* 0x0000006a006a7220 */ /* 0x040fe40000410000 */
[C---:B------:R-:W-:Y:S02]  /*8270*/  FMUL.FTZ R107, R0.reuse, R107 ;  /* 0x0000006b006b7220 */ /* 0x040fe40000410000 */
[----:B------:R2:W-:Y:S01]  /*8280*/  @P1 LDGSTS.E.BYPASS.LTC128B.128 [R243+0x7900], [R4.64], !P0 ;  /* 0x0790000004f31fae */ /* 0x0005e2000c101d52 */
[C---:B------:R-:W-:Y:S02]  /*8290*/  FMUL.FTZ R110, R0.reuse, R110 ;  /* 0x0000006e006e7220 */ /* 0x040fe40000410000 */
[----:B------:R-:W-:Y:S01]  /*82a0*/  MUFU.EX2 R211, R10 ;  /* 0x0000000a00d37308 */ /* 0x000fe20000000800 */
[----:B-1----:R-:W-:Y:S01]  /*82b0*/  FMUL.FTZ R6, R169, R182 ;  /* 0x000000b6a9067220 */ /* 0x002fe20000410000 */
[----:B------:R-:W-:Y:S01]  /*82c0*/  F2FP.BF16.PACK_AB R182, R245, R215 ;  /* 0x000000d7f5b6723e */ /* 0x000fe200000010ff */
[----:B----4-:R-:W-:Y:S02]  /*82d0*/  FMUL.FTZ R14, R0, R186 ;  /* 0x000000ba000e7220 */ /* 0x010fe40000410000 */
[----:B------:R-:W1:Y:S01]  /*82e0*/  LDSM.16.MT88.4 R204, [R224+0x100] ;  /* 0x00010000e0cc783b */ /* 0x000e620000004200 */
[----:B------:R-:W-:Y:S01]  /*82f0*/  FMUL.FTZ R7, R169, R183 ;  /* 0x000000b7a9077220 */ /* 0x000fe20000410000 */
[----:B------:R-:W-:Y:S01]  /*8300*/  F2FP.BF16.PACK_AB R183, R244, R248 ;  /* 0x000000f8f4b7723e */ /* 0x000fe200000010ff */
[C---:B------:R-:W-:Y:S02]  /*8310*/  FMUL.FTZ R12, R168.reuse, R184 ;  /* 0x000000b8a80c7220 */ /* 0x040fe40000410000 */
[----:B------:R-:W4:Y:S01]  /*8320*/  MUFU.EX2 R216, R11 ;  /* 0x0000000b00d87308 */ /* 0x000f220000000800 */
[----:B------:R-:W-:Y:S02]  /*8330*/  FMUL.FTZ R13, R168, R185 ;  /* 0x000000b9a80d7220 */ /* 0x000fe40000410000 */
[C---:B------:R-:W-:Y:S01]  /*8340*/  FMUL.FTZ R111, R0.reuse, R111 ;  /* 0x0000006f006f7220 */ /* 0x040fe20000410000 */
[----:B------:R-:W0:Y:S01]  /*8350*/  LDGDEPBAR ;  /* 0x00000000000079af */ /* 0x000e220000000000 */
[----:B---3--:R-:W-:Y:S02]  /*8360*/  FMUL.FTZ R15, R0, R187 ;  /* 0x000000bb000f7220 */ /* 0x008fe40000410000 */
[----:B--2---:R-:W-:Y:S01]  /*8370*/  FMUL.FTZ R8, R168, R176 ;  /* 0x000000b0a8087220 */ /* 0x004fe20000410000 */
[----:B------:R-:W-:Y:S01]  /*8380*/  F2FP.BF16.PACK_AB R176, R220, R212 ;  /* 0x000000d4dcb0723e */ /* 0x000fe200000010ff */
[----:B------:R-:W-:Y:S01]  /*8390*/  FMUL.FTZ R9, R168, R177 ;  /* 0x000000b1a8097220 */ /* 0x000fe20000410000 */
[----:B------:R2:W-:Y:S01]  /*83a0*/  MUFU.EX2 R188, R21 ;  /* 0x0000001500bc7308 */ /* 0x0005e20000000800 */
[C---:B------:R-:W-:Y:S01]  /*83b0*/  FMUL.FTZ R122, R0.reuse, R122 ;  /* 0x0000007a007a7220 */ /* 0x040fe20000410000 */
[----:B------:R-:W3:Y:S01]  /*83c0*/  LDSM.16.MT88.4 R184, [R225+0x100] ;  /* 0x00010000e1b8783b */ /* 0x000ee20000004200 */
[----:B------:R-:W-:Y:S02]  /*83d0*/  FMUL.FTZ R123, R0, R123 ;  /* 0x0000007b007b7220 */ /* 0x000fe40000410000 */
[----:B------:R-:W-:Y:S01]  /*83e0*/  FMUL.FTZ R4, R170, R180 ;  /* 0x000000b4aa047220 */ /* 0x000fe20000410000 */
[----:B------:R-:W-:Y:S01]  /*83f0*/  F2FP.BF16.PACK_AB R180, R246, R214 ;  /* 0x000000d6f6b4723e */ /* 0x000fe200000010ff */
[----:B------:R-:W-:Y:S01]  /*8400*/  FMUL.FTZ R5, R170, R181 ;  /* 0x000000b5aa057220 */ /* 0x000fe20000410000 */
[----:B------:R-:W-:Y:S01]  /*8410*/  F2FP.BF16.PACK_AB R181, R247, R213 ;  /* 0x000000d5f7b5723e */ /* 0x000fe200000010ff */
[--C-:B------:R-:W-:Y:S02]  /*8420*/  FFMA.FTZ R48, R48, c[0x0][0x2d0], -R210.reuse ;  /* 0x0000b40030307a23 */ /* 0x100fe400000108d2 */
[--C-:B------:R-:W-:Y:S02]  /*8430*/  FFMA.FTZ R49, R49, c[0x0][0x2d0], -R210.reuse ;  /* 0x0000b40031317a23 */ /* 0x100fe400000108d2 */
[--C-:B------:R-:W-:Y:S01]  /*8440*/  FFMA.FTZ R50, R50, c[0x0][0x2d0], -R209.reuse ;  /* 0x0000b40032327a23 */ /* 0x100fe200000108d1 */
[----:B----4-:R-:W-:Y:S01]  /*8450*/  F2FP.BF16.PACK_AB R177, R216, R211 ;  /* 0x000000d3d8b1723e */ /* 0x010fe200000010ff */
[--C-:B------:R-:W-:Y:S02]  /*8460*/  FFMA.FTZ R51, R51, c[0x0][0x2d0], -R209.reuse ;  /* 0x0000b40033337a23 */ /* 0x100fe400000108d1 */
[--C-:B------:R-:W-:Y:S02]  /*8470*/  FFMA.FTZ R36, R36, c[0x0][0x2d0], -R210.reuse ;  /* 0x0000b40024247a23 */ /* 0x100fe400000108d2 */
[----:B------:R-:W-:Y:S02]  /*8480*/  FFMA.FTZ R37, R37, c[0x0][0x2d0], -R210 ;  /* 0x0000b40025257a23 */ /* 0x000fe400000108d2 */
[--C-:B------:R-:W-:Y:S01]  /*8490*/  FFMA.FTZ R38, R38, c[0x0][0x2d0], -R209.reuse ;  /* 0x0000b40026267a23 */ /* 0x100fe200000108d1 */
[----:B------:R-:W-:Y:S01]  /*84a0*/  MUFU.EX2 R246, R36 ;  /* 0x0000002400f67308 */ /* 0x000fe20000000800 */
[----:B------:R-:W-:Y:S01]  /*84b0*/  FFMA.FTZ R39, R39, c[0x0][0x2d0], -R209 ;  /* 0x0000b40027277a23 */ /* 0x000fe200000108d1 */
[-C--:B-1----:R-:W-:Y:S05]  /*84c0*/  HMMA.16816.F32.BF16 R4, R180, R204.reuse, R4 ;  /* 0x000000ccb404723c */ /* 0x082fea0000041804 */
[----:B------:R-:W-:Y:S01]  /*84d0*/  FMUL.FTZ R10, R0, R178 ;  /* 0x000000b2000a7220 */ /* 0x000fe20000410000 */
[----:B------:R-:W-:Y:S01]  /*84e0*/  F2FP.BF16.PACK_AB R178, R174, R219 ;  /* 0x000000dbaeb2723e */ /* 0x000fe200000010ff */
[----:B------:R-:W-:Y:S01]  /*84f0*/  FMUL.FTZ R11, R0, R179 ;  /* 0x000000b3000b7220 */ /* 0x000fe20000410000 */
[----:B------:R-:W-:Y:S01]  /*8500*/  F2FP.BF16.PACK_AB R179, R218, R217 ;  /* 0x000000d9dab3723e */ /* 0x000fe200000010ff */
[--C-:B------:R-:W-:Y:S03]  /*8510*/  FFMA.FTZ R44, R44, c[0x0][0x2d0], -R208.reuse ;  /* 0x0000b4002c2c7a23 */ /* 0x100fe600000108d0 */
[--C-:B------:R-:W-:Y:S01]  /*8520*/  FFMA.FTZ R45, R45, c[0x0][0x2d0], -R208.reuse ;  /* 0x0000b4002d2d7a23 */ /* 0x100fe200000108d0 */
[----:B------:R-:W-:Y:S01]  /*8530*/  MUFU.EX2 R220, R44 ;  /* 0x0000002c00dc7308 */ /* 0x000fe20000000800 */
[--C-:B------:R-:W-:Y:S01]  /*8540*/  FFMA.FTZ R46, R46, c[0x0][0x2d0], -R3.reuse ;  /* 0x0000b4002e2e7a23 */ /* 0x100fe20000010803 */
[C---:B------:R-:W-:Y:S04]  /*8550*/  HMMA.16816.F32.BF16 R8, R176.reuse, R204, R8 ;  /* 0x000000ccb008723c */ /* 0x040fe80000041808 */
[--C-:B------:R-:W-:Y:S02]  /*8560*/  FFMA.FTZ R47, R47, c[0x0][0x2d0], -R3.reuse ;  /* 0x0000b4002f2f7a23 */ /* 0x100fe40000010803 */
[--C-:B------:R-:W-:Y:S02]  /*8570*/  FFMA.FTZ R57, R57, c[0x0][0x2d0], -R208.reuse ;  /* 0x0000b40039397a23 */ /* 0x100fe400000108d0 */
[-C--:B------:R-:W-:Y:S04]  /*8580*/  HMMA.16816.F32.BF16 R12, R176, R206.reuse, R12 ;  /* 0x000000ceb00c723c */ /* 0x080fe8000004180c */
[--C-:B------:R-:W-:Y:S02]  /*8590*/  FFMA.FTZ R58, R58, c[0x0][0x2d0], -R3.reuse ;  /* 0x0000b4003a3a7a23 */ /* 0x100fe40000010803 */
[--C-:B------:R-:W-:Y:S02]  /*85a0*/  FFMA.FTZ R59, R59, c[0x0][0x2d0], -R3.reuse ;  /* 0x0000b4003b3b7a23 */ /* 0x100fe40000010803 */
[C---:B------:R-:W-:Y:S04]  /*85b0*/  HMMA.16816.F32.BF16 R16, R180.reuse, R206, R16 ;  /* 0x000000ceb410723c */ /* 0x040fe80000041810 */
[C---:B------:R-:W-:Y:S02]  /*85c0*/  FMUL.FTZ R126, R0.reuse, R126 ;  /* 0x0000007e007e7220 */ /* 0x040fe40000410000 */
[C---:B------:R-:W-:Y:S01]  /*85d0*/  FMUL.FTZ R127, R0.reuse, R127 ;  /* 0x0000007f007f7220 */ /* 0x040fe20000410000 */
[----:B------:R-:W-:Y:S01]  /*85e0*/  MOV R207, R245 ;  /* 0x000000f500cf7202 */ /* 0x000fe20000000f00 */
[-C--:B---3--:R-:W-:Y:S01]  /*85f0*/  HMMA.16816.F32.BF16 R68, R180, R184.reuse, R68 ;  /* 0x000000b8b444723c */ /* 0x088fe20000041844 */
[----:B------:R-:W-:Y:S03]  /*8600*/  MUFU.EX2 R245, R49 ;  /* 0x0000003100f57308 */ /* 0x000fe60000000800 */
[C---:B------:R-:W-:Y:S01]  /*8610*/  FMUL.FTZ R138, R0.reuse, R138 ;  /* 0x0000008a008a7220 */ /* 0x040fe20000410000 */
[----:B------:R-:W-:Y:S01]  /*8620*/  MOV R206, R244 ;  /* 0x000000f400ce7202 */ /* 0x000fe20000000f00 */
[----:B------:R-:W-:Y:S02]  /*8630*/  FMUL.FTZ R139, R0, R139 ;  /* 0x0000008b008b7220 */ /* 0x000fe40000410000 */
[C---:B------:R-:W-:Y:S03]  /*8640*/  HMMA.16816.F32.BF16 R72, R176.reuse, R184, R72 ;  /* 0x000000b8b048723c */ /* 0x040fe60000041848 */
[----:B------:R-:W-:Y:S01]  /*8650*/  MUFU.EX2 R244, R51 ;  /* 0x0000003300f47308 */ /* 0x000fe20000000800 */
[C---:B------:R-:W-:Y:S02]  /*8660*/  FMUL.FTZ R140, R168.reuse, R140 ;  /* 0x0000008ca88c7220 */ /* 0x040fe40000410000 */
[----:B------:R-:W-:Y:S02]  /*8670*/  FMUL.FTZ R141, R168, R141 ;  /* 0x0000008da88d7220 */ /* 0x000fe40000410000 */
[-C--:B------:R-:W-:Y:S04]  /*8680*/  HMMA.16816.F32.BF16 R76, R176, R186.reuse, R76 ;  /* 0x000000bab04c723c */ /* 0x080fe8000004184c */
[C---:B------:R-:W-:Y:S02]  /*8690*/  FMUL.FTZ R142, R0.reuse, R142 ;  /* 0x0000008e008e7220 */ /* 0x040fe40000410000 */
[----:B------:R-:W-:Y:S02]  /*86a0*/  FMUL.FTZ R143, R0, R143 ;  /* 0x0000008f008f7220 */ /* 0x000fe40000410000 */
[C---:B------:R-:W-:Y:S01]  /*86b0*/  HMMA.16816.F32.BF16 R80, R180.reuse, R186, R80 ;  /* 0x000000bab450723c */ /* 0x040fe20000041850 */
[----:B------:R-:W1:Y:S03]  /*86c0*/  LDSM.16.MT88.4 R184, [R227+0x100] ;  /* 0x00010000e3b8783b */ /* 0x000e660000004200 */
[C---:B------:R-:W-:Y:S02]  /*86d0*/  FMUL.FTZ R144, R170.reuse, R144 ;  /* 0x00000090aa907220 */ /* 0x040fe40000410000 */
[C---:B------:R-:W-:Y:S02]  /*86e0*/  FMUL.FTZ R145, R170.reuse, R145 ;  /* 0x00000091aa917220 */ /* 0x040fe40000410000 */
[C---:B------:R-:W-:Y:S04]  /*86f0*/  FMUL.FTZ R146, R169.reuse, R146 ;  /* 0x00000092a9927220 */ /* 0x040fe80000410000 */
[C---:B------:R-:W-:Y:S02]  /*8700*/  FMUL.FTZ R147, R169.reuse, R147 ;  /* 0x00000093a9937220 */ /* 0x040fe40000410000 */
[C---:B------:R-:W-:Y:S02]  /*8710*/  FMUL.FTZ R148, R170.reuse, R148 ;  /* 0x00000094aa947220 */ /* 0x040fe40000410000 */
[----:B------:R-:W-:Y:S02]  /*8720*/  FMUL.FTZ R149, R170, R149 ;  /* 0x00000095aa957220 */ /* 0x000fe40000410000 */
[C---:B------:R-:W-:Y:S02]  /*8730*/  FMUL.FTZ R150, R169.reuse, R150 ;  /* 0x00000096a9967220 */ /* 0x040fe40000410000 */
[C---:B------:R-:W-:Y:S02]  /*8740*/  FMUL.FTZ R151, R169.reuse, R151 ;  /* 0x00000097a9977220 */ /* 0x040fe40000410000 */
[C---:B------:R-:W-:Y:S02]  /*8750*/  FMUL.FTZ R152, R168.reuse, R152 ;  /* 0x00000098a8987220 */ /* 0x040fe40000410000 */
[----:B------:R-:W-:Y:S02]  /*8760*/  FMUL.FTZ R153, R168, R153 ;  /* 0x00000099a8997220 */ /* 0x000fe40000410000 */
[C---:B------:R-:W-:Y:S02]  /*8770*/  FMUL.FTZ R154, R0.reuse, R154 ;  /* 0x0000009a009a7220 */ /* 0x040fe40000410000 */
[----:B------:R-:W-:Y:S02]  /*8780*/  FMUL.FTZ R155, R0, R155 ;  /* 0x0000009b009b7220 */ /* 0x000fe40000410000 */
[C---:B------:R-:W-:Y:S02]  /*8790*/  FMUL.FTZ R156, R168.reuse, R156 ;  /* 0x0000009ca89c7220 */ /* 0x040fe40000410000 */
[----:B------:R-:W-:Y:S02]  /*87a0*/  FMUL.FTZ R157, R168, R157 ;  /* 0x0000009da89d7220 */ /* 0x000fe40000410000 */
[C---:B------:R-:W-:Y:S02]  /*87b0*/  FMUL.FTZ R158, R0.reuse, R158 ;  /* 0x0000009e009e7220 */ /* 0x040fe40000410000 */
[----:B------:R-:W-:Y:S02]  /*87c0*/  FMUL.FTZ R159, R0, R159 ;  /* 0x0000009f009f7220 */ /* 0x000fe40000410000 */
[C---:B------:R-:W-:Y:S02]  /*87d0*/  FMUL.FTZ R160, R170.reuse, R160 ;  /* 0x000000a0aaa07220 */ /* 0x040fe40000410000 */
[C---:B------:R-:W-:Y:S01]  /*87e0*/  FMUL.FTZ R161, R170.reuse, R161 ;  /* 0x000000a1aaa17220 */ /* 0x040fe20000410000 */
[-C--:B-1----:R-:W-:Y:S03]  /*87f0*/  HMMA.16816.F32.BF16 R84, R180, R184.reuse, R84 ;  /* 0x000000b8b454723c */ /* 0x082fe60000041854 */
[C---:B------:R-:W-:Y:S02]  /*8800*/  FMUL.FTZ R162, R169.reuse, R162 ;  /* 0x000000a2a9a27220 */ /* 0x040fe40000410000 */
[C---:B------:R-:W-:Y:S02]  /*8810*/  FMUL.FTZ R163, R169.reuse, R163 ;  /* 0x000000a3a9a37220 */ /* 0x040fe40000410000 */
[C---:B------:R-:W-:Y:S01]  /*8820*/  FMUL.FTZ R20, R170.reuse, R192 ;  /* 0x000000c0aa147220 */ /* 0x040fe20000410000 */
[C---:B------:R-:W-:Y:S04]  /*8830*/  HMMA.16816.F32.BF16 R88, R176.reuse, R184, R88 ;  /* 0x000000b8b058723c */ /* 0x040fe80000041858 */
[----:B--2---:R-:W-:Y:S02]  /*8840*/  FMUL.FTZ R21, R170, R193 ;  /* 0x000000c1aa157220 */ /* 0x004fe40000410000 */
[----:B------:R-:W-:Y:S02]  /*8850*/  FMUL.FTZ R22, R169, R194 ;  /* 0x000000c2a9167220 */ /* 0x000fe40000410000 */
[-C--:B------:R-:W-:Y:S04]  /*8860*/  HMMA.16816.F32.BF16 R92, R176, R186.reuse, R92 ;  /* 0x000000bab05c723c */ /* 0x080fe8000004185c */
[C---:B------:R-:W-:Y:S02]  /*8870*/  FMUL.FTZ R164, R168.reuse, R164 ;  /* 0x000000a4a8a47220 */ /* 0x040fe40000410000 */
[----:B------:R-:W-:Y:S02]  /*8880*/  FMUL.FTZ R165, R168, R165 ;  /* 0x000000a5a8a57220 */ /* 0x000fe40000410000 */
[C---:B------:R-:W-:Y:S01]  /*8890*/  HMMA.16816.F32.BF16 R96, R180.reuse, R186, R96 ;  /* 0x000000bab460723c */ /* 0x040fe20000041860 */
[----:B------:R-:W1:Y:S03]  /*88a0*/  LDSM.16.MT88.4 R184, [R226+0x100] ;  /* 0x00010000e2b8783b */ /* 0x000e660000004200 */
[C---:B------:R-:W-:Y:S02]  /*88b0*/  FMUL.FTZ R166, R0.reuse, R166 ;  /* 0x000000a600a67220 */ /* 0x040fe40000410000 */
[----:B------:R-:W-:Y:S02]  /*88c0*/  FMUL.FTZ R167, R0, R167 ;  /* 0x000000a700a77220 */ /* 0x000fe40000410000 */
[--C-:B------:R-:W-:Y:S04]  /*88d0*/  FFMA.FTZ R40, R40, c[0x0][0x2d0], -R208.reuse ;  /* 0x0000b40028287a23 */ /* 0x100fe800000108d0 */
[----:B------:R-:W-:Y:S02]  /*88e0*/  FFMA.FTZ R41, R41, c[0x0][0x2d0], -R208 ;  /* 0x0000b40029297a23 */ /* 0x000fe400000108d0 */
[--C-:B------:R-:W-:Y:S02]  /*88f0*/  FFMA.FTZ R42, R42, c[0x0][0x2d0], -R3.reuse ;  /* 0x0000b4002a2a7a23 */ /* 0x100fe40000010803 */
[----:B------:R-:W-:Y:S01]  /*8900*/  FFMA.FTZ R43, R43, c[0x0][0x2d0], -R3 ;  /* 0x0000b4002b2b7a23 */ /* 0x000fe20000010803 */
[----:B------:R-:W-:Y:S01]  /*8910*/  MUFU.EX2 R219, R41 ;  /* 0x0000002900db7308 */ /* 0x000fe20000000800 */
[--C-:B------:R-:W-:Y:S02]  /*8920*/  FFMA.FTZ R23, R23, c[0x0][0x2d0], -R209.reuse ;  /* 0x0000b40017177a23 */ /* 0x100fe400000108d1 */
[--C-:B------:R-:W-:Y:S02]  /*8930*/  FFMA.FTZ R32, R32, c[0x0][0x2d0], -R210.reuse ;  /* 0x0000b40020207a23 */ /* 0x100fe400000108d2 */
[----:B------:R-:W-:Y:S02]  /*8940*/  FFMA.FTZ R33, R33, c[0x0][0x2d0], -R210 ;  /* 0x0000b40021217a23 */ /* 0x000fe400000108d2 */
[--C-:B------:R-:W-:Y:S02]  /*8950*/  FFMA.FTZ R34, R34, c[0x0][0x2d0], -R209.reuse ;  /* 0x0000b40022227a23 */ /* 0x100fe400000108d1 */
[----:B------:R-:W-:Y:S01]  /*8960*/  FFMA.FTZ R35, R35, c[0x0][0x2d0], -R209 ;  /* 0x0000b40023237a23 */ /* 0x000fe200000108d1 */
[----:B------:R2:W-:Y:S01]  /*8970*/  MUFU.EX2 R222, R33 ;  /* 0x0000002100de7308 */ /* 0x0005e20000000800 */
[--C-:B------:R-:W-:Y:S02]  /*8980*/  FFMA.FTZ R24, R24, c[0x0][0x2d0], -R208.reuse ;  /* 0x0000b40018187a23 */ /* 0x100fe400000108d0 */
[--C-:B------:R-:W-:Y:S02]  /*8990*/  FFMA.FTZ R25, R25, c[0x0][0x2d0], -R208.reuse ;  /* 0x0000b40019197a23 */ /* 0x100fe400000108d0 */
[--C-:B------:R-:W-:Y:S02]  /*89a0*/  FFMA.FTZ R26, R26, c[0x0][0x2d0], -R3.reuse ;  /* 0x0000b4001a1a7a23 */ /* 0x100fe40000010803 */
[--C-:B------:R-:W-:Y:S02]  /*89b0*/  FFMA.FTZ R27, R27, c[0x0][0x2d0], -R3.reuse ;  /* 0x0000b4001b1b7a23 */ /* 0x100fe40000010803 */
[--C-:B------:R-:W-:Y:S01]  /*89c0*/  FFMA.FTZ R28, R28, c[0x0][0x2d0], -R208.reuse ;  /* 0x0000b4001c1c7a23 */ /* 0x100fe200000108d0 */
[----:B------:R3:W-:Y:S01]  /*89d0*/  MUFU.EX2 R223, R34 ;  /* 0x0000002200df7308 */ /* 0x0007e20000000800 */
[--C-:B------:R-:W-:Y:S02]  /*89e0*/  FFMA.FTZ R29, R29, c[0x0][0x2d0], -R208.reuse ;  /* 0x0000b4001d1d7a23 */ /* 0x100fe400000108d0 */
[--C-:B------:R-:W-:Y:S01]  /*89f0*/  FFMA.FTZ R30, R30, c[0x0][0x2d0], -R3.reuse ;  /* 0x0000b4001e1e7a23 */ /* 0x100fe20000010803 */
[-C--:B-1----:R-:W-:Y:S03]  /*8a00*/  HMMA.16816.F32.BF16 R100, R180, R184.reuse, R100 ;  /* 0x000000b8b464723c */ /* 0x082fe60000041864 */
[----:B------:R-:W-:Y:S02]  /*8a10*/  FFMA.FTZ R31, R31, c[0x0][0x2d0], -R3 ;  /* 0x0000b4001f1f7a23 */ /* 0x000fe40000010803 */
[----:B------:R-:W-:Y:S01]  /*8a20*/  FFMA.FTZ R60, R60, c[0x0][0x2d0], -R208 ;  /* 0x0000b4003c3c7a23 */ /* 0x000fe200000108d0 */
[----:B------:R1:W-:Y:S02]  /*8a30*/  MUFU.EX2 R221, R35 ;  /* 0x0000002300dd7308 */ /* 0x0003e40000000800 */
[C---:B------:R-:W-:Y:S04]  /*8a40*/  HMMA.16816.F32.BF16 R104, R176.reuse, R184, R104 ;  /* 0x000000b8b068723c */ /* 0x040fe80000041868 */
[----:B--2---:R-:W-:Y:S04]  /*8a50*/  FMUL.FTZ R33, R168, R197 ;  /* 0x000000c5a8217220 */ /* 0x004fe80000410000 */
[-C--:B------:R-:W-:Y:S01]  /*8a60*/  HMMA.16816.F32.BF16 R108, R176, R186.reuse, R108 ;  /* 0x000000bab06c723c */ /* 0x080fe2000004186c */
[----:B------:R2:W-:Y:S03]  /*8a70*/  MUFU.EX2 R204, R23 ;  /* 0x0000001700cc7308 */ /* 0x0005e60000000800 */
[C---:B---3--:R-:W-:Y:S04]  /*8a80*/  FMUL.FTZ R34, R0.reuse, R198 ;  /* 0x000000c600227220 */ /* 0x048fe80000410000 */
[C---:B------:R-:W-:Y:S01]  /*8a90*/  HMMA.16816.F32.BF16 R112, R180.reuse, R186, R112 ;  /* 0x000000bab470723c */ /* 0x040fe20000041870 */
[----:B------:R-:W3:Y:S02]  /*8aa0*/  LDSM.16.MT88.4 R184, [R224+0x2100] ;  /* 0x00210000e0b8783b */ /* 0x000ee40000004200 */
[----:B------:R-:W4:Y:S01]  /*8ab0*/  MUFU.EX2 R198, R40 ;  /* 0x0000002800c67308 */ /* 0x000f220000000800 */
[----:B-1----:R-:W-:Y:S09]  /*8ac0*/  FMUL.FTZ R35, R0, R199 ;  /* 0x000000c700237220 */ /* 0x002ff20000410000 */
[----:B------:R-:W-:Y:S01]  /*8ad0*/  MUFU.EX2 R199, R38 ;  /* 0x0000002600c77308 */ /* 0x000fe20000000800 */
[----:B--2---:R-:W-:Y:S09]  /*8ae0*/  FMUL.FTZ R23, R169, R195 ;  /* 0x000000c3a9177220 */ /* 0x004ff20000410000 */
[----:B------:R1:W2:Y:S01]  /*8af0*/  MUFU.EX2 R205, R32 ;  /* 0x0000002000cd7308 */ /* 0x0002a20000000800 */
[----:B----4-:R-:W-:Y:S09]  /*8b00*/  F2FP.BF16.PACK_AB R40, R219, R198 ;  /* 0x000000c6db28723e */ /* 0x010ff200000010ff */
[----:B------:R4:W-:Y:S01]  /*8b10*/  MUFU.EX2 R249, R24 ;  /* 0x0000001800f97308 */ /* 0x0009e20000000800 */
[-C--:B---3--:R-:W-:Y:S09]  /*8b20*/  HMMA.16816.F32.BF16 R116, R180, R184.reuse, R116 ;  /* 0x000000b8b474723c */ /* 0x088ff20000041874 */
[----:B------:R3:W-:Y:S03]  /*8b30*/  MUFU.EX2 R252, R25 ;  /* 0x0000001900fc7308 */ /* 0x0007e60000000800 */
[----:B-1----:R-:W-:Y:S01]  /*8b40*/  FMUL.FTZ R32, R168, R196 ;  /* 0x000000c4a8207220 */ /* 0x002fe20000410000 */
[C---:B------:R-:W-:Y:S06]  /*8b50*/  HMMA.16816.F32.BF16 R120, R176.reuse, R184, R120 ;  /* 0x000000b8b078723c */ /* 0x040fec0000041878 */
[----:B------:R-:W-:Y:S02]  /*8b60*/  MUFU.EX2 R196, R42 ;  /* 0x0000002a00c47308 */ /* 0x000fe40000000800 */
[-C--:B------:R-:W-:Y:S04]  /*8b70*/  HMMA.16816.F32.BF16 R124, R176, R186.reuse, R124 ;  /* 0x000000bab07c723c */ /* 0x080fe8000004187c */
[C---:B----4-:R-:W-:Y:S01]  /*8b80*/  FMUL.FTZ R24, R170.reuse, R200 ;  /* 0x000000c8aa187220 */ /* 0x050fe20000410000 */
[----:B------:R-:W-:Y:S03]  /*8b90*/  MOV R200, R204 ;  /* 0x000000cc00c87202 */ /* 0x000fe60000000f00 */
[----:B------:R1:W-:Y:S01]  /*8ba0*/  MUFU.EX2 R192, R27 ;  /* 0x0000001b00c07308 */ /* 0x0003e20000000800 */
[C---:B------:R-:W-:Y:S01]  /*8bb0*/  HMMA.16816.F32.BF16 R128, R180.reuse, R186, R128 ;  /* 0x000000bab480723c */ /* 0x040fe20000041880 */
[----:B------:R-:W4:Y:S03]  /*8bc0*/  LDSM.16.MT88.4 R184, [R225+0x2100] ;  /* 0x00210000e1b8783b */ /* 0x000f260000004200 */
[----:B---3--:R-:W-:Y:S01]  /*8bd0*/  FMUL.FTZ R25, R170, R201 ;  /* 0x000000c9aa197220 */ /* 0x008fe20000410000 */
[----:B--2---:R-:W-:Y:S02]  /*8be0*/  MOV R201, R205 ;  /* 0x000000cd00c97202 */ /* 0x004fe40000000f00 */
[----:B------:R-:W-:Y:S02]  /*8bf0*/  MOV R205, R248 ;  /* 0x000000f800cd7202 */ /* 0x000fe40000000f00 */
[----:B------:R-:W2:Y:S10]  /*8c00*/  MUFU.EX2 R204, R43 ;  /* 0x0000002b00cc7308 */ /* 0x000eb40000000800 */
[----:B------:R3:W-:Y:S01]  /*8c10*/  MUFU.EX2 R248, R48 ;  /* 0x0000003000f87308 */ /* 0x0007e20000000800 */
[----:B-1----:R-:W-:Y:S01]  /*8c20*/  FMUL.FTZ R27, R169, R203 ;  /* 0x000000cba91b7220 */ /* 0x002fe20000410000 */
[----:B------:R-:W-:Y:S08]  /*8c30*/  MOV R203, R222 ;  /* 0x000000de00cb7202 */ /* 0x000ff00000000f00 */
[----:B------:R-:W1:Y:S01]  /*8c40*/  MUFU.EX2 R222, R45 ;  /* 0x0000002d00de7308 */ /* 0x000e620000000800 */
[----:B--2---:R-:W-:Y:S09]  /*8c50*/  F2FP.BF16.PACK_AB R41, R204, R196 ;  /* 0x000000c4cc29723e */ /* 0x004ff200000010ff */
[----:B------:R-:W-:Y:S01]  /*8c60*/  MUFU.EX2 R195, R28 ;  /* 0x0000001c00c37308 */ /* 0x000fe20000000800 */
[-C--:B----4-:R-:W-:Y:S01]  /*8c70*/  HMMA.16816.F32.BF16 R132, R180, R184.reuse, R132 ;  /* 0x000000b8b484723c */ /* 0x090fe20000041884 */
[----:B---3--:R-:W2:Y:S04]  /*8c80*/  LDL.LU R48, [R1+0x4] ;  /* 0x0000040001307983 */ /* 0x008ea80000300800 */
[----:B------:R-:W3:Y:S04]  /*8c90*/  LDL.LU R49, [R1+0x8] ;  /* 0x0000080001317983 */ /* 0x000ee80000300800 */
[----:B------:R4:W4:Y:S01]  /*8ca0*/  MUFU.EX2 R194, R29 ;  /* 0x0000001d00c27308 */ /* 0x0009220000000800 */
[C---:B------:R-:W-:Y:S04]  /*8cb0*/  HMMA.16816.F32.BF16 R136, R176.reuse, R184, R136 ;  /* 0x000000b8b088723c */ /* 0x040fe80000041888 */
[----:B-1----:R-:W-:Y:S04]  /*8cc0*/  F2FP.BF16.PACK_AB R42, R222, R220 ;  /* 0x000000dcde2a723e */ /* 0x002fe800000010ff */
[-C--:B------:R-:W-:Y:S01]  /*8cd0*/  HMMA.16816.F32.BF16 R140, R176, R186.reuse, R140 ;  /* 0x000000bab08c723c */ /* 0x080fe2000004188c */
[----:B------:R1:W-:Y:S07]  /*8ce0*/  MUFU.EX2 R193, R30 ;  /* 0x0000001e00c17308 */ /* 0x0003ee0000000800 */
[C---:B------:R-:W-:Y:S01]  /*8cf0*/  HMMA.16816.F32.BF16 R144, R180.reuse, R186, R144 ;  /* 0x000000bab490723c */ /* 0x040fe20000041890 */
[----:B------:R-:W1:Y:S02]  /*8d00*/  LDSM.16.MT88.4 R184, [R227+0x2100] ;  /* 0x00210000e3b8783b */ /* 0x000e640000004200 */
[----:B------:R-:W-:Y:S01]  /*8d10*/  MUFU.EX2 R197, R31 ;  /* 0x0000001f00c57308 */ /* 0x000fe20000000800 */
[----:B----4-:R-:W-:Y:S02]  /*8d20*/  F2FP.BF16.PACK_AB R29, R200, R250 ;  /* 0x000000fac81d723e */ /* 0x010fe400000010ff */
[----:B-1----:R-:W-:Y:S02]  /*8d30*/  F2FP.BF16.PACK_AB R30, R203, R201 ;  /* 0x000000c9cb1e723e */ /* 0x002fe400000010ff */
[-C--:B------:R-:W-:Y:S08]  /*8d40*/  HMMA.16816.F32.BF16 R148, R180, R184.reuse, R148 ;  /* 0x000000b8b494723c */ /* 0x080ff00000041894 */
[C---:B------:R-:W-:Y:S08]  /*8d50*/  HMMA.16816.F32.BF16 R152, R176.reuse, R184, R152 ;  /* 0x000000b8b098723c */ /* 0x040ff00000041898 */
[-C--:B------:R-:W-:Y:S08]  /*8d60*/  HMMA.16816.F32.BF16 R156, R176, R186.reuse, R156 ;  /* 0x000000bab09c723c */ /* 0x080ff0000004189c */
[C---:B------:R-:W-:Y:S01]  /*8d70*/  HMMA.16816.F32.BF16 R160, R180.reuse, R186, R160 ;  /* 0x000000bab4a0723c */ /* 0x040fe200000418a0 */
[----:B------:R-:W1:Y:S07]  /*8d80*/  LDSM.16.MT88.4 R184, [R226+0x2100] ;  /* 0x00210000e2b8783b */ /* 0x000e6e0000004200 */
[-C--:B-1----:R-:W-:Y:S08]  /*8d90*/  HMMA.16816.F32.BF16 R20, R180, R184.reuse, R20 ;  /* 0x000000b8b414723c */ /* 0x082ff00000041814 */
[C---:B------:R-:W-:Y:S01]  /*8da0*/  HMMA.16816.F32.BF16 R32, R176.reuse, R184, R32 ;  /* 0x000000b8b020723c */ /* 0x040fe20000041820 */
[----:B------:R1:W4:Y:S06]  /*8db0*/  MUFU.EX2 R184, R26 ;  /* 0x0000001a00b87308 */ /* 0x00032c0000000800 */
[----:B------:R-:W-:Y:S01]  /*8dc0*/  MOV R185, R188 ;  /* 0x000000bc00b97202 */ /* 0x000fe20000000f00 */
[-C--:B------:R-:W-:Y:S01]  /*8dd0*/  HMMA.16816.F32.BF16 R164, R176, R186.reuse, R164 ;  /* 0x000000bab0a4723c */ /* 0x080fe200000418a4 */
[----:B------:R-:W4:Y:S03]  /*8de0*/  LDSM.16.MT88.4 R176, [R224+0x900] ;  /* 0x00090000e0b0783b */ /* 0x000f260000004200 */
[----:B------:R-:W-:Y:S02]  /*8df0*/  F2FP.BF16.PACK_AB R28, R185, R251 ;  /* 0x000000fbb91c723e */ /* 0x000fe400000010ff */
[----:B------:R-:W-:Y:S02]  /*8e00*/  MOV R188, R247 ;  /* 0x000000f700bc7202 */ /* 0x000fe40000000f00 */
[----:B------:R-:W2:Y:S01]  /*8e10*/  MUFU.EX2 R247, R37 ;  /* 0x0000002500f77308 */ /* 0x000ea20000000800 */
[----:B-1----:R-:W-:Y:S03]  /*8e20*/  FMUL.FTZ R26, R169, R202 ;  /* 0x000000caa91a7220 */ /* 0x002fe60000410000 */
[----:B------:R-:W-:Y:S06]  /*8e30*/  MOV R202, R223 ;  /* 0x000000df00ca7202 */ /* 0x000fec0000000f00 */
[----:B------:R1:W-:Y:S01]  /*8e40*/  MUFU.EX2 R223, R50 ;  /* 0x0000003200df7308 */ /* 0x0003e20000000800 */
[----:B------:R-:W-:Y:S07]  /*8e50*/  HMMA.16816.F32.BF16 R24, R180, R186, R24 ;  /* 0x000000bab418723c */ /* 0x000fee0000041818 */
[----:B------:R-:W-:Y:S02]  /*8e60*/  MOV R187, R221 ;  /* 0x000000dd00bb7202 */ /* 0x000fe40000000f00 */
[----:B------:R-:W-:Y:S01]  /*8e70*/  F2FP.BF16.PACK_AB R180, R252, R249 ;  /* 0x000000f9fcb4723e */ /* 0x000fe200000010ff */
[----:B------:R1:W1:Y:S02]  /*8e80*/  MUFU.EX2 R221, R39 ;  /* 0x0000002700dd7308 */ /* 0x0002640000000800 */
[----:B------:R-:W-:Y:S02]  /*8e90*/  F2FP.BF16.PACK_AB R31, R187, R202 ;  /* 0x000000cabb1f723e */ /* 0x000fe400000010ff */
[----:B------:R-:W-:Y:S02]  /*8ea0*/  F2FP.BF16.PACK_AB R182, R194, R195 ;  /* 0x000000c3c2b6723e */ /* 0x000fe400000010ff */
[----:B----4-:R-:W-:Y:S02]  /*8eb0*/  F2FP.BF16.PACK_AB R181, R192, R184 ;  /* 0x000000b8c0b5723e */ /* 0x010fe400000010ff */
[----:B------:R-:W-:Y:S01]  /*8ec0*/  F2FP.BF16.PACK_AB R183, R197, R193 ;  /* 0x000000c1c5b7723e */ /* 0x000fe200000010ff */
[-C--:B------:R-:W-:Y:S01]  /*8ed0*/  HMMA.16816.F32.BF16 R4, R28, R176.reuse, R4 ;  /* 0x000000b01c04723c */ /* 0x080fe20000041804 */
[----:B-1----:R-:W4:Y:S04]  /*8ee0*/  LDL.LU R50, [R1+0xc] ;  /* 0x00000c0001327983 */ /* 0x002f280000300800 */
[----:B------:R-:W2:Y:S01]  /*8ef0*/  LDL.LU R51, [R1] ;  /* 0x0000000001337983 */ /* 0x000ea20000300800 */
[----:B------:R-:W-:Y:S02]  /*8f00*/  MOV R186, R174 ;  /* 0x000000ae00ba7202 */ /* 0x000fe40000000f00 */
[C---:B------:R-:W-:Y:S01]  /*8f10*/  HMMA.16816.F32.BF16 R8, R180.reuse, R176, R8 ;  /* 0x000000b0b408723c */ /* 0x040fe20000041808 */
[----:B------:R-:W-:Y:S01]  /*8f20*/  MUFU.EX2 R174, R46 ;  /* 0x0000002e00ae7308 */ /* 0x000fe20000000800 */
[----:B------:R-:W-:Y:S06]  /*8f30*/  LDSM.16.MT88.4 R36, [R224+0x1100] ;  /* 0x00110000e024783b */ /* 0x000fec0000004200 */
[-C--:B------:R-:W-:Y:S08]  /*8f40*/  HMMA.16816.F32.BF16 R12, R180, R178.reuse, R12 ;  /* 0x000000b2b40c723c */ /* 0x080ff0000004180c */
[C---:B------:R-:W-:Y:S01]  /*8f50*/  HMMA.16816.F32.BF16 R16, R28.reuse, R178, R16 ;  /* 0x000000b21c10723c */ /* 0x040fe20000041810 */
[----:B------:R-:W1:Y:S07]  /*8f60*/  LDSM.16.MT88.4 R176, [R225+0x900] ;  /* 0x00090000e1b0783b */ /* 0x000e6e0000004200 */
[-C--:B-1----:R-:W-:Y:S08]  /*8f70*/  HMMA.16816.F32.BF16 R68, R28, R176.reuse, R68 ;  /* 0x000000b01c44723c */ /* 0x082ff00000041844 */
[C---:B------:R-:W-:Y:S08]  /*8f80*/  HMMA.16816.F32.BF16 R72, R180.reuse, R176, R72 ;  /* 0x000000b0b448723c */ /* 0x040ff00000041848 */
[-C--:B------:R-:W-:Y:S08]  /*8f90*/  HMMA.16816.F32.BF16 R76, R180, R178.reuse, R76 ;  /* 0x000000b2b44c723c */ /* 0x080ff0000004184c */
[C---:B------:R-:W-:Y:S01]  /*8fa0*/  HMMA.16816.F32.BF16 R80, R28.reuse, R178, R80 ;  /* 0x000000b21c50723c */ /* 0x040fe20000041850 */
[----:B------:R-:W1:Y:S03]  /*8fb0*/  LDSM.16.MT88.4 R176, [R227+0x900] ;  /* 0x00090000e3b0783b */ /* 0x000e660000004200 */
[----:B---3--:R-:W-:Y:S04]  /*8fc0*/  FFMA.FTZ R168, R168, R49, R212 ;  /* 0x00000031a8a87223 */ /* 0x008fe800000100d4 */
[-C--:B-1----:R-:W-:Y:S08]  /*8fd0*/  HMMA.16816.F32.BF16 R84, R28, R176.reuse, R84 ;  /* 0x000000b01c54723c */ /* 0x082ff00000041854 */
[C---:B------:R-:W-:Y:S08]  /*8fe0*/  HMMA.16816.F32.BF16 R88, R180.reuse, R176, R88 ;  /* 0x000000b0b458723c */ /* 0x040ff00000041858 */
[-C--:B------:R-:W-:Y:S08]  /*8ff0*/  HMMA.16816.F32.BF16 R92, R180, R178.reuse, R92 ;  /* 0x000000b2b45c723c */ /* 0x080ff0000004185c */
[C---:B------:R-:W-:Y:S01]  /*9000*/  HMMA.16816.F32.BF16 R96, R28.reuse, R178, R96 ;  /* 0x000000b21c60723c */ /* 0x040fe20000041860 */
[----:B------:R-:W1:Y:S07]  /*9010*/  LDSM.16.MT88.4 R176, [R226+0x900] ;  /* 0x00090000e2b0783b */ /* 0x000e6e0000004200 */
        /* <DEDUP_REMOVED lines=10> */
[----:B----4-:R-:W-:Y:S02]  /*90c0*/  FFMA.FTZ R169, R169, R50, R213 ;  /* 0x00000032a9a97223 */ /* 0x010fe400000100d5 */
[----:B--2---:R-:W-:Y:S02]  /*90d0*/  FFMA.FTZ R170, R170, R51, R214 ;  /* 0x00000033aaaa7223 */ /* 0x004fe400000100d6 */
        /* <DEDUP_REMOVED lines=11> */
[C---:B------:R-:W-:Y:S07]  /*9190*/  HMMA.16816.F32.BF16 R32, R180.reuse, R176, R32 ;  /* 0x000000b0b420723c */ /* 0x040fee0000041820 */
[--C-:B------:R-:W-:Y:S01]  /*91a0*/  FFMA.FTZ R177, R54, c[0x0][0x2d0], -R209.reuse ;  /* 0x0000b40036b17a23 */ /* 0x100fe200000108d1 */
[-C--:B------:R-:W-:Y:S04]  /*91b0*/  HMMA.16816.F32.BF16 R164, R180, R178.reuse, R164 ;  /* 0x000000b2b4a4723c */ /* 0x080fe800000418a4 */
[--C-:B------:R-:W-:Y:S03]  /*91c0*/  FFMA.FTZ R176, R55, c[0x0][0x2d0], -R209.reuse ;  /* 0x0000b40037b07a23 */ /* 0x100fe600000108d1 */
[--C-:B------:R-:W-:Y:S01]  /*91d0*/  FFMA.FTZ R182, R52, c[0x0][0x2d0], -R210.reuse ;  /* 0x0000b40034b67a23 */ /* 0x100fe200000108d2 */
[----:B------:R-:W-:Y:S04]  /*91e0*/  HMMA.16816.F32.BF16 R24, R28, R178, R24 ;  /* 0x000000b21c18723c */ /* 0x000fe80000041818 */
[--C-:B------:R-:W-:Y:S01]  /*91f0*/  FFMA.FTZ R181, R53, c[0x0][0x2d0], -R210.reuse ;  /* 0x0000b40035b57a23 */ /* 0x100fe200000108d2 */
[----:B------:R-:W-:Y:S01]  /*9200*/  MOV R183, R206 ;  /* 0x000000ce00b77202 */ /* 0x000fe20000000f00 */
[--C-:B------:R-:W-:Y:S01]  /*9210*/  FFMA.FTZ R180, R64, c[0x0][0x2d0], -R210.reuse ;  /* 0x0000b40040b47a23 */ /* 0x100fe200000108d2 */
[----:B------:R-:W-:Y:S01]  /*9220*/  F2FP.BF16.PACK_AB R28, R247, R246 ;  /* 0x000000f6f71c723e */ /* 0x000fe200000010ff */
[----:B------:R-:W-:Y:S01]  /*9230*/  FFMA.FTZ R210, R65, c[0x0][0x2d0], -R210 ;  /* 0x0000b40041d27a23 */ /* 0x000fe200000108d2 */
[----:B------:R-:W-:Y:S01]  /*9240*/  F2FP.BF16.PACK_AB R30, R245, R248 ;  /* 0x000000f8f51e723e */ /* 0x000fe200000010ff */
[----:B------:R-:W-:Y:S01]  /*9250*/  LDSM.16.MT88.4 R52, [R226+0x1100] ;  /* 0x00110000e234783b */ /* 0x000fe20000004200 */
[----:B------:R-:W-:Y:S01]  /*9260*/  MUFU.EX2 R214, R180 ;  /* 0x000000b400d67308 */ /* 0x000fe20000000800 */
[----:B------:R-:W-:Y:S01]  /*9270*/  FFMA.FTZ R65, R66, c[0x0][0x2d0], -R209 ;  /* 0x0000b40042417a23 */ /* 0x000fe200000108d1 */
[----:B------:R-:W-:Y:S01]  /*9280*/  F2FP.BF16.PACK_AB R29, R221, R199 ;  /* 0x000000c7dd1d723e */ /* 0x000fe200000010ff */
[--C-:B------:R-:W-:Y:S01]  /*9290*/  FFMA.FTZ R64, R56, c[0x0][0x2d0], -R208.reuse ;  /* 0x0000b40038407a23 */ /* 0x100fe200000108d0 */
[----:B------:R-:W-:Y:S01]  /*92a0*/  F2FP.BF16.PACK_AB R31, R244, R223 ;  /* 0x000000dff41f723e */ /* 0x000fe200000010ff */
[----:B------:R-:W-:Y:S01]  /*92b0*/  FFMA.FTZ R56, R0, R48, R211 ;  /* 0x0000003000387223 */ /* 0x000fe200000100d3 */
[----:B------:R-:W-:Y:S01]  /*92c0*/  MOV R178, R191 ;  /* 0x000000bf00b27202 */ /* 0x000fe20000000f00 */
[----:B------:R-:W-:Y:S01]  /*92d0*/  LDSM.16.MT88.4 R48, [R227+0x1100] ;  /* 0x00110000e330783b */ /* 0x000fe20000004200 */
[----:B------:R-:W-:Y:S01]  /*92e0*/  MOV R0, R188 ;  /* 0x000000bc00007202 */ /* 0x000fe20000000f00 */
[----:B------:R-:W-:Y:S01]  /*92f0*/  FFMA.FTZ R209, R67, c[0x0][0x2d0], -R209 ;  /* 0x0000b40043d17a23 */ /* 0x000fe200000108d1 */
[----:B------:R1:W2:Y:S01]  /*9300*/  MUFU.EX2 R66, R47 ;  /* 0x0000002f00427308 */ /* 0x0002a20000000800 */
[-C--:B------:R-:W-:Y:S03]  /*9310*/  HMMA.16816.F32.BF16 R4, R28, R36.reuse, R4 ;  /* 0x000000241c04723c */ /* 0x080fe60000041804 */
[----:B------:R-:W-:Y:S01]  /*9320*/  MOV R179, R207 ;  /* 0x000000cf00b37202 */ /* 0x000fe20000000f00 */
[----:B------:R-:W-:Y:S02]  /*9330*/  FFMA.FTZ R208, R61, c[0x0][0x2d0], -R208 ;  /* 0x0000b4003dd07a23 */ /* 0x000fe400000108d0 */
[--C-:B------:R-:W-:Y:S02]  /*9340*/  FFMA.FTZ R61, R62, c[0x0][0x2d0], -R3.reuse ;  /* 0x0000b4003e3d7a23 */ /* 0x100fe40000010803 */
[----:B------:R-:W-:Y:S01]  /*9350*/  FFMA.FTZ R3, R63, c[0x0][0x2d0], -R3 ;  /* 0x0000b4003f037a23 */ /* 0x000fe20000010803 */
[----:B------:R-:W-:Y:S03]  /*9360*/  MUFU.EX2 R62, R59 ;  /* 0x0000003b003e7308 */ /* 0x000fe60000000800 */
[----:B------:R-:W-:Y:S01]  /*9370*/  FADD.FTZ R0, R0, R169 ;  /* 0x000000a900007221 */ /* 0x000fe20000010000 */
[----:B------:R-:W-:Y:S06]  /*9380*/  MOV R169, R203 ;  /* 0x000000cb00a97202 */ /* 0x000fec0000000f00 */
[----:B------:R-:W-:Y:S01]  /*9390*/  MUFU.EX2 R63, R58 ;  /* 0x0000003a003f7308 */ /* 0x000fe20000000800 */
[----:B-1----:R-:W1:Y:S01]  /*93a0*/  LDSM.16.MT88.4 R44, [R225+0x1100] ;  /* 0x00110000e12c783b */ /* 0x002e620000004200 */
[----:B--2---:R-:W-:Y:S08]  /*93b0*/  F2FP.BF16.PACK_AB R43, R66, R174 ;  /* 0x000000ae422b723e */ /* 0x004ff000000010ff */
[----:B------:R-:W-:Y:S01]  /*93c0*/  MUFU.EX2 R212, R65 ;  /* 0x0000004100d47308 */ /* 0x000fe20000000800 */
[C---:B------:R-:W-:Y:S08]  /*93d0*/  HMMA.16816.F32.BF16 R8, R40.reuse, R36, R8 ;  /* 0x000000242808723c */ /* 0x040ff00000041808 */
[-C--:B------:R-:W-:Y:S01]  /*93e0*/  HMMA.16816.F32.BF16 R12, R40, R38.reuse, R12 ;  /* 0x00000026280c723c */ /* 0x080fe2000004180c */
[----:B------:R-:W2:Y:S07]  /*93f0*/  MUFU.EX2 R209, R209 ;  /* 0x000000d100d17308 */ /* 0x000eae0000000800 */
[C---:B------:R-:W-:Y:S01]  /*9400*/  HMMA.16816.F32.BF16 R16, R28.reuse, R38, R16 ;  /* 0x000000261c10723c */ /* 0x040fe20000041810 */
[----:B------:R-:W3:Y:S02]  /*9410*/  LDSM.16.MT88.4 R36, [R224+0x3100] ;  /* 0x00310000e024783b */ /* 0x000ee40000004200 */
[----:B------:R-:W-:Y:S10]  /*9420*/  MUFU.EX2 R206, R64 ;  /* 0x0000004000ce7308 */ /* 0x000ff40000000800 */
[----:B------:R-:W-:Y:S01]  /*9430*/  MUFU.EX2 R208, R208 ;  /* 0x000000d000d07308 */ /* 0x000fe20000000800 */
[-C--:B-1----:R-:W-:Y:S03]  /*9440*/  HMMA.16816.F32.BF16 R68, R28, R44.reuse, R68 ;  /* 0x0000002c1c44723c */ /* 0x082fe60000041844 */
[----:B--2---:R-:W-:Y:S06]  /*9450*/  F2FP.BF16.PACK_AB R203, R209, R212 ;  /* 0x000000d4d1cb723e */ /* 0x004fec00000010ff */
[----:B------:R1:W-:Y:S01]  /*9460*/  MUFU.EX2 R213, R181 ;  /* 0x000000b500d57308 */ /* 0x0003e20000000800 */
[C---:B------:R-:W-:Y:S08]  /*9470*/  HMMA.16816.F32.BF16 R72, R40.reuse, R44, R72 ;  /* 0x0000002c2848723c */ /* 0x040ff00000041848 */
[-C--:B------:R-:W-:Y:S01]  /*9480*/  HMMA.16816.F32.BF16 R76, R40, R46.reuse, R76 ;  /* 0x0000002e284c723c */ /* 0x080fe2000004184c */
[----:B------:R2:W-:Y:S07]  /*9490*/  MUFU.EX2 R211, R182 ;  /* 0x000000b600d37308 */ /* 0x0005ee0000000800 */
[C---:B------:R-:W-:Y:S01]  /*94a0*/  HMMA.16816.F32.BF16 R80, R28.reuse, R46, R80 ;  /* 0x0000002e1c50723c */ /* 0x040fe20000041850 */
[----:B------:R-:W4:Y:S02]  /*94b0*/  LDSM.16.MT88.4 R44, [R225+0x3100] ;  /* 0x00310000e12c783b */ /* 0x000f240000004200 */
[----:B------:R-:W-:Y:S01]  /*94c0*/  MUFU.EX2 R207, R177 ;  /* 0x000000b100cf7308 */ /* 0x000fe20000000800 */
[----:B-1----:R-:W-:Y:S04]  /*94d0*/  MOV R181, R215 ;  /* 0x000000d700b57202 */ /* 0x002fe80000000f00 */
[-C--:B------:R-:W-:Y:S05]  /*94e0*/  HMMA.16816.F32.BF16 R84, R28, R48.reuse, R84 ;  /* 0x000000301c54723c */ /* 0x080fea0000041854 */
[----:B------:R-:W1:Y:S03]  /*94f0*/  MUFU.EX2 R215, R210 ;  /* 0x000000d200d77308 */ /* 0x000e660000000800 */
[C---:B------:R-:W-:Y:S04]  /*9500*/  HMMA.16816.F32.BF16 R88, R40.reuse, R48, R88 ;  /* 0x000000302858723c */ /* 0x040fe80000041858 */
[----:B--2---:R-:W-:Y:S03]  /*9510*/  MOV R182, R205 ;  /* 0x000000cd00b67202 */ /* 0x004fe60000000f00 */
[----:B------:R-:W-:Y:S01]  /*9520*/  MUFU.EX2 R205, R57 ;  /* 0x0000003900cd7308 */ /* 0x000fe20000000800 */
[-C--:B------:R-:W-:Y:S04]  /*9530*/  HMMA.16816.F32.BF16 R92, R40, R50.reuse, R92 ;  /* 0x00000032285c723c */ /* 0x080fe8000004185c */
[----:B------:R-:W-:Y:S04]  /*9540*/  FADD.FTZ R0, R182, R0 ;  /* 0x00000000b6007221 */ /* 0x000fe80000010000 */
[C---:B------:R-:W-:Y:S01]  /*9550*/  HMMA.16816.F32.BF16 R96, R28.reuse, R50, R96 ;  /* 0x000000321c60723c */ /* 0x040fe20000041860 */
[----:B------:R-:W2:Y:S01]  /*9560*/  LDSM.16.MT88.4 R48, [R227+0x3100] ;  /* 0x00310000e330783b */ /* 0x000ea20000004200 */
[----:B------:R-:W1:Y:S06]  /*9570*/  MUFU.EX2 R210, R176 ;  /* 0x000000b000d27308 */ /* 0x000e6c0000000800 */
[-C--:B------:R-:W-:Y:S04]  /*9580*/  HMMA.16816.F32.BF16 R100, R28, R52.reuse, R100 ;  /* 0x000000341c64723c */ /* 0x080fe80000041864 */
[----:B------:R-:W1:Y:S04]  /*9590*/  MUFU.EX2 R67, R60 ;  /* 0x0000003c00437308 */ /* 0x000e680000000800 */
[C---:B------:R-:W-:Y:S06]  /*95a0*/  HMMA.16816.F32.BF16 R104, R40.reuse, R52, R104 ;  /* 0x000000342868723c */ /* 0x040fec0000041868 */
[----:B------:R1:W-:Y:S02]  /*95b0*/  MUFU.EX2 R60, R3 ;  /* 0x00000003003c7308 */ /* 0x0003e40000000800 */
[-C--:B------:R-:W-:Y:S08]  /*95c0*/  HMMA.16816.F32.BF16 R108, R40, R54.reuse, R108 ;  /* 0x00000036286c723c */ /* 0x080ff0000004186c */
[C---:B------:R-:W-:Y:S01]  /*95d0*/  HMMA.16816.F32.BF16 R112, R28.reuse, R54, R112 ;  /* 0x000000361c70723c */ /* 0x040fe20000041870 */
[----:B------:R-:W2:Y:S01]  /*95e0*/  LDSM.16.MT88.4 R52, [R226+0x3100] ;  /* 0x00310000e234783b */ /* 0x000ea20000004200 */
[----:B------:R-:W2:Y:S06]  /*95f0*/  MUFU.EX2 R61, R61 ;  /* 0x0000003d003d7308 */ /* 0x000eac0000000800 */
[-C--:B---3--:R-:W-:Y:S04]  /*9600*/  HMMA.16816.F32.BF16 R116, R28, R36.reuse, R116 ;  /* 0x000000241c74723c */ /* 0x088fe80000041874 */
[----:B-1----:R-:W-:Y:S04]  /*9610*/  FADD.FTZ R3, R183, R0 ;  /* 0x00000000b7037221 */ /* 0x002fe80000010000 */
[C---:B------:R-:W-:Y:S04]  /*9620*/  HMMA.16816.F32.BF16 R120, R40.reuse, R36, R120 ;  /* 0x000000242878723c */ /* 0x040fe80000041878 */
[----:B------:R-:W-:Y:S03]  /*9630*/  FADD.FTZ R3, R250, R3 ;  /* 0x00000003fa037221 */ /* 0x000fe60000010000 */
[----:B------:R-:W-:Y:S01]  /*9640*/  MOV R37, R190 ;  /* 0x000000be00257202 */ /* 0x000fe20000000f00 */
[-C--:B------:R-:W-:Y:S04]  /*9650*/  HMMA.16816.F32.BF16 R124, R40, R38.reuse, R124 ;  /* 0x00000026287c723c */ /* 0x080fe8000004187c */
[----:B------:R-:W-:Y:S02]  /*9660*/  MOV R36, R189 ;  /* 0x000000bd00247202 */ /* 0x000fe40000000f00 */
[----:B------:R-:W1:Y:S02]  /*9670*/  LDSM.16.MT88.4 R188, [R224+0x1900] ;  /* 0x00190000e0bc783b */ /* 0x000e640000004200 */
[C---:B------:R-:W-:Y:S08]  /*9680*/  HMMA.16816.F32.BF16 R128, R28.reuse, R38, R128 ;  /* 0x000000261c80723c */ /* 0x040ff00000041880 */
[-C--:B----4-:R-:W-:Y:S08]  /*9690*/  HMMA.16816.F32.BF16 R132, R28, R44.reuse, R132 ;  /* 0x0000002c1c84723c */ /* 0x090ff00000041884 */
[C---:B------:R-:W-:Y:S07]  /*96a0*/  HMMA.16816.F32.BF16 R136, R40.reuse, R44, R136 ;  /* 0x0000002c2888723c */ /* 0x040fee0000041888 */
[----:B------:R-:W-:Y:S01]  /*96b0*/  FADD.FTZ R44, R36, R170 ;  /* 0x000000aa242c7221 */ /* 0x000fe20000010000 */
[-C--:B------:R-:W-:Y:S04]  /*96c0*/  HMMA.16816.F32.BF16 R140, R40, R46.reuse, R140 ;  /* 0x0000002e288c723c */ /* 0x080fe8000004188c */
[----:B------:R-:W-:Y:S01]  /*96d0*/  FADD.FTZ R45, R37, R168 ;  /* 0x000000a8252d7221 */ /* 0x000fe20000010000 */
[----:B------:R-:W-:Y:S01]  /*96e0*/  MOV R168, R202 ;  /* 0x000000ca00a87202 */ /* 0x000fe20000000f00 */
[----:B------:R-:W3:Y:S01]  /*96f0*/  LDSM.16.MT88.4 R36, [R225+0x1900] ;  /* 0x00190000e124783b */ /* 0x000ee20000004200 */
[----:B------:R-:W-:Y:S01]  /*9700*/  F2FP.BF16.PACK_AB R202, R215, R214 ;  /* 0x000000d6d7ca723e */ /* 0x000fe200000010ff */
[C---:B------:R-:W-:Y:S04]  /*9710*/  HMMA.16816.F32.BF16 R144, R28.reuse, R46, R144 ;  /* 0x0000002e1c90723c */ /* 0x040fe80000041890 */
[----:B------:R-:W-:Y:S01]  /*9720*/  FADD.FTZ R45, R178, R45 ;  /* 0x0000002db22d7221 */ /* 0x000fe20000010000 */
[----:B------:R-:W-:Y:S01]  /*9730*/  MOV R170, R187 ;  /* 0x000000bb00aa7202 */ /* 0x000fe20000000f00 */
[----:B------:R-:W-:Y:S02]  /*9740*/  FADD.FTZ R44, R181, R44 ;  /* 0x0000002cb52c7221 */ /* 0x000fe40000010000 */
[-C--:B--2---:R-:W-:Y:S04]  /*9750*/  HMMA.16816.F32.BF16 R148, R28, R48.reuse, R148 ;  /* 0x000000301c94723c */ /* 0x084fe80000041894 */
[----:B------:R-:W-:Y:S02]  /*9760*/  FADD.FTZ R44, R179, R44 ;  /* 0x0000002cb32c7221 */ /* 0x000fe40000010000 */
[----:B------:R-:W-:Y:S02]  /*9770*/  FADD.FTZ R0, R186, R45 ;  /* 0x0000002dba007221 */ /* 0x000fe40000010000 */
[C---:B------:R-:W-:Y:S04]  /*9780*/  HMMA.16816.F32.BF16 R152, R40.reuse, R48, R152 ;  /* 0x000000302898723c */ /* 0x040fe80000041898 */
[----:B------:R-:W-:Y:S02]  /*9790*/  FADD.FTZ R65, R251, R44 ;  /* 0x0000002cfb417221 */ /* 0x000fe40000010000 */
[----:B------:R-:W-:Y:S01]  /*97a0*/  FADD.FTZ R46, R216, R56 ;  /* 0x00000038d82e7221 */ /* 0x000fe20000010000 */
[----:B------:R-:W-:Y:S01]  /*97b0*/  MOV R216, R201 ;  /* 0x000000c900d87202 */ /* 0x000fe20000000f00 */
[-C--:B------:R-:W-:Y:S04]  /*97c0*/  HMMA.16816.F32.BF16 R156, R40, R50.reuse, R156 ;  /* 0x00000032289c723c */ /* 0x080fe8000004189c */
[----:B------:R-:W-:Y:S01]  /*97d0*/  FADD.FTZ R46, R217, R46 ;  /* 0x0000002ed92e7221 */ /* 0x000fe20000010000 */
[----:B------:R-:W-:Y:S01]  /*97e0*/  F2FP.BF16.PACK_AB R201, R210, R207 ;  /* 0x000000cfd2c9723e */ /* 0x000fe200000010ff */
[----:B------:R-:W-:Y:S01]  /*97f0*/  FADD.FTZ R0, R249, R0 ;  /* 0x00000000f9007221 */ /* 0x000fe20000010000 */
[----:B------:R-:W-:Y:S01]  /*9800*/  MOV R217, R200 ;  /* 0x000000c800d97202 */ /* 0x000fe20000000f00 */
[C---:B------:R-:W-:Y:S01]  /*9810*/  HMMA.16816.F32.BF16 R160, R28.reuse, R50, R160 ;  /* 0x000000321ca0723c */ /* 0x040fe200000418a0 */
[----:B------:R-:W-:Y:S03]  /*9820*/  LDSM.16.MT88.4 R48, [R224+0x3900] ;  /* 0x00390000e030783b */ /* 0x000fe60000004200 */
[----:B------:R-:W-:Y:S01]  /*9830*/  FADD.FTZ R56, R218, R46 ;  /* 0x0000002eda387221 */ /* 0x000fe20000010000 */
[----:B------:R-:W-:Y:S01]  /*9840*/  F2FP.BF16.PACK_AB R200, R213, R211 ;  /* 0x000000d3d5c8723e */ /* 0x000fe200000010ff */
[----:B------:R-:W-:Y:S01]  /*9850*/  FADD.FTZ R0, R252, R0 ;  /* 0x00000000fc007221 */ /* 0x000fe20000010000 */
[----:B------:R-:W-:Y:S01]  /*9860*/  MOV R218, R185 ;  /* 0x000000b900da7202 */ /* 0x000fe20000000f00 */
[-C--:B------:R-:W-:Y:S01]  /*9870*/  HMMA.16816.F32.BF16 R20, R28, R52.reuse, R20 ;  /* 0x000000341c14723c */ /* 0x080fe20000041814 */
[----:B------:R-:W-:Y:S03]  /*9880*/  LDSM.16.MT88.4 R44, [R226+0x1900] ;  /* 0x00190000e22c783b */ /* 0x000fe60000004200 */
[----:B------:R-:W-:Y:S02]  /*9890*/  FADD.FTZ R64, R184, R56 ;  /* 0x00000038b8407221 */ /* 0x000fe40000010000 */
[----:B------:R-:W-:Y:S02]  /*98a0*/  FADD.FTZ R0, R195, R0 ;  /* 0x00000000c3007221 */ /* 0x000fe40000010000 */
[C---:B------:R-:W-:Y:S01]  /*98b0*/  HMMA.16816.F32.BF16 R32, R40.reuse, R52, R32 ;  /* 0x000000342820723c */ /* 0x040fe20000041820 */
[----:B------:R-:W-:Y:S03]  /*98c0*/  LDSM.16.MT88.4 R56, [R227+0x3900] ;  /* 0x00390000e338783b */ /* 0x000fe60000004200 */
[----:B------:R-:W-:Y:S04]  /*98d0*/  FADD.FTZ R3, R217, R3 ;  /* 0x00000003d9037221 */ /* 0x000fe80000010000 */
[-C--:B------:R-:W-:Y:S01]  /*98e0*/  HMMA.16816.F32.BF16 R164, R40, R54.reuse, R164 ;  /* 0x0000003628a4723c */ /* 0x080fe200000418a4 */
[----:B------:R-:W2:Y:S03]  /*98f0*/  LDSM.16.MT88.4 R40, [R227+0x1900] ;  /* 0x00190000e328783b */ /* 0x000ea60000004200 */
[----:B------:R-:W-:Y:S01]  /*9900*/  FADD.FTZ R3, R168, R3 ;  /* 0x00000003a8037221 */ /* 0x000fe20000010000 */
[----:B------:R-:W-:Y:S03]  /*9910*/  MOV R168, R171 ;  /* 0x000000ab00a87202 */ /* 0x000fe60000000f00 */
[----:B------:R-:W-:Y:S01]  /*9920*/  HMMA.16816.F32.BF16 R24, R28, R54, R24 ;  /* 0x000000361c18723c */ /* 0x000fe20000041818 */
[----:B------:R-:W4:Y:S06]  /*9930*/  LDSM.16.MT88.4 R52, [R225+0x3900] ;  /* 0x00390000e134783b */ /* 0x000f2c0000004200 */
[----:B------:R-:W-:Y:S01]  /*9940*/  F2FP.BF16.PACK_AB R28, R205, R206 ;  /* 0x000000cecd1c723e */ /* 0x000fe200000010ff */
[-C--:B-1----:R-:W-:Y:S01]  /*9950*/  HMMA.16816.F32.BF16 R180, R200, R188.reuse, R4 ;  /* 0x000000bcc8b4723c */ /* 0x082fe20000041804 */
[----:B------:R-:W1:Y:S04]  /*9960*/  LDSM.16.MT88.4 R4, [R226+0x3900] ;  /* 0x00390000e204783b */ /* 0x000e680000004200 */
[----:B------:R-:W-:Y:S02]  /*9970*/  F2FP.BF16.PACK_AB R30, R208, R67 ;  /* 0x00000043d01e723e */ /* 0x000fe400000010ff */
[----:B------:R-:W-:Y:S02]  /*9980*/  F2FP.BF16.PACK_AB R29, R62, R63 ;  /* 0x0000003f3e1d723e */ /* 0x000fe400000010ff */
[----:B------:R-:W-:Y:S07]  /*9990*/  F2FP.BF16.PACK_AB R31, R60, R61 ;  /* 0x0000003d3c1f723e */ /* 0x000fee00000010ff */
[C---:B------:R-:W-:Y:S07]  /*99a0*/  HMMA.16816.F32.BF16 R176, R28.reuse, R188, R8 ;  /* 0x000000bc1cb0723c */ /* 0x040fee0000041808 */
[----:B------:R-:W-:Y:S01]  /*99b0*/  FADD.FTZ R9, R194, R0 ;  /* 0x00000000c2097221 */ /* 0x000fe20000010000 */
[-C--:B------:R-:W-:Y:S04]  /*99c0*/  HMMA.16816.F32.BF16 R184, R28, R190.reuse, R12 ;  /* 0x000000be1cb8723c */ /* 0x080fe8000004180c */
[----:B------:R-:W-:Y:S02]  /*99d0*/  FADD.FTZ R10, R170, R3 ;  /* 0x00000003aa0a7221 */ /* 0x000fe40000010000 */
[----:B------:R-:W-:Y:S02]  /*99e0*/  FADD.FTZ R8, R218, R65 ;  /* 0x00000041da087221 */ /* 0x000fe40000010000 */
[C---:B------:R-:W-:Y:S04]  /*99f0*/  HMMA.16816.F32.BF16 R188, R200.reuse, R190, R16 ;  /* 0x000000bec8bc723c */ /* 0x040fe80000041810 */
[----:B------:R-:W-:Y:S02]  /*9a00*/  FADD.FTZ R12, R192, R64 ;  /* 0x00000040c00c7221 */ /* 0x000fe40000010000 */
[----:B------:R-:W-:Y:S02]  /*9a10*/  FADD.FTZ R0, R199, R10 ;  /* 0x0000000ac7007221 */ /* 0x000fe40000010000 */
[-C--:B---3--:R-:W-:Y:S04]  /*9a20*/  HMMA.16816.F32.BF16 R68, R200, R36.reuse, R68 ;  /* 0x00000024c844723c */ /* 0x088fe80000041844 */
[----:B------:R-:W-:Y:S02]  /*9a30*/  FADD.FTZ R12, R193, R12 ;  /* 0x0000000cc10c7221 */ /* 0x000fe40000010000 */
[----:B------:R-:W-:Y:S02]  /*9a40*/  FADD.FTZ R8, R216, R8 ;  /* 0x00000008d8087221 */ /* 0x000fe40000010000 */
[C---:B------:R-:W-:Y:S04]  /*9a50*/  HMMA.16816.F32.BF16 R72, R28.reuse, R36, R72 ;  /* 0x000000241c48723c */ /* 0x040fe80000041848 */
[----:B------:R-:W-:Y:S02]  /*9a60*/  FADD.FTZ R11, R169, R8 ;  /* 0x00000008a90b7221 */ /* 0x000fe40000010000 */
[----:B------:R-:W-:Y:S02]  /*9a70*/  FADD.FTZ R8, R197, R12 ;  /* 0x0000000cc5087221 */ /* 0x000fe40000010000 */
[-C--:B------:R-:W-:Y:S04]  /*9a80*/  HMMA.16816.F32.BF16 R76, R28, R38.reuse, R76 ;  /* 0x000000261c4c723c */ /* 0x080fe8000004184c */
[----:B------:R-:W-:Y:S02]  /*9a90*/  FADD.FTZ R10, R196, R8 ;  /* 0x00000008c40a7221 */ /* 0x000fe40000010000 */
[----:B------:R-:W-:Y:S02]  /*9aa0*/  FADD.FTZ R3, R246, R11 ;  /* 0x0000000bf6037221 */ /* 0x000fe40000010000 */
[C---:B------:R-:W-:Y:S04]  /*9ab0*/  HMMA.16816.F32.BF16 R80, R200.reuse, R38, R80 ;  /* 0x00000026c850723c */ /* 0x040fe80000041850 */
[----:B------:R-:W-:Y:S02]  /*9ac0*/  FADD.FTZ R11, R198, R9 ;  /* 0x00000009c60b7221 */ /* 0x000fe40000010000 */
[----:B------:R-:W-:Y:S02]  /*9ad0*/  FADD.FTZ R9, R247, R3 ;  /* 0x00000003f7097221 */ /* 0x000fe40000010000 */
[-C--:B--2---:R-:W-:Y:S04]  /*9ae0*/  HMMA.16816.F32.BF16 R84, R200, R40.reuse, R84 ;  /* 0x00000028c854723c */ /* 0x084fe80000041854 */
[----:B------:R-:W-:Y:S02]  /*9af0*/  FADD.FTZ R3, R204, R10 ;  /* 0x0000000acc037221 */ /* 0x000fe40000010000 */
[----:B------:R-:W-:Y:S02]  /*9b00*/  FADD.FTZ R8, R221, R0 ;  /* 0x00000000dd087221 */ /* 0x000fe40000010000 */
[C---:B------:R-:W-:Y:S04]  /*9b10*/  HMMA.16816.F32.BF16 R88, R28.reuse, R40, R88 ;  /* 0x000000281c58723c */ /* 0x040fe80000041858 */
[----:B------:R-:W-:Y:S02]  /*9b20*/  FADD.FTZ R0, R248, R9 ;  /* 0x00000009f8007221 */ /* 0x000fe40000010000 */
[----:B------:R-:W-:Y:S02]  /*9b30*/  FADD.FTZ R10, R223, R8 ;  /* 0x00000008df0a7221 */ /* 0x000fe40000010000 */
[-C--:B------:R-:W-:Y:S04]  /*9b40*/  HMMA.16816.F32.BF16 R92, R28, R42.reuse, R92 ;  /* 0x0000002a1c5c723c */ /* 0x080fe8000004185c */
[----:B------:R-:W-:Y:S04]  /*9b50*/  FADD.FTZ R9, R245, R0 ;  /* 0x00000000f5097221 */ /* 0x000fe80000010000 */
[C---:B------:R-:W-:Y:S04]  /*9b60*/  HMMA.16816.F32.BF16 R96, R200.reuse, R42, R96 ;  /* 0x0000002ac860723c */ /* 0x040fe80000041860 */
[----:B------:R-:W-:Y:S04]  /*9b70*/  FADD.FTZ R9, R211, R9 ;  /* 0x00000009d3097221 */ /* 0x000fe80000010000 */
[-C--:B------:R-:W-:Y:S08]  /*9b80*/  HMMA.16816.F32.BF16 R100, R200, R44.reuse, R100 ;  /* 0x0000002cc864723c */ /* 0x080ff00000041864 */
[C---:B------:R-:W-:Y:S08]  /*9b90*/  HMMA.16816.F32.BF16 R104, R28.reuse, R44, R104 ;  /* 0x0000002c1c68723c */ /* 0x040ff00000041868 */
[-C--:B------:R-:W-:Y:S08]  /*9ba0*/  HMMA.16816.F32.BF16 R108, R28, R46.reuse, R108 ;  /* 0x0000002e1c6c723c */ /* 0x080ff0000004186c */
[C---:B------:R-:W-:Y:S08]  /*9bb0*/  HMMA.16816.F32.BF16 R112, R200.reuse, R46, R112 ;  /* 0x0000002ec870723c */ /* 0x040ff00000041870 */
[-C--:B------:R-:W-:Y:S08]  /*9bc0*/  HMMA.16816.F32.BF16 R116, R200, R48.reuse, R116 ;  /* 0x00000030c874723c */ /* 0x080ff00000041874 */
[C---:B------:R-:W-:Y:S08]  /*9bd0*/  HMMA.16816.F32.BF16 R120, R28.reuse, R48, R120 ;  /* 0x000000301c78723c */ /* 0x040ff00000041878 */
[-C--:B------:R-:W-:Y:S08]  /*9be0*/  HMMA.16816.F32.BF16 R124, R28, R50.reuse, R124 ;  /* 0x000000321c7c723c */ /* 0x080ff0000004187c */
[C---:B------:R-:W-:Y:S08]  /*9bf0*/  HMMA.16816.F32.BF16 R128, R200.reuse, R50, R128 ;  /* 0x00000032c880723c */ /* 0x040ff00000041880 */
[-C--:B----4-:R-:W-:Y:S08]  /*9c00*/  HMMA.16816.F32.BF16 R132, R200, R52.reuse, R132 ;  /* 0x00000034c884723c */ /* 0x090ff00000041884 */
[C---:B------:R-:W-:Y:S08]  /*9c10*/  HMMA.16816.F32.BF16 R136, R28.reuse, R52, R136 ;  /* 0x000000341c88723c */ /* 0x040ff00000041888 */
[-C--:B------:R-:W-:Y:S08]  /*9c20*/  HMMA.16816.F32.BF16 R140, R28, R54.reuse, R140 ;  /* 0x000000361c8c723c */ /* 0x080ff0000004188c */
[C---:B------:R-:W-:Y:S08]  /*9c30*/  HMMA.16816.F32.BF16 R144, R200.reuse, R54, R144 ;  /* 0x00000036c890723c */ /* 0x040ff00000041890 */
[-C--:B------:R-:W-:Y:S08]  /*9c40*/  HMMA.16816.F32.BF16 R148, R200, R56.reuse, R148 ;  /* 0x00000038c894723c */ /* 0x080ff00000041894 */
[C---:B------:R-:W-:Y:S08]  /*9c50*/  HMMA.16816.F32.BF16 R152, R28.reuse, R56, R152 ;  /* 0x000000381c98723c */ /* 0x040ff00000041898 */
[-C--:B------:R-:W-:Y:S08]  /*9c60*/  HMMA.16816.F32.BF16 R156, R28, R58.reuse, R156 ;  /* 0x0000003a1c9c723c */ /* 0x080ff0000004189c */
[C---:B------:R-:W-:Y:S08]  /*9c70*/  HMMA.16816.F32.BF16 R160, R200.reuse, R58, R160 ;  /* 0x0000003ac8a0723c */ /* 0x040ff000000418a0 */
[-C--:B-1----:R-:W-:Y:S08]  /*9c80*/  HMMA.16816.F32.BF16 R192, R200, R4.reuse, R20 ;  /* 0x00000004c8c0723c */ /* 0x082ff00000041814 */
[C---:B------:R-:W-:Y:S07]  /*9c90*/  HMMA.16816.F32.BF16 R196, R28.reuse, R4, R32 ;  /* 0x000000041cc4723c */ /* 0x040fee0000041820 */
[----:B------:R-:W-:Y:S01]  /*9ca0*/  FADD.FTZ R4, R219, R11 ;  /* 0x0000000bdb047221 */ /* 0x000fe20000010000 */
[-C--:B------:R-:W-:Y:S04]  /*9cb0*/  HMMA.16816.F32.BF16 R164, R28, R6.reuse, R164 ;  /* 0x000000061ca4723c */ /* 0x080fe800000418a4 */
[----:B------:R-:W-:Y:S02]  /*9cc0*/  FADD.FTZ R8, R220, R4 ;  /* 0x00000004dc087221 */ /* 0x000fe40000010000 */
[----:B------:R-:W-:Y:S01]  /*9cd0*/  FADD.FTZ R5, R174, R3 ;  /* 0x00000003ae057221 */ /* 0x000fe20000010000 */
[----:B------:R-:W-:Y:S01]  /*9ce0*/  MOV R174, R2 ;  /* 0x0000000200ae7202 */ /* 0x000fe20000000f00 */
        /* <DEDUP_REMOVED lines=15> */
[----:B------:R-:W-:Y:S01]  /*9de0*/  STL [R1], R5 ;  /* 0x0000000501007387 */ /* 0x000fe20000100800 */
[----:B------:R-:W-:Y:S02]  /*9df0*/  FADD.FTZ R3, R208, R3 ;  /* 0x00000003d0037221 */ /* 0x000fe40000010000 */
[----:B------:R-:W-:Y:S02]  /*9e00*/  FADD.FTZ R4, R209, R4 ;  /* 0x00000004d1047221 */ /* 0x000fe40000010000 */
[----:B------:R-:W-:Y:S03]  /*9e10*/  FADD.FTZ R0, R61, R7 ;  /* 0x000000073d007221 */ /* 0x000fe60000010000 */
[----:B------:R-:W-:Y:S01]  /*9e20*/  STL [R1+0xc], R4 ;  /* 0x00000c0401007387 */ /* 0x000fe20000100800 */
[----:B------:R-:W-:Y:S03]  /*9e30*/  FADD.FTZ R0, R60, R0 ;  /* 0x000000003c007221 */ /* 0x000fe60000010000 */
[----:B------:R1:W-:Y:S04]  /*9e40*/  STL [R1+0x8], R3 ;  /* 0x0000080301007387 */ /* 0x0003e80000100800 */
[----:B------:R2:W-:Y:S01]  /*9e50*/  STL [R1+0x4], R0 ;  /* 0x0000040001007387 */ /* 0x0005e20000100800 */
[----:B-1----:R-:W-:Y:S02]  /*9e60*/  MOV R3, R172 ;  /* 0x000000ac00037202 */ /* 0x002fe40000000f00 */
[----:B--2---:R-:W-:Y:S01]  /*9e70*/  MOV R0, R173 ;  /* 0x000000ad00007202 */ /* 0x004fe20000000f00 */
[----:B------:R-:W-:-:S05]  /*9e80*/  @P1 BRA `(.L_x_112) ;  /* 0xffffc6c000001947 */ /* 0x000fca000383ffff */
.L_x_111:
[----:B-1----:R-:W2:Y:S04]  /*9e90*/  LDL.LU R6, [R1] ;  /* 0x0000000001067983 */ /* 0x002ea80000300800 */
[----:B------:R-:W3:Y:S04]  /*9ea0*/  LDL.LU R4, [R1+0xc] ;  /* 0x00000c0001047983 */ /* 0x000ee80000300800 */
[----:B------:R-:W4:Y:S04]  /*9eb0*/  LDL.LU R8, [R1+0x8] ;  /* 0x0000080001087983 */ /* 0x000f280000300800 */
[----:B------:R-:W4:Y:S01]  /*9ec0*/  LDL.LU R5, [R1+0x4] ;  /* 0x0000040001057983 */ /* 0x000f220000300800 */
[----:B------:R-:W-:-:S02]  /*9ed0*/  MOV R18, 0xff800000 ;  /* 0xff80000000127802 */ /* 0x000fc40000000f00 */
[----:B------:R-:W-:Y:S02]  /*9ee0*/  MOV R19, 0xff800000 ;  /* 0xff80000000137802 */ /* 0x000fe40000000f00 */
[----:B------:R-:W-:Y:S02]  /*9ef0*/  MOV R20, 0xff800000 ;  /* 0xff80000000147802 */ /* 0x000fe40000000f00 */
[----:B------:R-:W-:Y:S02]  /*9f00*/  MOV R21, 0xff800000 ;  /* 0xff80000000157802 */ /* 0x000fe40000000f00 */
[----:B------:R-:W-:Y:S01]  /*9f10*/  PLOP3.LUT P4, PT, PT, PT, PT, 0x8, 0x0 ;  /* 0x000000000000781c */ /* 0x000fe20003f8e170 */
[----:B--2---:R-:W1:Y:S04]  /*9f20*/  SHFL.BFLY PT, R11, R6, 0x2, 0x1f ;  /* 0x0c401f00060b7f89 */ /* 0x004e6800000e0000 */
[----:B---3--:R-:W2:Y:S04]  /*9f30*/  SHFL.BFLY PT, R9, R4, 0x2, 0x1f ;  /* 0x0c401f0004097f89 */ /* 0x008ea800000e0000 */
[----:B----4-:R-:W3:Y:S01]  /*9f40*/  SHFL.BFLY PT, R7, R8, 0x2, 0x1f ;  /* 0x0c401f0008077f89 */ /* 0x010ee200000e0000 */
[----:B-1----:R-:W-:-:S03]  /*9f50*/  FADD.FTZ R11, R11, R6 ;  /* 0x000000060b0b7221 */ /* 0x002fc60000010000 */
[----:B------:R-:W1:Y:S01]  /*9f60*/  SHFL.BFLY PT, R6, R5, 0x2, 0x1f ;  /* 0x0c401f0005067f89 */ /* 0x000e6200000e0000 */
[----:B--2---:R-:W-:-:S03]  /*9f70*/  FADD.FTZ R9, R9, R4 ;  /* 0x0000000409097221 */ /* 0x004fc60000010000 */
[----:B------:R-:W2:Y:S01]  /*9f80*/  SHFL.BFLY PT, R0, R11, 0x1, 0x1f ;  /* 0x0c201f000b007f89 */ /* 0x000ea200000e0000 */
[----:B---3--:R-:W-:-:S03]  /*9f90*/  FADD.FTZ R7, R7, R8 ;  /* 0x0000000807077221 */ /* 0x008fc60000010000 */
[----:B------:R-:W3:Y:S04]  /*9fa0*/  SHFL.BFLY PT, R4, R9, 0x1, 0x1f ;  /* 0x0c201f0009047f89 */ /* 0x000ee800000e0000 */
[----:B------:R-:W4:Y:S01]  /*9fb0*/  SHFL.BFLY PT, R3, R7, 0x1, 0x1f ;  /* 0x0c201f0007037f89 */ /* 0x000f2200000e0000 */
[----:B-1----:R-:W-:Y:S02]  /*9fc0*/  FADD.FTZ R6, R6, R5 ;  /* 0x0000000506067221 */ /* 0x002fe40000010000 */
[----:B--2---:R-:W-:-:S03]  /*9fd0*/  FADD.FTZ R11, R11, R0 ;  /* 0x000000000b0b7221 */ /* 0x004fc60000010000 */
[----:B------:R-:W1:Y:S01]  /*9fe0*/  SHFL.BFLY PT, R5, R6, 0x1, 0x1f ;  /* 0x0c201f0006057f89 */ /* 0x000e6200000e0000 */
[----:B------:R-:W-:Y:S01]  /*9ff0*/  MOV R0, RZ ;  /* 0x000000ff00007202 */ /* 0x000fe20000000f00 */
[----:B---3--:R-:W-:Y:S01]  /*a000*/  FADD.FTZ R9, R9, R4 ;  /* 0x0000000409097221 */ /* 0x008fe20000010000 */
[----:B------:R-:W-:Y:S02]  /*a010*/  FSETP.NE.FTZ.AND P3, PT, R11, RZ, PT ;  /* 0x000000ff0b00720b */ /* 0x000fe40003f75000 */
[----:B------:R-:W-:Y:S01]  /*a020*/  MOV R4, RZ ;  /* 0x000000ff00047202 */ /* 0x000fe20000000f00 */
[----:B----4-:R-:W-:Y:S01]  /*a030*/  FADD.FTZ R7, R7, R3 ;  /* 0x0000000307077221 */ /* 0x010fe20000010000 */
[----:B------:R-:W-:Y:S02]  /*a040*/  FSETP.NE.FTZ.AND P2, PT, R9, RZ, PT ;  /* 0x000000ff0900720b */ /* 0x000fe40003f55000 */
[----:B------:R-:W-:Y:S02]  /*a050*/  MOV R3, RZ ;  /* 0x000000ff00037202 */ /* 0x000fe40000000f00 */
[----:B------:R-:W-:-:S05]  /*a060*/  FSETP.NE.FTZ.AND P1, PT, R7, RZ, PT ;  /* 0x000000ff0700720b */ /* 0x000fca0003f35000 */
[----:B------:R-:W2:Y:S01]  /*a070*/  @P3 MUFU.RCP R0, R11 ;  /* 0x0000000b00003308 */ /* 0x000ea20000001000 */
[----:B-1----:R-:W-:-:S07]  /*a080*/  FADD.FTZ R6, R5, R6 ;  /* 0x0000000605067221 */ /* 0x002fce0000010000 */
[----:B------:R-:W1:Y:S01]  /*a090*/  @P1 MUFU.RCP R3, R7 ;  /* 0x0000000700031308 */ /* 0x000e620000001000 */
[----:B------:R-:W-:Y:S01]  /*a0a0*/  FSETP.NE.FTZ.AND P0, PT, R6, RZ, PT ;  /* 0x000000ff0600720b */ /* 0x000fe20003f15000 */
[----:B--2---:R-:W-:-:S06]  /*a0b0*/  FMUL.FTZ R180, R0, R180 ;  /* 0x000000b400b47220 */ /* 0x004fcc0000410000 */
[----:B------:R-:W2:Y:S01]  /*a0c0*/  @P2 MUFU.RCP R4, R9 ;  /* 0x0000000900042308 */ /* 0x000ea20000001000 */
[C---:B------:R-:W-:Y:S02]  /*a0d0*/  FMUL.FTZ R181, R0.reuse, R181 ;  /* 0x000000b500b57220 */ /* 0x040fe40000410000 */
[C---:B------:R-:W-:Y:S02]  /*a0e0*/  FMUL.FTZ R188, R0.reuse, R188 ;  /* 0x000000bc00bc7220 */ /* 0x040fe40000410000 */
[C---:B------:R-:W-:Y:S02]  /*a0f0*/  FMUL.FTZ R189, R0.reuse, R189 ;  /* 0x000000bd00bd7220 */ /* 0x040fe40000410000 */
[C---:B------:R-:W-:Y:S01]  /*a100*/  FMUL.FTZ R68, R0.reuse, R68 ;  /* 0x0000004400447220 */ /* 0x040fe20000410000 */
[----:B------:R-:W-:Y:S01]  /*a110*/  @P3 MUFU.LG2 R11, R11 ;  /* 0x0000000b000b3308 */ /* 0x000fe20000000c00 */
[C---:B------:R-:W-:Y:S01]  /*a120*/  FMUL.FTZ R69, R0.reuse, R69 ;  /* 0x0000004500457220 */ /* 0x040fe20000410000 */
[----:B------:R-:W-:Y:S01]  /*a130*/  @P0 MOV R8, 0x3f317218 ;  /* 0x3f31721800080802 */ /* 0x000fe20000000f00 */
[----:B------:R-:W-:-:S02]  /*a140*/  FMUL.FTZ R80, R0, R80 ;  /* 0x0000005000507220 */ /* 0x000fc40000410000 */
[C---:B------:R-:W-:Y:S02]  /*a150*/  FMUL.FTZ R81, R0.reuse, R81 ;  /* 0x0000005100517220 */ /* 0x040fe40000410000 */
[C---:B------:R-:W-:Y:S01]  /*a160*/  FMUL.FTZ R84, R0.reuse, R84 ;  /* 0x0000005400547220 */ /* 0x040fe20000410000 */
[----:B------:R-:W-:Y:S01]  /*a170*/  @P2 MUFU.LG2 R9, R9 ;  /* 0x0000000900092308 */ /* 0x000fe20000000c00 */
[C---:B------:R-:W-:Y:S02]  /*a180*/  FMUL.FTZ R85, R0.reuse, R85 ;  /* 0x0000005500557220 */ /* 0x040fe40000410000 */
[C---:B------:R-:W-:Y:S02]  /*a190*/  FMUL.FTZ R96, R0.reuse, R96 ;  /* 0x0000006000607220 */ /* 0x040fe40000410000 */
[C---:B------:R-:W-:Y:S02]  /*a1a0*/  FMUL.FTZ R97, R0.reuse, R97 ;  /* 0x0000006100617220 */ /* 0x040fe40000410000 */
[C---:B------:R-:W-:Y:S01]  /*a1b0*/  FMUL.FTZ R100, R0.reuse, R100 ;  /* 0x0000006400647220 */ /* 0x040fe20000410000 */
[----:B------:R-:W-:Y:S01]  /*a1c0*/  @P1 MUFU.LG2 R7, R7 ;  /* 0x0000000700071308 */ /* 0x000fe20000000c00 */
        /* <DEDUP_REMOVED lines=18> */
[----:B------:R-:W-:Y:S01]  /*a2f0*/  FMUL.FTZ R201, R0, R201 ;  /* 0x000000c900c97220 */ /* 0x000fe20000410000 */
[----:B------:R-:W-:Y:S01]  /*a300*/  MOV R0, RZ ;  /* 0x000000ff00007202 */ /* 0x000fe20000000f00 */
[----:B-1----:R-:W-:-:S02]  /*a310*/  FMUL.FTZ R176, R3, R176 ;  /* 0x000000b003b07220 */ /* 0x002fc40000410000 */
[C---:B------:R-:W-:Y:S02]  /*a320*/  FMUL.FTZ R177, R3.reuse, R177 ;  /* 0x000000b103b17220 */ /* 0x040fe40000410000 */
[C---:B------:R-:W-:Y:S01]  /*a330*/  FMUL.FTZ R184, R3.reuse, R184 ;  /* 0x000000b803b87220 */ /* 0x040fe20000410000 */
[----:B------:R-:W1:Y:S01]  /*a340*/  @P0 MUFU.RCP R0, R6 ;  /* 0x0000000600000308 */ /* 0x000e620000001000 */
[C---:B------:R-:W-:Y:S02]  /*a350*/  FMUL.FTZ R185, R3.reuse, R185 ;  /* 0x000000b903b97220 */ /* 0x040fe40000410000 */
[C---:B------:R-:W-:Y:S02]  /*a360*/  FMUL.FTZ R72, R3.reuse, R72 ;  /* 0x0000004803487220 */ /* 0x040fe40000410000 */
[C---:B------:R-:W-:Y:S02]  /*a370*/  FMUL.FTZ R73, R3.reuse, R73 ;  /* 0x0000004903497220 */ /* 0x040fe40000410000 */
[C---:B------:R-:W-:Y:S01]  /*a380*/  FMUL.FTZ R76, R3.reuse, R76 ;  /* 0x0000004c034c7220 */ /* 0x040fe20000410000 */
[----:B------:R-:W3:Y:S01]  /*a390*/  @P0 MUFU.LG2 R6, R6 ;  /* 0x0000000600060308 */ /* 0x000ee20000000c00 */
        /* <DEDUP_REMOVED lines=25> */
[----:B------:R-:W-:Y:S01]  /*a530*/  @P2 MOV R3, 0x3f317218 ;  /* 0x3f31721800032802 */ /* 0x000fe20000000f00 */
[----:B--2---:R-:W-:-:S02]  /*a540*/  FMUL.FTZ R182, R4, R182 ;  /* 0x000000b604b67220 */ /* 0x004fc40000410000 */
        /* <DEDUP_REMOVED lines=30> */
[----:B------:R-:W-:Y:S01]  /*a730*/  FMUL.FTZ R203, R4, R203 ;  /* 0x000000cb04cb7220 */ /* 0x000fe20000410000 */
[----:B------:R-:W-:Y:S01]  /*a740*/  @P3 MOV R4, 0x3f317218 ;  /* 0x3f31721800043802 */ /* 0x000fe20000000f00 */
[C---:B-1----:R-:W-:Y:S02]  /*a750*/  FMUL.FTZ R178, R0.reuse, R178 ;  /* 0x000000b200b27220 */ /* 0x042fe40000410000 */
        /* <DEDUP_REMOVED lines=30> */
[----:B------:R-:W-:Y:S01]  /*a940*/  FMUL.FTZ R167, R0, R167 ;  /* 0x000000a700a77220 */ /* 0x000fe20000410000 */
[----:B------:R-:W-:Y:S01]  /*a950*/  @P1 MOV R0, 0x3f317218 ;  /* 0x3f31721800001802 */ /* 0x000fe20000000f00 */
[----:B------:R-:W-:Y:S02]  /*a960*/  @P2 FMUL.FTZ R5, R3, c[0x0][0x2d0] ;  /* 0x0000b40003052a20 */ /* 0x000fe40000410000 */
[----:B------:R-:W-:Y:S02]  /*a970*/  @P3 FMUL.FTZ R10, R4, c[0x0][0x2d0] ;  /* 0x0000b400040a3a20 */ /* 0x000fe40000410000 */
[----:B------:R-:W-:-:S02]  /*a980*/  @P1 FMUL.FTZ R3, R0, c[0x0][0x2d0] ;  /* 0x0000b40000031a20 */ /* 0x000fc40000410000 */
[----:B------:R-:W-:Y:S02]  /*a990*/  @P3 FMUL.FTZ R11, R11, 0.69314718246459960938 ;  /* 0x3f3172180b0b3820 */ /* 0x000fe40000410000 */
[----:B------:R-:W-:Y:S02]  /*a9a0*/  @P2 FMUL.FTZ R9, R9, 0.69314718246459960938 ;  /* 0x3f31721809092820 */ /* 0x000fe40000410000 */
[----:B------:R-:W-:Y:S02]  /*a9b0*/  @P1 FMUL.FTZ R7, R7, 0.69314718246459960938 ;  /* 0x3f31721807071820 */ /* 0x000fe40000410000 */
[----:B---3--:R-:W-:Y:S02]  /*a9c0*/  @P0 FMUL.FTZ R4, R6, 0.69314718246459960938 ;  /* 0x3f31721806040820 */ /* 0x008fe40000410000 */
[----:B------:R-:W-:Y:S02]  /*a9d0*/  @P0 FMUL.FTZ R0, R8, c[0x0][0x2d0] ;  /* 0x0000b40008000a20 */ /* 0x000fe40000410000 */
[----:B------:R-:W-:-:S02]  /*a9e0*/  @P3 FFMA.FTZ R18, R10, R173, R11 ;  /* 0x000000ad0a123223 */ /* 0x000fc4000001000b */
[----:B------:R-:W-:Y:S02]  /*a9f0*/  @P2 FFMA.FTZ R19, R5, R172, R9 ;  /* 0x000000ac05132223 */ /* 0x000fe40000010009 */
[----:B------:R-:W-:Y:S02]  /*aa00*/  @P1 FFMA.FTZ R20, R3, R171, R7 ;  /* 0x000000ab03141223 */ /* 0x000fe40000010007 */
[----:B------:R-:W-:Y:S02]  /*aa10*/  @P0 FFMA.FTZ R21, R0, R2, R4 ;  /* 0x0000000200150223 */ /* 0x000fe40000010004 */
.L_x_95:
[----:B------:R-:W-:Y:S05]  /*aa20*/  @P4 BRA `(.L_x_113) ;  /* 0x0000209000004947 */ /* 0x000fea0003800000 */
[----:B------:R-:W1:Y:S01]  /*aa30*/  S2R R16, SR_TID.X ;  /* 0x0000000000107919 */ /* 0x000e620000002100 */
[----:B------:R-:W-:Y:S01]  /*aa40*/  ULDC.64 UR4, c[0x0][0x4d0] ;  /* 0x0001340000047ab9 */ /* 0x000fe20000000a00 */
[----:B------:R-:W-:Y:S01]  /*aa50*/  IMAD R4, RZ, RZ, -UR11 ;  /* 0x8000000bff047e24 */ /* 0x000fe2000f8e02ff */
[----:B------:R-:W-:Y:S01]  /*aa60*/  UIMAD.WIDE.U32 UR8, UR11, UR4, URZ ;  /* 0x000000040b0872a5 */ /* 0x000fe2000f8e003f */
[----:B------:R-:W2:Y:S01]  /*aa70*/  S2R R11, SR_CTAID.Y ;  /* 0x00000000000b7919 */ /* 0x000ea20000002600 */
[----:B------:R-:W-:Y:S01]  /*aa80*/  USHF.R.S32.HI UR6, URZ, 0x1f, UR11 ;  /* 0x0000001f3f067899 */ /* 0x000fe2000801140b */
[----:B------:R-:W-:Y:S01]  /*aa90*/  MOV R24, c[0x0][0x4e8] ;  /* 0x00013a0000187a02 */ /* 0x000fe20000000f00 */
[----:B------:R-:W-:Y:S01]  /*aaa0*/  BSSY B0, `(.L_x_114) ;  /* 0x00000db000007945 */ /* 0x000fe20003800000 */
[----:B------:R-:W3:Y:S01]  /*aab0*/  S2R R9, SR_CTAID.Z ;  /* 0x0000000000097919 */ /* 0x000ee20000002700 */
[----:B------:R-:W-:Y:S01]  /*aac0*/  IMAD.U32 R3, RZ, RZ, UR9 ;  /* 0x00000009ff037e24 */ /* 0x000fe2000f8e00ff */
[----:B------:R-:W-:Y:S01]  /*aad0*/  UIMAD UR7, UR6, UR4, URZ ;  /* 0x00000004060772a4 */ /* 0x000fe2000f8e023f */
[----:B------:R-:W-:Y:S01]  /*aae0*/  IMAD.U32 R2, RZ, RZ, UR8 ;  /* 0x00000008ff027e24 */ /* 0x000fe2000f8e00ff */
[----:B------:R-:W4:Y:S04]  /*aaf0*/  S2R R15, SR_CTAID.X ;  /* 0x00000000000f7919 */ /* 0x000f280000002500 */
[----:B------:R-:W-:Y:S01]  /*ab00*/  BAR.SYNC.DEFER_BLOCKING 0x1, 0x80 ;  /* 0x0042000000007b1d */ /* 0x000fe20000010000 */
[----:B------:R-:W-:Y:S01]  /*ab10*/  UIMAD UR5, UR11, UR5, UR7 ;  /* 0x000000050b0572a4 */ /* 0x000fe2000f8e0207 */
[C---:B------:R-:W-:Y:S01]  /*ab20*/  ISETP.NE.AND P0, PT, R24.reuse, 0x1, PT ;  /* 0x000000011800780c */ /* 0x040fe20003f05270 */
[----:B------:R-:W-:-:S02]  /*ab30*/  IMAD R24, R24, c[0x0][0x388], RZ ;  /* 0x0000e20018187a24 */ /* 0x000fc400078e02ff */
[----:B------:R-:W-:Y:S01]  /*ab40*/  UIADD3 UR5, UR9, UR5, URZ ;  /* 0x0000000509057290 */ /* 0x000fe2000fffe03f */
[----:B-1----:R-:W-:-:S05]  /*ab50*/  SHF.R.S32.HI R6, RZ, 0x1f, R16 ;  /* 0x0000001fff067819 */ /* 0x002fca0000011410 */
[----:B------:R-:W-:Y:S01]  /*ab60*/  IMAD.U32 R5, RZ, RZ, UR5 ;  /* 0x00000005ff057e24 */ /* 0x000fe2000f8e00ff */
[-C--:B------:R-:W-:Y:S01]  /*ab70*/  LEA.HI R0, R6, R16.reuse, RZ, 0x2 ;  /* 0x0000001006007211 */ /* 0x080fe200078f10ff */
[----:B--2---:R-:W-:Y:S01]  /*ab80*/  IMAD R12, R4, c[0x0][0x550], R11 ;  /* 0x00015400040c7a24 */ /* 0x004fe200078e020b */
[-C--:B------:R-:W-:Y:S01]  /*ab90*/  LEA.HI R6, R6, R16.reuse, RZ, 0x5 ;  /* 0x0000001006067211 */ /* 0x080fe200078f28ff */
[----:B------:R-:W-:Y:S01]  /*aba0*/  IMAD.MOV.U32 R4, RZ, RZ, R2 ;  /* 0x000000ffff047224 */ /* 0x000fe200078e0002 */
[----:B------:R-:W-:Y:S01]  /*abb0*/  LOP3.LUT R0, R0, 0xfffffffc, RZ, 0xc0, !PT ;  /* 0xfffffffc00007812 */ /* 0x000fe200078ec0ff */
[----:B------:R-:W-:Y:S01]  /*abc0*/  ULDC.64 UR4, c[0x0][0x438] ;  /* 0x00010e0000047ab9 */ /* 0x000fe20000000a00 */
[----:B------:R-:W-:Y:S01]  /*abd0*/  LOP3.LUT R7, R6, 0xffffffe0, RZ, 0xc0, !PT ;  /* 0xffffffe006077812 */ /* 0x000fe200078ec0ff */
[----:B------:R-:W-:Y:S01]  /*abe0*/  UIMAD UR6, UR6, UR4, URZ ;  /* 0x00000004060672a4 */ /* 0x000fe2000f8e023f */
[----:B------:R-:W-:Y:S01]  /*abf0*/  IADD3 R0, -R0, R16, RZ ;  /* 0x0000001000007210 */ /* 0x000fe20007ffe1ff */
[----:B------:R-:W-:Y:S01]  /*ac00*/  UIMAD.WIDE.U32 UR8, UR11, UR4, URZ ;  /* 0x000000040b0872a5 */ /* 0x000fe2000f8e003f */
[--C-:B------:R-:W-:Y:S01]  /*ac10*/  SHF.R.S32.HI R8, RZ, 0x5, R6.reuse ;  /* 0x00000005ff087819 */ /* 0x100fe20000011406 */
[----:B------:R-:W-:Y:S01]  /*ac20*/  IMAD.IADD R16, R16, 0x1, -R7 ;  /* 0x0000000110107824 */ /* 0x000fe200078e0a07 */
[----:B------:R-:W-:Y:S01]  /*ac30*/  LEA.HI R3, R0, R0, RZ, 0x1 ;  /* 0x0000000000037211 */ /* 0x000fe200078f08ff */
[----:B------:R-:W-:Y:S01]  /*ac40*/  UIMAD UR4, UR11, UR5, UR6 ;  /* 0x000000050b0472a4 */ /* 0x000fe2000f8e0206 */
[----:B------:R-:W-:Y:S01]  /*ac50*/  SHF.R.S32.HI R2, RZ, 0x1f, R6 ;  /* 0x0000001fff027819 */ /* 0x000fe20000011406 */
[----:B---3--:R-:W-:Y:S01]  /*ac60*/  IMAD.WIDE.U32 R4, R9, c[0x0][0x4d8], R4 ;  /* 0x0001360009047a25 */ /* 0x008fe200078e0004 */
[----:B------:R-:W-:Y:S01]  /*ac70*/  LOP3.LUT R7, R3, 0x1ffffffe, RZ, 0xc0, !PT ;  /* 0x1ffffffe03077812 */ /* 0x000fe200078ec0ff */
[----:B------:R-:W-:Y:S01]  /*ac80*/  UIADD3 UR4, UR9, UR4, URZ ;  /* 0x0000000409047290 */ /* 0x000fe2000fffe03f */
[----:B------:R-:W-:-:S02]  /*ac90*/  LEA.HI R2, R2, R8, RZ, 0x2 ;  /* 0x0000000802027211 */ /* 0x000fc400078f10ff */
[----:B------:R-:W-:Y:S01]  /*aca0*/  IADD3 R7, R0, -R7, RZ ;  /* 0x8000000700077210 */ /* 0x000fe20007ffe0ff */
[----:B------:R-:W-:Y:S01]  /*acb0*/  IMAD.SHL.U32 R0, R3, 0x20, RZ ;  /* 0x0000002003007824 */ /* 0x000fe200078e00ff */
[----:B------:R-:W-:Y:S02]  /*acc0*/  SHF.R.S32.HI R3, RZ, 0x1f, R16 ;  /* 0x0000001fff037819 */ /* 0x000fe40000011410 */
[----:B------:R-:W-:Y:S02]  /*acd0*/  LOP3.LUT R2, R2, 0xffffffc, RZ, 0xc0, !PT ;  /* 0x0ffffffc02027812 */ /* 0x000fe400078ec0ff */
[----:B------:R-:W-:Y:S01]  /*ace0*/  LEA.HI R17, R3, R16, RZ, 0x2 ;  /* 0x0000001003117211 */ /* 0x000fe200078f10ff */
[----:B------:R-:W-:Y:S01]  /*acf0*/  IMAD.U32 R3, RZ, RZ, UR9 ;  /* 0x00000009ff037e24 */ /* 0x000fe2000f8e00ff */
[----:B------:R-:W-:Y:S01]  /*ad00*/  LOP3.LUT R0, R0, 0xffffffc0, RZ, 0xc0, !PT ;  /* 0xffffffc000007812 */ /* 0x000fe200078ec0ff */
[----:B------:R-:W-:Y:S01]  /*ad10*/  IMAD.IADD R8, R8, 0x1, -R2 ;  /* 0x0000000108087824 */ /* 0x000fe200078e0a02 */
[----:B------:R-:W-:Y:S01]  /*ad20*/  SHF.R.S32.HI R6, RZ, 0x2, R17 ;  /* 0x00000002ff067819 */ /* 0x000fe20000011411 */
[----:B------:R-:W-:Y:S01]  /*ad30*/  IMAD.U32 R2, RZ, RZ, UR8 ;  /* 0x00000008ff027e24 */ /* 0x000fe2000f8e00ff */
[----:B------:R-:W-:Y:S01]  /*ad40*/  SHF.R.S32.HI R10, RZ, 0x1f, R9 ;  /* 0x0000001fff0a7819 */ /* 0x000fe20000011409 */
[----:B------:R-:W-:Y:S01]  /*ad50*/  IMAD R7, R7, 0x8, R0 ;  /* 0x0000000807077824 */ /* 0x000fe200078e0200 */
[----:B------:R-:W-:Y:S01]  /*ad60*/  MOV R3, UR4 ;  /* 0x0000000400037c02 */ /* 0x000fe20008000f00 */
[----:B------:R-:W-:Y:S01]  /*ad70*/  IMAD R14, R8, 0x10, R6 ;  /* 0x00000010080e7824 */ /* 0x000fe200078e0206 */
[----:B------:R-:W-:Y:S01]  /*ad80*/  LOP3.LUT P1, RZ, R16, 0x3, RZ, 0xc0, !PT ;  /* 0x0000000310ff7812 */ /* 0x000fe2000782c0ff */
[----:B------:R-:W-:-:S02]  /*ad90*/  IMAD R0, R10, c[0x0][0x4d8], RZ ;  /* 0x000136000a007a24 */ /* 0x000fc400078e02ff */
[----:B------:R-:W-:Y:S01]  /*ada0*/  IMAD R6, R10, c[0x0][0x440], RZ ;  /* 0x000110000a067a24 */ /* 0x000fe200078e02ff */
[----:B------:R-:W-:Y:S01]  /*adb0*/  IADD3 R8, R14, R7, RZ ;  /* 0x000000070e087210 */ /* 0x000fe20007ffe0ff */
[C---:B------:R-:W-:Y:S02]  /*adc0*/  IMAD R0, R9.reuse, c[0x0][0x4dc], R0 ;  /* 0x0001370009007a24 */ /* 0x040fe400078e0200 */
[----:B------:R-:W-:Y:S02]  /*add0*/  IMAD R6, R9, c[0x0][0x444], R6 ;  /* 0x0001110009067a24 */ /* 0x000fe400078e0206 */
[----:B----4-:R-:W-:Y:S02]  /*ade0*/  IMAD R8, R15, 0x80, R8 ;  /* 0x000000800f087824 */ /* 0x010fe400078e0208 */
[----:B------:R-:W-:-:S04]  /*adf0*/  IMAD.WIDE.U32 R2, R9, c[0x0][0x440], R2 ;  /* 0x0001100009027a25 */ /* 0x000fc800078e0002 */
[----:B------:R-:W-:-:S04]  /*ae00*/  @P0 IMAD.HI.U32 R11, R8, c[0x0][0x4ec], RZ ;  /* 0x00013b00080b0a27 */ /* 0x000fc800078e00ff */
[----:B------:R-:W-:Y:S01]  /*ae10*/  IMAD.IADD R5, R5, 0x1, R0 ;  /* 0x0000000105057824 */ /* 0x000fe200078e0200 */
[----:B------:R-:W-:Y:S01]  /*ae20*/  SHF.R.S32.HI R0, RZ, 0x1f, R12 ;  /* 0x0000001fff007819 */ /* 0x000fe2000001140c */
[----:B------:R-:W-:Y:S01]  /*ae30*/  IMAD.IADD R3, R3, 0x1, R6 ;  /* 0x0000000103037824 */ /* 0x000fe200078e0206 */
[----:B------:R-:W-:Y:S01]  /*ae40*/  MOV R6, R8 ;  /* 0x0000000800067202 */ /* 0x000fe20000000f00 */
[----:B------:R-:W-:Y:S01]  /*ae50*/  @P0 IMAD.HI.U32 R10, R8, c[0x0][0x4ec], RZ ;  /* 0x00013b00080a0a27 */ /* 0x000fe200078e00ff */
[----:B------:R-:W-:-:S03]  /*ae60*/  @P0 SHF.R.U32.HI R6, RZ, c[0x0][0x4f0], R11 ;  /* 0x00013c00ff060a19 */ /* 0x000fc6000001160b */
[----:B------:R-:W-:Y:S01]  /*ae70*/  IMAD.MOV.U32 R7, RZ, RZ, R8 ;  /* 0x000000ffff077224 */ /* 0x000fe200078e0008 */
[----:B------:R-:W-:Y:S01]  /*ae80*/  @P0 SHF.R.U32.HI R7, RZ, c[0x0][0x4f0], R10 ;  /* 0x00013c00ff070a19 */ /* 0x000fe2000001160a */
[C---:B------:R-:W-:Y:S02]  /*ae90*/  IMAD R9, R0.reuse, c[0x0][0x448], RZ ;  /* 0x0001120000097a24 */ /* 0x040fe400078e02ff */
[----:B------:R-:W-:Y:S02]  /*aea0*/  IMAD R0, R0, c[0x0][0x4e0], RZ ;  /* 0x0001380000007a24 */ /* 0x000fe400078e02ff */
[----:B------:R-:W-:Y:S02]  /*aeb0*/  IMAD.MOV R10, RZ, RZ, -R6 ;  /* 0x000000ffff0a7224 */ /* 0x000fe400078e0a06 */
[C---:B------:R-:W-:Y:S01]  /*aec0*/  IMAD R11, R12.reuse, c[0x0][0x44c], R9 ;  /* 0x000113000c0b7a24 */ /* 0x040fe200078e0209 */
[----:B------:R-:W-:Y:S01]  /*aed0*/  SHF.R.S32.HI R9, RZ, 0x1f, R7 ;  /* 0x0000001fff097819 */ /* 0x000fe20000011407 */
[----:B------:R-:W-:-:S02]  /*aee0*/  IMAD R13, R12, c[0x0][0x4e4], R0 ;  /* 0x000139000c0d7a24 */ /* 0x000fc400078e0200 */
[----:B------:R-:W-:-:S04]  /*aef0*/  IMAD.WIDE.U32 R4, R12, c[0x0][0x4e0], R4 ;  /* 0x000138000c047a25 */ /* 0x000fc800078e0004 */
[----:B------:R-:W-:Y:S01]  /*af00*/  IMAD R0, R10, c[0x0][0x4e8], R8 ;  /* 0x00013a000a007a24 */ /* 0x000fe200078e0208 */
[----:B------:R-:W-:Y:S01]  /*af10*/  SHF.R.S32.HI R10, RZ, 0x1f, R6 ;  /* 0x0000001fff0a7819 */ /* 0x000fe20000011406 */
[----:B------:R-:W-:Y:S01]  /*af20*/  IMAD R9, R9, c[0x0][0x430], RZ ;  /* 0x00010c0009097a24 */ /* 0x000fe200078e02ff */
[----:B------:R-:W-:Y:S01]  /*af30*/  IADD3 R4, P0, R6, R4, RZ ;  /* 0x0000000406047210 */ /* 0x000fe20007f1e0ff */
[----:B------:R-:W-:Y:S01]  /*af40*/  IMAD.WIDE.U32 R2, R12, c[0x0][0x448], R2 ;  /* 0x000112000c027a25 */ /* 0x000fe200078e0002 */
[----:B------:R-:W-:Y:S02]  /*af50*/  SHF.R.S32.HI R6, RZ, 0x1f, R0 ;  /* 0x0000001fff067819 */ /* 0x000fe40000011400 */
[----:B------:R-:W-:Y:S01]  /*af60*/  IADD3.X R5, R10, R5, R13, P0, !PT ;  /* 0x000000050a057210 */ /* 0x000fe200007fe40d */
[----:B------:R-:W-:Y:S01]  /*af70*/  IMAD R10, R7, c[0x0][0x434], R9 ;  /* 0x00010d00070a7a24 */ /* 0x000fe200078e0209 */
[----:B------:R-:W-:Y:S01]  /*af80*/  IADD3 R3, R3, R11, RZ ;  /* 0x0000000b03037210 */ /* 0x000fe20007ffe0ff */
[----:B------:R-:W-:-:S02]  /*af90*/  IMAD R9, R6, c[0x0][0x4c8], RZ ;  /* 0x0001320006097a24 */ /* 0x000fc400078e02ff */
[----:B------:R-:W-:Y:S02]  /*afa0*/  IMAD.MOV R6, RZ, RZ, -R7 ;  /* 0x000000ffff067224 */ /* 0x000fe400078e0a07 */
[----:B------:R-:W-:-:S04]  /*afb0*/  IMAD.WIDE.U32 R4, R0, c[0x0][0x4c8], R4 ;  /* 0x0001320000047a25 */ /* 0x000fc800078e0004 */
[----:B------:R-:W-:Y:S02]  /*afc0*/  IMAD R0, R0, c[0x0][0x4cc], R9 ;  /* 0x0001330000007a24 */ /* 0x000fe400078e0209 */
[----:B------:R-:W-:Y:S01]  /*afd0*/  IMAD R13, R6, c[0x0][0x4e8], R8 ;  /* 0x00013a00060d7a24 */ /* 0x000fe200078e0208 */
[C---:B------:R-:W-:Y:S01]  /*afe0*/  LEA R6, P0, R4.reuse, c[0x0][0x4a8], 0x2 ;  /* 0x00012a0004067a11 */ /* 0x040fe200078010ff */
[----:B------:R-:W-:Y:S01]  /*aff0*/  IMAD.WIDE.U32 R2, R7, c[0x0][0x430], R2 ;  /* 0x00010c0007027a25 */ /* 0x000fe200078e0002 */
[----:B------:R-:W-:Y:S02]  /*b000*/  IADD3 R0, R5, R0, RZ ;  /* 0x0000000005007210 */ /* 0x000fe40007ffe0ff */
[----:B------:R-:W-:Y:S01]  /*b010*/  SHF.R.S32.HI R7, RZ, 0x1f, R13 ;  /* 0x0000001fff077819 */ /* 0x000fe2000001140d */
[----:B------:R-:W-:Y:S01]  /*b020*/  IMAD.IADD R3, R3, 0x1, R10 ;  /* 0x0000000103037824 */ /* 0x000fe200078e020a */
[----:B------:R-:W-:Y:S01]  /*b030*/  LEA.HI.X R0, R4, c[0x0][0x4ac], R0, 0x2, P0 ;  /* 0x00012b0004007a11 */ /* 0x000fe200000f1400 */
[----:B------:R-:W-:Y:S01]  /*b040*/  IMAD R12, R15, 0x80, R14 ;  /* 0x000000800f0c7824 */ /* 0x000fe200078e020e */
[----:B------:R-:W-:Y:S01]  /*b050*/  SHFL.IDX PT, R4, R6, RZ, 0x1c1f ;  /* 0x001c1fff06047589 */ /* 0x000fe200000e0000 */
[----:B------:R-:W-:-:S02]  /*b060*/  IMAD R7, R7, c[0x0][0x428], RZ ;  /* 0x00010a0007077a24 */ /* 0x000fc400078e02ff */
[C---:B------:R-:W-:Y:S01]  /*b070*/  IMAD.WIDE.U32 R2, R13.reuse, c[0x0][0x428], R2 ;  /* 0x00010a000d027a25 */ /* 0x040fe200078e0002 */
[----:B------:R-:W1:Y:S01]  /*b080*/  SHFL.IDX PT, R5, R0, RZ, 0x1c1f ;  /* 0x001c1fff00057589 */ /* 0x000e6200000e0000 */
[C---:B------:R-:W-:Y:S02]  /*b090*/  IADD3 R14, R12.reuse, 0x40, RZ ;  /* 0x000000400c0e7810 */ /* 0x040fe40007ffe0ff */
[----:B------:R-:W-:Y:S01]  /*b0a0*/  IMAD R15, R13, c[0x0][0x42c], R7 ;  /* 0x00010b000d0f7a24 */ /* 0x000fe200078e0207 */
[----:B------:R-:W-:Y:S01]  /*b0b0*/  SHFL.IDX PT, R10, R6, 0x1, 0x1c1f ;  /* 0x003c1f00060a7f89 */ /* 0x000fe200000e0000 */
[C---:B------:R-:W-:Y:S02]  /*b0c0*/  IADD3 R13, R12.reuse, 0x48, RZ ;  /* 0x000000480c0d7810 */ /* 0x040fe40007ffe0ff */
[-C--:B------:R-:W-:Y:S01]  /*b0d0*/  ISETP.GE.OR P4, PT, R12, R24.reuse, P1 ;  /* 0x000000180c00720c */ /* 0x080fe20000f86670 */
[----:B------:R-:W2:Y:S01]  /*b0e0*/  SHFL.IDX PT, R11, R0, 0x1, 0x1c1f ;  /* 0x003c1f00000b7f89 */ /* 0x000ea200000e0000 */
[-C--:B------:R-:W-:Y:S01]  /*b0f0*/  ISETP.GE.OR P2, PT, R14, R24.reuse, P1 ;  /* 0x000000180e00720c */ /* 0x080fe20000f46670 */
[----:B------:R-:W-:Y:S01]  /*b100*/  IMAD.IADD R3, R3, 0x1, R15 ;  /* 0x0000000103037824 */ /* 0x000fe200078e020f */
[----:B------:R-:W-:Y:S01]  /*b110*/  LEA R23, P0, R2, c[0x0][0x400], 0x2 ;  /* 0x0001000002177a11 */ /* 0x000fe200078010ff */
[----:B------:R-:W-:Y:S01]  /*b120*/  SHFL.IDX PT, R8, R6, 0x2, 0x1c1f ;  /* 0x005c1f0006087f89 */ /* 0x000fe200000e0000 */
[----:B------:R-:W-:-:S02]  /*b130*/  ISETP.GE.AND P5, PT, R14, R24, PT ;  /* 0x000000180e00720c */ /* 0x000fc40003fa6270 */
[----:B------:R-:W-:Y:S01]  /*b140*/  LEA.HI.X R22, R2, c[0x0][0x404], R3, 0x2, P0 ;  /* 0x0001010002167a11 */ /* 0x000fe200000f1403 */
[----:B------:R-:W3:Y:S01]  /*b150*/  SHFL.IDX PT, R9, R0, 0x2, 0x1c1f ;  /* 0x005c1f0000097f89 */ /* 0x000ee200000e0000 */
[----:B------:R-:W-:-:S03]  /*b160*/  ISETP.GE.AND P6, PT, R13, R24, PT ;  /* 0x000000180d00720c */ /* 0x000fc60003fc6270 */
[----:B------:R-:W-:Y:S04]  /*b170*/  SHFL.IDX PT, R6, R6, 0x3, 0x1c1f ;  /* 0x007c1f0006067f89 */ /* 0x000fe800000e0000 */
[----:B------:R4:W2:Y:S04]  /*b180*/  SHFL.IDX PT, R7, R0, 0x3, 0x1c1f ;  /* 0x007c1f0000077f89 */ /* 0x0008a800000e0000 */
[----:B-1----:R1:W-:Y:S04]  /*b190*/  @!P4 ST.E [R4.64], R18 ;  /* 0x000000120400c985 */ /* 0x0023e8000c101912 */
[----:B------:R1:W1:Y:S04]  /*b1a0*/  SHFL.IDX PT, R2, R23, RZ, 0x1c1f ;  /* 0x001c1fff17027589 */ /* 0x00026800000e0000 */
[----:B------:R1:W1:Y:S01]  /*b1b0*/  SHFL.IDX PT, R3, R22, RZ, 0x1c1f ;  /* 0x001c1fff16037589 */ /* 0x00026200000e0000 */
[----:B----4-:R-:W-:-:S04]  /*b1c0*/  IADD3 R0, R12, 0x8, RZ ;  /* 0x000000080c007810 */ /* 0x010fc80007ffe0ff */
[CC--:B------:R-:W-:Y:S02]  /*b1d0*/  ISETP.GE.OR P3, PT, R0.reuse, R24.reuse, P1 ;  /* 0x000000180000720c */ /* 0x0c0fe40000f66670 */
[-C--:B------:R-:W-:Y:S02]  /*b1e0*/  ISETP.GE.OR P1, PT, R13, R24.reuse, P1 ;  /* 0x000000180d00720c */ /* 0x080fe40000f26670 */
[----:B------:R-:W-:Y:S02]  /*b1f0*/  ISETP.GE.AND P0, PT, R0, R24, PT ;  /* 0x000000180000720c */ /* 0x000fe40003f06270 */
[----:B------:R-:W-:-:S04]  /*b200*/  LOP3.LUT R0, R17, 0x7ffffffc, RZ, 0xc0, !PT ;  /* 0x7ffffffc11007812 */ /* 0x000fc800078ec0ff */
[----:B------:R-:W-:-:S03]  /*b210*/  IADD3 R0, R16, -R0, RZ ;  /* 0x8000000010007210 */ /* 0x000fc60007ffe0ff */
[----:B--2---:R2:W-:Y:S02]  /*b220*/  @!P3 ST.E [R10.64], R19 ;  /* 0x000000130a00b985 */ /* 0x0045e4000c101912 */
[----:B------:R-:W-:Y:S02]  /*b230*/  IMAD.SHL.U32 R0, R0, 0x2, RZ ;  /* 0x0000000200007824 */ /* 0x000fe400078e00ff */
[----:B---3--:R2:W-:Y:S04]  /*b240*/  @!P2 ST.E [R8.64], R20 ;  /* 0x000000140800a985 */ /* 0x0085e8000c101912 */
[----:B------:R2:W-:Y:S01]  /*b250*/  @!P1 ST.E [R6.64], R21 ;  /* 0x0000001506009985 */ /* 0x0005e2000c101912 */
[----:B------:R-:W-:-:S13]  /*b260*/  ISETP.GE.AND P1, PT, R12, R24, PT ;  /* 0x000000180c00720c */ /* 0x000fda0003f26270 */
[----:B------:R-:W-:Y:S05]  /*b270*/  @P1 BRA `(.L_x_115) ;  /* 0x000005d000001947 */ /* 0x000fea0003800000 */
[C---:B-1----:R-:W-:Y:S02]  /*b280*/  IADD3 R4, R0.reuse, 0x8, RZ ;  /* 0x0000000800047810 */ /* 0x042fe40007ffe0ff */
[----:B------:R-:W-:Y:S02]  /*b290*/  IADD3 R5, R0, 0x10, RZ ;  /* 0x0000001000057810 */ /* 0x000fe40007ffe0ff */
[----:B------:R-:W-:Y:S02]  /*b2a0*/  ISETP.GE.AND P3, PT, R4, c[0x0][0x3c8], PT ;  /* 0x0000f20004007a0c */ /* 0x000fe40003f66270 */
[----:B------:R-:W-:Y:S02]  /*b2b0*/  ISETP.GE.AND P2, PT, R5, c[0x0][0x3c8], PT ;  /* 0x0000f20005007a0c */ /* 0x000fe40003f46270 */
[C---:B------:R-:W-:Y:S02]  /*b2c0*/  ISETP.GE.AND P4, PT, R0.reuse, c[0x0][0x3c8], PT ;  /* 0x0000f20000007a0c */ /* 0x040fe40003f86270 */
[----:B--2---:R-:W-:-:S02]  /*b2d0*/  IADD3 R8, R0, 0x18, RZ ;  /* 0x0000001800087810 */ /* 0x004fc40007ffe0ff */
[----:B------:R-:W-:Y:S02]  /*b2e0*/  IADD3 R10, R0, 0x38, RZ ;  /* 0x00000038000a7810 */ /* 0x000fe40007ffe0ff */
[----:B------:R-:W-:-:S03]  /*b2f0*/  ISETP.GE.AND P1, PT, R8, c[0x0][0x3c8], PT ;  /* 0x0000f20008007a0c */ /* 0x000fc60003f26270 */
[----:B------:R-:W-:Y:S02]  /*b300*/  @!P3 LEA.HI R4, R4, R4, RZ, 0x1 ;  /* 0x000000040404b211 */ /* 0x000fe400078f08ff */
[----:B------:R-:W-:Y:S02]  /*b310*/  @!P2 LEA.HI R9, R5, R5, RZ, 0x1 ;  /* 0x000000050509a211 */ /* 0x000fe400078f08ff */
[----:B------:R-:W-:Y:S01]  /*b320*/  @!P3 LOP3.LUT R4, R4, 0xfffffffe, RZ, 0xc0, !PT ;  /* 0xfffffffe0404b812 */ /* 0x000fe200078ec0ff */
[----:B------:R-:W-:Y:S01]  /*b330*/  @!P4 IMAD.WIDE R6, R0, 0x4, R2 ;  /* 0x000000040006c825 */ /* 0x000fe200078e0202 */
[----:B------:R-:W-:-:S03]  /*b340*/  @!P2 LOP3.LUT R9, R9, 0xfffffffe, RZ, 0xc0, !PT ;  /* 0xfffffffe0909a812 */ /* 0x000fc600078ec0ff */
[----:B------:R-:W-:Y:S01]  /*b350*/  @!P3 IMAD.WIDE R4, R4, 0x4, R2 ;  /* 0x000000040404b825 */ /* 0x000fe200078e0202 */
[----:B------:R1:W-:Y:S01]  /*b360*/  @!P4 ST.E.64 [R6.64], R180 ;  /* 0x000000b40600c985 */ /* 0x0003e2000c101b12 */
[----:B------:R-:W-:-:S03]  /*b370*/  @!P1 LEA.HI R8, R8, R8, RZ, 0x1 ;  /* 0x0000000808089211 */ /* 0x000fc600078f08ff */
[----:B------:R2:W-:Y:S01]  /*b380*/  @!P3 ST.E.64 [R4.64], R188 ;  /* 0x000000bc0400b985 */ /* 0x0005e2000c101b12 */
[----:B------:R-:W-:Y:S02]  /*b390*/  @!P1 LOP3.LUT R8, R8, 0xfffffffe, RZ, 0xc0, !PT ;  /* 0xfffffffe08089812 */ /* 0x000fe400078ec0ff */
[C---:B-1----:R-:W-:Y:S02]  /*b3a0*/  IADD3 R7, R0.reuse, 0x20, RZ ;  /* 0x0000002000077810 */ /* 0x042fe40007ffe0ff */
[C---:B------:R-:W-:Y:S01]  /*b3b0*/  IADD3 R6, R0.reuse, 0x28, RZ ;  /* 0x0000002800067810 */ /* 0x040fe20007ffe0ff */
[----:B--2---:R-:W-:Y:S01]  /*b3c0*/  @!P2 IMAD.WIDE R4, R9, 0x4, R2 ;  /* 0x000000040904a825 */ /* 0x004fe200078e0202 */
[----:B------:R-:W-:Y:S02]  /*b3d0*/  IADD3 R9, R0, 0x30, RZ ;  /* 0x0000003000097810 */ /* 0x000fe40007ffe0ff */
[----:B------:R-:W-:Y:S02]  /*b3e0*/  ISETP.GE.AND P4, PT, R7, c[0x0][0x3c8], PT ;  /* 0x0000f20007007a0c */ /* 0x000fe40003f86270 */
[----:B------:R1:W-:Y:S01]  /*b3f0*/  @!P2 ST.E.64 [R4.64], R68 ;  /* 0x000000440400a985 */ /* 0x0003e2000c101b12 */
[----:B------:R-:W-:-:S02]  /*b400*/  ISETP.GE.AND P3, PT, R6, c[0x0][0x3c8], PT ;  /* 0x0000f20006007a0c */ /* 0x000fc40003f66270 */
[----:B------:R-:W-:Y:S01]  /*b410*/  ISETP.GE.AND P2, PT, R9, c[0x0][0x3c8], PT ;  /* 0x0000f20009007a0c */ /* 0x000fe20003f46270 */
[----:B-1----:R-:W-:-:S07]  /*b420*/  @!P1 IMAD.WIDE R4, R8, 0x4, R2 ;  /* 0x0000000408049825 */ /* 0x002fce00078e0202 */
[----:B------:R-:W-:Y:S01]  /*b430*/  @!P4 LEA.HI R8, R7, R7, RZ, 0x1 ;  /* 0x000000070708c211 */ /* 0x000fe200078f08ff */
[----:B------:R1:W-:Y:S01]  /*b440*/  @!P1 ST.E.64 [R4.64], R80 ;  /* 0x0000005004009985 */ /* 0x0003e2000c101b12 */
[----:B------:R-:W-:Y:S02]  /*b450*/  ISETP.GE.AND P1, PT, R10, c[0x0][0x3c8], PT ;  /* 0x0000f2000a007a0c */ /* 0x000fe40003f26270 */
[----:B------:R-:W-:-:S11]  /*b460*/  @!P4 LOP3.LUT R8, R8, 0xfffffffe, RZ, 0xc0, !PT ;  /* 0xfffffffe0808c812 */ /* 0x000fd600078ec0ff */
[----:B------:R-:W-:Y:S02]  /*b470*/  @!P1 LEA.HI R10, R10, R10, RZ, 0x1 ;  /* 0x0000000a0a0a9211 */ /* 0x000fe400078f08ff */
[----:B-1----:R-:W-:Y:S02]  /*b480*/  @!P3 LEA.HI R5, R6, R6, RZ, 0x1 ;  /* 0x000000060605b211 */ /* 0x002fe400078f08ff */
[----:B------:R-:W-:Y:S01]  /*b490*/  @!P2 LEA.HI R4, R9, R9, RZ, 0x1 ;  /* 0x000000090904a211 */ /* 0x000fe200078f08ff */
[--C-:B------:R-:W-:Y:S01]  /*b4a0*/  @!P4 IMAD.WIDE R8, R8, 0x4, R2.reuse ;  /* 0x000000040808c825 */ /* 0x100fe200078e0202 */
[----:B------:R-:W-:Y:S02]  /*b4b0*/  @!P3 LOP3.LUT R5, R5, 0xfffffffe, RZ, 0xc0, !PT ;  /* 0xfffffffe0505b812 */ /* 0x000fe400078ec0ff */
[----:B------:R-:W-:Y:S02]  /*b4c0*/  @!P2 LOP3.LUT R4, R4, 0xfffffffe, RZ, 0xc0, !PT ;  /* 0xfffffffe0404a812 */ /* 0x000fe400078ec0ff */
[----:B------:R1:W-:Y:S01]  /*b4d0*/  @!P4 ST.E.64 [R8.64], R84 ;  /* 0x000000540800c985 */ /* 0x0003e2000c101b12 */
[----:B------:R-:W-:-:S04]  /*b4e0*/  @!P3 IMAD.WIDE R6, R5, 0x4, R2 ;  /* 0x000000040506b825 */ /* 0x000fc800078e0202 */
[----:B------:R-:W-:Y:S01]  /*b4f0*/  @!P2 IMAD.WIDE R4, R4, 0x4, R2 ;  /* 0x000000040404a825 */ /* 0x000fe200078e0202 */
[----:B------:R2:W-:Y:S04]  /*b500*/  @!P3 ST.E.64 [R6.64], R96 ;  /* 0x000000600600b985 */ /* 0x0005e8000c101b12 */
[----:B------:R3:W-:Y:S01]  /*b510*/  @!P2 ST.E.64 [R4.64], R100 ;  /* 0x000000640400a985 */ /* 0x0007e2000c101b12 */
[----:B-1----:R-:W-:Y:S02]  /*b520*/  @!P1 LOP3.LUT R8, R10, 0xfffffffe, RZ, 0xc0, !PT ;  /* 0xfffffffe0a089812 */ /* 0x002fe400078ec0ff */
[----:B------:R-:W-:-:S03]  /*b530*/  IADD3 R9, R0, 0x40, RZ ;  /* 0x0000004000097810 */ /* 0x000fc60007ffe0ff */
[----:B--2---:R-:W-:Y:S01]  /*b540*/  @!P1 IMAD.WIDE R6, R8, 0x4, R2 ;  /* 0x0000000408069825 */ /* 0x004fe200078e0202 */
[----:B------:R-:W-:Y:S02]  /*b550*/  ISETP.GE.AND P4, PT, R9, c[0x0][0x3c8], PT ;  /* 0x0000f20009007a0c */ /* 0x000fe40003f86270 */
[C---:B------:R-:W-:Y:S02]  /*b560*/  IADD3 R8, R0.reuse, 0x58, RZ ;  /* 0x0000005800087810 */ /* 0x040fe40007ffe0ff */
[C---:B---3--:R-:W-:Y:S01]  /*b570*/  IADD3 R5, R0.reuse, 0x48, RZ ;  /* 0x0000004800057810 */ /* 0x048fe20007ffe0ff */
[----:B------:R1:W-:Y:S01]  /*b580*/  @!P1 ST.E.64 [R6.64], R112 ;  /* 0x0000007006009985 */ /* 0x0003e2000c101b12 */
[----:B------:R-:W-:Y:S02]  /*b590*/  IADD3 R4, R0, 0x50, RZ ;  /* 0x0000005000047810 */ /* 0x000fe40007ffe0ff */
[----:B------:R-:W-:Y:S02]  /*b5a0*/  ISETP.GE.AND P3, PT, R5, c[0x0][0x3c8], PT ;  /* 0x0000f20005007a0c */ /* 0x000fe40003f66270 */
[----:B------:R-:W-:-:S02]  /*b5b0*/  ISETP.GE.AND P2, PT, R4, c[0x0][0x3c8], PT ;  /* 0x0000f20004007a0c */ /* 0x000fc40003f46270 */
[----:B------:R-:W-:Y:S02]  /*b5c0*/  ISETP.GE.AND P1, PT, R8, c[0x0][0x3c8], PT ;  /* 0x0000f20008007a0c */ /* 0x000fe40003f26270 */
[----:B------:R-:W-:-:S09]  /*b5d0*/  @!P4 LEA.HI R9, R9, R9, RZ, 0x1 ;  /* 0x000000090909c211 */ /* 0x000fd200078f08ff */
[----:B------:R-:W-:Y:S02]  /*b5e0*/  @!P2 LEA.HI R4, R4, R4, RZ, 0x1 ;  /* 0x000000040404a211 */ /* 0x000fe400078f08ff */
[----:B------:R-:W-:-:S04]  /*b5f0*/  @!P1 LEA.HI R8, R8, R8, RZ, 0x1 ;  /* 0x0000000808089211 */ /* 0x000fc800078f08ff */
[----:B------:R-:W-:Y:S02]  /*b600*/  @!P1 LOP3.LUT R10, R8, 0xfffffffe, RZ, 0xc0, !PT ;  /* 0xfffffffe080a9812 */ /* 0x000fe400078ec0ff */
[----:B-1----:R-:W-:Y:S02]  /*b610*/  @!P3 LEA.HI R6, R5, R5, RZ, 0x1 ;  /* 0x000000050506b211 */ /* 0x002fe400078f08ff */
[----:B------:R-:W-:Y:S02]  /*b620*/  @!P4 LOP3.LUT R5, R9, 0xfffffffe, RZ, 0xc0, !PT ;  /* 0xfffffffe0905c812 */ /* 0x000fe400078ec0ff */
[----:B------:R-:W-:Y:S02]  /*b630*/  @!P3 LOP3.LUT R9, R6, 0xfffffffe, RZ, 0xc0, !PT ;  /* 0xfffffffe0609b812 */ /* 0x000fe400078ec0ff */
[----:B------:R-:W-:Y:S01]  /*b640*/  @!P2 LOP3.LUT R6, R4, 0xfffffffe, RZ, 0xc0, !PT ;  /* 0xfffffffe0406a812 */ /* 0x000fe200078ec0ff */
[----:B------:R-:W-:-:S04]  /*b650*/  @!P4 IMAD.WIDE R4, R5, 0x4, R2 ;  /* 0x000000040504c825 */ /* 0x000fc800078e0202 */
[--C-:B------:R-:W-:Y:S01]  /*b660*/  @!P3 IMAD.WIDE R8, R9, 0x4, R2.reuse ;  /* 0x000000040908b825 */ /* 0x100fe200078e0202 */
[----:B------:R1:W-:Y:S03]  /*b670*/  @!P4 ST.E.64 [R4.64], R116 ;  /* 0x000000740400c985 */ /* 0x0003e6000c101b12 */
[--C-:B------:R-:W-:Y:S01]  /*b680*/  @!P2 IMAD.WIDE R6, R6, 0x4, R2.reuse ;  /* 0x000000040606a825 */ /* 0x100fe200078e0202 */
[----:B------:R2:W-:Y:S04]  /*b690*/  @!P3 ST.E.64 [R8.64], R128 ;  /* 0x000000800800b985 */ /* 0x0005e8000c101b12 */
[----:B------:R3:W-:Y:S01]  /*b6a0*/  @!P2 ST.E.64 [R6.64], R132 ;  /* 0x000000840600a985 */ /* 0x0007e2000c101b12 */
[----:B-1----:R-:W-:Y:S01]  /*b6b0*/  @!P1 IMAD.WIDE R4, R10, 0x4, R2 ;  /* 0x000000040a049825 */ /* 0x002fe200078e0202 */
[----:B--2---:R-:W-:-:S04]  /*b6c0*/  IADD3 R8, R0, 0x60, RZ ;  /* 0x0000006000087810 */ /* 0x004fc80007ffe0ff */
[----:B------:R1:W-:Y:S01]  /*b6d0*/  @!P1 ST.E.64 [R4.64], R144 ;  /* 0x0000009004009985 */ /* 0x0003e2000c101b12 */
[----:B---3--:R-:W-:Y:S02]  /*b6e0*/  IADD3 R6, R0, 0x68, RZ ;  /* 0x0000006800067810 */ /* 0x008fe40007ffe0ff */
[----:B------:R-:W-:Y:S02]  /*b6f0*/  ISETP.GE.AND P4, PT, R8, c[0x0][0x3c8], PT ;  /* 0x0000f20008007a0c */ /* 0x000fe40003f86270 */
[----:B------:R-:W-:-:S11]  /*b700*/  ISETP.GE.AND P3, PT, R6, c[0x0][0x3c8], PT ;  /* 0x0000f20006007a0c */ /* 0x000fd60003f66270 */
[----:B------:R-:W-:Y:S02]  /*b710*/  @!P4 LEA.HI R8, R8, R8, RZ, 0x1 ;  /* 0x000000080808c211 */ /* 0x000fe400078f08ff */
[----:B------:R-:W-:-:S04]  /*b720*/  @!P3 LEA.HI R7, R6, R6, RZ, 0x1 ;  /* 0x000000060607b211 */ /* 0x000fc800078f08ff */
[----:B------:R-:W-:Y:S02]  /*b730*/  @!P3 LOP3.LUT R7, R7, 0xfffffffe, RZ, 0xc0, !PT ;  /* 0xfffffffe0707b812 */ /* 0x000fe400078ec0ff */
[C---:B-1----:R-:W-:Y:S02]  /*b740*/  IADD3 R5, R0.reuse, 0x70, RZ ;  /* 0x0000007000057810 */ /* 0x042fe40007ffe0ff */
[----:B------:R-:W-:Y:S02]  /*b750*/  IADD3 R4, R0, 0x78, RZ ;  /* 0x0000007800047810 */ /* 0x000fe40007ffe0ff */
[----:B------:R-:W-:Y:S02]  /*b760*/  ISETP.GE.AND P2, PT, R5, c[0x0][0x3c8], PT ;  /* 0x0000f20005007a0c */ /* 0x000fe40003f46270 */
[----:B------:R-:W-:-:S11]  /*b770*/  ISETP.GE.AND P1, PT, R4, c[0x0][0x3c8], PT ;  /* 0x0000f20004007a0c */ /* 0x000fd60003f26270 */
[----:B------:R-:W-:Y:S02]  /*b780*/  @!P2 LEA.HI R6, R5, R5, RZ, 0x1 ;  /* 0x000000050506a211 */ /* 0x000fe400078f08ff */
[----:B------:R-:W-:Y:S02]  /*b790*/  @!P1 LEA.HI R4, R4, R4, RZ, 0x1 ;  /* 0x0000000404049211 */ /* 0x000fe400078f08ff */
[----:B------:R-:W-:Y:S02]  /*b7a0*/  @!P4 LOP3.LUT R5, R8, 0xfffffffe, RZ, 0xc0, !PT ;  /* 0xfffffffe0805c812 */ /* 0x000fe400078ec0ff */
[----:B------:R-:W-:Y:S01]  /*b7b0*/  @!P2 LOP3.LUT R10, R6, 0xfffffffe, RZ, 0xc0, !PT ;  /* 0xfffffffe060aa812 */ /* 0x000fe200078ec0ff */
[----:B------:R-:W-:Y:S01]  /*b7c0*/  @!P3 IMAD.WIDE R6, R7, 0x4, R2 ;  /* 0x000000040706b825 */ /* 0x000fe200078e0202 */
[----:B------:R-:W-:-:S03]  /*b7d0*/  @!P1 LOP3.LUT R11, R4, 0xfffffffe, RZ, 0xc0, !PT ;  /* 0xfffffffe040b9812 */ /* 0x000fc600078ec0ff */
[----:B------:R-:W-:-:S04]  /*b7e0*/  @!P4 IMAD.WIDE R8, R5, 0x4, R2 ;  /* 0x000000040508c825 */ /* 0x000fc800078e0202 */
[--C-:B------:R-:W-:Y:S01]  /*b7f0*/  @!P2 IMAD.WIDE R4, R10, 0x4, R2.reuse ;  /* 0x000000040a04a825 */ /* 0x100fe200078e0202 */
[----:B------:R1:W-:Y:S03]  /*b800*/  @!P4 ST.E.64 [R8.64], R148 ;  /* 0x000000940800c985 */ /* 0x0003e6000c101b12 */
[----:B------:R-:W-:Y:S01]  /*b810*/  @!P1 IMAD.WIDE R2, R11, 0x4, R2 ;  /* 0x000000040b029825 */ /* 0x000fe200078e0202 */
[----:B------:R1:W-:Y:S04]  /*b820*/  @!P3 ST.E.64 [R6.64], R160 ;  /* 0x000000a00600b985 */ /* 0x0003e8000c101b12 */
[----:B------:R1:W-:Y:S04]  /*b830*/  @!P2 ST.E.64 [R4.64], R192 ;  /* 0x000000c00400a985 */ /* 0x0003e8000c101b12 */
[----:B------:R1:W-:Y:S02]  /*b840*/  @!P1 ST.E.64 [R2.64], R200 ;  /* 0x000000c802009985 */ /* 0x0003e4000c101b12 */
.L_x_115:
[----:B-1----:R-:W-:Y:S05]  /*b850*/  BSYNC B0 ;  /* 0x0000000000007941 */ /* 0x002fea0003800000 */
.L_x_114:
[----:B------:R1:W3:Y:S01]  /*b860*/  SHFL.IDX PT, R3, R22, 0x1, 0x1c1f ;  /* 0x003c1f0016037f89 */ /* 0x0002e200000e0000 */
[----:B------:R-:W-:Y:S03]  /*b870*/  BSSY B0, `(.L_x_116) ;  /* 0x0000060000007945 */ /* 0x000fe60003800000 */
[----:B------:R1:W4:Y:S01]  /*b880*/  SHFL.IDX PT, R2, R23, 0x1, 0x1c1f ;  /* 0x003c1f0017027f89 */ /* 0x00032200000e0000 */
[----:B------:R-:W-:Y:S05]  /*b890*/  @P0 BRA `(.L_x_117) ;  /* 0x000005d000000947 */ /* 0x000fea0003800000 */
[C---:B--2---:R-:W-:Y:S02]  /*b8a0*/  IADD3 R6, R0.reuse, 0x8, RZ ;  /* 0x0000000800067810 */ /* 0x044fe40007ffe0ff */
[----:B------:R-:W-:-:S02]  /*b8b0*/  IADD3 R5, R0, 0x10, RZ ;  /* 0x0000001000057810 */ /* 0x000fc40007ffe0ff */
[C---:B------:R-:W-:Y:S02]  /*b8c0*/  ISETP.GE.AND P0, PT, R0.reuse, c[0x0][0x3c8], PT ;  /* 0x0000f20000007a0c */ /* 0x040fe40003f06270 */
[----:B------:R-:W-:Y:S02]  /*b8d0*/  IADD3 R4, R0, 0x18, RZ ;  /* 0x0000001800047810 */ /* 0x000fe40007ffe0ff */
[----:B------:R-:W-:Y:S02]  /*b8e0*/  ISETP.GE.AND P4, PT, R6, c[0x0][0x3c8], PT ;  /* 0x0000f20006007a0c */ /* 0x000fe40003f86270 */
[----:B------:R-:W-:Y:S02]  /*b8f0*/  ISETP.GE.AND P3, PT, R5, c[0x0][0x3c8], PT ;  /* 0x0000f20005007a0c */ /* 0x000fe40003f66270 */
[----:B------:R-:W-:Y:S02]  /*b900*/  ISETP.GE.AND P2, PT, R4, c[0x0][0x3c8], PT ;  /* 0x0000f20004007a0c */ /* 0x000fe40003f46270 */
[----:B------:R-:W-:-:S02]  /*b910*/  IADD3 R10, R0, 0x20, RZ ;  /* 0x00000020000a7810 */ /* 0x000fc40007ffe0ff */
[C---:B------:R-:W-:Y:S01]  /*b920*/  IADD3 R11, R0.reuse, 0x28, RZ ;  /* 0x00000028000b7810 */ /* 0x040fe20007ffe0ff */
[----:B---34-:R-:W-:Y:S01]  /*b930*/  @!P0 IMAD.WIDE R8, R0, 0x4, R2 ;  /* 0x0000000400088825 */ /* 0x018fe200078e0202 */
[----:B------:R-:W-:Y:S02]  /*b940*/  ISETP.GE.AND P1, PT, R10, c[0x0][0x3c8], PT ;  /* 0x0000f2000a007a0c */ /* 0x000fe40003f26270 */
[----:B------:R-:W-:Y:S02]  /*b950*/  IADD3 R12, R0, 0x50, RZ ;  /* 0x00000050000c7810 */ /* 0x000fe40007ffe0ff */
[----:B------:R-:W-:Y:S01]  /*b960*/  @!P4 LEA.HI R7, R6, R6, RZ, 0x1 ;  /* 0x000000060607c211 */ /* 0x000fe200078f08ff */
[----:B------:R2:W-:Y:S01]  /*b970*/  @!P0 ST.E.64 [R8.64], R182 ;  /* 0x000000b608008985 */ /* 0x0005e2000c101b12 */
[----:B------:R-:W-:Y:S02]  /*b980*/  @!P3 LEA.HI R6, R5, R5, RZ, 0x1 ;  /* 0x000000050506b211 */ /* 0x000fe400078f08ff */
[----:B------:R-:W-:-:S02]  /*b990*/  @!P2 LEA.HI R4, R4, R4, RZ, 0x1 ;  /* 0x000000040404a211 */ /* 0x000fc400078f08ff */
[----:B------:R-:W-:Y:S02]  /*b9a0*/  @!P4 LOP3.LUT R5, R7, 0xfffffffe, RZ, 0xc0, !PT ;  /* 0xfffffffe0705c812 */ /* 0x000fe400078ec0ff */
[----:B------:R-:W-:Y:S02]  /*b9b0*/  @!P3 LOP3.LUT R6, R6, 0xfffffffe, RZ, 0xc0, !PT ;  /* 0xfffffffe0606b812 */ /* 0x000fe400078ec0ff */
[----:B------:R-:W-:Y:S02]  /*b9c0*/  ISETP.GE.AND P0, PT, R11, c[0x0][0x3c8], PT ;  /* 0x0000f2000b007a0c */ /* 0x000fe40003f06270 */
[----:B------:R-:W-:Y:S01]  /*b9d0*/  @!P2 LOP3.LUT R4, R4, 0xfffffffe, RZ, 0xc0, !PT ;  /* 0xfffffffe0404a812 */ /* 0x000fe200078ec0ff */
[----:B------:R-:W-:-:S04]  /*b9e0*/  @!P3 IMAD.WIDE R6, R6, 0x4, R2 ;  /* 0x000000040606b825 */ /* 0x000fc800078e0202 */
[----:B--2---:R-:W-:-:S04]  /*b9f0*/  @!P4 IMAD.WIDE R8, R5, 0x4, R2 ;  /* 0x000000040508c825 */ /* 0x004fc800078e0202 */
[----:B------:R-:W-:Y:S01]  /*ba00*/  @!P2 IMAD.WIDE R4, R4, 0x4, R2 ;  /* 0x000000040404a825 */ /* 0x000fe200078e0202 */
[----:B------:R2:W-:Y:S04]  /*ba10*/  @!P4 ST.E.64 [R8.64], R190 ;  /* 0x000000be0800c985 */ /* 0x0005e8000c101b12 */
[----:B------:R3:W-:Y:S04]  /*ba20*/  @!P3 ST.E.64 [R6.64], R70 ;  /* 0x000000460600b985 */ /* 0x0007e8000c101b12 */
[----:B------:R4:W-:Y:S01]  /*ba30*/  @!P2 ST.E.64 [R4.64], R82 ;  /* 0x000000520400a985 */ /* 0x0009e2000c101b12 */
[----:B--2---:R-:W-:-:S02]  /*ba40*/  IADD3 R8, R0, 0x30, RZ ;  /* 0x0000003000087810 */ /* 0x004fc40007ffe0ff */
[----:B------:R-:W-:Y:S02]  /*ba50*/  IADD3 R9, R0, 0x40, RZ ;  /* 0x0000004000097810 */ /* 0x000fe40007ffe0ff */
[----:B---3--:R-:W-:Y:S02]  /*ba60*/  @!P1 LEA.HI R6, R10, R10, RZ, 0x1 ;  /* 0x0000000a0a069211 */ /* 0x008fe400078f08ff */
[----:B------:R-:W-:Y:S02]  /*ba70*/  IADD3 R10, R0, 0x38, RZ ;  /* 0x00000038000a7810 */ /* 0x000fe40007ffe0ff */
[----:B----4-:R-:W-:Y:S02]  /*ba80*/  @!P0 LEA.HI R4, R11, R11, RZ, 0x1 ;  /* 0x0000000b0b048211 */ /* 0x010fe400078f08ff */
[----:B------:R-:W-:Y:S02]  /*ba90*/  @!P1 LOP3.LUT R6, R6, 0xfffffffe, RZ, 0xc0, !PT ;  /* 0xfffffffe06069812 */ /* 0x000fe400078ec0ff */
[----:B------:R-:W-:-:S02]  /*baa0*/  @!P0 LOP3.LUT R4, R4, 0xfffffffe, RZ, 0xc0, !PT ;  /* 0xfffffffe04048812 */ /* 0x000fc400078ec0ff */
[----:B------:R-:W-:Y:S01]  /*bab0*/  IADD3 R11, R0, 0x48, RZ ;  /* 0x00000048000b7810 */ /* 0x000fe20007ffe0ff */
[--C-:B------:R-:W-:Y:S01]  /*bac0*/  @!P1 IMAD.WIDE R6, R6, 0x4, R2.reuse ;  /* 0x0000000406069825 */ /* 0x100fe200078e0202 */
[----:B------:R-:W-:Y:S02]  /*bad0*/  ISETP.GE.AND P4, PT, R8, c[0x0][0x3c8], PT ;  /* 0x0000f20008007a0c */ /* 0x000fe40003f86270 */
[----:B------:R-:W-:Y:S01]  /*bae0*/  ISETP.GE.AND P3, PT, R10, c[0x0][0x3c8], PT ;  /* 0x0000f2000a007a0c */ /* 0x000fe20003f66270 */
[----:B------:R-:W-:Y:S01]  /*baf0*/  @!P0 IMAD.WIDE R4, R4, 0x4, R2 ;  /* 0x0000000404048825 */ /* 0x000fe200078e0202 */
[----:B------:R-:W-:Y:S01]  /*bb00*/  ISETP.GE.AND P2, PT, R9, c[0x0][0x3c8], PT ;  /* 0x0000f20009007a0c */ /* 0x000fe20003f46270 */
[----:B------:R2:W-:Y:S01]  /*bb10*/  @!P1 ST.E.64 [R6.64], R86 ;  /* 0x0000005606009985 */ /* 0x0005e2000c101b12 */
[----:B------:R-:W-:-:S03]  /*bb20*/  ISETP.GE.AND P1, PT, R11, c[0x0][0x3c8], PT ;  /* 0x0000f2000b007a0c */ /* 0x000fc60003f26270 */
[----:B------:R3:W-:Y:S01]  /*bb30*/  @!P0 ST.E.64 [R4.64], R98 ;  /* 0x0000006204008985 */ /* 0x0007e2000c101b12 */
[----:B------:R-:W-:-:S13]  /*bb40*/  ISETP.GE.AND P0, PT, R12, c[0x0][0x3c8], PT ;  /* 0x0000f2000c007a0c */ /* 0x000fda0003f06270 */
[----:B------:R-:W-:-:S04]  /*bb50*/  @!P0 LEA.HI R12, R12, R12, RZ, 0x1 ;  /* 0x0000000c0c0c8211 */ /* 0x000fc800078f08ff */
[----:B------:R-:W-:Y:S02]  /*bb60*/  @!P0 LOP3.LUT R12, R12, 0xfffffffe, RZ, 0xc0, !PT ;  /* 0xfffffffe0c0c8812 */ /* 0x000fe400078ec0ff */
[----:B--2---:R-:W-:Y:S02]  /*bb70*/  @!P3 LEA.HI R6, R10, R10, RZ, 0x1 ;  /* 0x0000000a0a06b211 */ /* 0x004fe400078f08ff */
[----:B------:R-:W-:Y:S02]  /*bb80*/  @!P1 LEA.HI R7, R11, R11, RZ, 0x1 ;  /* 0x0000000b0b079211 */ /* 0x000fe400078f08ff */
[----:B---3--:R-:W-:Y:S02]  /*bb90*/  @!P4 LEA.HI R4, R8, R8, RZ, 0x1 ;  /* 0x000000080804c211 */ /* 0x008fe400078f08ff */
[----:B------:R-:W-:Y:S02]  /*bba0*/  @!P2 LEA.HI R5, R9, R9, RZ, 0x1 ;  /* 0x000000090905a211 */ /* 0x000fe400078f08ff */
[----:B------:R-:W-:-:S02]  /*bbb0*/  @!P4 LOP3.LUT R4, R4, 0xfffffffe, RZ, 0xc0, !PT ;  /* 0xfffffffe0404c812 */ /* 0x000fc400078ec0ff */
[----:B------:R-:W-:Y:S02]  /*bbc0*/  @!P3 LOP3.LUT R6, R6, 0xfffffffe, RZ, 0xc0, !PT ;  /* 0xfffffffe0606b812 */ /* 0x000fe400078ec0ff */
[----:B------:R-:W-:Y:S01]  /*bbd0*/  @!P2 LOP3.LUT R10, R5, 0xfffffffe, RZ, 0xc0, !PT ;  /* 0xfffffffe050aa812 */ /* 0x000fe200078ec0ff */
[----:B------:R-:W-:Y:S01]  /*bbe0*/  @!P4 IMAD.WIDE R4, R4, 0x4, R2 ;  /* 0x000000040404c825 */ /* 0x000fe200078e0202 */
[----:B------:R-:W-:-:S03]  /*bbf0*/  @!P1 LOP3.LUT R7, R7, 0xfffffffe, RZ, 0xc0, !PT ;  /* 0xfffffffe07079812 */ /* 0x000fc600078ec0ff */
[--C-:B------:R-:W-:Y:S01]  /*bc00*/  @!P3 IMAD.WIDE R8, R6, 0x4, R2.reuse ;  /* 0x000000040608b825 */ /* 0x100fe200078e0202 */
[----:B------:R2:W-:Y:S03]  /*bc10*/  @!P4 ST.E.64 [R4.64], R102 ;  /* 0x000000660400c985 */ /* 0x0005e6000c101b12 */
[--C-:B------:R-:W-:Y:S01]  /*bc20*/  @!P2 IMAD.WIDE R10, R10, 0x4, R2.reuse ;  /* 0x000000040a0aa825 */ /* 0x100fe200078e0202 */
[----:B------:R3:W-:Y:S03]  /*bc30*/  @!P3 ST.E.64 [R8.64], R114 ;  /* 0x000000720800b985 */ /* 0x0007e6000c101b12 */
[--C-:B------:R-:W-:Y:S01]  /*bc40*/  @!P1 IMAD.WIDE R6, R7, 0x4, R2.reuse ;  /* 0x0000000407069825 */ /* 0x100fe200078e0202 */
[----:B------:R-:W-:Y:S04]  /*bc50*/  @!P2 ST.E.64 [R10.64], R118 ;  /* 0x000000760a00a985 */ /* 0x000fe8000c101b12 */
[----:B------:R4:W-:Y:S01]  /*bc60*/  @!P1 ST.E.64 [R6.64], R130 ;  /* 0x0000008206009985 */ /* 0x0009e2000c101b12 */
[----:B--2---:R-:W-:Y:S01]  /*bc70*/  @!P0 IMAD.WIDE R4, R12, 0x4, R2 ;  /* 0x000000040c048825 */ /* 0x004fe200078e0202 */
[----:B---3--:R-:W-:-:S04]  /*bc80*/  IADD3 R8, R0, 0x58, RZ ;  /* 0x0000005800087810 */ /* 0x008fc80007ffe0ff */
[----:B------:R2:W-:Y:S01]  /*bc90*/  @!P0 ST.E.64 [R4.64], R134 ;  /* 0x0000008604008985 */ /* 0x0005e2000c101b12 */
[----:B------:R-:W-:Y:S02]  /*bca0*/  ISETP.GE.AND P4, PT, R8, c[0x0][0x3c8], PT ;  /* 0x0000f20008007a0c */ /* 0x000fe40003f86270 */
[C---:B----4-:R-:W-:Y:S02]  /*bcb0*/  IADD3 R7, R0.reuse, 0x60, RZ ;  /* 0x0000006000077810 */ /* 0x050fe40007ffe0ff */
[----:B------:R-:W-:Y:S02]  /*bcc0*/  IADD3 R6, R0, 0x68, RZ ;  /* 0x0000006800067810 */ /* 0x000fe40007ffe0ff */
[----:B------:R-:W-:Y:S02]  /*bcd0*/  ISETP.GE.AND P3, PT, R7, c[0x0][0x3c8], PT ;  /* 0x0000f20007007a0c */ /* 0x000fe40003f66270 */
[----:B------:R-:W-:-:S05]  /*bce0*/  ISETP.GE.AND P2, PT, R6, c[0x0][0x3c8], PT ;  /* 0x0000f20006007a0c */ /* 0x000fca0003f46270 */
[----:B------:R-:W-:-:S06]  /*bcf0*/  @!P4 LEA.HI R9, R8, R8, RZ, 0x1 ;  /* 0x000000080809c211 */ /* 0x000fcc00078f08ff */
[----:B------:R-:W-:Y:S02]  /*bd00*/  @!P3 LEA.HI R8, R7, R7, RZ, 0x1 ;  /* 0x000000070708b211 */ /* 0x000fe400078f08ff */
[----:B------:R-:W-:Y:S02]  /*bd10*/  @!P2 LEA.HI R7, R6, R6, RZ, 0x1 ;  /* 0x000000060607a211 */ /* 0x000fe400078f08ff */
[----:B------:R-:W-:Y:S02]  /*bd20*/  @!P3 LOP3.LUT R8, R8, 0xfffffffe, RZ, 0xc0, !PT ;  /* 0xfffffffe0808b812 */ /* 0x000fe400078ec0ff */
[C---:B--2---:R-:W-:Y:S02]  /*bd30*/  IADD3 R5, R0.reuse, 0x70, RZ ;  /* 0x0000007000057810 */ /* 0x044fe40007ffe0ff */
[----:B------:R-:W-:Y:S02]  /*bd40*/  IADD3 R4, R0, 0x78, RZ ;  /* 0x0000007800047810 */ /* 0x000fe40007ffe0ff */
[----:B------:R-:W-:-:S02]  /*bd50*/  ISETP.GE.AND P1, PT, R5, c[0x0][0x3c8], PT ;  /* 0x0000f20005007a0c */ /* 0x000fc40003f26270 */
[----:B------:R-:W-:Y:S02]  /*bd60*/  ISETP.GE.AND P0, PT, R4, c[0x0][0x3c8], PT ;  /* 0x0000f20004007a0c */ /* 0x000fe40003f06270 */
[----:B------:R-:W-:-:S09]  /*bd70*/  @!P2 LOP3.LUT R7, R7, 0xfffffffe, RZ, 0xc0, !PT ;  /* 0xfffffffe0707a812 */ /* 0x000fd200078ec0ff */
[----:B------:R-:W-:Y:S02]  /*bd80*/  @!P1 LEA.HI R6, R5, R5, RZ, 0x1 ;  /* 0x0000000505069211 */ /* 0x000fe400078f08ff */
[----:B------:R-:W-:Y:S02]  /*bd90*/  @!P0 LEA.HI R4, R4, R4, RZ, 0x1 ;  /* 0x0000000404048211 */ /* 0x000fe400078f08ff */
[----:B------:R-:W-:Y:S01]  /*bda0*/  @!P4 LOP3.LUT R5, R9, 0xfffffffe, RZ, 0xc0, !PT ;  /* 0xfffffffe0905c812 */ /* 0x000fe200078ec0ff */
[--C-:B------:R-:W-:Y:S01]  /*bdb0*/  @!P3 IMAD.WIDE R8, R8, 0x4, R2.reuse ;  /* 0x000000040808b825 */ /* 0x100fe200078e0202 */
[----:B------:R-:W-:Y:S02]  /*bdc0*/  @!P1 LOP3.LUT R12, R6, 0xfffffffe, RZ, 0xc0, !PT ;  /* 0xfffffffe060c9812 */ /* 0x000fe400078ec0ff */
[----:B------:R-:W-:Y:S01]  /*bdd0*/  @!P0 LOP3.LUT R13, R4, 0xfffffffe, RZ, 0xc0, !PT ;  /* 0xfffffffe040d8812 */ /* 0x000fe200078ec0ff */
[----:B------:R-:W-:-:S04]  /*bde0*/  @!P4 IMAD.WIDE R10, R5, 0x4, R2 ;  /* 0x00000004050ac825 */ /* 0x000fc800078e0202 */
[--C-:B------:R-:W-:Y:S01]  /*bdf0*/  @!P2 IMAD.WIDE R6, R7, 0x4, R2.reuse ;  /* 0x000000040706a825 */ /* 0x100fe200078e0202 */
[----:B------:R2:W-:Y:S03]  /*be00*/  @!P4 ST.E.64 [R10.64], R146 ;  /* 0x000000920a00c985 */ /* 0x0005e6000c101b12 */
[--C-:B------:R-:W-:Y:S01]  /*be10*/  @!P1 IMAD.WIDE R4, R12, 0x4, R2.reuse ;  /* 0x000000040c049825 */ /* 0x100fe200078e0202 */
[----:B------:R2:W-:Y:S03]  /*be20*/  @!P3 ST.E.64 [R8.64], R150 ;  /* 0x000000960800b985 */ /* 0x0005e6000c101b12 */
[----:B------:R-:W-:Y:S01]  /*be30*/  @!P0 IMAD.WIDE R2, R13, 0x4, R2 ;  /* 0x000000040d028825 */ /* 0x000fe200078e0202 */
[----:B------:R2:W-:Y:S04]  /*be40*/  @!P2 ST.E.64 [R6.64], R162 ;  /* 0x000000a20600a985 */ /* 0x0005e8000c101b12 */
[----:B------:R2:W-:Y:S04]  /*be50*/  @!P1 ST.E.64 [R4.64], R194 ;  /* 0x000000c204009985 */ /* 0x0005e8000c101b12 */
[----:B------:R2:W-:Y:S02]  /*be60*/  @!P0 ST.E.64 [R2.64], R202 ;  /* 0x000000ca02008985 */ /* 0x0005e4000c101b12 */
.L_x_117:
[----:B------:R-:W-:Y:S05]  /*be70*/  BSYNC B0 ;  /* 0x0000000000007941 */ /* 0x000fea0003800000 */
.L_x_116:
[----:B--23--:R2:W3:Y:S01]  /*be80*/  SHFL.IDX PT, R3, R22, 0x2, 0x1c1f ;  /* 0x005c1f0016037f89 */ /* 0x00c4e200000e0000 */
[----:B------:R-:W-:Y:S03]  /*be90*/  BSSY B0, `(.L_x_118) ;  /* 0x0000060000007945 */ /* 0x000fe60003800000 */
[----:B----4-:R2:W4:Y:S01]  /*bea0*/  SHFL.IDX PT, R2, R23, 0x2, 0x1c1f ;  /* 0x005c1f0017027f89 */ /* 0x01052200000e0000 */
[----:B------:R-:W-:Y:S05]  /*beb0*/  @P5 BRA `(.L_x_119) ;  /* 0x000005d000005947 */ /* 0x000fea0003800000 */
[C---:B------:R-:W-:Y:S02]  /*bec0*/  IADD3 R5, R0.reuse, 0x8, RZ ;  /* 0x0000000800057810 */ /* 0x040fe40007ffe0ff */
[----:B------:R-:W-:-:S02]  /*bed0*/  IADD3 R4, R0, 0x10, RZ ;  /* 0x0000001000047810 */ /* 0x000fc40007ffe0ff */
[----:B------:R-:W-:Y:S02]  /*bee0*/  ISETP.GE.AND P2, PT, R5, c[0x0][0x3c8], PT ;  /* 0x0000f20005007a0c */ /* 0x000fe40003f46270 */
[----:B------:R-:W-:Y:S02]  /*bef0*/  ISETP.GE.AND P1, PT, R4, c[0x0][0x3c8], PT ;  /* 0x0000f20004007a0c */ /* 0x000fe40003f26270 */
[C---:B------:R-:W-:Y:S02]  /*bf00*/  ISETP.GE.AND P3, PT, R0.reuse, c[0x0][0x3c8], PT ;  /* 0x0000f20000007a0c */ /* 0x040fe40003f66270 */
[C---:B------:R-:W-:Y:S02]  /*bf10*/  IADD3 R10, R0.reuse, 0x18, RZ ;  /* 0x00000018000a7810 */ /* 0x040fe40007ffe0ff */
[----:B------:R-:W-:Y:S02]  /*bf20*/  IADD3 R11, R0, 0x20, RZ ;  /* 0x00000020000b7810 */ /* 0x000fe40007ffe0ff */
[----:B------:R-:W-:-:S02]  /*bf30*/  ISETP.GE.AND P0, PT, R10, c[0x0][0x3c8], PT ;  /* 0x0000f2000a007a0c */ /* 0x000fc40003f06270 */
[----:B------:R-:W-:Y:S02]  /*bf40*/  ISETP.GE.AND P5, PT, R11, c[0x0][0x3c8], PT ;  /* 0x0000f2000b007a0c */ /* 0x000fe40003fa6270 */
[----:B------:R-:W-:Y:S02]  /*bf50*/  @!P2 LEA.HI R5, R5, R5, RZ, 0x1 ;  /* 0x000000050505a211 */ /* 0x000fe400078f08ff */
[----:B------:R-:W-:Y:S01]  /*bf60*/  @!P1 LEA.HI R4, R4, R4, RZ, 0x1 ;  /* 0x0000000404049211 */ /* 0x000fe200078f08ff */
[--C-:B---34-:R-:W-:Y:S01]  /*bf70*/  @!P3 IMAD.WIDE R6, R0, 0x4, R2.reuse ;  /* 0x000000040006b825 */ /* 0x118fe200078e0202 */
[----:B------:R-:W-:Y:S02]  /*bf80*/  @!P2 LOP3.LUT R5, R5, 0xfffffffe, RZ, 0xc0, !PT ;  /* 0xfffffffe0505a812 */ /* 0x000fe400078ec0ff */
[----:B------:R-:W-:Y:S02]  /*bf90*/  @!P1 LOP3.LUT R8, R4, 0xfffffffe, RZ, 0xc0, !PT ;  /* 0xfffffffe04089812 */ /* 0x000fe400078ec0ff */
[----:B------:R3:W-:Y:S01]  /*bfa0*/  @!P3 ST.E.64 [R6.64], R176 ;  /* 0x000000b00600b985 */ /* 0x0007e2000c101b12 */
[----:B------:R-:W-:Y:S01]  /*bfb0*/  @!P2 IMAD.WIDE R4, R5, 0x4, R2 ;  /* 0x000000040504a825 */ /* 0x000fe200078e0202 */
[----:B------:R-:W-:-:S03]  /*bfc0*/  IADD3 R12, R0, 0x48, RZ ;  /* 0x00000048000c7810 */ /* 0x000fc60007ffe0ff */
[----:B------:R-:W-:Y:S01]  /*bfd0*/  @!P1 IMAD.WIDE R8, R8, 0x4, R2 ;  /* 0x0000000408089825 */ /* 0x000fe200078e0202 */
[----:B------:R4:W-:Y:S04]  /*bfe0*/  @!P2 ST.E.64 [R4.64], R184 ;  /* 0x000000b80400a985 */ /* 0x0009e8000c101b12 */
[----:B------:R1:W-:Y:S01]  /*bff0*/  @!P1 ST.E.64 [R8.64], R72 ;  /* 0x0000004808009985 */ /* 0x0003e2000c101b12 */
[----:B---3--:R-:W-:Y:S02]  /*c000*/  IADD3 R7, R0, 0x28, RZ ;  /* 0x0000002800077810 */ /* 0x008fe40007ffe0ff */
[----:B------:R-:W-:Y:S02]  /*c010*/  @!P5 LEA.HI R6, R11, R11, RZ, 0x1 ;  /* 0x0000000b0b06d211 */ /* 0x000fe400078f08ff */
[----:B------:R-:W-:-:S02]  /*c020*/  ISETP.GE.AND P4, PT, R7, c[0x0][0x3c8], PT ;  /* 0x0000f20007007a0c */ /* 0x000fc40003f86270 */
[----:B----4-:R-:W-:Y:S02]  /*c030*/  @!P0 LEA.HI R4, R10, R10, RZ, 0x1 ;  /* 0x0000000a0a048211 */ /* 0x010fe400078f08ff */
[----:B------:R-:W-:Y:S02]  /*c040*/  IADD3 R10, R0, 0x40, RZ ;  /* 0x00000040000a7810 */ /* 0x000fe40007ffe0ff */
[----:B------:R-:W-:Y:S02]  /*c050*/  @!P0 LOP3.LUT R4, R4, 0xfffffffe, RZ, 0xc0, !PT ;  /* 0xfffffffe04048812 */ /* 0x000fe400078ec0ff */
[C---:B-1----:R-:W-:Y:S02]  /*c060*/  IADD3 R8, R0.reuse, 0x30, RZ ;  /* 0x0000003000087810 */ /* 0x042fe40007ffe0ff */
[----:B------:R-:W-:Y:S01]  /*c070*/  IADD3 R9, R0, 0x38, RZ ;  /* 0x0000003800097810 */ /* 0x000fe20007ffe0ff */
[----:B------:R-:W-:Y:S01]  /*c080*/  @!P0 IMAD.WIDE R4, R4, 0x4, R2 ;  /* 0x0000000404048825 */ /* 0x000fe200078e0202 */
[----:B------:R-:W-:-:S02]  /*c090*/  ISETP.GE.AND P3, PT, R8, c[0x0][0x3c8], PT ;  /* 0x0000f20008007a0c */ /* 0x000fc40003f66270 */
[----:B------:R-:W-:Y:S02]  /*c0a0*/  ISETP.GE.AND P2, PT, R9, c[0x0][0x3c8], PT ;  /* 0x0000f20009007a0c */ /* 0x000fe40003f46270 */
[----:B------:R-:W-:Y:S01]  /*c0b0*/  @!P5 LOP3.LUT R6, R6, 0xfffffffe, RZ, 0xc0, !PT ;  /* 0xfffffffe0606d812 */ /* 0x000fe200078ec0ff */
[----:B------:R1:W-:Y:S01]  /*c0c0*/  @!P0 ST.E.64 [R4.64], R76 ;  /* 0x0000004c04008985 */ /* 0x0003e2000c101b12 */
[----:B------:R-:W-:Y:S02]  /*c0d0*/  ISETP.GE.AND P1, PT, R10, c[0x0][0x3c8], PT ;  /* 0x0000f2000a007a0c */ /* 0x000fe40003f26270 */
[----:B------:R-:W-:-:S13]  /*c0e0*/  ISETP.GE.AND P0, PT, R12, c[0x0][0x3c8], PT ;  /* 0x0000f2000c007a0c */ /* 0x000fda0003f06270 */
[----:B------:R-:W-:-:S04]  /*c0f0*/  @!P0 LEA.HI R12, R12, R12, RZ, 0x1 ;  /* 0x0000000c0c0c8211 */ /* 0x000fc800078f08ff */
[----:B------:R-:W-:Y:S01]  /*c100*/  @!P0 LOP3.LUT R12, R12, 0xfffffffe, RZ, 0xc0, !PT ;  /* 0xfffffffe0c0c8812 */ /* 0x000fe200078ec0ff */
[----:B-1----:R-:W-:Y:S01]  /*c110*/  @!P5 IMAD.WIDE R4, R6, 0x4, R2 ;  /* 0x000000040604d825 */ /* 0x002fe200078e0202 */
[----:B------:R-:W-:Y:S02]  /*c120*/  @!P4 LEA.HI R6, R7, R7, RZ, 0x1 ;  /* 0x000000070706c211 */ /* 0x000fe400078f08ff */
[----:B------:R-:W-:Y:S02]  /*c130*/  @!P1 LEA.HI R7, R10, R10, RZ, 0x1 ;  /* 0x0000000a0a079211 */ /* 0x000fe400078f08ff */
[----:B------:R1:W-:Y:S01]  /*c140*/  @!P5 ST.E.64 [R4.64], R88 ;  /* 0x000000580400d985 */ /* 0x0003e2000c101b12 */
[----:B------:R-:W-:Y:S02]  /*c150*/  @!P4 LOP3.LUT R6, R6, 0xfffffffe, RZ, 0xc0, !PT ;  /* 0xfffffffe0606c812 */ /* 0x000fe400078ec0ff */
[----:B------:R-:W-:Y:S02]  /*c160*/  @!P1 LOP3.LUT R7, R7, 0xfffffffe, RZ, 0xc0, !PT ;  /* 0xfffffffe07079812 */ /* 0x000fe400078ec0ff */
[----:B-1----:R-:W-:-:S02]  /*c170*/  @!P3 LEA.HI R5, R8, R8, RZ, 0x1 ;  /* 0x000000080805b211 */ /* 0x002fc400078f08ff */
[----:B------:R-:W-:Y:S02]  /*c180*/  @!P2 LEA.HI R4, R9, R9, RZ, 0x1 ;  /* 0x000000090904a211 */ /* 0x000fe400078f08ff */
[----:B------:R-:W-:Y:S02]  /*c190*/  @!P3 LOP3.LUT R8, R5, 0xfffffffe, RZ, 0xc0, !PT ;  /* 0xfffffffe0508b812 */ /* 0x000fe400078ec0ff */
[----:B------:R-:W-:Y:S01]  /*c1a0*/  @!P2 LOP3.LUT R10, R4, 0xfffffffe, RZ, 0xc0, !PT ;  /* 0xfffffffe040aa812 */ /* 0x000fe200078ec0ff */
[----:B------:R-:W-:-:S04]  /*c1b0*/  @!P4 IMAD.WIDE R4, R6, 0x4, R2 ;  /* 0x000000040604c825 */ /* 0x000fc800078e0202 */
[--C-:B------:R-:W-:Y:S01]  /*c1c0*/  @!P3 IMAD.WIDE R8, R8, 0x4, R2.reuse ;  /* 0x000000040808b825 */ /* 0x100fe200078e0202 */
[----:B------:R1:W-:Y:S03]  /*c1d0*/  @!P4 ST.E.64 [R4.64], R92 ;  /* 0x0000005c0400c985 */ /* 0x0003e6000c101b12 */
[--C-:B------:R-:W-:Y:S01]  /*c1e0*/  @!P2 IMAD.WIDE R10, R10, 0x4, R2.reuse ;  /* 0x000000040a0aa825 */ /* 0x100fe200078e0202 */
[----:B------:R3:W-:Y:S03]  /*c1f0*/  @!P3 ST.E.64 [R8.64], R104 ;  /* 0x000000680800b985 */ /* 0x0007e6000c101b12 */
[--C-:B------:R-:W-:Y:S01]  /*c200*/  @!P1 IMAD.WIDE R6, R7, 0x4, R2.reuse ;  /* 0x0000000407069825 */ /* 0x100fe200078e0202 */
[----:B------:R-:W-:Y:S04]  /*c210*/  @!P2 ST.E.64 [R10.64], R108 ;  /* 0x0000006c0a00a985 */ /* 0x000fe8000c101b12 */
[----:B------:R4:W-:Y:S01]  /*c220*/  @!P1 ST.E.64 [R6.64], R120 ;  /* 0x0000007806009985 */ /* 0x0009e2000c101b12 */
[----:B-1----:R-:W-:Y:S01]  /*c230*/  @!P0 IMAD.WIDE R4, R12, 0x4, R2 ;  /* 0x000000040c048825 */ /* 0x002fe200078e0202 */
[----:B---3--:R-:W-:-:S04]  /*c240*/  IADD3 R9, R0, 0x50, RZ ;  /* 0x0000005000097810 */ /* 0x008fc80007ffe0ff */
[----:B------:R1:W-:Y:S01]  /*c250*/  @!P0 ST.E.64 [R4.64], R124 ;  /* 0x0000007c04008985 */ /* 0x0003e2000c101b12 */
[----:B------:R-:W-:Y:S02]  /*c260*/  IADD3 R8, R0, 0x58, RZ ;  /* 0x0000005800087810 */ /* 0x000fe40007ffe0ff */
[----:B------:R-:W-:Y:S02]  /*c270*/  ISETP.GE.AND P5, PT, R9, c[0x0][0x3c8], PT ;  /* 0x0000f20009007a0c */ /* 0x000fe40003fa6270 */
[----:B------:R-:W-:Y:S02]  /*c280*/  ISETP.GE.AND P4, PT, R8, c[0x0][0x3c8], PT ;  /* 0x0000f20008007a0c */ /* 0x000fe40003f86270 */
[C---:B----4-:R-:W-:Y:S02]  /*c290*/  IADD3 R7, R0.reuse, 0x60, RZ ;  /* 0x0000006000077810 */ /* 0x050fe40007ffe0ff */
[----:B------:R-:W-:Y:S02]  /*c2a0*/  IADD3 R6, R0, 0x68, RZ ;  /* 0x0000006800067810 */ /* 0x000fe40007ffe0ff */
[----:B------:R-:W-:-:S02]  /*c2b0*/  ISETP.GE.AND P3, PT, R7, c[0x0][0x3c8], PT ;  /* 0x0000f20007007a0c */ /* 0x000fc40003f66270 */
[----:B------:R-:W-:-:S03]  /*c2c0*/  ISETP.GE.AND P2, PT, R6, c[0x0][0x3c8], PT ;  /* 0x0000f20006007a0c */ /* 0x000fc60003f46270 */
[----:B------:R-:W-:Y:S02]  /*c2d0*/  @!P5 LEA.HI R9, R9, R9, RZ, 0x1 ;  /* 0x000000090909d211 */ /* 0x000fe400078f08ff */
[----:B------:R-:W-:-:S04]  /*c2e0*/  @!P4 LEA.HI R10, R8, R8, RZ, 0x1 ;  /* 0x00000008080ac211 */ /* 0x000fc800078f08ff */
[----:B------:R-:W-:Y:S02]  /*c2f0*/  @!P4 LOP3.LUT R10, R10, 0xfffffffe, RZ, 0xc0, !PT ;  /* 0xfffffffe0a0ac812 */ /* 0x000fe400078ec0ff */
[----:B------:R-:W-:Y:S02]  /*c300*/  @!P3 LEA.HI R8, R7, R7, RZ, 0x1 ;  /* 0x000000070708b211 */ /* 0x000fe400078f08ff */
[----:B------:R-:W-:Y:S01]  /*c310*/  @!P2 LEA.HI R7, R6, R6, RZ, 0x1 ;  /* 0x000000060607a211 */ /* 0x000fe200078f08ff */
[----:B------:R-:W-:Y:S01]  /*c320*/  @!P4 IMAD.WIDE R10, R10, 0x4, R2 ;  /* 0x000000040a0ac825 */ /* 0x000fe200078e0202 */
[----:B------:R-:W-:Y:S02]  /*c330*/  @!P3 LOP3.LUT R8, R8, 0xfffffffe, RZ, 0xc0, !PT ;  /* 0xfffffffe0808b812 */ /* 0x000fe400078ec0ff */
[C---:B-1----:R-:W-:Y:S02]  /*c340*/  IADD3 R5, R0.reuse, 0x70, RZ ;  /* 0x0000007000057810 */ /* 0x042fe40007ffe0ff */
[----:B------:R-:W-:-:S02]  /*c350*/  IADD3 R4, R0, 0x78, RZ ;  /* 0x0000007800047810 */ /* 0x000fc40007ffe0ff */
[----:B------:R-:W-:Y:S02]  /*c360*/  ISETP.GE.AND P1, PT, R5, c[0x0][0x3c8], PT ;  /* 0x0000f20005007a0c */ /* 0x000fe40003f26270 */
[----:B------:R-:W-:Y:S02]  /*c370*/  ISETP.GE.AND P0, PT, R4, c[0x0][0x3c8], PT ;  /* 0x0000f20004007a0c */ /* 0x000fe40003f06270 */
[----:B------:R-:W-:-:S09]  /*c380*/  @!P2 LOP3.LUT R7, R7, 0xfffffffe, RZ, 0xc0, !PT ;  /* 0xfffffffe0707a812 */ /* 0x000fd200078ec0ff */
[----:B------:R-:W-:Y:S02]  /*c390*/  @!P1 LEA.HI R6, R5, R5, RZ, 0x1 ;  /* 0x0000000505069211 */ /* 0x000fe400078f08ff */
[----:B------:R-:W-:Y:S01]  /*c3a0*/  @!P5 LOP3.LUT R5, R9, 0xfffffffe, RZ, 0xc0, !PT ;  /* 0xfffffffe0905d812 */ /* 0x000fe200078ec0ff */
[--C-:B------:R-:W-:Y:S01]  /*c3b0*/  @!P3 IMAD.WIDE R8, R8, 0x4, R2.reuse ;  /* 0x000000040808b825 */ /* 0x100fe200078e0202 */
[----:B------:R-:W-:Y:S02]  /*c3c0*/  @!P0 LEA.HI R4, R4, R4, RZ, 0x1 ;  /* 0x0000000404048211 */ /* 0x000fe400078f08ff */
[----:B------:R-:W-:Y:S01]  /*c3d0*/  @!P1 LOP3.LUT R14, R6, 0xfffffffe, RZ, 0xc0, !PT ;  /* 0xfffffffe060e9812 */ /* 0x000fe200078ec0ff */
[----:B------:R-:W-:Y:S01]  /*c3e0*/  @!P5 IMAD.WIDE R12, R5, 0x4, R2 ;  /* 0x00000004050cd825 */ /* 0x000fe200078e0202 */
[----:B------:R-:W-:-:S03]  /*c3f0*/  @!P0 LOP3.LUT R15, R4, 0xfffffffe, RZ, 0xc0, !PT ;  /* 0xfffffffe040f8812 */ /* 0x000fc600078ec0ff */
[--C-:B------:R-:W-:Y:S01]  /*c400*/  @!P2 IMAD.WIDE R6, R7, 0x4, R2.reuse ;  /* 0x000000040706a825 */ /* 0x100fe200078e0202 */
[----:B------:R1:W-:Y:S03]  /*c410*/  @!P5 ST.E.64 [R12.64], R136 ;  /* 0x000000880c00d985 */ /* 0x0003e6000c101b12 */
[--C-:B------:R-:W-:Y:S01]  /*c420*/  @!P1 IMAD.WIDE R4, R14, 0x4, R2.reuse ;  /* 0x000000040e049825 */ /* 0x100fe200078e0202 */
[----:B------:R1:W-:Y:S03]  /*c430*/  @!P4 ST.E.64 [R10.64], R140 ;  /* 0x0000008c0a00c985 */ /* 0x0003e6000c101b12 */
[----:B------:R-:W-:Y:S01]  /*c440*/  @!P0 IMAD.WIDE R2, R15, 0x4, R2 ;  /* 0x000000040f028825 */ /* 0x000fe200078e0202 */
[----:B------:R1:W-:Y:S04]  /*c450*/  @!P3 ST.E.64 [R8.64], R152 ;  /* 0x000000980800b985 */ /* 0x0003e8000c101b12 */
[----:B------:R1:W-:Y:S04]  /*c460*/  @!P2 ST.E.64 [R6.64], R156 ;  /* 0x0000009c0600a985 */ /* 0x0003e8000c101b12 */
[----:B------:R1:W-:Y:S04]  /*c470*/  @!P1 ST.E.64 [R4.64], R196 ;  /* 0x000000c404009985 */ /* 0x0003e8000c101b12 */
[----:B------:R1:W-:Y:S02]  /*c480*/  @!P0 ST.E.64 [R2.64], R164 ;  /* 0x000000a402008985 */ /* 0x0003e4000c101b12 */
.L_x_119:
[----:B------:R-:W-:Y:S05]  /*c490*/  BSYNC B0 ;  /* 0x0000000000007941 */ /* 0x000fea0003800000 */
.L_x_118:
[----:B-1-3--:R1:W3:Y:S04]  /*c4a0*/  SHFL.IDX PT, R3, R22, 0x3, 0x1c1f ;  /* 0x007c1f0016037f89 */ /* 0x00a2e800000e0000 */
[----:B----4-:R1:W4:Y:S01]  /*c4b0*/  SHFL.IDX PT, R2, R23, 0x3, 0x1c1f ;  /* 0x007c1f0017027f89 */ /* 0x01032200000e0000 */
[----:B------:R-:W-:Y:S05]  /*c4c0*/  @P6 EXIT ;  /* 0x000000000000694d */ /* 0x000fea0003800000 */
[C---:B------:R-:W-:Y:S02]  /*c4d0*/  ISETP.GE.AND P0, PT, R0.reuse, c[0x0][0x3c8], PT ;  /* 0x0000f20000007a0c */ /* 0x040fe40003f06270 */
[----:B------:R-:W-:-:S02]  /*c4e0*/  IADD3 R5, R0, 0x8, RZ ;  /* 0x0000000800057810 */ /* 0x000fc40007ffe0ff */
[----:B------:R-:W-:Y:S02]  /*c4f0*/  IADD3 R4, R0, 0x10, RZ ;  /* 0x0000001000047810 */ /* 0x000fe40007ffe0ff */
[----:B------:R-:W-:Y:S02]  /*c500*/  ISETP.GE.AND P6, PT, R5, c[0x0][0x3c8], PT ;  /* 0x0000f20005007a0c */ /* 0x000fe40003fc6270 */
[----:B------:R-:W-:Y:S02]  /*c510*/  ISETP.GE.AND P5, PT, R4, c[0x0][0x3c8], PT ;  /* 0x0000f20004007a0c */ /* 0x000fe40003fa6270 */
[C---:B------:R-:W-:Y:S02]  /*c520*/  IADD3 R8, R0.reuse, 0x18, RZ ;  /* 0x0000001800087810 */ /* 0x040fe40007ffe0ff */
[C---:B------:R-:W-:Y:S01]  /*c530*/  IADD3 R9, R0.reuse, 0x20, RZ ;  /* 0x0000002000097810 */ /* 0x040fe20007ffe0ff */
[C---:B---34-:R-:W-:Y:S01]  /*c540*/  @!P0 IMAD.WIDE R6, R0.reuse, 0x4, R2 ;  /* 0x0000000400068825 */ /* 0x058fe200078e0202 */
[----:B------:R-:W-:-:S02]  /*c550*/  IADD3 R10, R0, 0x28, RZ ;  /* 0x00000028000a7810 */ /* 0x000fc40007ffe0ff */
[C---:B------:R-:W-:Y:S02]  /*c560*/  IADD3 R11, R0.reuse, 0x30, RZ ;  /* 0x00000030000b7810 */ /* 0x040fe40007ffe0ff */
[----:B------:R3:W-:Y:S01]  /*c570*/  @!P0 ST.E.64 [R6.64], R178 ;  /* 0x000000b206008985 */ /* 0x0007e2000c101b12 */
[----:B------:R-:W-:Y:S02]  /*c580*/  IADD3 R12, R0, 0x38, RZ ;  /* 0x00000038000c7810 */ /* 0x000fe40007ffe0ff */
[----:B------:R-:W-:Y:S02]  /*c590*/  @!P5 LEA.HI R4, R4, R4, RZ, 0x1 ;  /* 0x000000040404d211 */ /* 0x000fe400078f08ff */
[----:B------:R-:W-:Y:S02]  /*c5a0*/  ISETP.GE.AND P4, PT, R8, c[0x0][0x3c8], PT ;  /* 0x0000f20008007a0c */ /* 0x000fe40003f86270 */
[----:B------:R-:W-:Y:S02]  /*c5b0*/  ISETP.GE.AND P3, PT, R9, c[0x0][0x3c8], PT ;  /* 0x0000f20009007a0c */ /* 0x000fe40003f66270 */
[----:B------:R-:W-:-:S02]  /*c5c0*/  @!P5 LOP3.LUT R4, R4, 0xfffffffe, RZ, 0xc0, !PT ;  /* 0xfffffffe0404d812 */ /* 0x000fc400078ec0ff */
[----:B------:R-:W-:Y:S02]  /*c5d0*/  ISETP.GE.AND P2, PT, R10, c[0x0][0x3c8], PT ;  /* 0x0000f2000a007a0c */ /* 0x000fe40003f46270 */
[----:B------:R-:W-:Y:S02]  /*c5e0*/  ISETP.GE.AND P1, PT, R11, c[0x0][0x3c8], PT ;  /* 0x0000f2000b007a0c */ /* 0x000fe40003f26270 */
[----:B------:R-:W-:Y:S02]  /*c5f0*/  ISETP.GE.AND P0, PT, R12, c[0x0][0x3c8], PT ;  /* 0x0000f2000c007a0c */ /* 0x000fe40003f06270 */
[C---:B------:R-:W-:Y:S02]  /*c600*/  IADD3 R14, R0.reuse, 0x40, RZ ;  /* 0x00000040000e7810 */ /* 0x040fe40007ffe0ff */
[----:B------:R-:W-:Y:S02]  /*c610*/  IADD3 R15, R0, 0x48, RZ ;  /* 0x00000048000f7810 */ /* 0x000fe40007ffe0ff */
[----:B---3--:R-:W-:Y:S01]  /*c620*/  @!P6 LEA.HI R6, R5, R5, RZ, 0x1 ;  /* 0x000000050506e211 */ /* 0x008fe200078f08ff */
[----:B------:R-:W-:-:S03]  /*c630*/  @!P5 IMAD.WIDE R4, R4, 0x4, R2 ;  /* 0x000000040404d825 */ /* 0x000fc600078e0202 */
[----:B------:R-:W-:-:S05]  /*c640*/  @!P6 LOP3.LUT R6, R6, 0xfffffffe, RZ, 0xc0, !PT ;  /* 0xfffffffe0606e812 */ /* 0x000fca00078ec0ff */
[----:B------:R-:W-:-:S05]  /*c650*/  @!P6 IMAD.WIDE R6, R6, 0x4, R2 ;  /* 0x000000040606e825 */ /* 0x000fca00078e0202 */
[----:B------:R3:W-:Y:S01]  /*c660*/  @!P6 ST.E.64 [R6.64], R186 ;  /* 0x000000ba0600e985 */ /* 0x0007e2000c101b12 */
[----:B------:R-:W-:-:S03]  /*c670*/  ISETP.GE.AND P6, PT, R14, c[0x0][0x3c8], PT ;  /* 0x0000f2000e007a0c */ /* 0x000fc60003fc6270 */
[----:B------:R4:W-:Y:S01]  /*c680*/  @!P5 ST.E.64 [R4.64], R74 ;  /* 0x0000004a0400d985 */ /* 0x0009e2000c101b12 */
[----:B------:R-:W-:Y:S02]  /*c690*/  ISETP.GE.AND P5, PT, R15, c[0x0][0x3c8], PT ;  /* 0x0000f2000f007a0c */ /* 0x000fe40003fa6270 */
[----:B---3--:R-:W-:Y:S02]  /*c6a0*/  @!P2 LEA.HI R7, R10, R10, RZ, 0x1 ;  /* 0x0000000a0a07a211 */ /* 0x008fe400078f08ff */
[----:B------:R-:W-:Y:S02]  /*c6b0*/  @!P1 LEA.HI R6, R11, R11, RZ, 0x1 ;  /* 0x0000000b0b069211 */ /* 0x000fe400078f08ff */
[----:B----4-:R-:W-:Y:S02]  /*c6c0*/  @!P4 LEA.HI R4, R8, R8, RZ, 0x1 ;  /* 0x000000080804c211 */ /* 0x010fe400078f08ff */
[----:B------:R-:W-:Y:S02]  /*c6d0*/  @!P3 LEA.HI R8, R9, R9, RZ, 0x1 ;  /* 0x000000090908b211 */ /* 0x000fe400078f08ff */
[----:B------:R-:W-:-:S02]  /*c6e0*/  @!P0 LEA.HI R5, R12, R12, RZ, 0x1 ;  /* 0x0000000c0c058211 */ /* 0x000fc400078f08ff */
[----:B------:R-:W-:Y:S02]  /*c6f0*/  @!P4 LOP3.LUT R4, R4, 0xfffffffe, RZ, 0xc0, !PT ;  /* 0xfffffffe0404c812 */ /* 0x000fe400078ec0ff */
[----:B------:R-:W-:Y:S02]  /*c700*/  @!P3 LOP3.LUT R8, R8, 0xfffffffe, RZ, 0xc0, !PT ;  /* 0xfffffffe0808b812 */ /* 0x000fe400078ec0ff */
[----:B------:R-:W-:Y:S01]  /*c710*/  @!P2 LOP3.LUT R7, R7, 0xfffffffe, RZ, 0xc0, !PT ;  /* 0xfffffffe0707a812 */ /* 0x000fe200078ec0ff */
[--C-:B------:R-:W-:Y:S01]  /*c720*/  @!P4 IMAD.WIDE R12, R4, 0x4, R2.reuse ;  /* 0x00000004040cc825 */ /* 0x100fe200078e0202 */
[----:B------:R-:W-:Y:S02]  /*c730*/  @!P1 LOP3.LUT R6, R6, 0xfffffffe, RZ, 0xc0, !PT ;  /* 0xfffffffe06069812 */ /* 0x000fe400078ec0ff */
[----:B------:R-:W-:Y:S01]  /*c740*/  @!P0 LOP3.LUT R5, R5, 0xfffffffe, RZ, 0xc0, !PT ;  /* 0xfffffffe05058812 */ /* 0x000fe200078ec0ff */
[--C-:B------:R-:W-:Y:S01]  /*c750*/  @!P3 IMAD.WIDE R10, R8, 0x4, R2.reuse ;  /* 0x00000004080ab825 */ /* 0x100fe200078e0202 */
[----:B------:R3:W-:Y:S03]  /*c760*/  @!P4 ST.E.64 [R12.64], R78 ;  /* 0x0000004e0c00c985 */ /* 0x0007e6000c101b12 */
[--C-:B------:R-:W-:Y:S01]  /*c770*/  @!P2 IMAD.WIDE R8, R7, 0x4, R2.reuse ;  /* 0x000000040708a825 */ /* 0x100fe200078e0202 */
[----:B------:R4:W-:Y:S03]  /*c780*/  @!P3 ST.E.64 [R10.64], R90 ;  /* 0x0000005a0a00b985 */ /* 0x0009e6000c101b12 */
[--C-:B------:R-:W-:Y:S01]  /*c790*/  @!P1 IMAD.WIDE R6, R6, 0x4, R2.reuse ;  /* 0x0000000406069825 */ /* 0x100fe200078e0202 */
[----:B------:R1:W-:Y:S03]  /*c7a0*/  @!P2 ST.E.64 [R8.64], R94 ;  /* 0x0000005e0800a985 */ /* 0x0003e6000c101b12 */
[----:B------:R-:W-:Y:S01]  /*c7b0*/  @!P0 IMAD.WIDE R4, R5, 0x4, R2 ;  /* 0x0000000405048825 */ /* 0x000fe200078e0202 */
[----:B------:R-:W-:Y:S04]  /*c7c0*/  @!P1 ST.E.64 [R6.64], R106 ;  /* 0x0000006a06009985 */ /* 0x000fe8000c101b12 */
[----:B------:R2:W-:Y:S01]  /*c7d0*/  @!P0 ST.E.64 [R4.64], R110 ;  /* 0x0000006e04008985 */ /* 0x0005e2000c101b12 */
[----:B---3--:R-:W-:-:S02]  /*c7e0*/  IADD3 R12, R0, 0x70, RZ ;  /* 0x00000070000c7810 */ /* 0x008fc40007ffe0ff */
[C---:B----4-:R-:W-:Y:S02]  /*c7f0*/  IADD3 R10, R0.reuse, 0x60, RZ ;  /* 0x00000060000a7810 */ /* 0x050fe40007ffe0ff */
[C---:B------:R-:W-:Y:S02]  /*c800*/  IADD3 R11, R0.reuse, 0x68, RZ ;  /* 0x00000068000b7810 */ /* 0x040fe40007ffe0ff */
[C---:B-1----:R-:W-:Y:S02]  /*c810*/  IADD3 R8, R0.reuse, 0x50, RZ ;  /* 0x0000005000087810 */ /* 0x042fe40007ffe0ff */
[----:B------:R-:W-:Y:S02]  /*c820*/  IADD3 R9, R0, 0x58, RZ ;  /* 0x0000005800097810 */ /* 0x000fe40007ffe0ff */
[----:B------:R-:W-:Y:S02]  /*c830*/  ISETP.GE.AND P4, PT, R8, c[0x0][0x3c8], PT ;  /* 0x0000f20008007a0c */ /* 0x000fe40003f86270 */
[----:B------:R-:W-:-:S02]  /*c840*/  ISETP.GE.AND P3, PT, R9, c[0x0][0x3c8], PT ;  /* 0x0000f20009007a0c */ /* 0x000fc40003f66270 */
[----:B--2---:R-:W-:Y:S02]  /*c850*/  @!P6 LEA.HI R4, R14, R14, RZ, 0x1 ;  /* 0x0000000e0e04e211 */ /* 0x004fe400078f08ff */
[----:B------:R-:W-:Y:S02]  /*c860*/  @!P5 LEA.HI R5, R15, R15, RZ, 0x1 ;  /* 0x0000000f0f05d211 */ /* 0x000fe400078f08ff */
[----:B------:R-:W-:Y:S02]  /*c870*/  @!P6 LOP3.LUT R4, R4, 0xfffffffe, RZ, 0xc0, !PT ;  /* 0xfffffffe0404e812 */ /* 0x000fe400078ec0ff */
[----:B------:R-:W-:Y:S02]  /*c880*/  ISETP.GE.AND P2, PT, R10, c[0x0][0x3c8], PT ;  /* 0x0000f2000a007a0c */ /* 0x000fe40003f46270 */
[----:B------:R-:W-:Y:S01]  /*c890*/  @!P5 LOP3.LUT R5, R5, 0xfffffffe, RZ, 0xc0, !PT ;  /* 0xfffffffe0505d812 */ /* 0x000fe200078ec0ff */
[----:B------:R-:W-:Y:S01]  /*c8a0*/  @!P6 IMAD.WIDE R6, R4, 0x4, R2 ;  /* 0x000000040406e825 */ /* 0x000fe200078e0202 */
[----:B------:R-:W-:-:S02]  /*c8b0*/  ISETP.GE.AND P1, PT, R11, c[0x0][0x3c8], PT ;  /* 0x0000f2000b007a0c */ /* 0x000fc40003f26270 */
[----:B------:R-:W-:Y:S01]  /*c8c0*/  ISETP.GE.AND P0, PT, R12, c[0x0][0x3c8], PT ;  /* 0x0000f2000c007a0c */ /* 0x000fe20003f06270 */
[----:B------:R-:W-:Y:S01]  /*c8d0*/  @!P5 IMAD.WIDE R4, R5, 0x4, R2 ;  /* 0x000000040504d825 */ /* 0x000fe200078e0202 */
[----:B------:R1:W-:Y:S01]  /*c8e0*/  @!P6 ST.E.64 [R6.64], R122 ;  /* 0x0000007a0600e985 */ /* 0x0003e2000c101b12 */
[----:B------:R-:W-:-:S03]  /*c8f0*/  IADD3 R0, R0, 0x78, RZ ;  /* 0x0000007800007810 */ /* 0x000fc60007ffe0ff */
[----:B------:R2:W-:Y:S01]  /*c900*/  @!P5 ST.E.64 [R4.64], R126 ;  /* 0x0000007e0400d985 */ /* 0x0005e2000c101b12 */
[----:B-1----:R-:W-:-:S04]  /*c910*/  @!P2 LEA.HI R7, R10, R10, RZ, 0x1 ;  /* 0x0000000a0a07a211 */ /* 0x002fc800078f08ff */
[----:B------:R-:W-:Y:S02]  /*c920*/  @!P1 LEA.HI R6, R11, R11, RZ, 0x1 ;  /* 0x0000000b0b069211 */ /* 0x000fe400078f08ff */
[----:B--2---:R-:W-:Y:S02]  /*c930*/  @!P4 LEA.HI R4, R8, R8, RZ, 0x1 ;  /* 0x000000080804c211 */ /* 0x004fe400078f08ff */
[----:B------:R-:W-:Y:S02]  /*c940*/  @!P3 LEA.HI R8, R9, R9, RZ, 0x1 ;  /* 0x000000090908b211 */ /* 0x000fe400078f08ff */
[----:B------:R-:W-:Y:S02]  /*c950*/  @!P0 LEA.HI R5, R12, R12, RZ, 0x1 ;  /* 0x0000000c0c058211 */ /* 0x000fe400078f08ff */
[----:B------:R-:W-:Y:S02]  /*c960*/  @!P4 LOP3.LUT R4, R4, 0xfffffffe, RZ, 0xc0, !PT ;  /* 0xfffffffe0404c812 */ /* 0x000fe400078ec0ff */
[----:B------:R-:W-:-:S02]  /*c970*/  @!P3 LOP3.LUT R8, R8, 0xfffffffe, RZ, 0xc0, !PT ;  /* 0xfffffffe0808b812 */ /* 0x000fc400078ec0ff */
        /* <DEDUP_REMOVED lines=11> */
[----:B------:R1:W-:Y:S04]  /*ca30*/  @!P1 ST.E.64 [R6.64], R158 ;  /* 0x0000009e06009985 */ /* 0x0003e8000c101b12 */
[----:B------:R1:W-:Y:S01]  /*ca40*/  @!P0 ST.E.64 [R4.64], R198 ;  /* 0x000000c604008985 */ /* 0x0003e2000c101b12 */
[----:B------:R-:W-:-:S13]  /*ca50*/  ISETP.GE.AND P0, PT, R0, c[0x0][0x3c8], PT ;  /* 0x0000f20000007a0c */ /* 0x000fda0003f06270 */
[----:B------:R-:W-:Y:S05]  /*ca60*/  @P0 EXIT ;  /* 0x000000000000094d */ /* 0x000fea0003800000 */
[----:B------:R-:W-:-:S04]  /*ca70*/  LEA.HI R0, R0, R0, RZ, 0x1 ;  /* 0x0000000000007211 */ /* 0x000fc800078f08ff */
[----:B------:R-:W-:-:S05]  /*ca80*/  LOP3.LUT R0, R0, 0xfffffffe, RZ, 0xc0, !PT ;  /* 0xfffffffe00007812 */ /* 0x000fca00078ec0ff */
[----:B------:R-:W-:-:S05]  /*ca90*/  IMAD.WIDE R2, R0, 0x4, R2 ;  /* 0x0000000400027825 */ /* 0x000fca00078e0202 */
[----:B------:R-:W-:Y:S01]  /*caa0*/  ST.E.64 [R2.64], R166 ;  /* 0x000000a602007985 */ /* 0x000fe2000c101b12 */
[----:B------:R-:W-:Y:S05]  /*cab0*/  EXIT ;  /* 0x000000000000794d */ /* 0x000fea0003800000 */
.L_x_113:
        /* <DEDUP_REMOVED lines=26> */
[----:B------:R-:W-:-:S04]  /*cc60*/  IMAD.WIDE.U32 R2, R7, c[0x0][0x4d8], R2 ;  /* 0x0001360007027a25 */ /* 0x000fc800078e0002 */
[----:B------:R-:W-:Y:S02]  /*cc70*/  IMAD R6, R6, c[0x0][0x4d8], RZ ;  /* 0x0001360006067a24 */ /* 0x000fe400078e02ff */
[----:B--2---:R-:W-:Y:S02]  /*cc80*/  IMAD R4, R4, c[0x0][0x550], R9 ;  /* 0x0001540004047a24 */ /* 0x004fe400078e0209 */
[----:B------:R-:W-:Y:S01]  /*cc90*/  IMAD R5, R7, c[0x0][0x4dc], R6 ;  /* 0x0001370007057a24 */ /* 0x000fe200078e0206 */
[----:B------:R-:W-:Y:S02]  /*cca0*/  IADD3 R7, -R0, RZ, RZ ;  /* 0x000000ff00077210 */ /* 0x000fe40007ffe1ff */
[----:B------:R-:W-:Y:S01]  /*ccb0*/  SHF.R.S32.HI R6, RZ, 0x1f, R4 ;  /* 0x0000001fff067819 */ /* 0x000fe20000011404 */
[----:B------:R-:W-:Y:S02]  /*ccc0*/  IMAD.IADD R3, R5, 0x1, R3 ;  /* 0x0000000105037824 */ /* 0x000fe400078e0203 */
[----:B------:R-:W-:Y:S01]  /*ccd0*/  IMAD R5, R7, c[0x0][0x4e8], R8 ;  /* 0x00013a0007057a24 */ /* 0x000fe200078e0208 */
[----:B------:R-:W-:Y:S01]  /*cce0*/  SHF.R.S32.HI R7, RZ, 0x1f, R0 ;  /* 0x0000001fff077819 */ /* 0x000fe20000011400 */
[----:B------:R-:W-:-:S02]  /*ccf0*/  IMAD R6, R6, c[0x0][0x4e0], RZ ;  /* 0x0001380006067a24 */ /* 0x000fc400078e02ff */
        /* <DEDUP_REMOVED lines=14> */
.L_x_120:
        /* <DEDUP_REMOVED lines=10> */
.L_x_1341:


//--------------------- .text._ZN7cutlass13device_kernelIN5flash19enable_sm80_to_sm89INS1_16FlashAttnFwdSm80INS1_25CollectiveMainloopFwdSm80ILi8ELi1ELb1EN4cute5tupleIJNS5_1CILi128EEENS7_ILi112EEES8_EEELi128ENS_10bfloat16_tEfNS_4arch4Sm80ELb0ELb0ELb0ELb1ELb0ELb0ELb1ELb1EEENS1_21CollectiveEpilogueFwdINS6_IJS8_S8_S9_EEENS6_IJNS7_ILi1EEESH_SH_EEESB_SD_Li256ELb1ELb1ELb1ELb0EEENS1_36VarlenDynamicPersistentTileSchedulerILi128ELi112ELi256ELi256ELb1ELb1ELb0ELb0ELb1ELb1EEEEEEEEEvNT_6ParamsE --------------------------
	.section	.text._ZN7cutlass13device_kernelIN5flash19enable_sm80_to_sm89INS1_16FlashAttnFwdSm80INS1_25CollectiveMainloopFwdSm80ILi8ELi1ELb1EN4cute5tupleIJNS5_1CILi128EEENS7_ILi112EEES8_EEELi128ENS_10bfloat16_tEfNS_4arch4Sm80ELb0ELb0ELb0ELb1ELb0ELb0ELb1ELb1EEENS1_21CollectiveEpilogueFwdINS6_IJS8_S8_S9_EEENS6_IJNS7_ILi1EEESH_SH_EEESB_SD_Li256ELb1ELb1ELb1ELb0EEENS1_36VarlenDynamicPersistentTileSchedulerILi128ELi112ELi256ELi256ELb1ELb1ELb0ELb0ELb1ELb1EEEEEEEEEvNT_6ParamsE,"ax",@progbits
	.sectioninfo	@"SHI_REGISTERS=255"
	.align	128
.text._ZN7cutlass13device_kernelIN5flash19enable_sm80_to_sm89INS1_16FlashAttnFwdSm80INS1_25CollectiveMainloopFwdSm80ILi8ELi1ELb1EN4cute5tupleIJNS5_1CILi128EEENS7_ILi112EEES8_EEELi128ENS_10bfloat16_tEfNS_4arch4Sm80ELb0ELb0ELb0ELb1ELb0ELb0ELb1ELb1EEENS1_21CollectiveEpilogueFwdINS6_IJS8_S8_S9_EEENS6_IJNS7_ILi1EEESH_SH_EEESB_SD_Li256ELb1ELb1ELb1ELb0EEENS1_36VarlenDynamicPersistentTileSchedulerILi128ELi112ELi256ELi256ELb1ELb1ELb0ELb0ELb1ELb1EEEEEEEEEvNT_6ParamsE:
        .type           _ZN7cutlass13device_kernelIN5flash19enable_sm80_to_sm89INS1_16FlashAttnFwdSm80INS1_25CollectiveMainloopFwdSm80ILi8ELi1ELb1EN4cute5tupleIJNS5_1CILi128EEENS7_ILi112EEES8_EEELi128ENS_10bfloat16_tEfNS_4arch4Sm80ELb0ELb0ELb0ELb1ELb0ELb0ELb1ELb1EEENS1_21CollectiveEpilogueFwdINS6_IJS8_S8_S9_EEENS6_IJNS7_ILi1EEESH_SH_EEESB_SD_Li256ELb1ELb1ELb1ELb0EEENS1_36VarlenDynamicPersistentTileSchedulerILi128ELi112ELi256ELi256ELb1ELb1ELb0ELb0ELb1ELb1EEEEEEEEEvNT_6ParamsE,@function
        .size           _ZN7cutlass13device_kernelIN5flash19enable_sm80_to_sm89INS1_16FlashAttnFwdSm80INS1_25CollectiveMainloopFwdSm80ILi8ELi1ELb1EN4cute5tupleIJNS5_1CILi128EEENS7_ILi112EEES8_EEELi128ENS_10bfloat16_tEfNS_4arch4Sm80ELb0ELb0ELb0ELb1ELb0ELb0ELb1ELb1EEENS1_21CollectiveEpilogueFwdINS6_IJS8_S8_S9_EEENS6_IJNS7_ILi1EEESH_SH_EEESB_SD_Li256ELb1ELb1ELb1ELb0EEENS1_36VarlenDynamicPersistentTileSchedulerILi128ELi112ELi256ELi256ELb1ELb1ELb0ELb0ELb1ELb1EEEEEEEEEvNT_6ParamsE,(.L_x_1342 - _ZN7cutlass13device_kernelIN5flash19enable_sm80_to_sm89INS1_16FlashAttnFwdSm80INS1_25CollectiveMainloopFwdSm80ILi8ELi1ELb1EN4cute5tupleIJNS5_1CILi128EEENS7_ILi112EEES8_EEELi128ENS_10bfloat16_tEfNS_4arch4Sm80ELb0ELb0ELb0ELb1ELb0ELb0ELb1ELb1EEENS1_21CollectiveEpilogueFwdINS6_IJS8_S8_S9_EEENS6_IJNS7_ILi1EEESH_SH_EEESB_SD_Li256ELb1ELb1ELb1ELb0EEENS1_36VarlenDynamicPersistentTileSchedulerILi128ELi112ELi256ELi256ELb1ELb1ELb0ELb0ELb1ELb1EEEEEEEEEvNT_6ParamsE)
        .other          _ZN7cutlass13device_kernelIN5flash19enable_sm80_to_sm89INS1_16FlashAttnFwdSm80INS1_25CollectiveMainloopFwdSm80ILi8ELi1ELb1EN4cute5tupleIJNS5_1CILi128EEENS7_ILi112EEES8_EEELi128ENS_10bfloat16_tEfNS_4arch4Sm80ELb0ELb0ELb0ELb1ELb0ELb0ELb1ELb1EEENS1_21CollectiveEpilogueFwdINS6_IJS8_S8_S9_EEENS6_IJNS7_ILi1EEESH_SH_EEESB_SD_Li256ELb1ELb1ELb1ELb0EEENS1_36VarlenDynamicPersistentTileSchedulerILi128ELi112ELi256ELi256ELb1ELb1ELb0ELb0ELb1ELb1EEEEEEEEEvNT_6ParamsE,@"STO_CUDA_ENTRY STV_DEFAULT"
_ZN7cutlass13device_kernelIN5flash19enable_sm80_to_sm89INS1_16FlashAttnFwdSm80INS1_25CollectiveMainloopFwdSm80ILi8ELi1ELb1EN4cute5tupleIJNS5_1CILi128EEENS7_ILi112EEES8_EEELi128ENS_10bfloat16_tEfNS_4arch4Sm80ELb0ELb0ELb0ELb1ELb0ELb0ELb1ELb1EEENS1_21CollectiveEpilogueFwdINS6_IJS8_S8_S9_EEENS6_IJNS7_ILi1EEESH_SH_EEESB_SD_Li256ELb1ELb1ELb1ELb0EEENS1_36VarlenDynamicPersistentTileSchedulerILi128ELi112ELi256ELi256ELb1ELb1ELb0ELb0ELb1ELb1EEEEEEEEEvNT_6ParamsE:
[----:B------:R-:W-:-:S03]  /*0000*/  MOV R1, c[0x0][0x28] ;  /* 0x00000a0000017a02 */ /* 0x000fc60000000f00 */
[----:B------:R-:W1:Y:S01]  /*0010*/  S2R R2, SR_TID.X ;  /* 0x0000000000027919 */ /* 0x000e620000002100 */
[----:B------:R-:W-:Y:S01]  /*0020*/  IADD3 R1, R1, -0x38, RZ ;  /* 0xffffffc801017810 */ /* 0x000fe20007ffe0ff */
[----:B------:R-:W-:Y:S01]  /*0030*/  ULDC.64 UR6, c[0x0][0x118] ;  /* 0x0000460000067ab9 */ /* 0x000fe20000000a00 */
[----:B-1----:R-:W-:-:S05]  /*0040*/  SHF.R.U32.HI R0, RZ, 0x5, R2 ;  /* 0x00000005ff007819 */ /* 0x002fca0000011602 */
[----:B------:R-:W1:Y:S02]  /*0050*/  SHFL.IDX PT, R3, R0, RZ, 0x1f ;  /* 0x00001fff00037589 */ /* 0x000e6400000e0000 */
[----:B-1----:R-:W-:Y:S02]  /*0060*/  ISETP.NE.AND P0, PT, R3, RZ, PT ;  /* 0x000000ff0300720c */ /* 0x002fe40003f05270 */
[----:B------:R1:W-:Y:S11]  /*0070*/  STL [R1+0x28], R3 ;  /* 0x0000280301007387 */ /* 0x0003f60000100800 */
[----:B------:R-:W-:Y:S06]  /*0080*/  @P0 BAR.SYNC.DEFER_BLOCKING 0x5, 0x100 ;  /* 0x0144000000000b1d */ /* 0x000fec0000010000 */
[----:B------:R-:W2:Y:S04]  /*0090*/  @P0 LDS.128 R236, [0xf100] ;  /* 0x00f10000ffec0984 */ /* 0x000ea80000000c00 */
[----:B------:R-:W-:Y:S06]  /*00a0*/  @P0 BAR.ARV 0x4, 0x100 ;  /* 0x0104000000000b1d */ /* 0x000fec0000002000 */
[----:B------:R-:W-:Y:S05]  /*00b0*/  @P0 BRA `(.L_x_121) ;  /* 0x00000a7000000947 */ /* 0x000fea0003800000 */
[----:B-1----:R-:W-:Y:S01]  /*00c0*/  LOP3.LUT R12, R2, 0x1f, RZ, 0xc0, !PT ;  /* 0x0000001f020c7812 */ /* 0x002fe200078ec0ff */
[----:B------:R-:W-:Y:S01]  /*00d0*/  CS2R R8, SRZ ;  /* 0x0000000000087805 */ /* 0x000fe2000001ff00 */
[----:B------:R-:W-:-:S02]  /*00e0*/  IMAD.MOV.U32 R7, RZ, RZ, RZ ;  /* 0x000000ffff077224 */ /* 0x000fc400078e00ff */
[----:B------:R-:W-:-:S04]  /*00f0*/  ISETP.NE.AND P6, PT, R12, 0x1f, PT ;  /* 0x0000001f0c00780c */ /* 0x000fc80003fc5270 */
[----:B------:R-:W-:-:S13]  /*0100*/  ISETP.GE.OR P0, PT, R12, c[0x0][0x53c], !P6 ;  /* 0x00014f000c007a0c */ /* 0x000fda0007706670 */
[----:B------:R-:W-:Y:S02]  /*0110*/  @!P0 IMAD.MOV.U32 R4, RZ, RZ, 0x4 ;  /* 0x00000004ff048424 */ /* 0x000fe400078e00ff */
[----:B------:R-:W-:Y:S02]  /*0120*/  @!P0 IMAD.MOV.U32 R2, RZ, RZ, 0x4 ;  /* 0x00000004ff028424 */ /* 0x000fe400078e00ff */
[----:B------:R-:W-:-:S04]  /*0130*/  @!P0 IMAD.WIDE.U32 R4, R12, R4, c[0x0][0x580] ;  /* 0x000160000c048625 */ /* 0x000fc800078e0004 */
[C---:B------:R-:W-:Y:S01]  /*0140*/  @!P0 IMAD.WIDE.U32 R2, R12.reuse, R2, c[0x0][0x578] ;  /* 0x00015e000c028625 */ /* 0x040fe200078e0002 */
[----:B------:R-:W3:Y:S04]  /*0150*/  @!P0 LDG.E R8, [R4.64] ;  /* 0x0000000604088981 */ /* 0x000ee8000c1e1900 */
[----:B------:R-:W3:Y:S01]  /*0160*/  @!P0 LDG.E R7, [R2.64] ;  /* 0x0000000602078981 */ /* 0x000ee2000c1e1900 */
[C---:B------:R-:W-:Y:S01]  /*0170*/  ISETP.NE.AND P5, PT, R12.reuse, RZ, PT ;  /* 0x000000ff0c00720c */ /* 0x040fe20003fa5270 */
[----:B------:R-:W1:Y:S01]  /*0180*/  S2UR UR4, SR_CTAID.X ;  /* 0x00000000000479c3 */ /* 0x000e620000002500 */
[C---:B------:R-:W-:Y:S02]  /*0190*/  ISETP.GE.U32.AND P4, PT, R12.reuse, 0x2, PT ;  /* 0x000000020c00780c */ /* 0x040fe40003f86070 */
[----:B------:R-:W-:-:S02]  /*01a0*/  ISETP.GE.U32.AND P3, PT, R12, 0x4, PT ;  /* 0x000000040c00780c */ /* 0x000fc40003f66070 */
[C---:B------:R-:W-:Y:S02]  /*01b0*/  ISETP.GE.U32.AND P2, PT, R12.reuse, 0x8, PT ;  /* 0x000000080c00780c */ /* 0x040fe40003f46070 */
[----:B------:R-:W-:Y:S01]  /*01c0*/  ISETP.GE.U32.AND P1, PT, R12, 0x10, PT ;  /* 0x000000100c00780c */ /* 0x000fe20003f26070 */
[----:B---3--:R-:W-:-:S05]  /*01d0*/  IMAD R4, R8, R7, RZ ;  /* 0x0000000708047224 */ /* 0x008fca00078e02ff */
[----:B------:R-:W3:Y:S02]  /*01e0*/  SHFL.UP PT, R0, R4, 0x1, RZ ;  /* 0x0420000004007989 */ /* 0x000ee400000e00ff */
[----:B---3--:R-:W-:-:S05]  /*01f0*/  SEL R0, R0, RZ, P5 ;  /* 0x000000ff00007207 */ /* 0x008fca0002800000 */
[----:B------:R-:W-:-:S05]  /*0200*/  IMAD.IADD R4, R4, 0x1, R0 ;  /* 0x0000000104047824 */ /* 0x000fca00078e0200 */
        /* <DEDUP_REMOVED lines=12> */
[----:B------:R-:W3:Y:S02]  /*02d0*/  SHFL.IDX PT, R6, R4, 0x1f, 0x1f ;  /* 0x03e01f0004067f89 */ /* 0x000ee400000e0000 */
[----:B---3--:R-:W-:-:S04]  /*02e0*/  IMAD R6, R6, c[0x0][0x538], RZ ;  /* 0x00014e0006067a24 */ /* 0x008fc800078e02ff */
[----:B------:R-:W-:Y:S01]  /*02f0*/  IMAD.MOV.U32 R0, RZ, RZ, R6 ;  /* 0x000000ffff007224 */ /* 0x000fe200078e0006 */
[----:B-1----:R-:W-:-:S13]  /*0300*/  ISETP.GT.AND P0, PT, R6, UR4, PT ;  /* 0x0000000406007c0c */ /* 0x002fda000bf04270 */
[----:B------:R-:W-:Y:S05]  /*0310*/  @P0 BRA `(.L_x_122) ;  /* 0x0000027000000947 */ /* 0x000fea0003800000 */
[----:B------:R-:W-:Y:S02]  /*0320*/  MOV R6, R0 ;  /* 0x0000000000067202 */ /* 0x000fe40000000f00 */
[----:B------:R-:W-:-:S04]  /*0330*/  MOV R9, RZ ;  /* 0x000000ff00097202 */ /* 0x000fc80000000f00 */
.L_x_126:
[----:B------:R-:W-:-:S04]  /*0340*/  IADD3 R0, R9, 0x1f, RZ ;  /* 0x0000001f09007810 */ /* 0x000fc80007ffe0ff */
[----:B------:R-:W-:-:S13]  /*0350*/  ISETP.GE.AND P0, PT, R0, c[0x0][0x53c], PT ;  /* 0x00014f0000007a0c */ /* 0x000fda0003f06270 */
[----:B------:R-:W-:Y:S05]  /*0360*/  @P0 BRA `(.L_x_123) ;  /* 0x0000074000000947 */ /* 0x000fea0003800000 */
[----:B------:R-:W-:Y:S01]  /*0370*/  MOV R9, R0 ;  /* 0x0000000000097202 */ /* 0x000fe20000000f00 */
[----:B------:R-:W-:Y:S01]  /*0380*/  IMAD.MOV.U32 R7, RZ, RZ, RZ ;  /* 0x000000ffff077224 */ /* 0x000fe200078e00ff */
[----:B------:R-:W-:Y:S02]  /*0390*/  MOV R8, RZ ;  /* 0x000000ff00087202 */ /* 0x000fe40000000f00 */
[----:B------:R-:W-:-:S04]  /*03a0*/  IADD3 R0, R12, R9, RZ ;  /* 0x000000090c007210 */ /* 0x000fc80007ffe0ff */
[----:B------:R-:W-:-:S13]  /*03b0*/  ISETP.GE.OR P0, PT, R0, c[0x0][0x53c], !P6 ;  /* 0x00014f0000007a0c */ /* 0x000fda0007706670 */
[----:B------:R-:W-:Y:S01]  /*03c0*/  @!P0 MOV R2, 0x4 ;  /* 0x0000000400028802 */ /* 0x000fe20000000f00 */
[----:B------:R-:W-:-:S04]  /*03d0*/  @!P0 IMAD.MOV.U32 R3, RZ, RZ, 0x4 ;  /* 0x00000004ff038424 */ /* 0x000fc800078e00ff */
[----:B------:R-:W-:-:S04]  /*03e0*/  @!P0 IMAD.WIDE R4, R0, R2, c[0x0][0x580] ;  /* 0x0001600000048625 */ /* 0x000fc800078e0202 */
[----:B------:R-:W-:Y:S01]  /*03f0*/  @!P0 IMAD.WIDE R2, R0, R3, c[0x0][0x578] ;  /* 0x00015e0000028625 */ /* 0x000fe200078e0203 */
[----:B------:R-:W3:Y:S04]  /*0400*/  @!P0 LDG.E R8, [R4.64] ;  /* 0x0000000604088981 */ /* 0x000ee8000c1e1900 */
[----:B------:R-:W3:Y:S02]  /*0410*/  @!P0 LDG.E R7, [R2.64] ;  /* 0x0000000602078981 */ /* 0x000ee4000c1e1900 */
[----:B---3--:R-:W-:Y:S01]  /*0420*/  IMAD R5, R8, R7, RZ ;  /* 0x0000000708057224 */ /* 0x008fe200078e02ff */
[----:B------:R-:W-:Y:S05]  /*0430*/  BRA.DIV ~URZ, `(.L_x_124) ;  /* 0x0000c3a27f007947 */ /* 0x000fea000b800000 */
[----:B------:R1:W3:Y:S02]  /*0440*/  SHFL.UP PT, R0, R5, 0x1, RZ ;  /* 0x0420000005007989 */ /* 0x0002e400000e00ff */
.L_x_204:
[----:B---3--:R-:W-:-:S04]  /*0450*/  SEL R0, R0, RZ, P5 ;  /* 0x000000ff00007207 */ /* 0x008fc80002800000 */
[----:B-1----:R-:W-:Y:S01]  /*0460*/  IADD3 R5, R5, R0, RZ ;  /* 0x0000000005057210 */ /* 0x002fe20007ffe0ff */
[----:B------:R-:W-:Y:S05]  /*0470*/  BRA.DIV ~URZ, `(.L_x_125) ;  /* 0x0000c3c27f007947 */ /* 0x000fea000b800000 */
[----:B------:R-:W1:Y:S02]  /*0480*/  SHFL.UP PT, R0, R5, 0x2, RZ ;  /* 0x0440000005007989 */ /* 0x000e6400000e00ff */
[----:B-1----:R-:W-:-:S05]  /*0490*/  SEL R0, R0, RZ, P4 ;  /* 0x000000ff00007207 */ /* 0x002fca0002000000 */
[----:B------:R-:W-:-:S05]  /*04a0*/  IMAD.IADD R0, R5, 0x1, R0 ;  /* 0x0000000105007824 */ /* 0x000fca00078e0200 */
        /* <DEDUP_REMOVED lines=9> */
[----:B------:R1:W3:Y:S02]  /*0540*/  SHFL.IDX PT, R0, R4, 0x1f, 0x1f ;  /* 0x03e01f0004007f89 */ /* 0x0002e400000e0000 */
.L_x_205:
[----:B---3--:R-:W-:-:S05]  /*0550*/  IMAD R0, R0, c[0x0][0x538], RZ ;  /* 0x00014e0000007a24 */ /* 0x008fca00078e02ff */
[----:B------:R-:W-:-:S04]  /*0560*/  IADD3 R6, R0, R6, RZ ;  /* 0x0000000600067210 */ /* 0x000fc80007ffe0ff */
[----:B------:R-:W-:-:S13]  /*0570*/  ISETP.GT.AND P0, PT, R6, UR4, PT ;  /* 0x0000000406007c0c */ /* 0x000fda000bf04270 */
[----:B-12---:R-:W-:Y:S05]  /*0580*/  @!P0 BRA `(.L_x_126) ;  /* 0xfffffdb000008947 */ /* 0x006fea000383ffff */
.L_x_122:
[----:B--2---:R-:W-:-:S05]  /*0590*/  IADD3 R236, -R0, R6, RZ ;  /* 0x0000000600ec7210 */ /* 0x004fca0007ffe1ff */
[----:B------:R-:W-:-:S05]  /*05a0*/  IMAD R0, R4, c[0x0][0x538], R236 ;  /* 0x00014e0004007a24 */ /* 0x000fca00078e02ec */
[----:B------:R-:W-:Y:S01]  /*05b0*/  ISETP.GT.AND P0, PT, R0, UR4, PT ;  /* 0x0000000400007c0c */ /* 0x000fe2000bf04270 */
[----:B------:R-:W-:-:S12]  /*05c0*/  BRA.DIV ~URZ, `(.L_x_127) ;  /* 0x0000c4227f007947 */ /* 0x000fd8000b800000 */
[----:B------:R-:W-:-:S04]  /*05d0*/  VOTE.ANY R6, PT, !P0 ;  /* 0x0000000000067806 */ /* 0x000fc800040e0100 */
.L_x_206:
[----:B------:R1:W2:Y:S01]  /*05e0*/  POPC R239, R6 ;  /* 0x0000000600ef7309 */ /* 0x0002a20000000000 */
[----:B------:R-:W-:Y:S05]  /*05f0*/  BRA.DIV ~URZ, `(.L_x_128) ;  /* 0x0000c4427f007947 */ /* 0x000fea000b800000 */
[----:B--2---:R-:W2:Y:S04]  /*0600*/  SHFL.IDX PT, R11, R8, R239, 0x1f ;  /* 0x00001fef080b7589 */ /* 0x004ea800000e0000 */
[----:B------:R3:W4:Y:S02]  /*0610*/  SHFL.IDX PT, R10, R7, R239, 0x1f ;  /* 0x00001fef070a7589 */ /* 0x00072400000e0000 */
[----:B---3--:R-:W-:Y:S02]  /*0620*/  MOV R7, RZ ;  /* 0x000000ff00077202 */ /* 0x008fe40000000f00 */
.L_x_207:
[----:B--2-4-:R-:W-:Y:S01]  /*0630*/  ISETP.NE.AND P0, PT, R6, RZ, PT ;  /* 0x000000ff0600720c */ /* 0x014fe20003f05270 */
[----:B------:R-:W-:-:S12]  /*0640*/  BSSY B0, `(.L_x_129) ;  /* 0x0000005000007945 */ /* 0x000fd80003800000 */
[----:B------:R-:W-:Y:S05]  /*0650*/  @!P0 BRA `(.L_x_130) ;  /* 0x0000003000008947 */ /* 0x000fea0003800000 */
[----:B------:R-:W-:Y:S01]  /*0660*/  IADD3 R3, R239, -0x1, RZ ;  /* 0xffffffffef037810 */ /* 0x000fe20007ffe0ff */
[----:B------:R-:W-:Y:S05]  /*0670*/  BRA.DIV ~URZ, `(.L_x_131) ;  /* 0x0000c4a27f007947 */ /* 0x000fea000b800000 */
[----:B------:R2:W3:Y:S02]  /*0680*/  SHFL.IDX PT, R7, R4, R3, 0x1f ;  /* 0x00001f0304077589 */ /* 0x0004e400000e0000 */
.L_x_130:
[----:B------:R-:W-:Y:S05]  /*0690*/  BSYNC B0 ;  /* 0x0000000000007941 */ /* 0x000fea0003800000 */
.L_x_129:
[----:B------:R-:W-:Y:S01]  /*06a0*/  IABS R0, R11 ;  /* 0x0000000b00007213 */ /* 0x000fe20000000000 */
[----:B---3--:R-:W-:Y:S02]  /*06b0*/  IMAD R236, R7, c[0x0][0x538], R236 ;  /* 0x00014e0007ec7a24 */ /* 0x008fe400078e02ec */
[----:B------:R-:W-:Y:S02]  /*06c0*/  IMAD.IADD R239, R239, 0x1, R9 ;  /* 0x00000001efef7824 */ /* 0x000fe400078e0209 */
[----:B------:R-:W-:Y:S01]  /*06d0*/  IMAD.MOV.U32 R5, RZ, RZ, R0 ;  /* 0x000000ffff057224 */ /* 0x000fe200078e0000 */
[----:B------:R-:W-:Y:S02]  /*06e0*/  IABS R0, R10 ;  /* 0x0000000a00007213 */ /* 0x000fe40000000000 */
[----:B------:R-:W-:Y:S01]  /*06f0*/  IADD3 R237, -R236, UR4, RZ ;  /* 0x00000004eced7c10 */ /* 0x000fe2000fffe1ff */
[----:B------:R-:W3:Y:S02]  /*0700*/  I2F.RP R2, R5 ;  /* 0x0000000500027306 */ /* 0x000ee40000209400 */
[----:B------:R-:W-:Y:S01]  /*0710*/  IMAD.MOV.U32 R7, RZ, RZ, R0 ;  /* 0x000000ffff077224 */ /* 0x000fe200078e0000 */
[----:B-1----:R-:W-:-:S02]  /*0720*/  IABS R6, R237 ;  /* 0x000000ed00067213 */ /* 0x002fc40000000000 */
[----:B------:R-:W-:-:S03]  /*0730*/  IABS R0, R11 ;  /* 0x0000000b00007213 */ /* 0x000fc60000000000 */
[----:B------:R-:W-:Y:S01]  /*0740*/  I2F.RP R8, R7 ;  /* 0x0000000700087306 */ /* 0x000fe20000209400 */
[----:B------:R-:W-:-:S07]  /*0750*/  IADD3 R0, RZ, -R0, RZ ;  /* 0x80000000ff007210 */ /* 0x000fce0007ffe0ff */
[----:B---3--:R-:W1:Y:S02]  /*0760*/  MUFU.RCP R2, R2 ;  /* 0x0000000200027308 */ /* 0x008e640000001000 */
[----:B-1----:R-:W-:-:S06]  /*0770*/  IADD3 R2, R2, 0xffffffe, RZ ;  /* 0x0ffffffe02027810 */ /* 0x002fcc0007ffe0ff */
[----:B--2---:R-:W1:Y:S02]  /*0780*/  F2I.FTZ.U32.TRUNC.NTZ R3, R2 ;  /* 0x0000000200037305 */ /* 0x004e64000021f000 */
[----:B-1----:R-:W-:-:S04]  /*0790*/  IMAD.MOV R2, RZ, RZ, -R3 ;  /* 0x000000ffff027224 */ /* 0x002fc800078e0a03 */
[----:B------:R-:W-:Y:S02]  /*07a0*/  IMAD R4, R2, R5, RZ ;  /* 0x0000000502047224 */ /* 0x000fe400078e02ff */
[----:B------:R-:W-:-:S04]  /*07b0*/  IMAD.MOV.U32 R2, RZ, RZ, RZ ;  /* 0x000000ffff027224 */ /* 0x000fc800078e00ff */
[----:B------:R-:W-:-:S04]  /*07c0*/  IMAD.HI.U32 R2, R3, R4, R2 ;  /* 0x0000000403027227 */ /* 0x000fc800078e0002 */
[----:B------:R-:W-:-:S04]  /*07d0*/  IMAD.MOV.U32 R3, RZ, RZ, R6 ;  /* 0x000000ffff037224 */ /* 0x000fc800078e0006 */
[----:B------:R-:W-:-:S04]  /*07e0*/  IMAD.HI.U32 R2, R2, R3, RZ ;  /* 0x0000000302027227 */ /* 0x000fc800078e00ff */
[----:B------:R-:W-:Y:S02]  /*07f0*/  IMAD R0, R2, R0, R3 ;  /* 0x0000000002007224 */ /* 0x000fe400078e0203 */
[----:B------:R-:W1:Y:S03]  /*0800*/  MUFU.RCP R3, R8 ;  /* 0x0000000800037308 */ /* 0x000e660000001000 */
[----:B------:R-:W-:-:S13]  /*0810*/  ISETP.GT.U32.AND P1, PT, R5, R0, PT ;  /* 0x000000000500720c */ /* 0x000fda0003f24070 */
[----:B------:R-:W-:Y:S01]  /*0820*/  @!P1 IMAD.IADD R0, R0, 0x1, -R5 ;  /* 0x0000000100009824 */ /* 0x000fe200078e0a05 */
[----:B-1----:R-:W-:Y:S02]  /*0830*/  IADD3 R3, R3, 0xffffffe, RZ ;  /* 0x0ffffffe03037810 */ /* 0x002fe40007ffe0ff */
[----:B------:R-:W-:Y:S02]  /*0840*/  @!P1 IADD3 R2, R2, 0x1, RZ ;  /* 0x0000000102029810 */ /* 0x000fe40007ffe0ff */
[----:B------:R-:W-:Y:S02]  /*0850*/  ISETP.GE.U32.AND P2, PT, R0, R5, PT ;  /* 0x000000050000720c */ /* 0x000fe40003f46070 */
[----:B------:R-:W1:Y:S01]  /*0860*/  F2I.FTZ.U32.TRUNC.NTZ R3, R3 ;  /* 0x0000000300037305 */ /* 0x000e62000021f000 */
[----:B------:R-:W-:Y:S02]  /*0870*/  LOP3.LUT R0, R237, R11, RZ, 0x3c, !PT ;  /* 0x0000000bed007212 */ /* 0x000fe400078e3cff */
[----:B------:R-:W-:-:S02]  /*0880*/  ISETP.NE.AND P1, PT, R11, RZ, PT ;  /* 0x000000ff0b00720c */ /* 0x000fc40003f25270 */
[----:B------:R-:W-:-:S06]  /*0890*/  ISETP.GE.AND P0, PT, R0, RZ, PT ;  /* 0x000000ff0000720c */ /* 0x000fcc0003f06270 */
[----:B------:R-:W-:Y:S02]  /*08a0*/  @P2 IADD3 R2, R2, 0x1, RZ ;  /* 0x0000000102022810 */ /* 0x000fe40007ffe0ff */
[----:B-1----:R-:W-:-:S03]  /*08b0*/  IADD3 R0, RZ, -R3, RZ ;  /* 0x80000003ff007210 */ /* 0x002fc60007ffe0ff */
[----:B------:R-:W-:Y:S01]  /*08c0*/  IMAD.MOV.U32 R4, RZ, RZ, R2 ;  /* 0x000000ffff047224 */ /* 0x000fe200078e0002 */
[----:B------:R-:W-:-:S03]  /*08d0*/  MOV R2, RZ ;  /* 0x000000ff00027202 */ /* 0x000fc60000000f00 */
[----:B------:R-:W-:Y:S01]  /*08e0*/  @!P0 IMAD.MOV R4, RZ, RZ, -R4 ;  /* 0x000000ffff048224 */ /* 0x000fe200078e0a04 */
[----:B------:R-:W-:Y:S01]  /*08f0*/  @!P1 LOP3.LUT R4, RZ, R11, RZ, 0x33, !PT ;  /* 0x0000000bff049212 */ /* 0x000fe200078e33ff */
[----:B------:R-:W-:Y:S01]  /*0900*/  IMAD.MOV.U32 R5, RZ, RZ, R0 ;  /* 0x000000ffff057224 */ /* 0x000fe200078e0000 */
[----:B------:R-:W-:Y:S02]  /*0910*/  IABS R0, R10 ;  /* 0x0000000a00007213 */ /* 0x000fe40000000000 */
[----:B------:R-:W-:Y:S01]  /*0920*/  IABS R8, R4 ;  /* 0x0000000400087213 */ /* 0x000fe20000000000 */
[----:B------:R-:W-:Y:S02]  /*0930*/  IMAD R5, R5, R7, RZ ;  /* 0x0000000705057224 */ /* 0x000fe400078e02ff */
[----:B------:R-:W-:Y:S02]  /*0940*/  IMAD.MOV R6, RZ, RZ, -R0 ;  /* 0x000000ffff067224 */ /* 0x000fe400078e0a00 */
[----:B------:R-:W-:-:S04]  /*0950*/  IMAD.HI.U32 R0, R3, R5, R2 ;  /* 0x0000000503007227 */ /* 0x000fc800078e0002 */
[----:B------:R-:W-:Y:S02]  /*0960*/  IMAD.MOV.U32 R2, RZ, RZ, R8 ;  /* 0x000000ffff027224 */ /* 0x000fe400078e0008 */
[----:B------:R-:W-:Y:S02]  /*0970*/  IMAD.MOV.U32 R3, RZ, RZ, R6 ;  /* 0x000000ffff037224 */ /* 0x000fe400078e0006 */
[----:B------:R-:W-:-:S04]  /*0980*/  IMAD.HI.U32 R0, R0, R2, RZ ;  /* 0x0000000200007227 */ /* 0x000fc800078e00ff */
[----:B------:R-:W-:Y:S02]  /*0990*/  IMAD R2, R0, R3, R2 ;  /* 0x0000000300027224 */ /* 0x000fe400078e0202 */
[----:B------:R-:W-:-:S03]  /*09a0*/  IMAD R3, R4, R11, RZ ;  /* 0x0000000b04037224 */ /* 0x000fc600078e02ff */
[----:B------:R-:W-:Y:S02]  /*09b0*/  ISETP.GT.U32.AND P1, PT, R7, R2, PT ;  /* 0x000000020700720c */ /* 0x000fe40003f24070 */
[----:B------:R-:W-:-:S11]  /*09c0*/  IADD3 R237, R237, -R3, RZ ;  /* 0x80000003eded7210 */ /* 0x000fd60007ffe0ff */
[----:B------:R-:W-:Y:S01]  /*09d0*/  @!P1 IMAD.IADD R2, R2, 0x1, -R7 ;  /* 0x0000000102029824 */ /* 0x000fe200078e0a07 */
[----:B------:R-:W-:Y:S02]  /*09e0*/  @!P1 IADD3 R0, R0, 0x1, RZ ;  /* 0x0000000100009810 */ /* 0x000fe40007ffe0ff */
[----:B------:R-:W-:Y:S02]  /*09f0*/  ISETP.NE.AND P1, PT, R10, RZ, PT ;  /* 0x000000ff0a00720c */ /* 0x000fe40003f25270 */
[----:B------:R-:W-:Y:S02]  /*0a00*/  ISETP.GE.U32.AND P2, PT, R2, R7, PT ;  /* 0x000000070200720c */ /* 0x000fe40003f46070 */
[----:B------:R-:W-:-:S04]  /*0a10*/  LOP3.LUT R2, R4, R10, RZ, 0x3c, !PT ;  /* 0x0000000a04027212 */ /* 0x000fc800078e3cff */
[----:B------:R-:W-:-:S07]  /*0a20*/  ISETP.GE.AND P0, PT, R2, RZ, PT ;  /* 0x000000ff0200720c */ /* 0x000fce0003f06270 */
[----:B------:R-:W-:-:S06]  /*0a30*/  @P2 IADD3 R0, R0, 0x1, RZ ;  /* 0x0000000100002810 */ /* 0x000fcc0007ffe0ff */
[----:B------:R-:W-:Y:S02]  /*0a40*/  @!P0 IADD3 R0, -R0, RZ, RZ ;  /* 0x000000ff00008210 */ /* 0x000fe40007ffe1ff */
[----:B------:R-:W-:-:S05]  /*0a50*/  @!P1 LOP3.LUT R0, RZ, R10, RZ, 0x33, !PT ;  /* 0x0000000aff009212 */ /* 0x000fca00078e33ff */
[--C-:B------:R-:W-:Y:S02]  /*0a60*/  IMAD.MOV R2, RZ, RZ, -R0.reuse ;  /* 0x000000ffff027224 */ /* 0x100fe400078e0a00 */
[C---:B------:R-:W-:Y:S02]  /*0a70*/  IMAD R0, R10.reuse, 0x1000000, R0 ;  /* 0x010000000a007824 */ /* 0x040fe400078e0200 */
[----:B------:R-:W-:-:S04]  /*0a80*/  IMAD R2, R10, R2, R4 ;  /* 0x000000020a027224 */ /* 0x000fc800078e0204 */
[----:B------:R-:W-:Y:S01]  /*0a90*/  IMAD R238, R2, 0x10000, R0 ;  /* 0x0001000002ee7824 */ /* 0x000fe200078e0200 */
[----:B------:R-:W-:Y:S05]  /*0aa0*/  BRA `(.L_x_132) ;  /* 0x0000004000007947 */ /* 0x000fea0003800000 */
.L_x_123:
[----:B--2---:R-:W-:Y:S01]  /*0ab0*/  IMAD.MOV.U32 R237, RZ, RZ, RZ ;  /* 0x000000ffffed7224 */ /* 0x004fe200078e00ff */
[----:B------:R-:W-:Y:S01]  /*0ac0*/  MOV R238, RZ ;  /* 0x000000ff00ee7202 */ /* 0x000fe20000000f00 */
[----:B------:R-:W-:Y:S01]  /*0ad0*/  IMAD.U32 R236, RZ, RZ, UR4 ;  /* 0x00000004ffec7e24 */ /* 0x000fe2000f8e00ff */
[----:B------:R-:W-:Y:S02]  /*0ae0*/  MOV R239, c[0x0][0x53c] ;  /* 0x00014f0000ef7a02 */ /* 0x000fe40000000f00 */
.L_x_132:
[----:B------:R-:W-:Y:S01]  /*0af0*/  ISETP.NE.AND P0, PT, R12, RZ, PT ;  /* 0x000000ff0c00720c */ /* 0x000fe20003f05270 */
[----:B------:R-:W-:-:S12]  /*0b00*/  WARPSYNC 0xffffffff ;  /* 0xffffffff00007948 */ /* 0x000fd80003800000 */
[----:B------:R1:W-:Y:S04]  /*0b10*/  @!P0 STS.128 [0xf100], R236 ;  /* 0x00f100ecff008388 */ /* 0x0003e80000000c00 */
[----:B------:R-:W-:Y:S06]  /*0b20*/  BAR.ARV 0x5, 0x100 ;  /* 0x0144000000007b1d */ /* 0x000fec0000002000 */
.L_x_121:
[----:B-12---:R-:W-:-:S13]  /*0b30*/  ISETP.GE.AND P0, PT, R239, c[0x0][0x53c], PT ;  /* 0x00014f00ef007a0c */ /* 0x006fda0003f06270 */
[----:B------:R-:W-:Y:S05]  /*0b40*/  @P0 EXIT ;  /* 0x000000000000094d */ /* 0x000fea0003800000 */
[----:B------:R-:W1:Y:S02]  /*0b50*/  S2R R15, SR_TID.X ;  /* 0x00000000000f7919 */ /* 0x000e640000002100 */
[----:B-1----:R-:W-:-:S04]  /*0b60*/  SHF.R.S32.HI R7, RZ, 0x1f, R15 ;  /* 0x0000001fff077819 */ /* 0x002fc8000001140f */
[CC--:B------:R-:W-:Y:S02]  /*0b70*/  LEA.HI R2, R7.reuse, R15.reuse, RZ, 0x4 ;  /* 0x0000000f07027211 */ /* 0x0c0fe400078f20ff */
[----:B------:R-:W-:Y:S02]  /*0b80*/  LEA.HI R14, R7, R15, RZ, 0x2 ;  /* 0x0000000f070e7211 */ /* 0x000fe400078f10ff */
[----:B------:R-:W-:Y:S02]  /*0b90*/  SHF.R.S32.HI R3, RZ, 0x4, R2 ;  /* 0x00000004ff037819 */ /* 0x000fe40000011402 */
[--C-:B------:R-:W-:Y:S02]  /*0ba0*/  SHF.R.S32.HI R8, RZ, 0x2, R14.reuse ;  /* 0x00000002ff087819 */ /* 0x100fe4000001140e */
[----:B------:R-:W-:Y:S02]  /*0bb0*/  LEA.HI R0, R2, R3, RZ, 0x1 ;  /* 0x0000000302007211 */ /* 0x000fe400078f08ff */
[----:B------:R-:W-:-:S02]  /*0bc0*/  SHF.R.S32.HI R4, RZ, 0x1f, R14 ;  /* 0x0000001fff047819 */ /* 0x000fc4000001140e */
[----:B------:R-:W-:Y:S02]  /*0bd0*/  LOP3.LUT R0, R0, 0xfffffffe, RZ, 0xc0, !PT ;  /* 0xfffffffe00007812 */ /* 0x000fe400078ec0ff */
[----:B------:R-:W-:Y:S02]  /*0be0*/  LEA.HI R10, R7, R15, RZ, 0x3 ;  /* 0x0000000f070a7211 */ /* 0x000fe400078f18ff */
[----:B------:R-:W-:Y:S01]  /*0bf0*/  LOP3.LUT R2, R2, 0xfffffff0, RZ, 0xc0, !PT ;  /* 0xfffffff002027812 */ /* 0x000fe200078ec0ff */
[----:B------:R-:W-:Y:S01]  /*0c00*/  IMAD.IADD R12, R3, 0x1, -R0 ;  /* 0x00000001030c7824 */ /* 0x000fe200078e0a00 */
[----:B------:R-:W-:Y:S02]  /*0c10*/  LEA.HI R0, R4, R8, RZ, 0x3 ;  /* 0x0000000804007211 */ /* 0x000fe400078f18ff */
[----:B------:R-:W-:Y:S01]  /*0c20*/  SHF.R.S32.HI R230, RZ, 0x3, R10 ;  /* 0x00000003ffe67819 */ /* 0x000fe2000001140a */
[----:B------:R-:W-:Y:S01]  /*0c30*/  IMAD.IADD R3, R15, 0x1, -R2 ;  /* 0x000000010f037824 */ /* 0x000fe200078e0a02 */
[----:B------:R-:W-:-:S02]  /*0c40*/  LOP3.LUT R234, R10, 0xfffffff8, RZ, 0xc0, !PT ;  /* 0xfffffff80aea7812 */ /* 0x000fc400078ec0ff */
[----:B------:R-:W-:Y:S01]  /*0c50*/  LOP3.LUT R0, R0, 0xfffffff8, RZ, 0xc0, !PT ;  /* 0xfffffff800007812 */ /* 0x000fe200078ec0ff */
[----:B------:R-:W-:Y:S01]  /*0c60*/  IMAD.SHL.U32 R2, R230, 0x40, RZ ;  /* 0x00000040e6027824 */ /* 0x000fe200078e00ff */
[----:B------:R-:W-:Y:S01]  /*0c70*/  SHF.R.S32.HI R4, RZ, 0x1f, R3 ;  /* 0x0000001fff047819 */ /* 0x000fe20000011403 */
[----:B------:R-:W-:Y:S01]  /*0c80*/  IMAD.IADD R234, R15, 0x1, -R234 ;  /* 0x000000010fea7824 */ /* 0x000fe200078e0aea */
[----:B------:R-:W-:Y:S01]  /*0c90*/  LEA.HI R9, R7, R15, RZ, 0x5 ;  /* 0x0000000f07097211 */ /* 0x000fe200078f28ff */
[----:B------:R-:W-:Y:S01]  /*0ca0*/  IMAD.IADD R8, R8, 0x1, -R0 ;  /* 0x0000000108087824 */ /* 0x000fe200078e0a00 */
[----:B------:R-:W-:Y:S01]  /*0cb0*/  LOP3.LUT R0, R2, 0x1c0, RZ, 0xc0, !PT ;  /* 0x000001c002007812 */ /* 0x000fe200078ec0ff */
[----:B------:R-:W-:Y:S01]  /*0cc0*/  IMAD.SHL.U32 R228, R234, 0x8, RZ ;  /* 0x00000008eae47824 */ /* 0x000fe200078e00ff */
[----:B------:R-:W-:Y:S01]  /*0cd0*/  LEA.HI R13, R4, R3, RZ, 0x3 ;  /* 0x00000003040d7211 */ /* 0x000fe200078f18ff */
[----:B------:R-:W-:Y:S01]  /*0ce0*/  IMAD.SHL.U32 R4, R234, 0x40, RZ ;  /* 0x00000040ea047824 */ /* 0x000fe200078e00ff */
[----:B------:R-:W-:-:S02]  /*0cf0*/  SHF.R.U32.HI R6, RZ, 0x3, R0 ;  /* 0x00000003ff067819 */ /* 0x000fc40000011600 */
[----:B------:R-:W-:Y:S02]  /*0d00*/  LOP3.LUT R5, R0, 0x38, R228, 0xf8, !PT ;  /* 0x0000003800057812 */ /* 0x000fe400078ef8e4 */
[----:B------:R-:W-:Y:S02]  /*0d10*/  LOP3.LUT R2, R13, 0xfffffff8, RZ, 0xc0, !PT ;  /* 0xfffffff80d027812 */ /* 0x000fe400078ec0ff */
[----:B------:R-:W-:Y:S02]  /*0d20*/  LOP3.LUT R11, R5, R6, RZ, 0x3c, !PT ;  /* 0x00000006050b7212 */ /* 0x000fe400078e3cff */
[----:B------:R-:W-:Y:S01]  /*0d30*/  LOP3.LUT R0, R4, 0x1c0, RZ, 0xc0, !PT ;  /* 0x000001c004007812 */ /* 0x000fe200078ec0ff */
[----:B------:R-:W-:Y:S01]  /*0d40*/  IMAD.IADD R6, R3, 0x1, -R2 ;  /* 0x0000000103067824 */ /* 0x000fe200078e0a02 */
[----:B------:R-:W-:Y:S02]  /*0d50*/  LOP3.LUT R3, R9, 0xffffffe0, RZ, 0xc0, !PT ;  /* 0xffffffe009037812 */ /* 0x000fe400078ec0ff */
[----:B------:R-:W-:-:S02]  /*0d60*/  LOP3.LUT R4, R0, 0x8, R10, 0xf8, !PT ;  /* 0x0000000800047812 */ /* 0x000fc400078ef80a */
[----:B------:R-:W-:Y:S01]  /*0d70*/  SHF.R.U32.HI R2, RZ, 0x3, R0 ;  /* 0x00000003ff027819 */ /* 0x000fe20000011600 */
[----:B------:R-:W-:Y:S01]  /*0d80*/  IMAD.IADD R17, R15, 0x1, -R3 ;  /* 0x000000010f117824 */ /* 0x000fe200078e0a03 */
[--C-:B------:R-:W-:Y:S02]  /*0d90*/  SHF.R.S32.HI R203, RZ, 0x5, R9.reuse ;  /* 0x00000005ffcb7819 */ /* 0x100fe40000011409 */
[----:B------:R-:W-:Y:S02]  /*0da0*/  SHF.R.S32.HI R0, RZ, 0x1f, R9 ;  /* 0x0000001fff007819 */ /* 0x000fe40000011409 */
[----:B------:R-:W-:Y:S02]  /*0db0*/  LOP3.LUT R10, R4, R2, RZ, 0x3c, !PT ;  /* 0x00000002040a7212 */ /* 0x000fe400078e3cff */
[----:B------:R-:W-:Y:S02]  /*0dc0*/  LEA.HI R0, R0, R203, RZ, 0x3 ;  /* 0x000000cb00007211 */ /* 0x000fe400078f18ff */
[----:B------:R-:W-:-:S02]  /*0dd0*/  SHF.R.S32.HI R9, RZ, 0x1f, R17 ;  /* 0x0000001fff097819 */ /* 0x000fc40000011411 */
[----:B------:R-:W-:Y:S01]  /*0de0*/  LOP3.LUT R2, R14, 0xfffffffc, RZ, 0xc0, !PT ;  /* 0xfffffffc0e027812 */ /* 0x000fe200078ec0ff */
[----:B------:R-:W-:Y:S01]  /*0df0*/  IMAD.MOV.U32 R14, RZ, RZ, 0x20 ;  /* 0x00000020ff0e7424 */ /* 0x000fe200078e00ff */
[----:B------:R-:W-:Y:S02]  /*0e00*/  LOP3.LUT R0, R0, 0xffffff8, RZ, 0xc0, !PT ;  /* 0x0ffffff800007812 */ /* 0x000fe400078ec0ff */
[----:B------:R-:W-:Y:S01]  /*0e10*/  LEA.HI R9, R9, R17, RZ, 0x2 ;  /* 0x0000001109097211 */ /* 0x000fe200078f10ff */
[----:B------:R-:W-:Y:S01]  /*0e20*/  IMAD.IADD R5, R15, 0x1, -R2 ;  /* 0x000000010f057824 */ /* 0x000fe200078e0a02 */
[----:B------:R-:W-:Y:S01]  /*0e30*/  LOP3.LUT R4, R8, 0x1, RZ, 0xc0, !PT ;  /* 0x0000000108047812 */ /* 0x000fe200078ec0ff */
[----:B------:R-:W-:Y:S01]  /*0e40*/  IMAD.IADD R3, R203, 0x1, -R0 ;  /* 0x00000001cb037824 */ /* 0x000fe200078e0a00 */
[----:B------:R-:W-:Y:S02]  /*0e50*/  SHF.R.S32.HI R2, RZ, 0x2, R9 ;  /* 0x00000002ff027819 */ /* 0x000fe40000011409 */
[----:B------:R-:W-:-:S02]  /*0e60*/  LEA.HI R0, R5, R5, RZ, 0x1 ;  /* 0x0000000505007211 */ /* 0x000fc400078f08ff */
[----:B------:R-:W-:Y:S01]  /*0e70*/  LEA.HI R7, R7, R15, RZ, 0x6 ;  /* 0x0000000f07077211 */ /* 0x000fe200078f30ff */
[----:B------:R-:W-:Y:S01]  /*0e80*/  IMAD R16, R3, 0x10, R2 ;  /* 0x0000001003107824 */ /* 0x000fe200078e0202 */
[----:B------:R-:W-:Y:S01]  /*0e90*/  ISETP.NE.U32.AND P0, PT, R4, 0x1, PT ;  /* 0x000000010400780c */ /* 0x000fe20003f05070 */
[----:B------:R-:W-:Y:S01]  /*0ea0*/  IMAD.SHL.U32 R2, R6, 0x40, RZ ;  /* 0x0000004006027824 */ /* 0x000fe200078e00ff */
[----:B------:R-:W-:Y:S01]  /*0eb0*/  LOP3.LUT R3, R0, 0x1ffffffe, RZ, 0xc0, !PT ;  /* 0x1ffffffe00037812 */ /* 0x000fe200078ec0ff */
[C---:B------:R-:W-:Y:S01]  /*0ec0*/  IMAD.SHL.U32 R4, R8.reuse, 0x40, RZ ;  /* 0x0000004008047824 */ /* 0x040fe200078e00ff */
[----:B------:R-:W-:Y:S01]  /*0ed0*/  R2P PR, R8, 0x6 ;  /* 0x0000000608007804 */ /* 0x000fe20000000000 */
[----:B------:R-:W-:Y:S01]  /*0ee0*/  IMAD.SHL.U32 R7, R7, 0x8, RZ ;  /* 0x0000000807077824 */ /* 0x000fe200078e00ff */
[C---:B------:R-:W-:Y:S01]  /*0ef0*/  LOP3.LUT P4, RZ, R6.reuse, 0x2, RZ, 0xc0, !PT ;  /* 0x0000000206ff7812 */ /* 0x040fe2000788c0ff */
[----:B------:R-:W-:Y:S01]  /*0f00*/  IMAD.IADD R8, R5, 0x1, -R3 ;  /* 0x0000000105087824 */ /* 0x000fe200078e0a03 */
[----:B------:R-:W-:Y:S01]  /*0f10*/  LOP3.LUT P3, RZ, R6, 0x4, RZ, 0xc0, !PT ;  /* 0x0000000406ff7812 */ /* 0x000fe2000786c0ff */
[----:B------:R-:W-:Y:S01]  /*0f20*/  IMAD.SHL.U32 R6, R12, 0x8, RZ ;  /* 0x000000080c067824 */ /* 0x000fe200078e00ff */
[----:B------:R-:W-:Y:S01]  /*0f30*/  LOP3.LUT R2, R2, 0x1c0, RZ, 0xc0, !PT ;  /* 0x000001c002027812 */ /* 0x000fe200078ec0ff */
[----:B------:R-:W-:Y:S01]  /*0f40*/  IMAD.MOV.U32 R15, RZ, RZ, 0x10 ;  /* 0x00000010ff0f7424 */ /* 0x000fe200078e00ff */
[----:B------:R-:W-:Y:S01]  /*0f50*/  LOP3.LUT R3, R4, 0x1c0, RZ, 0xc0, !PT ;  /* 0x000001c004037812 */ /* 0x000fe200078ec0ff */
[----:B------:R-:W-:Y:S01]  /*0f60*/  IMAD R0, R12, 0x200, R10 ;  /* 0x000002000c007824 */ /* 0x000fe200078e020a */
[----:B------:R-:W-:Y:S01]  /*0f70*/  LOP3.LUT R11, R11, 0x7ffffe00, R7, 0xf8, !PT ;  /* 0x7ffffe000b0b7812 */ /* 0x000fe200078ef807 */
[----:B------:R-:W-:Y:S01]  /*0f80*/  IMAD R7, R203, 0x200, R5 ;  /* 0x00000200cb077824 */ /* 0x000fe200078e0205 */
[----:B------:R-:W-:Y:S01]  /*0f90*/  LOP3.LUT R6, R2, 0x8, R6, 0xf8, !PT ;  /* 0x0000000802067812 */ /* 0x000fe200078ef806 */
[----:B------:R-:W-:Y:S01]  /*0fa0*/  STL [R1+0x2c], R16 ;  /* 0x00002c1001007387 */ /* 0x000fe20000100800 */
[----:B------:R-:W-:Y:S01]  /*0fb0*/  SHF.R.U32.HI R5, RZ, 0x3, R2 ;  /* 0x00000003ff057819 */ /* 0x000fe20000011602 */
[----:B------:R-:W-:Y:S01]  /*0fc0*/  IMAD.SHL.U32 R207, R11, 0x2, RZ ;  /* 0x000000020bcf7824 */ /* 0x000fe200078e00ff */
[----:B------:R-:W-:-:S02]  /*0fd0*/  LEA.HI R2, R3, R3, RZ, 0x1d ;  /* 0x0000000303027211 */ /* 0x000fc400078fe8ff */
[----:B------:R-:W-:Y:S02]  /*0fe0*/  SEL R4, R15, 0xfffffff0, !P4 ;  /* 0xfffffff00f047807 */ /* 0x000fe40006000000 */
[----:B------:R-:W-:Y:S01]  /*0ff0*/  SEL R3, R14, 0xffffffe0, !P3 ;  /* 0xffffffe00e037807 */ /* 0x000fe20005800000 */
[----:B------:R-:W-:Y:S01]  /*1000*/  IMAD.U32 R7, R7, 0x2, R2 ;  /* 0x0000000207077824 */ /* 0x000fe200078e0002 */
[----:B------:R-:W-:Y:S01]  /*1010*/  LOP3.LUT R5, R6, R5, RZ, 0x3c, !PT ;  /* 0x0000000506057212 */ /* 0x000fe200078e3cff */
[----:B------:R-:W-:Y:S01]  /*1020*/  IMAD.SHL.U32 R6, R13, 0x40, RZ ;  /* 0x000000400d067824 */ /* 0x000fe200078e00ff */
[----:B------:R-:W-:Y:S01]  /*1030*/  LOP3.LUT R2, R9, 0x7ffffffc, RZ, 0xc0, !PT ;  /* 0x7ffffffc09027812 */ /* 0x000fe200078ec0ff */
[----:B------:R-:W-:Y:S01]  /*1040*/  IMAD.MOV.U32 R9, RZ, RZ, 0x40 ;  /* 0x00000040ff097424 */ /* 0x000fe200078e00ff */
[----:B------:R-:W-:Y:S01]  /*1050*/  LEA R12, R7, 0x80, 0x1 ;  /* 0x00000080070c7811 */ /* 0x000fe200078e08ff */
[----:B------:R-:W-:Y:S01]  /*1060*/  IMAD.IADD R4, R4, 0x1, R3 ;  /* 0x0000000104047824 */ /* 0x000fe200078e0203 */
[----:B------:R-:W-:Y:S01]  /*1070*/  LOP3.LUT R3, R5, 0x7ffffe00, R6, 0xf8, !PT ;  /* 0x7ffffe0005037812 */ /* 0x000fe200078ef806 */
[----:B------:R-:W-:Y:S01]  /*1080*/  IMAD.IADD R2, R17, 0x1, -R2 ;  /* 0x0000000111027824 */ /* 0x000fe200078e0a02 */
[----:B------:R-:W-:Y:S01]  /*1090*/  SEL R6, R14, 0xffffffe0, !P1 ;  /* 0xffffffe00e067807 */ /* 0x000fe20004800000 */
[----:B------:R-:W-:Y:S01]  /*10a0*/  STL [R1+0x8], R12 ;  /* 0x0000080c01007387 */ /* 0x000fe20000100800 */
[----:B------:R-:W-:Y:S01]  /*10b0*/  SEL R5, R9, 0xffffffc0, !P2 ;  /* 0xffffffc009057807 */ /* 0x000fe20005000000 */
[----:B------:R-:W-:Y:S01]  /*10c0*/  IMAD.SHL.U32 R244, R2, 0x2, RZ ;  /* 0x0000000202f47824 */ /* 0x000fe200078e00ff */
[----:B------:R-:W-:Y:S01]  /*10d0*/  IADD3 R7, R12, -0x10, RZ ;  /* 0xfffffff00c077810 */ /* 0x000fe20007ffe0ff */
[----:B------:R-:W-:Y:S01]  /*10e0*/  IMAD R2, R8, 0x8, R16 ;  /* 0x0000000808027824 */ /* 0x000fe200078e0210 */
[----:B------:R-:W-:Y:S01]  /*10f0*/  LEA R197, R3, 0x100, 0x1 ;  /* 0x0000010003c57811 */ /* 0x000fe200078e08ff */
[C---:B------:R-:W-:Y:S01]  /*1100*/  IMAD.IADD R10, R12.reuse, 0x1, R6 ;  /* 0x000000010c0a7824 */ /* 0x040fe200078e0206 */
[C---:B------:R-:W-:Y:S01]  /*1110*/  @P0 IADD3 R7, R12.reuse, 0x10, RZ ;  /* 0x000000100c070810 */ /* 0x040fe20007ffe0ff */
[----:B------:R-:W-:Y:S01]  /*1120*/  IMAD.IADD R8, R12, 0x1, R5 ;  /* 0x000000010c087824 */ /* 0x000fe200078e0205 */
[----:B------:R1:W-:Y:S01]  /*1130*/  STL [R1+0x30], R2 ;  /* 0x0000300201007387 */ /* 0x0003e20000100800 */
[----:B------:R-:W-:Y:S01]  /*1140*/  LEA R111, R0, 0x8100, 0x1 ;  /* 0x00008100006f7811 */ /* 0x000fe200078e08ff */
[----:B------:R-:W-:Y:S01]  /*1150*/  IMAD R203, R203, 0x800, R197 ;  /* 0x00000800cbcb7824 */ /* 0x000fe200078e02c5 */
[----:B------:R-:W-:Y:S01]  /*1160*/  SEL R0, R9, 0xffffffc0, !P3 ;  /* 0xffffffc009007807 */ /* 0x000fe20005800000 */
[----:B------:R-:W-:Y:S01]  /*1170*/  STL [R1+0x14], R10 ;  /* 0x0000140a01007387 */ /* 0x000fe20000100800 */
[--C-:B------:R-:W-:Y:S01]  /*1180*/  IMAD.IADD R3, R6, 0x1, R7.reuse ;  /* 0x0000000106037824 */ /* 0x100fe200078e0207 */
[----:B------:R-:W-:Y:S01]  /*1190*/  IADD3 R231, R228, 0x40, RZ ;  /* 0x00000040e4e77810 */ /* 0x000fe20007ffe0ff */
[----:B------:R-:W-:Y:S01]  /*11a0*/  IMAD.IADD R6, R5, 0x1, R7 ;  /* 0x0000000105067824 */ /* 0x000fe200078e0207 */
[----:B------:R2:W-:Y:S01]  /*11b0*/  STL [R1+0x24], R8 ;  /* 0x0000240801007387 */ /* 0x0005e20000100800 */
[----:B------:R-:W-:-:S02]  /*11c0*/  IMAD R202, R4, 0x2, R197 ;  /* 0x0000000204ca7824 */ /* 0x000fc400078e02c5 */
[----:B------:R-:W-:Y:S01]  /*11d0*/  IMAD.IADD R198, R197, 0x1, R0 ;  /* 0x00000001c5c67824 */ /* 0x000fe200078e0200 */
[----:B------:R3:W-:Y:S01]  /*11e0*/  STL [R1+0xc], R7 ;  /* 0x00000c0701007387 */ /* 0x0007e20000100800 */
[----:B------:R-:W-:Y:S01]  /*11f0*/  IMAD.IADD R206, R0, 0x1, R203 ;  /* 0x0000000100ce7824 */ /* 0x000fe200078e02cb */
[----:B-1----:R-:W-:-:S04]  /*1200*/  SEL R2, R14, 0xffffffe0, !P4 ;  /* 0xffffffe00e027807 */ /* 0x002fc80006000000 */
[--C-:B------:R-:W-:Y:S01]  /*1210*/  IADD3 R200, R0, R197, R2.reuse ;  /* 0x000000c500c87210 */ /* 0x100fe20007ffe002 */
[----:B------:R-:W-:Y:S02]  /*1220*/  IMAD.IADD R199, R197, 0x1, R2 ;  /* 0x00000001c5c77824 */ /* 0x000fe400078e0202 */
[----:B------:R-:W-:Y:S02]  /*1230*/  IMAD.IADD R204, R2, 0x1, R203 ;  /* 0x0000000102cc7824 */ /* 0x000fe400078e02cb */
[--C-:B--2---:R-:W-:Y:S02]  /*1240*/  IMAD.IADD R8, R10, 0x1, R5.reuse ;  /* 0x000000010a087824 */ /* 0x104fe400078e0205 */
[----:B------:R-:W-:Y:S02]  /*1250*/  IMAD.IADD R2, R3, 0x1, R5 ;  /* 0x0000000103027824 */ /* 0x000fe400078e0205 */
[----:B------:R-:W-:Y:S01]  /*1260*/  IMAD.IADD R205, R0, 0x1, R204 ;  /* 0x0000000100cd7824 */ /* 0x000fe200078e02cc */
[----:B------:R3:W-:Y:S04]  /*1270*/  STL [R1+0x20], R8 ;  /* 0x0000200801007387 */ /* 0x0007e80000100800 */
[----:B------:R3:W-:Y:S04]  /*1280*/  STL [R1+0x1c], R6 ;  /* 0x00001c0601007387 */ /* 0x0007e80000100800 */
[----:B------:R3:W-:Y:S04]  /*1290*/  STL [R1+0x10], R3 ;  /* 0x0000100301007387 */ /* 0x0007e80000100800 */
[----:B------:R3:W-:Y:S02]  /*12a0*/  STL [R1+0x18], R2 ;  /* 0x0000180201007387 */ /* 0x0007e40000100800 */
.L_x_203:
[----:B------:R-:W-:-:S04]  /*12b0*/  IMAD.MOV.U32 R14, RZ, RZ, 0x4 ;  /* 0x00000004ff0e7424 */ /* 0x000fc800078e00ff */
[----:B---3--:R-:W-:-:S05]  /*12c0*/  IMAD.WIDE R2, R239, R14, c[0x0][0x588] ;  /* 0x00016200ef027625 */ /* 0x008fca00078e020e */
[----:B------:R-:W2:Y:S01]  /*12d0*/  LDG.E R235, [R2.64] ;  /* 0x0000000602eb7981 */ /* 0x000ea2000c1e1900 */
[----:B------:R-:W-:Y:S01]  /*12e0*/  ISETP.NE.U32.AND P1, PT, RZ, c[0x0][0x370], PT ;  /* 0x0000dc00ff007a0c */ /* 0x000fe20003f25070 */
[----:B------:R-:W-:Y:S01]  /*12f0*/  CS2R R8, SRZ ;  /* 0x0000000000087805 */ /* 0x000fe2000001ff00 */
[----:B------:R-:W-:Y:S02]  /*1300*/  ISETP.NE.U32.AND P4, PT, RZ, c[0x0][0x360], PT ;  /* 0x0000d800ff007a0c */ /* 0x000fe40003f85070 */
[----:B------:R-:W-:Y:S02]  /*1310*/  ISETP.NE.AND.EX P1, PT, RZ, c[0x0][0x374], PT, P1 ;  /* 0x0000dd00ff007a0c */ /* 0x000fe40003f25310 */
[----:B------:R-:W-:Y:S02]  /*1320*/  ISETP.NE.AND.EX P4, PT, RZ, c[0x0][0x364], PT, P4 ;  /* 0x0000d900ff007a0c */ /* 0x000fe40003f85340 */
[----:B------:R-:W-:-:S04]  /*1330*/  ISETP.NE.U32.AND P6, PT, RZ, c[0x0][0x350], PT ;  /* 0x0000d400ff007a0c */ /* 0x000fc80003fc5070 */
[----:B------:R-:W-:Y:S01]  /*1340*/  ISETP.NE.AND.EX P6, PT, RZ, c[0x0][0x354], PT, P6 ;  /* 0x0000d500ff007a0c */ /* 0x000fe20003fc5360 */
[----:B------:R-:W-:Y:S01]  /*1350*/  IMAD.MOV.U32 R11, RZ, RZ, RZ ;  /* 0x000000ffff0b7224 */ /* 0x000fe200078e00ff */
[----:B--2---:R-:W-:-:S03]  /*1360*/  SHF.R.S32.HI R12, RZ, 0x1f, R235 ;  /* 0x0000001fff0c7819 */ /* 0x004fc600000114eb */
[----:B------:R-:W-:-:S04]  /*1370*/  @P1 LEA R2, P0, R235, c[0x0][0x370], 0x2 ;  /* 0x0000dc00eb021a11 */ /* 0x000fc800078010ff */
[C-C-:B------:R-:W-:Y:S02]  /*1380*/  @P1 LEA.HI.X R3, R235.reuse, c[0x0][0x374], R12.reuse, 0x2, P0 ;  /* 0x0000dd00eb031a11 */ /* 0x140fe400000f140c */
[----:B------:R-:W-:Y:S02]  /*1390*/  ISETP.NE.U32.AND P0, PT, RZ, c[0x0][0x348], PT ;  /* 0x0000d200ff007a0c */ /* 0x000fe40003f05070 */
[C---:B------:R-:W-:Y:S01]  /*13a0*/  LEA R4, P3, R235.reuse, c[0x0][0x348], 0x2 ;  /* 0x0000d200eb047a11 */ /* 0x040fe200078610ff */
[----:B------:R1:W5:Y:S01]  /*13b0*/  @P1 LDG.E R8, [R2.64] ;  /* 0x0000000602081981 */ /* 0x000362000c1e1900 */
[----:B------:R-:W-:Y:S02]  /*13c0*/  ISETP.NE.AND.EX P0, PT, RZ, c[0x0][0x34c], PT, P0 ;  /* 0x0000d300ff007a0c */ /* 0x000fe40003f05300 */
[C---:B------:R-:W-:Y:S02]  /*13d0*/  @P4 LEA R6, P1, R235.reuse, c[0x0][0x360], 0x2 ;  /* 0x0000d800eb064a11 */ /* 0x040fe400078210ff */
[----:B------:R-:W-:-:S02]  /*13e0*/  LEA.HI.X R5, R235, c[0x0][0x34c], R12, 0x2, P3 ;  /* 0x0000d300eb057a11 */ /* 0x000fc400018f140c */
[----:B------:R-:W-:-:S05]  /*13f0*/  @P4 LEA.HI.X R7, R235, c[0x0][0x364], R12, 0x2, P1 ;  /* 0x0000d900eb074a11 */ /* 0x000fca00008f140c */
[----:B------:R2:W5:Y:S04]  /*1400*/  @P4 LDG.E R15, [R6.64] ;  /* 0x00000006060f4981 */ /* 0x000568000c1e1900 */
[----:B------:R2:W5:Y:S01]  /*1410*/  @P0 LDG.E R11, [R4.64] ;  /* 0x00000006040b0981 */ /* 0x000562000c1e1900 */
[----:B-1----:R-:W-:-:S04]  /*1420*/  LEA R2, P2, R235, c[0x0][0x350], 0x2 ;  /* 0x0000d400eb027a11 */ /* 0x002fc800078410ff */
[----:B------:R-:W-:-:S05]  /*1430*/  LEA.HI.X R3, R235, c[0x0][0x354], R12, 0x2, P2 ;  /* 0x0000d500eb037a11 */ /* 0x000fca00010f140c */
[----:B------:R2:W5:Y:S01]  /*1440*/  @P6 LDG.E R9, [R2.64] ;  /* 0x0000000602096981 */ /* 0x000562000c1e1900 */
[----:B------:R-:W-:Y:S01]  /*1450*/  YIELD ;  /* 0x0000000000007946 */ /* 0x000fe20003800000 */
[----:B------:R-:W-:Y:S01]  /*1460*/  LOP3.LUT R245, R238, 0xffff, RZ, 0xc0, !PT ;  /* 0x0000ffffeef57812 */ /* 0x000fe200078ec0ff */
[----:B------:R-:W-:Y:S05]  /*1470*/  @P4 BRA `(.L_x_133) ;  /* 0x0000005000004947 */ /* 0x000fea0003800000 */
[----:B-----5:R-:W-:Y:S01]  /*1480*/  MOV R15, c[0x0][0x168] ;  /* 0x00005a00000f7a02 */ /* 0x020fe20000000f00 */
[----:B------:R-:W-:Y:S05]  /*1490*/  @!P0 BRA `(.L_x_133) ;  /* 0x0000003000008947 */ /* 0x000fea0003800000 */
[----:B--2---:R-:W2:Y:S04]  /*14a0*/  LDG.E R6, [R4.64] ;  /* 0x0000000604067981 */ /* 0x004ea8000c1e1900 */
[----:B------:R-:W2:Y:S02]  /*14b0*/  LDG.E R0, [R4.64+0x4] ;  /* 0x0000040604007981 */ /* 0x000ea4000c1e1900 */
[----:B--2---:R-:W-:-:S02]  /*14c0*/  IADD3 R15, -R6, R0, RZ ;  /* 0x00000000060f7210 */ /* 0x004fc40007ffe1ff */
.L_x_133:
[----:B------:R-:W-:-:S04]  /*14d0*/  ISETP.NE.U32.AND P1, PT, RZ, c[0x0][0x368], PT ;  /* 0x0000da00ff007a0c */ /* 0x000fc80003f25070 */
[----:B------:R-:W-:-:S13]  /*14e0*/  ISETP.NE.AND.EX P1, PT, RZ, c[0x0][0x36c], PT, P1 ;  /* 0x0000db00ff007a0c */ /* 0x000fda0003f25310 */
[----:B------:R-:W-:Y:S05]  /*14f0*/  @!P1 BRA `(.L_x_134) ;  /* 0x0000004000009947 */ /* 0x000fea0003800000 */
[----:B--2---:R-:W-:-:S04]  /*1500*/  LEA R2, P1, R235, c[0x0][0x368], 0x2 ;  /* 0x0000da00eb027a11 */ /* 0x004fc800078210ff */
[----:B------:R-:W-:-:S05]  /*1510*/  LEA.HI.X R3, R235, c[0x0][0x36c], R12, 0x2, P1 ;  /* 0x0000db00eb037a11 */ /* 0x000fca00008f140c */
[----:B------:R1:W5:Y:S01]  /*1520*/  LDG.E R0, [R2.64] ;  /* 0x0000000602007981 */ /* 0x000362000c1e1900 */
[----:B------:R-:W-:Y:S05]  /*1530*/  BRA `(.L_x_135) ;  /* 0x0000005000007947 */ /* 0x000fea0003800000 */
.L_x_134:
[----:B------:R-:W-:Y:S01]  /*1540*/  MOV R0, c[0x0][0x1d0] ;  /* 0x0000740000007a02 */ /* 0x000fe20000000f00 */
[----:B------:R-:W-:Y:S05]  /*1550*/  @!P6 BRA `(.L_x_135) ;  /* 0x000000300000e947 */ /* 0x000fea0003800000 */
[----:B--2---:R-:W2:Y:S04]  /*1560*/  LDG.E R4, [R2.64] ;  /* 0x0000000602047981 */ /* 0x004ea8000c1e1900 */
[----:B------:R-:W2:Y:S02]  /*1570*/  LDG.E R0, [R2.64+0x4] ;  /* 0x0000040602007981 */ /* 0x000ea4000c1e1900 */
[----:B--2---:R-:W-:-:S05]  /*1580*/  IADD3 R0, -R4, R0, RZ ;  /* 0x0000000004007210 */ /* 0x004fca0007ffe1ff */
.L_x_135:
[--C-:B-----5:R-:W-:Y:S01]  /*1590*/  IMAD.IADD R26, R0, 0x1, -R8.reuse ;  /* 0x00000001001a7824 */ /* 0x120fe200078e0a08 */
[----:B------:R-:W-:Y:S01]  /*15a0*/  LOP3.LUT R0, R238, 0xff000000, RZ, 0xc0, !PT ;  /* 0xff000000ee007812 */ /* 0x000fe200078ec0ff */
[----:B-12---:R-:W-:Y:S01]  /*15b0*/  IMAD.MOV.U32 R2, RZ, RZ, RZ ;  /* 0x000000ffff027224 */ /* 0x006fe200078e00ff */
[----:B------:R-:W-:Y:S01]  /*15c0*/  BSSY B0, `(.L_x_136) ;  /* 0x000002e000007945 */ /* 0x000fe20003800000 */
[----:B------:R-:W-:Y:S01]  /*15d0*/  IMAD.IADD R13, R9, 0x1, R8 ;  /* 0x00000001090d7824 */ /* 0x000fe200078e0208 */
[----:B------:R-:W-:-:S02]  /*15e0*/  IADD3 R3, R26, 0x6f, RZ ;  /* 0x0000006f1a037810 */ /* 0x000fc40007ffe0ff */
[----:B------:R-:W-:Y:S02]  /*15f0*/  SHF.R.U32.HI R4, RZ, 0x8, R0 ;  /* 0x00000008ff047819 */ /* 0x000fe40000011600 */
[----:B------:R-:W-:Y:S01]  /*1600*/  ISETP.GE.AND P1, PT, R26, 0x1, PT ;  /* 0x000000011a00780c */ /* 0x000fe20003f26270 */
[----:B------:R-:W-:Y:S01]  /*1610*/  IMAD.HI R2, R3, -0x6db6db6d, R2 ;  /* 0x9249249303027827 */ /* 0x000fe200078e0202 */
[----:B------:R-:W-:-:S04]  /*1620*/  LOP3.LUT R3, R238, 0xff0000, RZ, 0xc0, !PT ;  /* 0x00ff0000ee037812 */ /* 0x000fc800078ec0ff */
[----:B------:R-:W-:Y:S02]  /*1630*/  LEA.HI R3, R3, R4, RZ, 0x10 ;  /* 0x0000000403037211 */ /* 0x000fe400078f80ff */
[----:B------:R-:W-:Y:S02]  /*1640*/  SHF.R.U32.HI R0, RZ, 0x1f, R2 ;  /* 0x0000001fff007819 */ /* 0x000fe40000011602 */
[----:B------:R-:W-:Y:S02]  /*1650*/  LOP3.LUT R16, R3, 0xff, RZ, 0xc0, !PT ;  /* 0x000000ff03107812 */ /* 0x000fe400078ec0ff */
[----:B------:R-:W-:Y:S02]  /*1660*/  SHF.R.U32.HI R5, RZ, 0x10, R3 ;  /* 0x00000010ff057819 */ /* 0x000fe40000011603 */
[----:B------:R-:W-:Y:S01]  /*1670*/  LEA.HI.SX32 R10, R2, R0, 0x1a ;  /* 0x00000000020a7211 */ /* 0x000fe200078fd2ff */
[----:B------:R1:W-:Y:S01]  /*1680*/  STL [R1+0x4], R16 ;  /* 0x0000041001007387 */ /* 0x0003e20000100800 */
[----:B------:R-:W-:-:S03]  /*1690*/  IMAD.MOV.U32 R2, RZ, RZ, RZ ;  /* 0x000000ffff027224 */ /* 0x000fc600078e00ff */
[----:B------:R1:W-:Y:S01]  /*16a0*/  STL [R1], R5 ;  /* 0x0000000501007387 */ /* 0x0003e20000100800 */
[----:B------:R-:W-:Y:S05]  /*16b0*/  @!P1 BRA `(.L_x_137) ;  /* 0x000001e000009947 */ /* 0x000fea0003800000 */
[----:B------:R-:W-:Y:S01]  /*16c0*/  ISETP.NE.AND P1, PT, R5, RZ, PT ;  /* 0x000000ff0500720c */ /* 0x000fe20003f25270 */
[----:B------:R-:W-:-:S03]  /*16d0*/  IMAD.MOV.U32 R4, RZ, RZ, RZ ;  /* 0x000000ffff047224 */ /* 0x000fc600078e00ff */
[----:B------:R-:W-:-:S04]  /*16e0*/  SEL R0, R5, c[0x0][0x338], P1 ;  /* 0x0000ce0005007a07 */ /* 0x000fc80000800000 */
[----:B------:R-:W-:Y:S02]  /*16f0*/  IABS R3, R0 ;  /* 0x0000000000037213 */ /* 0x000fe40000000000 */
[----:B------:R-:W-:Y:S02]  /*1700*/  IADD3 R6, R10, -0x1, R0 ;  /* 0xffffffff0a067810 */ /* 0x000fe40007ffe000 */
[----:B------:R-:W2:Y:S02]  /*1710*/  I2F.RP R2, R3 ;  /* 0x0000000300027306 */ /* 0x000ea40000209400 */
[----:B------:R-:W-:-:S06]  /*1720*/  IABS R9, R6 ;  /* 0x0000000600097213 */ /* 0x000fcc0000000000 */
[----:B--2---:R-:W2:Y:S02]  /*1730*/  MUFU.RCP R2, R2 ;  /* 0x0000000200027308 */ /* 0x004ea40000001000 */
[----:B--2---:R-:W-:-:S06]  /*1740*/  IADD3 R2, R2, 0xffffffe, RZ ;  /* 0x0ffffffe02027810 */ /* 0x004fcc0007ffe0ff */
[----:B-1----:R-:W1:Y:S02]  /*1750*/  F2I.FTZ.U32.TRUNC.NTZ R5, R2 ;  /* 0x0000000200057305 */ /* 0x002e64000021f000 */
[----:B-1----:R-:W-:-:S04]  /*1760*/  IMAD.MOV R2, RZ, RZ, -R5 ;  /* 0x000000ffff027224 */ /* 0x002fc800078e0a05 */
        /* <DEDUP_REMOVED lines=13> */
[----:B------:R-:W-:Y:S02]  /*1840*/  ISETP.GE.U32.AND P3, PT, R4, R3, PT ;  /* 0x000000030400720c */ /* 0x000fe40003f66070 */
[----:B------:R-:W-:-:S04]  /*1850*/  LOP3.LUT R3, R6, R0, RZ, 0x3c, !PT ;  /* 0x0000000006037212 */ /* 0x000fc800078e3cff */
[----:B------:R-:W-:-:S07]  /*1860*/  ISETP.GE.AND P1, PT, R3, RZ, PT ;  /* 0x000000ff0300720c */ /* 0x000fce0003f26270 */
[----:B------:R-:W-:-:S06]  /*1870*/  @P3 IADD3 R2, R2, 0x1, RZ ;  /* 0x0000000102023810 */ /* 0x000fcc0007ffe0ff */
[----:B------:R-:W-:Y:S01]  /*1880*/  @!P1 IMAD.MOV R2, RZ, RZ, -R2 ;  /* 0x000000ffff029224 */ /* 0x000fe200078e0a02 */
[----:B------:R-:W-:Y:S02]  /*1890*/  @!P2 LOP3.LUT R2, RZ, R0, RZ, 0x33, !PT ;  /* 0x00000000ff02a212 */ /* 0x000fe400078e33ff */
.L_x_137:
[----:B------:R-:W-:Y:S05]  /*18a0*/  BSYNC B0 ;  /* 0x0000000000007941 */ /* 0x000fea0003800000 */
.L_x_136:
[----:B------:R-:W-:Y:S01]  /*18b0*/  IMAD R238, R16, R2, RZ ;  /* 0x0000000210ee7224 */ /* 0x000fe200078e02ff */
[----:B------:R-:W-:Y:S01]  /*18c0*/  PRMT R0, RZ, 0x7610, R0 ;  /* 0x00007610ff007816 */ /* 0x000fe20000000000 */
[----:B------:R-:W-:Y:S01]  /*18d0*/  CS2R R20, SRZ ;  /* 0x0000000000147805 */ /* 0x000fe2000001ff00 */
[----:B------:R-:W-:Y:S01]  /*18e0*/  CS2R R46, SRZ ;  /* 0x00000000002e7805 */ /* 0x000fe2000001ff00 */
[----:B------:R-:W-:Y:S01]  /*18f0*/  IMAD.IADD R2, R238, 0x1, R2 ;  /* 0x00000001ee027824 */ /* 0x000fe200078e0202 */
[----:B------:R-:W-:Y:S01]  /*1900*/  CS2R R44, SRZ ;  /* 0x00000000002c7805 */ /* 0x000fe2000001ff00 */
        /* <DEDUP_REMOVED lines=33> */
[----:B------:R-:W-:-:S04]  /*1b20*/  ISETP.NE.U32.AND P1, PT, RZ, c[0x0][0x340], PT ;  /* 0x0000d000ff007a0c */ /* 0x000fc80003f25070 */
[----:B------:R-:W-:-:S13]  /*1b30*/  ISETP.NE.AND.EX P1, PT, RZ, c[0x0][0x344], PT, P1 ;  /* 0x0000d100ff007a0c */ /* 0x000fda0003f25310 */
[----:B------:R-:W-:-:S05]  /*1b40*/  @P1 IMAD.WIDE R2, R235, R14, c[0x0][0x340] ;  /* 0x0000d000eb021625 */ /* 0x000fca00078e020e */
[----:B------:R2:W3:Y:S01]  /*1b50*/  @P1 LDG.E R14, [R2.64] ;  /* 0x00000006020e1981 */ /* 0x0004e2000c1e1900 */
[----:B------:R-:W-:Y:S01]  /*1b60*/  IMAD.MOV.U32 R4, RZ, RZ, c[0x0][0x2c4] ;  /* 0x0000b100ff047624 */ /* 0x000fe200078e00ff */
[----:B------:R-:W-:Y:S01]  /*1b70*/  SHF.R.S32.HI R0, RZ, 0x1f, R11 ;  /* 0x0000001fff007819 */ /* 0x000fe2000001140b */
[--C-:B-1----:R-:W-:Y:S01]  /*1b80*/  IMAD R5, R234, 0x20, R230.reuse ;  /* 0x00000020ea057824 */ /* 0x102fe200078e02e6 */
[----:B------:R-:W-:Y:S01]  /*1b90*/  SEL R6, R12, RZ, !P0 ;  /* 0x000000ff0c067207 */ /* 0x000fe20004000000 */
[----:B------:R-:W-:Y:S01]  /*1ba0*/  IMAD R8, R237, 0x80, R230 ;  /* 0x00000080ed087824 */ /* 0x000fe200078e02e6 */
[----:B------:R-:W-:Y:S01]  /*1bb0*/  ISETP.NE.AND P2, PT, R4, 0x1, PT ;  /* 0x000000010400780c */ /* 0x000fe20003f45270 */
[----:B------:R-:W-:Y:S01]  /*1bc0*/  IMAD R0, R0, c[0x0][0x178], RZ ;  /* 0x00005e0000007a24 */ /* 0x000fe200078e02ff */
[----:B------:R-:W-:Y:S01]  /*1bd0*/  SEL R4, R235, RZ, !P0 ;  /* 0x000000ffeb047207 */ /* 0x000fe20004000000 */
[----:B------:R-:W-:Y:S01]  /*1be0*/  IMAD R5, R237, 0x80, R5 ;  /* 0x00000080ed057824 */ /* 0x000fe200078e0205 */
[----:B------:R-:W-:Y:S01]  /*1bf0*/  IADD3 R22, P0, R230, R13, RZ ;  /* 0x0000000de6167210 */ /* 0x000fe20007f1e0ff */
[----:B------:R-:W-:Y:S01]  /*1c00*/  IMAD R0, R11, c[0x0][0x17c], R0 ;  /* 0x00005f000b007a24 */ /* 0x000fe200078e0200 */
[----:B------:R-:W-:Y:S01]  /*1c10*/  SHF.R.S32.HI R229, RZ, 0x1f, R228 ;  /* 0x0000001fffe57819 */ /* 0x000fe200000114e4 */
[----:B------:R-:W-:Y:S01]  /*1c20*/  IMAD R6, R6, c[0x0][0x1c0], RZ ;  /* 0x0000700006067a24 */ /* 0x000fe200078e02ff */
[----:B------:R-:W-:Y:S01]  /*1c30*/  IADD3 R10, R8, 0x20, RZ ;  /* 0x00000020080a7810 */ /* 0x000fe20007ffe0ff */
[----:B------:R-:W-:Y:S01]  /*1c40*/  WARPSYNC 0xffffffff ;  /* 0xffffffff00007948 */ /* 0x000fe20003800000 */
[----:B------:R-:W-:Y:S01]  /*1c50*/  SHF.R.S32.HI R20, RZ, 0x1f, R231 ;  /* 0x0000001fff147819 */ /* 0x000fe200000114e7 */
[----:B------:R-:W-:Y:S01]  /*1c60*/  BAR.SYNC.DEFER_BLOCKING 0x0 ;  /* 0x0000000000007b1d */ /* 0x000fe20000010000 */
[----:B------:R-:W-:Y:S01]  /*1c70*/  IMAD.MOV.U32 R25, RZ, RZ, 0x70 ;  /* 0x00000070ff197424 */ /* 0x000fe200078e00ff */
[----:B------:R-:W-:Y:S01]  /*1c80*/  IADD3 R109, R162, -0x1, RZ ;  /* 0xffffffffa26d7810 */ /* 0x000fe20007ffe0ff */
[----:B------:R-:W-:Y:S01]  /*1c90*/  @P2 IMAD.HI.U32 R7, R5, c[0x0][0x2c8], RZ ;  /* 0x0000b20005072a27 */ /* 0x000fe200078e00ff */
[----:B------:R-:W-:-:S02]  /*1ca0*/  IADD3 R201, R111, 0x20, RZ ;  /* 0x000000206fc97810 */ /* 0x000fc40007ffe0ff */
[----:B------:R-:W-:Y:S01]  /*1cb0*/  SHF.R.S32.HI R28, RZ, 0x1f, R109 ;  /* 0x0000001fff1c7819 */ /* 0x000fe2000001146d */
[----:B------:R-:W-:Y:S01]  /*1cc0*/  IMAD R25, R162, -0x70, R25 ;  /* 0xffffff90a2197824 */ /* 0x000fe200078e0219 */
[----:B------:R-:W1:Y:S01]  /*1cd0*/  S2R R29, SR_TID.X ;  /* 0x00000000001d7919 */ /* 0x000e620000002100 */
[----:B--2---:R-:W-:Y:S01]  /*1ce0*/  IMAD.WIDE.U32 R2, R11, c[0x0][0x178], RZ ;  /* 0x00005e000b027a25 */ /* 0x004fe200078e00ff */
[----:B------:R-:W-:Y:S03]  /*1cf0*/  BSSY B0, `(.L_x_139) ;  /* 0x00001b7000007945 */ /* 0x000fe60003800000 */
[----:B------:R-:W-:Y:S02]  /*1d00*/  IMAD.IADD R3, R3, 0x1, R0 ;  /* 0x0000000103037824 */ /* 0x000fe400078e0200 */
[----:B------:R-:W-:Y:S01]  /*1d10*/  IMAD.MOV.U32 R0, RZ, RZ, R5 ;  /* 0x000000ffff007224 */ /* 0x000fe200078e0005 */
[----:B------:R-:W-:Y:S01]  /*1d20*/  @P2 SHF.R.U32.HI R0, RZ, c[0x0][0x2cc], R7 ;  /* 0x0000b300ff002a19 */ /* 0x000fe20000011607 */
[----:B------:R-:W-:-:S04]  /*1d30*/  IMAD.WIDE.U32 R2, R245, c[0x0][0x1b8], R2 ;  /* 0x00006e00f5027a25 */ /* 0x000fc800078e0002 */
[----:B------:R-:W-:Y:S02]  /*1d40*/  IMAD R3, R245, c[0x0][0x1bc], R3 ;  /* 0x00006f00f5037a24 */ /* 0x000fe400078e0203 */
[C---:B------:R-:W-:Y:S01]  /*1d50*/  IMAD R7, R4.reuse, c[0x0][0x1c4], R6 ;  /* 0x0000710004077a24 */ /* 0x040fe200078e0206 */
[----:B------:R-:W-:Y:S01]  /*1d60*/  SHF.R.S32.HI R6, RZ, 0x1f, R0 ;  /* 0x0000001fff067819 */ /* 0x000fe20000011400 */
[----:B------:R-:W-:-:S04]  /*1d70*/  IMAD.WIDE.U32 R2, R4, c[0x0][0x1c0], R2 ;  /* 0x0000700004027a25 */ /* 0x000fc800078e0002 */
[----:B------:R-:W-:Y:S02]  /*1d80*/  IMAD.MOV R4, RZ, RZ, -R0 ;  /* 0x000000ffff047224 */ /* 0x000fe400078e0a00 */
[----:B------:R-:W-:Y:S02]  /*1d90*/  IMAD.IADD R3, R3, 0x1, R7 ;  /* 0x0000000103037824 */ /* 0x000fe400078e0207 */
[----:B------:R-:W-:Y:S02]  /*1da0*/  IMAD R6, R6, c[0x0][0x1b0], RZ ;  /* 0x00006c0006067a24 */ /* 0x000fe400078e02ff */
[----:B------:R-:W-:Y:S02]  /*1db0*/  IMAD R4, R4, c[0x0][0x2c4], R5 ;  /* 0x0000b10004047a24 */ /* 0x000fe400078e0205 */
[C---:B------:R-:W-:Y:S01]  /*1dc0*/  IMAD R5, R0.reuse, c[0x0][0x1b4], R6 ;  /* 0x00006d0000057a24 */ /* 0x040fe200078e0206 */
[----:B------:R-:W-:Y:S01]  /*1dd0*/  SHF.R.S32.HI R6, RZ, 0x1f, R13 ;  /* 0x0000001fff067819 */ /* 0x000fe2000001140d */
[----:B------:R-:W-:Y:S01]  /*1de0*/  IMAD.WIDE.U32 R2, R0, c[0x0][0x1b0], R2 ;  /* 0x00006c0000027a25 */ /* 0x000fe200078e0002 */
[----:B------:R-:W-:-:S02]  /*1df0*/  SHF.R.S32.HI R0, RZ, 0x1f, R4 ;  /* 0x0000001fff007819 */ /* 0x000fc40000011404 */
[----:B------:R-:W-:Y:S01]  /*1e00*/  LEA.HI.X.SX32 R27, R230, R6, 0x1, P0 ;  /* 0x00000006e61b7211 */ /* 0x000fe200000f0eff */
[----:B------:R-:W-:Y:S02]  /*1e10*/  IMAD.IADD R3, R3, 0x1, R5 ;  /* 0x0000000103037824 */ /* 0x000fe400078e0205 */
[----:B------:R-:W-:Y:S02]  /*1e20*/  IMAD R0, R0, c[0x0][0x1a8], RZ ;  /* 0x00006a0000007a24 */ /* 0x000fe400078e02ff */
[----:B------:R-:W-:-:S04]  /*1e30*/  IMAD.WIDE.U32 R2, R4, c[0x0][0x1a8], R2 ;  /* 0x00006a0004027a25 */ /* 0x000fc800078e0002 */
[----:B------:R-:W-:Y:S01]  /*1e40*/  IMAD R0, R4, c[0x0][0x1ac], R0 ;  /* 0x00006b0004007a24 */ /* 0x000fe200078e0200 */
[----:B------:R-:W-:Y:S01]  /*1e50*/  LEA R5, P0, R2, c[0x0][0x160], 0x1 ;  /* 0x0000580002057a11 */ /* 0x000fe200078008ff */
[----:B------:R-:W-:Y:S02]  /*1e60*/  IMAD R4, R27, c[0x0][0x1e0], RZ ;  /* 0x000078001b047a24 */ /* 0x000fe400078e02ff */
[----:B------:R-:W-:Y:S02]  /*1e70*/  IMAD.IADD R0, R3, 0x1, R0 ;  /* 0x0000000103007824 */ /* 0x000fe400078e0200 */
[C---:B------:R-:W-:Y:S01]  /*1e80*/  IMAD R9, R22.reuse, c[0x0][0x1e4], R4 ;  /* 0x0000790016097a24 */ /* 0x040fe200078e0204 */
[----:B------:R-:W-:Y:S01]  /*1e90*/  SHFL.IDX PT, R18, R5, 0x3, 0x181f ;  /* 0x00781f0005127f89 */ /* 0x000fe200000e0000 */
[----:B------:R-:W-:Y:S01]  /*1ea0*/  IMAD.WIDE.U32 R6, R22, c[0x0][0x1e0], R228 ;  /* 0x0000780016067a25 */ /* 0x000fe200078e00e4 */
[----:B------:R-:W-:-:S03]  /*1eb0*/  LEA.HI.X R0, R2, c[0x0][0x164], R0, 0x1, P0 ;  /* 0x0000590002007a11 */ /* 0x000fc600000f0c00 */
[----:B------:R-:W-:Y:S02]  /*1ec0*/  IMAD R4, R15, c[0x0][0x2c4], RZ ;  /* 0x0000b1000f047a24 */ /* 0x000fe400078e02ff */
[----:B------:R-:W-:Y:S01]  /*1ed0*/  IMAD.IADD R3, R7, 0x1, R9 ;  /* 0x0000000107037824 */ /* 0x000fe200078e0209 */
[----:B------:R-:W-:Y:S01]  /*1ee0*/  SHFL.IDX PT, R11, R0, RZ, 0x181f ;  /* 0x00181fff000b7589 */ /* 0x000fe200000e0000 */
[----:B------:R-:W-:Y:S01]  /*1ef0*/  IMAD.MOV.U32 R2, RZ, RZ, R6 ;  /* 0x000000ffff027224 */ /* 0x000fe200078e0006 */
[-C--:B------:R-:W-:Y:S01]  /*1f00*/  ISETP.GE.AND P3, PT, R10, R4.reuse, PT ;  /* 0x000000040a00720c */ /* 0x080fe20003f66270 */
[----:B------:R-:W-:Y:S01]  /*1f10*/  IMAD.IADD R108, R26, 0x1, R25 ;  /* 0x000000011a6c7824 */ /* 0x000fe200078e0219 */
[----:B------:R-:W2:Y:S01]  /*1f20*/  SHFL.IDX PT, R9, R5, RZ, 0x181f ;  /* 0x00181fff05097589 */ /* 0x000ea200000e0000 */
[CC--:B------:R-:W-:Y:S01]  /*1f30*/  ISETP.GE.AND P4, PT, R8.reuse, R4.reuse, PT ;  /* 0x000000040800720c */ /* 0x0c0fe20003f86270 */
[C---:B------:R-:W-:Y:S01]  /*1f40*/  IMAD.WIDE.U32 R2, R245.reuse, c[0x0][0x1e8], R2 ;  /* 0x00007a00f5027a25 */ /* 0x040fe200078e0002 */
[C---:B------:R-:W-:Y:S01]  /*1f50*/  IADD3 R7, R8.reuse, 0x40, RZ ;  /* 0x0000004008077810 */ /* 0x040fe20007ffe0ff */
[----:B------:R-:W4:Y:S01]  /*1f60*/  SHFL.IDX PT, R10, R5, 0x1, 0x181f ;  /* 0x00381f00050a7f89 */ /* 0x000f2200000e0000 */
[----:B------:R-:W-:Y:S01]  /*1f70*/  IADD3 R6, R8, 0x60, RZ ;  /* 0x0000006008067810 */ /* 0x000fe20007ffe0ff */
[----:B------:R-:W-:Y:S01]  /*1f80*/  IMAD R3, R245, c[0x0][0x1ec], R3 ;  /* 0x00007b00f5037a24 */ /* 0x000fe200078e0203 */
[-C--:B------:R-:W-:Y:S01]  /*1f90*/  ISETP.GE.AND P0, PT, R7, R4.reuse, PT ;  /* 0x000000040700720c */ /* 0x080fe20003f06270 */
[----:B------:R-:W5:Y:S01]  /*1fa0*/  SHFL.IDX PT, R13, R0, 0x1, 0x181f ;  /* 0x00381f00000d7f89 */ /* 0x000f6200000e0000 */
[----:B------:R-:W-:Y:S01]  /*1fb0*/  ISETP.GE.AND P5, PT, R6, R4, PT ;  /* 0x000000040600720c */ /* 0x000fe20003fa6270 */
[----:B------:R-:W-:-:S02]  /*1fc0*/  IMAD R21, R28, c[0x0][0x1e0], RZ ;  /* 0x000078001c157a24 */ /* 0x000fc400078e02ff */
[----:B------:R1:W1:Y:S01]  /*1fd0*/  SHFL.IDX PT, R8, R5, 0x2, 0x181f ;  /* 0x00581f0005087f89 */ /* 0x00026200000e0000 */
[----:B------:R-:W-:Y:S02]  /*1fe0*/  IMAD.MOV.U32 R72, RZ, RZ, 0x40 ;  /* 0x00000040ff487424 */ /* 0x000fe400078e00ff */
[----:B------:R-:W-:Y:S01]  /*1ff0*/  IMAD R21, R109, c[0x0][0x1e4], R21 ;  /* 0x000079006d157a24 */ /* 0x000fe200078e0215 */
[----:B------:R-:W1:Y:S04]  /*2000*/  SHFL.IDX PT, R19, R0, 0x2, 0x181f ;  /* 0x00581f0000137f89 */ /* 0x000e6800000e0000 */
[----:B------:R-:W1:Y:S01]  /*2010*/  SHFL.IDX PT, R0, R0, 0x3, 0x181f ;  /* 0x00781f0000007f89 */ /* 0x000e6200000e0000 */
[----:B--2---:R-:W-:Y:S02]  /*2020*/  @!P4 LEA R6, P2, R228, R9, 0x1 ;  /* 0x00000009e406c211 */ /* 0x004fe400078408ff */
[----:B---3--:R-:W-:Y:S01]  /*2030*/  @P1 SHF.R.S32.HI R7, RZ, 0x1f, R14 ;  /* 0x0000001fff071819 */ /* 0x008fe2000001140e */
[----:B------:R-:W-:-:S02]  /*2040*/  @!P1 IMAD.MOV.U32 R7, RZ, RZ, R12 ;  /* 0x000000ffff079224 */ /* 0x000fc400078e000c */
[----:B------:R-:W-:Y:S01]  /*2050*/  @!P1 IMAD.MOV.U32 R14, RZ, RZ, R235 ;  /* 0x000000ffff0e9224 */ /* 0x000fe200078e00eb */
[----:B------:R-:W-:Y:S02]  /*2060*/  ISETP.GE.AND P1, PT, R228, c[0x0][0x198], PT ;  /* 0x00006600e4007a0c */ /* 0x000fe40003f26270 */
[----:B------:R-:W-:Y:S02]  /*2070*/  SEL R23, R7, RZ, !P6 ;  /* 0x000000ff07177207 */ /* 0x000fe40007000000 */
[----:B------:R-:W-:Y:S02]  /*2080*/  SEL R24, R14, RZ, !P6 ;  /* 0x000000ff0e187207 */ /* 0x000fe40007000000 */
[----:B------:R-:W-:Y:S01]  /*2090*/  @!P4 LEA R4, P6, R231, R9, 0x1 ;  /* 0x00000009e704c211 */ /* 0x000fe200078c08ff */
[----:B------:R-:W-:Y:S01]  /*20a0*/  IMAD R9, R23, c[0x0][0x1f0], RZ ;  /* 0x00007c0017097a24 */ /* 0x000fe200078e02ff */
[----:B------:R-:W-:Y:S01]  /*20b0*/  @!P4 LEA.HI.X R7, R228, R11, R229, 0x1, P2 ;  /* 0x0000000be407c211 */ /* 0x000fe200010f0ce5 */
[----:B------:R-:W-:Y:S01]  /*20c0*/  IMAD.WIDE.U32 R212, R24, c[0x0][0x1f0], R2 ;  /* 0x00007c0018d47a25 */ /* 0x000fe200078e0002 */
[----:B----4-:R-:W-:-:S02]  /*20d0*/  @!P3 LEA R16, P2, R228, R10, 0x1 ;  /* 0x0000000ae410b211 */ /* 0x010fc400078408ff */
[C---:B-1----:R-:W-:Y:S01]  /*20e0*/  @!P4 LEA.HI.X R5, R231.reuse, R11, R20, 0x1, P6 ;  /* 0x0000000be705c211 */ /* 0x042fe200030f0c14 */
[----:B------:R1:W-:Y:S01]  /*20f0*/  @!P4 LDGSTS.E.BYPASS.LTC128B.128 [R207+0x100], [R6.64], !P1 ;  /* 0x0010000006cfcfae */ /* 0x0003e2000c901d46 */
[----:B------:R-:W-:Y:S01]  /*2100*/  @!P3 LEA R14, P6, R231, R10, 0x1 ;  /* 0x0000000ae70eb211 */ /* 0x000fe200078c08ff */
[----:B------:R-:W-:Y:S01]  /*2110*/  IMAD.WIDE.U32 R2, R109, c[0x0][0x1e0], RZ ;  /* 0x000078006d027a25 */ /* 0x000fe200078e00ff */
[CCC-:B-----5:R-:W-:Y:S02]  /*2120*/  @!P3 LEA.HI.X R17, R228.reuse, R13.reuse, R229.reuse, 0x1, P2 ;  /* 0x0000000de411b211 */ /* 0x1e0fe400010f0ce5 */
[C---:B------:R-:W-:Y:S01]  /*2130*/  @!P0 LEA R12, P2, R228.reuse, R8, 0x1 ;  /* 0x00000008e40c8211 */ /* 0x040fe200078408ff */
[----:B------:R-:W-:Y:S01]  /*2140*/  IMAD.MOV.U32 R210, RZ, RZ, R212 ;  /* 0x000000ffffd27224 */ /* 0x000fe200078e00d4 */
[----:B------:R-:W-:Y:S02]  /*2150*/  @!P3 LEA.HI.X R15, R231, R13, R20, 0x1, P6 ;  /* 0x0000000de70fb211 */ /* 0x000fe400030f0c14 */
[----:B------:R-:W-:-:S02]  /*2160*/  @!P0 LEA.HI.X R13, R228, R19, R229, 0x1, P2 ;  /* 0x00000013e40d8211 */ /* 0x000fc400010f0ce5 */
[C---:B------:R-:W-:Y:S02]  /*2170*/  @!P0 LEA R10, P2, R231.reuse, R8, 0x1 ;  /* 0x00000008e70a8211 */ /* 0x040fe400078408ff */
[C---:B------:R-:W-:Y:S02]  /*2180*/  ISETP.GE.AND P6, PT, R231.reuse, c[0x0][0x198], PT ;  /* 0x00006600e7007a0c */ /* 0x040fe40003fc6270 */
[----:B------:R-:W-:Y:S01]  /*2190*/  @!P0 LEA.HI.X R11, R231, R19, R20, 0x1, P2 ;  /* 0x00000013e70b8211 */ /* 0x000fe200010f0c14 */
[----:B------:R-:W-:Y:S01]  /*21a0*/  IMAD R19, R24, c[0x0][0x1f4], R9 ;  /* 0x00007d0018137a24 */ /* 0x000fe200078e0209 */
[----:B------:R-:W-:-:S03]  /*21b0*/  @!P5 LEA R8, P2, R228, R18, 0x1 ;  /* 0x00000012e408d211 */ /* 0x000fc600078408ff */
[----:B------:R-:W-:Y:S01]  /*21c0*/  IMAD.IADD R211, R213, 0x1, R19 ;  /* 0x00000001d5d37824 */ /* 0x000fe200078e0213 */
[----:B------:R-:W-:Y:S02]  /*21d0*/  @!P5 LEA.HI.X R9, R228, R0, R229, 0x1, P2 ;  /* 0x00000000e409d211 */ /* 0x000fe400010f0ce5 */
[----:B------:R-:W-:-:S03]  /*21e0*/  @!P5 LEA R18, P2, R231, R18, 0x1 ;  /* 0x00000012e712d211 */ /* 0x000fc600078408ff */
[----:B------:R2:W-:Y:S01]  /*21f0*/  @!P4 LDGSTS.E.BYPASS.LTC128B.128 [R207+0x4100], [R4.64], !P6 ;  /* 0x0410000004cfcfae */ /* 0x0005e2000f101d46 */
[----:B------:R-:W-:Y:S01]  /*2200*/  @!P5 LEA.HI.X R19, R231, R0, R20, 0x1, P2 ;  /* 0x00000000e713d211 */ /* 0x000fe200010f0c14 */
[----:B------:R-:W-:Y:S01]  /*2210*/  IMAD.IADD R20, R3, 0x1, R21 ;  /* 0x0000000103147824 */ /* 0x000fe200078e0215 */
[----:B------:R-:W-:Y:S01]  /*2220*/  IMNMX R0, R108, 0x70, PT ;  /* 0x000000706c007817 */ /* 0x000fe20003800200 */
[----:B------:R3:W-:Y:S01]  /*2230*/  @!P3 LDGSTS.E.BYPASS.LTC128B.128 [R207+0x1100], [R16.64], !P1 ;  /* 0x0110000010cfbfae */ /* 0x0007e2000c901d46 */
[----:B------:R-:W-:-:S03]  /*2240*/  IMAD.WIDE.U32 R2, R2, 0x70, R210 ;  /* 0x0000007002027825 */ /* 0x000fc600078e00d2 */
[----:B------:R4:W-:Y:S01]  /*2250*/  @!P3 LDGSTS.E.BYPASS.LTC128B.128 [R207+0x5100], [R14.64], !P6 ;  /* 0x051000000ecfbfae */ /* 0x0009e2000f101d46 */
[----:B------:R-:W-:-:S03]  /*2260*/  IMAD.IADD R0, R0, 0x1, -R230 ;  /* 0x0000000100007824 */ /* 0x000fc600078e0ae6 */
[----:B------:R5:W-:Y:S02]  /*2270*/  @!P0 LDGSTS.E.BYPASS.LTC128B.128 [R207+0x2100], [R12.64], !P1 ;  /* 0x021000000ccf8fae */ /* 0x000be4000c901d46 */
[C---:B------:R-:W-:Y:S02]  /*2280*/  ISETP.GE.AND P4, PT, R0.reuse, 0x1, PT ;  /* 0x000000010000780c */ /* 0x040fe40003f86270 */
[C---:B------:R-:W-:Y:S01]  /*2290*/  ISETP.GE.AND P3, PT, R0.reuse, 0x21, PT ;  /* 0x000000210000780c */ /* 0x040fe20003f66270 */
[----:B------:R3:W-:Y:S01]  /*22a0*/  @!P0 LDGSTS.E.BYPASS.LTC128B.128 [R207+0x6100], [R10.64], !P6 ;  /* 0x061000000acf8fae */ /* 0x0007e2000f101d46 */
[----:B------:R-:W-:-:S03]  /*22b0*/  ISETP.GE.AND P2, PT, R0, 0x41, PT ;  /* 0x000000410000780c */ /* 0x000fc60003f46270 */
[----:B------:R3:W-:Y:S04]  /*22c0*/  @!P5 LDGSTS.E.BYPASS.LTC128B.128 [R207+0x3100], [R8.64], !P1 ;  /* 0x0310000008cfdfae */ /* 0x0007e8000c901d46 */
[----:B------:R3:W-:Y:S01]  /*22d0*/  @!P5 LDGSTS.E.BYPASS.LTC128B.128 [R207+0x7100], [R18.64], !P6 ;  /* 0x0710000012cfdfae */ /* 0x0007e2000f101d46 */
[----:B------:R-:W-:Y:S01]  /*22e0*/  ISETP.GE.AND P6, PT, R228, c[0x0][0x1d4], PT ;  /* 0x00007500e4007a0c */ /* 0x000fe20003fc6270 */
[----:B--2---:R-:W-:Y:S01]  /*22f0*/  IMAD R4, R20, 0x70, RZ ;  /* 0x0000007014047824 */ /* 0x004fe200078e02ff */
[----:B------:R-:W-:Y:S01]  /*2300*/  ISETP.GE.AND P5, PT, R231, c[0x0][0x1d4], PT ;  /* 0x00007500e7007a0c */ /* 0x000fe20003fa6270 */
[----:B------:R-:W-:Y:S01]  /*2310*/  IMAD.MOV.U32 R5, RZ, RZ, 0x20 ;  /* 0x00000020ff057424 */ /* 0x000fe200078e00ff */
[----:B------:R-:W0:Y:S01]  /*2320*/  LDGDEPBAR ;  /* 0x00000000000079af */ /* 0x000e220000000000 */
[----:B------:R-:W-:-:S02]  /*2330*/  IMAD.IADD R3, R3, 0x1, R4 ;  /* 0x0000000103037824 */ /* 0x000fc400078e0204 */
[----:B-1----:R-:W-:-:S04]  /*2340*/  IMAD.WIDE.U32 R6, R5, c[0x0][0x1e0], RZ ;  /* 0x0000780005067a25 */ /* 0x002fc800078e00ff */
[----:B------:R-:W-:Y:S01]  /*2350*/  IMAD R5, R5, c[0x0][0x1e4], RZ ;  /* 0x0000790005057a24 */ /* 0x000fe200078e02ff */
[----:B------:R-:W-:Y:S01]  /*2360*/  @P3 IADD3 R4, P0, R2, R6, RZ ;  /* 0x0000000602043210 */ /* 0x000fe20007f1e0ff */
[----:B-----5:R-:W-:-:S04]  /*2370*/  IMAD.WIDE.U32 R12, R22, c[0x0][0x208], R228 ;  /* 0x00008200160c7a25 */ /* 0x020fc800078e00e4 */
[----:B----4-:R-:W-:Y:S01]  /*2380*/  IMAD.MOV.U32 R15, RZ, RZ, c[0x0][0x208] ;  /* 0x00008200ff0f7624 */ /* 0x010fe200078e00ff */
[----:B---3--:R-:W-:-:S04]  /*2390*/  @P4 LEA R10, P1, R2, c[0x0][0x1c8], 0x1 ;  /* 0x00007200020a4a11 */ /* 0x008fc800078208ff */
[----:B------:R-:W-:Y:S02]  /*23a0*/  @P4 LEA.HI.X R11, R2, c[0x0][0x1cc], R3, 0x1, P1 ;  /* 0x00007300020b4a11 */ /* 0x000fe400008f0c03 */
[----:B------:R-:W-:Y:S02]  /*23b0*/  ISETP.GE.AND P1, PT, R0, 0x61, PT ;  /* 0x000000610000780c */ /* 0x000fe40003f26270 */
[----:B------:R-:W-:Y:S01]  /*23c0*/  @P3 IADD3.X R0, R3, R7, R5, P0, !PT ;  /* 0x0000000703003210 */ /* 0x000fe200007fe405 */
[----:B------:R-:W-:Y:S01]  /*23d0*/  IMAD.WIDE.U32 R6, R72, c[0x0][0x1e0], RZ ;  /* 0x0000780048067a25 */ /* 0x000fe200078e00ff */
[----:B------:R-:W-:Y:S01]  /*23e0*/  @P3 LEA R8, P0, R4, c[0x0][0x1c8], 0x1 ;  /* 0x0000720004083a11 */ /* 0x000fe200078008ff */
[----:B------:R1:W-:Y:S02]  /*23f0*/  @P4 LDGSTS.E.BYPASS.LTC128B.128 [R207+0x8100], [R10.64], !P6 ;  /* 0x081000000acf4fae */ /* 0x0003e4000f101d46 */
[----:B------:R-:W-:Y:S01]  /*2400*/  IMAD R5, R72, c[0x0][0x1e4], RZ ;  /* 0x0000790048057a24 */ /* 0x000fe200078e02ff */
[----:B------:R-:W-:Y:S01]  /*2410*/  @P3 LEA.HI.X R9, R4, c[0x0][0x1cc], R0, 0x1, P0 ;  /* 0x0000730004093a11 */ /* 0x000fe200000f0c00 */
[----:B------:R1:W-:Y:S01]  /*2420*/  @P4 LDGSTS.E.BYPASS.LTC128B.128 [R207+0xb900], [R10.64+0x80], !P5 ;  /* 0x0b9000800acf4fae */ /* 0x0003e2000e901d46 */
[----:B------:R-:W-:-:S02]  /*2430*/  @P2 IADD3 R4, P0, R2, R6, RZ ;  /* 0x0000000602042210 */ /* 0x000fc40007f1e0ff */
[----:B------:R-:W-:Y:S01]  /*2440*/  LOP3.LUT P4, RZ, R234, 0x2, RZ, 0xc0, !PT ;  /* 0x00000002eaff7812 */ /* 0x000fe2000788c0ff */
[----:B------:R-:W-:Y:S01]  /*2450*/  @P1 IMAD.MOV.U32 R0, RZ, RZ, 0x60 ;  /* 0x00000060ff001424 */ /* 0x000fe200078e00ff */
[----:B------:R-:W-:Y:S01]  /*2460*/  @P2 IADD3.X R5, R3, R7, R5, P0, !PT ;  /* 0x0000000703052210 */ /* 0x000fe200007fe405 */
[----:B------:R2:W-:Y:S01]  /*2470*/  @P3 LDGSTS.E.BYPASS.LTC128B.128 [R207+0x9100], [R8.64], !P6 ;  /* 0x0910000008cf3fae */ /* 0x0005e2000f101d46 */
[----:B------:R-:W-:Y:S01]  /*2480*/  @P2 LEA R6, P0, R4, c[0x0][0x1c8], 0x1 ;  /* 0x0000720004062a11 */ /* 0x000fe200078008ff */
[----:B------:R-:W-:Y:S02]  /*2490*/  @P1 IMAD.WIDE.U32 R2, R0, c[0x0][0x1e0], R2 ;  /* 0x0000780000021a25 */ /* 0x000fe400078e0002 */
[----:B------:R2:W-:Y:S01]  /*24a0*/  @P3 LDGSTS.E.BYPASS.LTC128B.128 [R207+0xc900], [R8.64+0x80], !P5 ;  /* 0x0c90008008cf3fae */ /* 0x0005e2000e901d46 */
[----:B------:R-:W-:Y:S01]  /*24b0*/  @P2 LEA.HI.X R7, R4, c[0x0][0x1cc], R5, 0x1, P0 ;  /* 0x0000730004072a11 */ /* 0x000fe200000f0c05 */
[----:B------:R-:W-:Y:S01]  /*24c0*/  @P1 IMAD R0, R0, c[0x0][0x1e4], RZ ;  /* 0x0000790000001a24 */ /* 0x000fe200078e02ff */
[----:B------:R-:W-:Y:S01]  /*24d0*/  @P1 LEA R4, P0, R2, c[0x0][0x1c8], 0x1 ;  /* 0x0000720002041a11 */ /* 0x000fe200078008ff */
[----:B------:R-:W-:Y:S01]  /*24e0*/  IMAD R5, R27, c[0x0][0x208], RZ ;  /* 0x000082001b057a24 */ /* 0x000fe200078e02ff */
[----:B------:R-:W-:Y:S01]  /*24f0*/  ISETP.GT.AND P3, PT, R29, 0x7f, PT ;  /* 0x0000007f1d00780c */ /* 0x000fe20003f64270 */
[----:B------:R-:W-:Y:S01]  /*2500*/  @P1 IMAD.IADD R0, R3, 0x1, R0 ;  /* 0x0000000103001824 */ /* 0x000fe200078e0200 */
[----:B------:R3:W-:Y:S01]  /*2510*/  @P2 LDGSTS.E.BYPASS.LTC128B.128 [R207+0xa100], [R6.64], !P6 ;  /* 0x0a10000006cf2fae */ /* 0x0007e2000f101d46 */
[----:B------:R-:W-:-:S03]  /*2520*/  IMAD R3, R22, c[0x0][0x20c], R5 ;  /* 0x0000830016037a24 */ /* 0x000fc600078e0205 */
[----:B------:R-:W-:Y:S01]  /*2530*/  @P1 LEA.HI.X R5, R2, c[0x0][0x1cc], R0, 0x1, P0 ;  /* 0x0000730002051a11 */ /* 0x000fe200000f0c00 */
[----:B------:R3:W-:Y:S01]  /*2540*/  @P2 LDGSTS.E.BYPASS.LTC128B.128 [R207+0xd900], [R6.64+0x80], !P5 ;  /* 0x0d90008006cf2fae */ /* 0x0007e2000e901d46 */
[----:B------:R-:W-:Y:S02]  /*2550*/  IMAD.IADD R3, R13, 0x1, R3 ;  /* 0x000000010d037824 */ /* 0x000fe400078e0203 */
[----:B------:R-:W-:Y:S01]  /*2560*/  IMAD.MOV.U32 R2, RZ, RZ, R12 ;  /* 0x000000ffff027224 */ /* 0x000fe200078e000c */
[----:B------:R4:W-:Y:S01]  /*2570*/  @P1 LDGSTS.E.BYPASS.LTC128B.128 [R207+0xb100], [R4.64], !P6 ;  /* 0x0b10000004cf1fae */ /* 0x0009e2000f101d46 */
[----:B------:R-:W-:Y:S01]  /*2580*/  IMAD R0, R23, c[0x0][0x218], RZ ;  /* 0x0000860017007a24 */ /* 0x000fe200078e02ff */
[----:B-1----:R-:W-:Y:S01]  /*2590*/  SEL R11, RZ, 0x1, P6 ;  /* 0x00000001ff0b7807 */ /* 0x002fe20003000000 */
[C---:B------:R-:W-:Y:S01]  /*25a0*/  IMAD.WIDE.U32 R2, R245.reuse, c[0x0][0x210], R2 ;  /* 0x00008400f5027a25 */ /* 0x040fe200078e0002 */
[----:B------:R4:W-:Y:S03]  /*25b0*/  @P1 LDGSTS.E.BYPASS.LTC128B.128 [R207+0xe900], [R4.64+0x80], !P5 ;  /* 0x0e90008004cf1fae */ /* 0x0009e6000e901d46 */
[----:B------:R-:W-:Y:S01]  /*25c0*/  IMAD R3, R245, c[0x0][0x214], R3 ;  /* 0x00008500f5037a24 */ /* 0x000fe200078e0203 */
[----:B------:R-:W0:Y:S01]  /*25d0*/  LDGDEPBAR ;  /* 0x00000000000079af */ /* 0x000e220000000000 */
[----:B------:R-:W-:-:S02]  /*25e0*/  IMAD R0, R24, c[0x0][0x21c], R0 ;  /* 0x0000870018007a24 */ /* 0x000fc400078e0200 */
[----:B------:R-:W-:-:S04]  /*25f0*/  IMAD.WIDE.U32 R242, R24, c[0x0][0x218], R2 ;  /* 0x0000860018f27a25 */ /* 0x000fc800078e0002 */
[----:B------:R-:W-:-:S04]  /*2600*/  IMAD.WIDE.U32 R2, R109, c[0x0][0x208], RZ ;  /* 0x000082006d027a25 */ /* 0x000fc800078e00ff */
[----:B------:R-:W-:Y:S02]  /*2610*/  IMAD.IADD R241, R243, 0x1, R0 ;  /* 0x00000001f3f17824 */ /* 0x000fe400078e0200 */
[----:B------:R-:W-:Y:S02]  /*2620*/  IMAD.MOV.U32 R240, RZ, RZ, R242 ;  /* 0x000000fffff07224 */ /* 0x000fe400078e00f2 */
[----:B------:R-:W-:Y:S02]  /*2630*/  IMAD.MOV.U32 R13, RZ, RZ, 0x6 ;  /* 0x00000006ff0d7424 */ /* 0x000fe400078e00ff */
[----:B---3--:R-:W-:-:S03]  /*2640*/  IMAD.WIDE.U32 R6, R2, 0x70, R240 ;  /* 0x0000007002067825 */ /* 0x008fc600078e00f0 */
[C---:B------:R-:W-:Y:S01]  /*2650*/  SHF.L.U64.HI R13, R15.reuse, R13, c[0x0][0x20c] ;  /* 0x000083000f0d7619 */ /* 0x040fe2000001020d */
[----:B------:R-:W-:Y:S02]  /*2660*/  IMAD.SHL.U32 R12, R15, 0x40, RZ ;  /* 0x000000400f0c7824 */ /* 0x000fe400078e00ff */
[----:B----4-:R-:W-:Y:S01]  /*2670*/  IMAD R4, R28, c[0x0][0x208], RZ ;  /* 0x000082001c047a24 */ /* 0x010fe200078e02ff */
[----:B------:R-:W-:-:S04]  /*2680*/  DEPBAR.LE SB0, 0x1 ;  /* 0x000080400000791a */ /* 0x000fc80000000000 */
[----:B------:R-:W-:Y:S01]  /*2690*/  BAR.SYNC.DEFER_BLOCKING 0x0 ;  /* 0x0000000000007b1d */ /* 0x000fe20000010000 */
[----:B------:R-:W-:Y:S02]  /*26a0*/  IMAD R4, R109, c[0x0][0x20c], R4 ;  /* 0x000083006d047a24 */ /* 0x000fe400078e0204 */
[----:B------:R-:W-:Y:S02]  /*26b0*/  @!P3 IMAD.MOV.U32 R14, RZ, RZ, c[0x0][0x20c] ;  /* 0x00008300ff0eb624 */ /* 0x000fe400078e00ff */
[----:B------:R-:W-:Y:S01]  /*26c0*/  IMAD.IADD R0, R3, 0x1, R4 ;  /* 0x0000000103007824 */ /* 0x000fe200078e0204 */
[----:B------:R-:W-:Y:S01]  /*26d0*/  LEA R4, P0, R6, c[0x0][0x1f8], 0x1 ;  /* 0x00007e0006047a11 */ /* 0x000fe200078008ff */
[----:B------:R-:W-:Y:S01]  /*26e0*/  IMAD.MOV.U32 R2, RZ, RZ, R201 ;  /* 0x000000ffff027224 */ /* 0x000fe200078e00c9 */
[----:B------:R-:W-:Y:S01]  /*26f0*/  SEL R3, RZ, 0x2, P5 ;  /* 0x00000002ff037807 */ /* 0x000fe20002800000 */
[----:B------:R-:W-:Y:S01]  /*2700*/  IMAD R0, R0, 0x70, RZ ;  /* 0x0000007000007824 */ /* 0x000fe200078e02ff */
[----:B------:R-:W-:-:S02]  /*2710*/  @P4 IADD3 R2, R111, -0x20, RZ ;  /* 0xffffffe06f024810 */ /* 0x000fc40007ffe0ff */
[----:B------:R-:W-:Y:S01]  /*2720*/  @P4 IADD3 R201, R111, -0x20, RZ ;  /* 0xffffffe06fc94810 */ /* 0x000fe20007ffe0ff */
[----:B------:R-:W-:Y:S02]  /*2730*/  IMAD.IADD R0, R7, 0x1, R0 ;  /* 0x0000000107007824 */ /* 0x000fe400078e0200 */
[----:B------:R-:W-:-:S03]  /*2740*/  IMAD.IADD R3, R11, 0x1, R3 ;  /* 0x000000010b037824 */ /* 0x000fc600078e0203 */
[----:B------:R-:W-:Y:S02]  /*2750*/  LEA.HI.X R5, R6, c[0x0][0x1fc], R0, 0x1, P0 ;  /* 0x00007f0006057a11 */ /* 0x000fe400000f0c00 */
[----:B--2---:R-:W-:Y:S02]  /*2760*/  IADD3 R8, P0, R12, R4, RZ ;  /* 0x000000040c087210 */ /* 0x004fe40007f1e0ff */
[----:B------:R-:W-:Y:S01]  /*2770*/  IADD3 R0, R25, R26, -R230 ;  /* 0x0000001a19007210 */ /* 0x000fe20007ffe8e6 */
[----:B------:R-:W-:Y:S02]  /*2780*/  LDSM.16.M88.4 R128, [R203] ;  /* 0x00000000cb80783b */ /* 0x000fe40000000200 */
[----:B------:R-:W-:Y:S01]  /*2790*/  IMAD.X R9, R13, 0x1, R5, P0 ;  /* 0x000000010d097824 */ /* 0x000fe200000e0605 */
[----:B------:R-:W-:Y:S01]  /*27a0*/  IADD3 R6, P0, R8, R12, RZ ;  /* 0x0000000c08067210 */ /* 0x000fe20007f1e0ff */
[----:B------:R-:W-:Y:S01]  /*27b0*/  LDSM.16.M88.4 R132, [R204] ;  /* 0x00000000cc84783b */ /* 0x000fe20000000200 */
[----:B------:R-:W-:-:S03]  /*27c0*/  IADD3 R12, P2, P1, R12, 0x80, R4 ;  /* 0x000000800c0c7810 */ /* 0x000fc6000795e004 */
[----:B------:R-:W-:Y:S01]  /*27d0*/  IMAD.X R7, R9, 0x1, R13, P0 ;  /* 0x0000000109077824 */ /* 0x000fe200000e060d */
[----:B------:R-:W-:Y:S01]  /*27e0*/  LDSM.16.M88.4 R156, [R206] ;  /* 0x00000000ce9c783b */ /* 0x000fe20000000200 */
[----:B------:R-:W-:Y:S02]  /*27f0*/  @!P3 LEA R10, P0, R15, R6, 0x6 ;  /* 0x000000060f0ab211 */ /* 0x000fe400078030ff */
[----:B------:R-:W-:Y:S01]  /*2800*/  IADD3.X R13, R13, RZ, R5, P2, P1 ;  /* 0x000000ff0d0d7210 */ /* 0x000fe200017e2405 */
[----:B------:R-:W-:Y:S01]  /*2810*/  LDSM.16.M88.4 R172, [R205] ;  /* 0x00000000cdac783b */ /* 0x000fe20000000200 */
[----:B------:R-:W-:Y:S02]  /*2820*/  @!P3 LEA.HI.X R11, R15, R7, R14, 0x6, P0 ;  /* 0x000000070f0bb211 */ /* 0x000fe400000f340e */
[C---:B------:R-:W-:Y:S01]  /*2830*/  LOP3.LUT P0, RZ, R3.reuse, 0x1, RZ, 0xc0, !PT ;  /* 0x0000000103ff7812 */ /* 0x040fe2000780c0ff */
[----:B------:R-:W-:Y:S01]  /*2840*/  LDSM.16.M88.4 R176, [R203+0x4000] ;  /* 0x00400000cbb0783b */ /* 0x000fe20000000200 */
[----:B------:R-:W-:-:S02]  /*2850*/  LOP3.LUT P1, RZ, R3, 0x2, RZ, 0xc0, !PT ;  /* 0x0000000203ff7812 */ /* 0x000fc4000782c0ff */
[----:B------:R-:W-:Y:S01]  /*2860*/  ISETP.LT.OR P2, PT, R0, 0x1, !P0 ;  /* 0x000000010000780c */ /* 0x000fe20004741670 */
[----:B------:R-:W-:Y:S04]  /*2870*/  LDSM.16.M88.4 R184, [R204+0x4000] ;  /* 0x00400000ccb8783b */ /* 0x000fe80000000200 */
[----:B------:R-:W-:Y:S04]  /*2880*/  LDSM.16.M88.4 R188, [R206+0x4000] ;  /* 0x00400000cebc783b */ /* 0x000fe80000000200 */
[----:B------:R-:W-:Y:S04]  /*2890*/  LDSM.16.M88.4 R192, [R205+0x4000] ;  /* 0x00400000cdc0783b */ /* 0x000fe80000000200 */
[----:B------:R-:W-:Y:S06]  /*28a0*/  BAR.SYNC.DEFER_BLOCKING 0x0 ;  /* 0x0000000000007b1d */ /* 0x000fec0000010000 */
[----:B------:R-:W-:-:S04]  /*28b0*/  DEPBAR.LE SB0, 0x0 ;  /* 0x000080000000791a */ /* 0x000fc80000000000 */
[----:B------:R-:W-:Y:S06]  /*28c0*/  BAR.SYNC.DEFER_BLOCKING 0x0 ;  /* 0x0000000000007b1d */ /* 0x000fec0000010000 */
[----:B------:R-:W1:Y:S04]  /*28d0*/  LDSM.16.M88.4 R16, [R111] ;  /* 0x000000006f10783b */ /* 0x000e680000000200 */
[----:B------:R-:W-:Y:S04]  /*28e0*/  LDSM.16.M88.4 R20, [R2] ;  /* 0x000000000214783b */ /* 0x000fe80000000200 */
[----:B------:R-:W-:Y:S04]  /*28f0*/  LDSM.16.M88.4 R40, [R111+0x2000] ;  /* 0x002000006f28783b */ /* 0x000fe80000000200 */
[----:B------:R-:W2:Y:S04]  /*2900*/  LDSM.16.M88.4 R36, [R111+0x800] ;  /* 0x000800006f24783b */ /* 0x000ea80000000200 */
[----:B------:R-:W3:Y:S04]  /*2910*/  LDSM.16.M88.4 R32, [R111+0x1000] ;  /* 0x001000006f20783b */ /* 0x000ee80000000200 */
[----:B------:R-:W4:Y:S04]  /*2920*/  LDSM.16.M88.4 R28, [R111+0x1800] ;  /* 0x001800006f1c783b */ /* 0x000f280000000200 */
[----:B------:R-:W-:Y:S04]  /*2930*/  LDSM.16.M88.4 R64, [R2+0x800] ;  /* 0x000800000240783b */ /* 0x000fe80000000200 */
[----:B------:R-:W-:Y:S04]  /*2940*/  LDSM.16.M88.4 R68, [R2+0x1000] ;  /* 0x001000000244783b */ /* 0x000fe80000000200 */
[----:B------:R-:W-:Y:S04]  /*2950*/  LDSM.16.M88.4 R88, [R2+0x1800] ;  /* 0x001800000258783b */ /* 0x000fe80000000200 */
[----:B------:R-:W-:Y:S04]  /*2960*/  LDSM.16.M88.4 R92, [R2+0x2000] ;  /* 0x00200000025c783b */ /* 0x000fe80000000200 */
[----:B------:R-:W-:Y:S01]  /*2970*/  LDSM.16.M88.4 R96, [R2+0x2800] ;  /* 0x002800000260783b */ /* 0x000fe20000000200 */
[C---:B-1----:R-:W-:Y:S03]  /*2980*/  HMMA.16816.F32.BF16 R24, R128.reuse, R16, RZ ;  /* 0x000000108018723c */ /* 0x042fe600000418ff */
[----:B------:R1:W-:Y:S04]  /*2990*/  LDSM.16.M88.4 R100, [R2+0x3000] ;  /* 0x003000000264783b */ /* 0x0003e80000000200 */
[----:B------:R-:W5:Y:S01]  /*29a0*/  LDSM.16.M88.4 R56, [R111+0x2800] ;  /* 0x002800006f38783b */ /* 0x000f620000000200 */
[C---:B------:R-:W-:Y:S03]  /*29b0*/  HMMA.16816.F32.BF16 R16, R128.reuse, R18, RZ ;  /* 0x000000128010723c */ /* 0x040fe600000418ff */
[----:B------:R-:W1:Y:S04]  /*29c0*/  LDSM.16.M88.4 R60, [R111+0x3000] ;  /* 0x003000006f3c783b */ /* 0x000e680000000200 */
[----:B------:R-:W-:Y:S01]  /*29d0*/  @!PT LDS RZ, [RZ] ;  /* 0x00000000fffff984 */ /* 0x000fe20000000800 */
[----:B------:R-:W-:Y:S01]  /*29e0*/  @!PT LDS RZ, [RZ] ;  /* 0x00000000fffff984 */ /* 0x000fe20000000800 */
[----:B------:R-:W-:Y:S01]  /*29f0*/  @!PT LDS RZ, [RZ] ;  /* 0x00000000fffff984 */ /* 0x000fe20000000800 */
[----:B------:R1:W-:Y:S01]  /*2a00*/  LDGSTS.E.BYPASS.LTC128B.128 [R207+0x100], [R4.64], !P2 ;  /* 0x0010000004cf7fae */ /* 0x0003e2000d101d46 */
[C---:B------:R-:W-:Y:S01]  /*2a10*/  ISETP.LT.OR P2, PT, R0.reuse, 0x1, !P1 ;  /* 0x000000010000780c */ /* 0x040fe20004f41670 */
[----:B--2---:R-:W-:Y:S08]  /*2a20*/  HMMA.16816.F32.BF16 R52, R128, R36, RZ ;  /* 0x000000248034723c */ /* 0x004ff000000418ff */
[----:B------:R-:W-:Y:S04]  /*2a30*/  HMMA.16816.F32.BF16 R112, R132, R20, R24 ;  /* 0x000000148470723c */ /* 0x000fe80000041818 */
[----:B------:R2:W-:Y:S01]  /*2a40*/  LDGSTS.E.BYPASS.LTC128B.128 [R207+0x3900], [R4.64+0x80], !P2 ;  /* 0x0390008004cf7fae */ /* 0x0005e2000d101d46 */
[----:B------:R-:W-:-:S02]  /*2a50*/  ISETP.LT.OR P2, PT, R0, 0x21, !P0 ;  /* 0x000000210000780c */ /* 0x000fc40004741670 */
[C---:B------:R-:W-:Y:S01]  /*2a60*/  ISETP.LT.OR P0, PT, R0.reuse, 0x41, !P0 ;  /* 0x000000410000780c */ /* 0x040fe20004701670 */
[----:B------:R-:W-:Y:S08]  /*2a70*/  HMMA.16816.F32.BF16 R104, R132, R22, R16 ;  /* 0x000000168468723c */ /* 0x000ff00000041810 */
[----:B------:R-:W-:Y:S02]  /*2a80*/  HMMA.16816.F32.BF16 R20, R128, R42, RZ ;  /* 0x0000002a8014723c */ /* 0x000fe400000418ff */
[----:B------:R1:W-:Y:S01]  /*2a90*/  LDGSTS.E.BYPASS.LTC128B.128 [R207+0x1100], [R8.64], !P2 ;  /* 0x0110000008cf7fae */ /* 0x0003e2000d101d46 */
[----:B------:R-:W-:-:S02]  /*2aa0*/  ISETP.LT.OR P2, PT, R0, 0x21, !P1 ;  /* 0x000000210000780c */ /* 0x000fc40004f41670 */
[----:B------:R-:W-:-:S03]  /*2ab0*/  ISETP.LT.OR P1, PT, R0, 0x41, !P1 ;  /* 0x000000410000780c */ /* 0x000fc60004f21670 */
[C---:B------:R-:W-:Y:S08]  /*2ac0*/  HMMA.16816.F32.BF16 R48, R128.reuse, R38, RZ ;  /* 0x000000268030723c */ /* 0x040ff000000418ff */
[----:B------:R2:W-:Y:S01]  /*2ad0*/  LDGSTS.E.BYPASS.LTC128B.128 [R207+0x4900], [R12.64], !P2 ;  /* 0x049000000ccf7fae */ /* 0x0005e2000d101d46 */
[C---:B------:R-:W-:Y:S01]  /*2ae0*/  @!P3 ISETP.LT.OR P2, PT, R0.reuse, 0x61, P6 ;  /* 0x000000610000b80c */ /* 0x040fe20003741670 */
[----:B---3--:R-:W-:Y:S02]  /*2af0*/  HMMA.16816.F32.BF16 R44, R128, R32, RZ ;  /* 0x00000020802c723c */ /* 0x008fe400000418ff */
[----:B------:R3:W-:Y:S01]  /*2b00*/  LDGSTS.E.BYPASS.LTC128B.128 [R207+0x2100], [R6.64], !P0 ;  /* 0x0210000006cf7fae */ /* 0x0007e2000c101d46 */
[----:B------:R-:W-:-:S03]  /*2b10*/  @!P3 ISETP.LT.OR P0, PT, R0, 0x61, P5 ;  /* 0x000000610000b80c */ /* 0x000fc60002f01670 */
[----:B------:R3:W-:Y:S01]  /*2b20*/  LDGSTS.E.BYPASS.LTC128B.128 [R207+0x5900], [R6.64+0x80], !P1 ;  /* 0x0590008006cf7fae */ /* 0x0007e2000c901d46 */
[----:B------:R-:W-:Y:S01]  /*2b30*/  LOP3.LUT P1, RZ, R234, 0x4, RZ, 0xc0, !PT ;  /* 0x00000004eaff7812 */ /* 0x000fe2000782c0ff */
[C---:B------:R-:W-:Y:S03]  /*2b40*/  HMMA.16816.F32.BF16 R36, R128.reuse, R34, RZ ;  /* 0x000000228024723c */ /* 0x040fe600000418ff */
[----:B------:R-:W-:Y:S01]  /*2b50*/  SEL R0, R72, 0xffffffc0, !P1 ;  /* 0xffffffc048007807 */ /* 0x000fe20004800000 */
[----:B------:R2:W-:Y:S04]  /*2b60*/  @!P3 LDGSTS.E.BYPASS.LTC128B.128 [R207+0x3100], [R10.64], !P2 ;  /* 0x031000000acfbfae */ /* 0x0005e8000d101d46 */
[----:B----4-:R-:W-:Y:S01]  /*2b70*/  HMMA.16816.F32.BF16 R32, R128, R28, RZ ;  /* 0x0000001c8020723c */ /* 0x010fe200000418ff */
[----:B-1----:R-:W-:Y:S01]  /*2b80*/  IMAD.IADD R2, R111, 0x1, R0 ;  /* 0x000000016f027824 */ /* 0x002fe200078e0200 */
[----:B------:R1:W-:Y:S01]  /*2b90*/  @!P3 LDGSTS.E.BYPASS.LTC128B.128 [R207+0x6900], [R10.64+0x80], !P0 ;  /* 0x069000800acfbfae */ /* 0x0003e2000c101d46 */
[----:B------:R-:W-:Y:S01]  /*2ba0*/  IMAD.IADD R196, R0, 0x1, R201 ;  /* 0x0000000100c47824 */ /* 0x000fe200078e02c9 */
[----:B------:R-:W-:-:S02]  /*2bb0*/  ISETP.GT.AND P0, PT, R109, R238, PT ;  /* 0x000000ee6d00720c */ /* 0x000fc40003f04270 */
[----:B------:R-:W4:Y:S02]  /*2bc0*/  LDSM.16.M88.4 R76, [R2] ;  /* 0x00000000024c783b */ /* 0x000f240000000200 */
[C---:B------:R-:W-:Y:S02]  /*2bd0*/  HMMA.16816.F32.BF16 R28, R128.reuse, R30, RZ ;  /* 0x0000001e801c723c */ /* 0x040fe400000418ff */
[----:B------:R-:W1:Y:S04]  /*2be0*/  LDSM.16.M88.4 R84, [R2+0x800] ;  /* 0x000800000254783b */ /* 0x000e680000000200 */
[----:B------:R-:W-:Y:S02]  /*2bf0*/  LDSM.16.M88.4 R80, [R2+0x1000] ;  /* 0x001000000250783b */ /* 0x000fe40000000200 */
[C---:B------:R-:W-:Y:S02]  /*2c00*/  HMMA.16816.F32.BF16 R24, R128.reuse, R40, RZ ;  /* 0x000000288018723c */ /* 0x040fe400000418ff */
[----:B------:R-:W-:Y:S04]  /*2c10*/  LDSM.16.M88.4 R120, [R196+0x6000] ;  /* 0x00600000c478783b */ /* 0x000fe80000000200 */
[----:B------:R-:W0:Y:S02]  /*2c20*/  LDGDEPBAR ;  /* 0x00000000000079af */ /* 0x000e240000000000 */
[----:B-----5:R-:W-:Y:S08]  /*2c30*/  HMMA.16816.F32.BF16 R16, R128, R56, RZ ;  /* 0x000000388010723c */ /* 0x020ff000000418ff */
[----:B------:R-:W-:Y:S01]  /*2c40*/  HMMA.16816.F32.BF16 R40, R132, R94, R20 ;  /* 0x0000005e8428723c */ /* 0x000fe20000041814 */
[----:B------:R-:W5:Y:S07]  /*2c50*/  LDSM.16.M88.4 R20, [R2+0x1800] ;  /* 0x001800000214783b */ /* 0x000f6e0000000200 */
[----:B--2---:R-:W-:Y:S08]  /*2c60*/  HMMA.16816.F32.BF16 R12, R128, R58, RZ ;  /* 0x0000003a800c723c */ /* 0x004ff000000418ff */
[----:B------:R-:W-:Y:S08]  /*2c70*/  HMMA.16816.F32.BF16 R72, R132, R64, R52 ;  /* 0x000000408448723c */ /* 0x000ff00000041834 */
[----:B-1----:R-:W-:Y:S08]  /*2c80*/  HMMA.16816.F32.BF16 R8, R128, R60, RZ ;  /* 0x0000003c8008723c */ /* 0x002ff000000418ff */
[C---:B------:R-:W-:Y:S08]  /*2c90*/  HMMA.16816.F32.BF16 R64, R132.reuse, R66, R48 ;  /* 0x000000428440723c */ /* 0x040ff00000041830 */
[C---:B------:R-:W-:Y:S08]  /*2ca0*/  HMMA.16816.F32.BF16 R56, R132.reuse, R88, R32 ;  /* 0x000000588438723c */ /* 0x040ff00000041820 */
[----:B------:R-:W-:Y:S08]  /*2cb0*/  HMMA.16816.F32.BF16 R48, R132, R90, R28 ;  /* 0x0000005a8430723c */ /* 0x000ff0000004181c */
[----:B---3--:R-:W-:Y:S08]  /*2cc0*/  HMMA.16816.F32.BF16 R4, R128, R62, RZ ;  /* 0x0000003e8004723c */ /* 0x008ff000000418ff */
[C---:B------:R-:W-:Y:S08]  /*2cd0*/  HMMA.16816.F32.BF16 R60, R132.reuse, R70, R36 ;  /* 0x00000046843c723c */ /* 0x040ff00000041824 */
[C---:B------:R-:W-:Y:S01]  /*2ce0*/  HMMA.16816.F32.BF16 R36, R132.reuse, R96, R16 ;  /* 0x000000608424723c */ /* 0x040fe20000041810 */
[----:B------:R-:W1:Y:S07]  /*2cf0*/  LDSM.16.M88.4 R16, [R2+0x2000] ;  /* 0x002000000210783b */ /* 0x000e6e0000000200 */
[C---:B------:R-:W-:Y:S01]  /*2d00*/  HMMA.16816.F32.BF16 R32, R132.reuse, R98, R12 ;  /* 0x000000628420723c */ /* 0x040fe2000004180c */
[----:B------:R-:W2:Y:S07]  /*2d10*/  LDSM.16.M88.4 R12, [R2+0x2800] ;  /* 0x00280000020c783b */ /* 0x000eae0000000200 */
[----:B------:R-:W-:Y:S08]  /*2d20*/  HMMA.16816.F32.BF16 R52, R132, R68, R44 ;  /* 0x000000448434723c */ /* 0x000ff0000004182c */
[C---:B----4-:R-:W-:Y:S08]  /*2d30*/  HMMA.16816.F32.BF16 R68, R156.reuse, R76, R112 ;  /* 0x0000004c9c44723c */ /* 0x050ff00000041870 */
[C---:B------:R-:W-:Y:S08]  /*2d40*/  HMMA.16816.F32.BF16 R88, R156.reuse, R78, R104 ;  /* 0x0000004e9c58723c */ /* 0x040ff00000041868 */
[----:B------:R-:W-:Y:S08]  /*2d50*/  HMMA.16816.F32.BF16 R76, R156, R84, R72 ;  /* 0x000000549c4c723c */ /* 0x000ff00000041848 */
[----:B------:R-:W-:Y:S01]  /*2d60*/  HMMA.16816.F32.BF16 R28, R132, R100, R8 ;  /* 0x00000064841c723c */ /* 0x000fe20000041808 */
[----:B------:R-:W3:Y:S07]  /*2d70*/  LDSM.16.M88.4 R8, [R2+0x3000] ;  /* 0x003000000208783b */ /* 0x000eee0000000200 */
[----:B------:R-:W-:Y:S08]  /*2d80*/  HMMA.16816.F32.BF16 R84, R156, R86, R64 ;  /* 0x000000569c54723c */ /* 0x000ff00000041840 */
[----:B------:R-:W-:Y:S01]  /*2d90*/  HMMA.16816.F32.BF16 R44, R132, R92, R24 ;  /* 0x0000005c842c723c */ /* 0x000fe20000041818 */
[----:B------:R-:W-:Y:S07]  /*2da0*/  LDSM.16.M88.4 R24, [R196] ;  /* 0x00000000c418783b */ /* 0x000fee0000000200 */
[C---:B-----5:R-:W-:Y:S08]  /*2db0*/  HMMA.16816.F32.BF16 R72, R156.reuse, R20, R56 ;  /* 0x000000149c48723c */ /* 0x060ff00000041838 */
[----:B------:R-:W-:Y:S01]  /*2dc0*/  HMMA.16816.F32.BF16 R64, R156, R22, R48 ;  /* 0x000000169c40723c */ /* 0x000fe20000041830 */
[----:B------:R-:W4:Y:S07]  /*2dd0*/  LDSM.16.M88.4 R20, [R196+0x800] ;  /* 0x00080000c414783b */ /* 0x000f2e0000000200 */
[----:B------:R-:W-:Y:S08]  /*2de0*/  HMMA.16816.F32.BF16 R4, R132, R102, R4 ;  /* 0x000000668404723c */ /* 0x000ff00000041804 */
[C---:B------:R-:W-:Y:S08]  /*2df0*/  HMMA.16816.F32.BF16 R92, R156.reuse, R80, R52 ;  /* 0x000000509c5c723c */ /* 0x040ff00000041834 */
[C---:B------:R-:W-:Y:S08]  /*2e00*/  HMMA.16816.F32.BF16 R80, R156.reuse, R82, R60 ;  /* 0x000000529c50723c */ /* 0x040ff0000004183c */
[C---:B-1----:R-:W-:Y:S08]  /*2e10*/  HMMA.16816.F32.BF16 R60, R156.reuse, R16, R44 ;  /* 0x000000109c3c723c */ /* 0x042ff0000004182c */
[C---:B------:R-:W-:Y:S01]  /*2e20*/  HMMA.16816.F32.BF16 R48, R156.reuse, R18, R40 ;  /* 0x000000129c30723c */ /* 0x040fe20000041828 */
[----:B------:R-:W1:Y:S07]  /*2e30*/  LDSM.16.M88.4 R16, [R196+0x1000] ;  /* 0x00100000c410783b */ /* 0x000e6e0000000200 */
[C---:B--2---:R-:W-:Y:S01]  /*2e40*/  HMMA.16816.F32.BF16 R44, R156.reuse, R14, R32 ;  /* 0x0000000e9c2c723c */ /* 0x044fe20000041820 */
[----:B------:R-:W2:Y:S07]  /*2e50*/  LDSM.16.M88.4 R32, [R196+0x1800] ;  /* 0x00180000c420783b */ /* 0x000eae0000000200 */
[C---:B------:R-:W-:Y:S08]  /*2e60*/  HMMA.16816.F32.BF16 R52, R156.reuse, R12, R36 ;  /* 0x0000000c9c34723c */ /* 0x040ff00000041824 */
[C---:B---3--:R-:W-:Y:S01]  /*2e70*/  HMMA.16816.F32.BF16 R40, R156.reuse, R8, R28 ;  /* 0x000000089c28723c */ /* 0x048fe2000004181c */
[----:B------:R-:W3:Y:S07]  /*2e80*/  LDSM.16.M88.4 R28, [R196+0x2000] ;  /* 0x00200000c41c783b */ /* 0x000eee0000000200 */
[----:B------:R-:W-:Y:S08]  /*2e90*/  HMMA.16816.F32.BF16 R36, R156, R10, R4 ;  /* 0x0000000a9c24723c */ /* 0x000ff00000041804 */
[C---:B----4-:R-:W-:Y:S08]  /*2ea0*/  HMMA.16816.F32.BF16 R4, R172.reuse, R20, R76 ;  /* 0x00000014ac04723c */ /* 0x050ff0000004184c */
[C---:B------:R-:W-:Y:S01]  /*2eb0*/  HMMA.16816.F32.BF16 R56, R172.reuse, R22, R84 ;  /* 0x00000016ac38723c */ /* 0x040fe20000041854 */
[----:B------:R-:W4:Y:S07]  /*2ec0*/  LDSM.16.M88.4 R20, [R196+0x3000] ;  /* 0x00300000c414783b */ /* 0x000f2e0000000200 */
[C---:B------:R-:W-:Y:S01]  /*2ed0*/  HMMA.16816.F32.BF16 R12, R172.reuse, R24, R68 ;  /* 0x00000018ac0c723c */ /* 0x040fe20000041844 */
[----:B------:R-:W-:Y:S07]  /*2ee0*/  LDSM.16.M88.4 R68, [R111+0x6800] ;  /* 0x006800006f44783b */ /* 0x000fee0000000200 */
[C---:B------:R-:W-:Y:S01]  /*2ef0*/  HMMA.16816.F32.BF16 R8, R172.reuse, R26, R88 ;  /* 0x0000001aac08723c */ /* 0x040fe20000041858 */
[----:B------:R-:W5:Y:S07]  /*2f00*/  LDSM.16.M88.4 R24, [R196+0x2800] ;  /* 0x00280000c418783b */ /* 0x000f6e0000000200 */
[C---:B-1----:R-:W-:Y:S08]  /*2f10*/  HMMA.16816.F32.BF16 R92, R172.reuse, R16, R92 ;  /* 0x00000010ac5c723c */ /* 0x042ff0000004185c */
[C---:B------:R-:W-:Y:S01]  /*2f20*/  HMMA.16816.F32.BF16 R100, R172.reuse, R18, R80 ;  /* 0x00000012ac64723c */ /* 0x040fe20000041850 */
[----:B------:R-:W1:Y:S07]  /*2f30*/  LDSM.16.M88.4 R16, [R111+0x3800] ;  /* 0x003800006f10783b */ /* 0x000e6e0000000200 */
[C---:B--2---:R-:W-:Y:S08]  /*2f40*/  HMMA.16816.F32.BF16 R116, R172.reuse, R32, R72 ;  /* 0x00000020ac74723c */ /* 0x044ff00000041848 */
[C---:B------:R-:W-:Y:S01]  /*2f50*/  HMMA.16816.F32.BF16 R112, R172.reuse, R34, R64 ;  /* 0x00000022ac70723c */ /* 0x040fe20000041840 */
[----:B------:R-:W2:Y:S04]  /*2f60*/  LDSM.16.M88.4 R32, [R111+0x4000] ;  /* 0x004000006f20783b */ /* 0x000ea80000000200 */
[----:B------:R-:W-:Y:S03]  /*2f70*/  LDSM.16.M88.4 R64, [R201+0x3800] ;  /* 0x00380000c940783b */ /* 0x000fe60000000200 */
[C---:B---3--:R-:W-:Y:S01]  /*2f80*/  HMMA.16816.F32.BF16 R96, R172.reuse, R30, R48 ;  /* 0x0000001eac60723c */ /* 0x048fe20000041830 */
[----:B------:R-:W3:Y:S07]  /*2f90*/  LDSM.16.M88.4 R48, [R111+0x4800] ;  /* 0x004800006f30783b */ /* 0x000eee0000000200 */
[C---:B----4-:R-:W-:Y:S01]  /*2fa0*/  HMMA.16816.F32.BF16 R72, R172.reuse, R20, R40 ;  /* 0x00000014ac48723c */ /* 0x050fe20000041828 */
[----:B------:R-:W4:Y:S07]  /*2fb0*/  LDSM.16.M88.4 R40, [R111+0x5000] ;  /* 0x005000006f28783b */ /* 0x000f2e0000000200 */
[C---:B-----5:R-:W-:Y:S01]  /*2fc0*/  HMMA.16816.F32.BF16 R84, R172.reuse, R26, R44 ;  /* 0x0000001aac54723c */ /* 0x060fe2000004182c */
[----:B------:R-:W5:Y:S07]  /*2fd0*/  LDSM.16.M88.4 R44, [R111+0x5800] ;  /* 0x005800006f2c783b */ /* 0x000f6e0000000200 */
[C---:B------:R-:W-:Y:S01]  /*2fe0*/  HMMA.16816.F32.BF16 R104, R172.reuse, R28, R60 ;  /* 0x0000001cac68723c */ /* 0x040fe2000004183c */
[----:B------:R-:W-:Y:S07]  /*2ff0*/  LDSM.16.M88.4 R28, [R201+0x4000] ;  /* 0x00400000c91c783b */ /* 0x000fee0000000200 */
[C---:B------:R-:W-:Y:S01]  /*3000*/  HMMA.16816.F32.BF16 R88, R172.reuse, R24, R52 ;  /* 0x00000018ac58723c */ /* 0x040fe20000041834 */
[----:B------:R-:W3:Y:S04]  /*3010*/  LDSM.16.M88.4 R52, [R111+0x6000] ;  /* 0x006000006f34783b */ /* 0x000ee80000000200 */
[----:B------:R-:W3:Y:S03]  /*3020*/  LDSM.16.M88.4 R24, [R201+0x4800] ;  /* 0x00480000c918783b */ /* 0x000ee60000000200 */
[----:B------:R-:W-:Y:S08]  /*3030*/  HMMA.16816.F32.BF16 R80, R172, R22, R36 ;  /* 0x00000016ac50723c */ /* 0x000ff00000041824 */
[C---:B-1----:R-:W-:Y:S08]  /*3040*/  HMMA.16816.F32.BF16 R76, R176.reuse, R16, R12 ;  /* 0x00000010b04c723c */ /* 0x042ff0000004180c */
[C---:B------:R-:W-:Y:S08]  /*3050*/  HMMA.16816.F32.BF16 R60, R176.reuse, R18, R8 ;  /* 0x00000012b03c723c */ /* 0x040ff00000041808 */
[C---:B--2---:R-:W-:Y:S08]  /*3060*/  HMMA.16816.F32.BF16 R20, R176.reuse, R32, R4 ;  /* 0x00000020b014723c */ /* 0x044ff00000041804 */
[C---:B------:R-:W-:Y:S01]  /*3070*/  HMMA.16816.F32.BF16 R16, R176.reuse, R34, R56 ;  /* 0x00000022b010723c */ /* 0x040fe20000041838 */
[----:B------:R-:W1:Y:S04]  /*3080*/  LDSM.16.M88.4 R32, [R201+0x5000] ;  /* 0x00500000c920783b */ /* 0x000e680000000200 */
[----:B------:R-:W2:Y:S03]  /*3090*/  LDSM.16.M88.4 R56, [R201+0x5800] ;  /* 0x00580000c938783b */ /* 0x000ea60000000200 */
[C---:B---3--:R-:W-:Y:S01]  /*30a0*/  HMMA.16816.F32.BF16 R12, R176.reuse, R48, R92 ;  /* 0x00000030b00c723c */ /* 0x048fe2000004185c */
[----:B------:R-:W3:Y:S07]  /*30b0*/  LDSM.16.M88.4 R92, [R201+0x6000] ;  /* 0x00600000c95c783b */ /* 0x000eee0000000200 */
[C---:B------:R-:W-:Y:S01]  /*30c0*/  HMMA.16816.F32.BF16 R8, R176.reuse, R50, R100 ;  /* 0x00000032b008723c */ /* 0x040fe20000041864 */
[----:B------:R-:W1:Y:S07]  /*30d0*/  LDSM.16.M88.4 R100, [R201+0x6800] ;  /* 0x00680000c964783b */ /* 0x000e6e0000000200 */
[C---:B----4-:R-:W-:Y:S01]  /*30e0*/  HMMA.16816.F32.BF16 R4, R176.reuse, R40, R116 ;  /* 0x00000028b004723c */ /* 0x050fe20000041874 */
[----:B------:R-:W-:Y:S07]  /*30f0*/  LDSM.16.M88.4 R116, [R196+0x5800] ;  /* 0x00580000c474783b */ /* 0x000fee0000000200 */
[C---:B------:R-:W-:Y:S01]  /*3100*/  HMMA.16816.F32.BF16 R36, R176.reuse, R42, R112 ;  /* 0x0000002ab024723c */ /* 0x040fe20000041870 */
[----:B------:R-:W4:Y:S07]  /*3110*/  LDSM.16.M88.4 R112, [R2+0x4000] ;  /* 0x004000000270783b */ /* 0x000f2e0000000200 */
[C---:B-----5:R-:W-:Y:S01]  /*3120*/  HMMA.16816.F32.BF16 R40, R176.reuse, R44, R104 ;  /* 0x0000002cb028723c */ /* 0x060fe20000041868 */
[----:B------:R-:W-:Y:S07]  /*3130*/  LDSM.16.M88.4 R104, [R196+0x5000] ;  /* 0x00500000c468783b */ /* 0x000fee0000000200 */
[C---:B------:R-:W-:Y:S08]  /*3140*/  HMMA.16816.F32.BF16 R44, R176.reuse, R46, R96 ;  /* 0x0000002eb02c723c */ /* 0x040ff00000041860 */
[C---:B------:R-:W-:Y:S08]  /*3150*/  HMMA.16816.F32.BF16 R48, R176.reuse, R52, R88 ;  /* 0x00000034b030723c */ /* 0x040ff00000041858 */
[C---:B------:R-:W-:Y:S08]  /*3160*/  HMMA.16816.F32.BF16 R52, R176.reuse, R54, R84 ;  /* 0x00000036b034723c */ /* 0x040ff00000041854 */
[C---:B------:R-:W-:Y:S08]  /*3170*/  HMMA.16816.F32.BF16 R72, R176.reuse, R68, R72 ;  /* 0x00000044b048723c */ /* 0x040ff00000041848 */
[----:B------:R-:W-:Y:S08]  /*3180*/  HMMA.16816.F32.BF16 R68, R176, R70, R80 ;  /* 0x00000046b044723c */ /* 0x000ff00000041850 */
[C---:B------:R-:W-:Y:S08]  /*3190*/  HMMA.16816.F32.BF16 R88, R184.reuse, R64, R76 ;  /* 0x00000040b858723c */ /* 0x040ff0000004184c */
[C---:B------:R-:W-:Y:S01]  /*31a0*/  HMMA.16816.F32.BF16 R80, R184.reuse, R66, R60 ;  /* 0x00000042b850723c */ /* 0x040fe2000004183c */
[----:B------:R-:W5:Y:S07]  /*31b0*/  LDSM.16.M88.4 R64, [R2+0x3800] ;  /* 0x003800000240783b */ /* 0x000f6e0000000200 */
[C---:B------:R-:W-:Y:S08]  /*31c0*/  HMMA.16816.F32.BF16 R76, R184.reuse, R24, R12 ;  /* 0x00000018b84c723c */ /* 0x040ff0000004180c */
[C---:B------:R-:W-:Y:S01]  /*31d0*/  HMMA.16816.F32.BF16 R84, R184.reuse, R28, R20 ;  /* 0x0000001cb854723c */ /* 0x040fe20000041814 */
[----:B------:R-:W3:Y:S07]  /*31e0*/  LDSM.16.M88.4 R20, [R2+0x4800] ;  /* 0x004800000214783b */ /* 0x000eee0000000200 */
[C---:B------:R-:W-:Y:S08]  /*31f0*/  HMMA.16816.F32.BF16 R24, R184.reuse, R26, R8 ;  /* 0x0000001ab818723c */ /* 0x040ff00000041808 */
[C---:B------:R-:W-:Y:S01]  /*3200*/  HMMA.16816.F32.BF16 R96, R184.reuse, R30, R16 ;  /* 0x0000001eb860723c */ /* 0x040fe20000041810 */
[----:B------:R-:W4:Y:S04]  /*3210*/  LDSM.16.M88.4 R16, [R2+0x5000] ;  /* 0x005000000210783b */ /* 0x000f280000000200 */
[----:B------:R-:W4:Y:S03]  /*3220*/  LDSM.16.M88.4 R28, [R2+0x5800] ;  /* 0x00580000021c783b */ /* 0x000f260000000200 */
[C---:B-1----:R-:W-:Y:S08]  /*3230*/  HMMA.16816.F32.BF16 R12, R184.reuse, R32, R4 ;  /* 0x00000020b80c723c */ /* 0x042ff00000041804 */
[C---:B------:R-:W-:Y:S08]  /*3240*/  HMMA.16816.F32.BF16 R8, R184.reuse, R34, R36 ;  /* 0x00000022b808723c */ /* 0x040ff00000041824 */
[C---:B--2---:R-:W-:Y:S01]  /*3250*/  HMMA.16816.F32.BF16 R32, R184.reuse, R58, R44 ;  /* 0x0000003ab820723c */ /* 0x044fe2000004182c */
[----:B------:R-:W1:Y:S07]  /*3260*/  LDSM.16.M88.4 R44, [R2+0x6000] ;  /* 0x00600000022c783b */ /* 0x000e6e0000000200 */
[C---:B------:R-:W-:Y:S01]  /*3270*/  HMMA.16816.F32.BF16 R4, R184.reuse, R56, R40 ;  /* 0x00000038b804723c */ /* 0x040fe20000041828 */
[----:B------:R-:W2:Y:S07]  /*3280*/  LDSM.16.M88.4 R56, [R2+0x6800] ;  /* 0x006800000238783b */ /* 0x000eae0000000200 */
[C---:B---3--:R-:W-:Y:S08]  /*3290*/  HMMA.16816.F32.BF16 R40, R184.reuse, R92, R48 ;  /* 0x0000005cb828723c */ /* 0x048ff00000041830 */
[C---:B------:R-:W-:Y:S01]  /*32a0*/  HMMA.16816.F32.BF16 R48, R184.reuse, R94, R52 ;  /* 0x0000005eb830723c */ /* 0x040fe20000041834 */
[----:B------:R-:W-:Y:S07]  /*32b0*/  LDSM.16.M88.4 R92, [R196+0x4000] ;  /* 0x00400000c45c783b */ /* 0x000fee0000000200 */
[C---:B------:R-:W-:Y:S01]  /*32c0*/  HMMA.16816.F32.BF16 R52, R184.reuse, R100, R72 ;  /* 0x00000064b834723c */ /* 0x040fe20000041848 */
[----:B------:R-:W3:Y:S07]  /*32d0*/  LDSM.16.M88.4 R72, [R196+0x3800] ;  /* 0x00380000c448783b */ /* 0x000eee0000000200 */
[----:B------:R-:W-:Y:S01]  /*32e0*/  HMMA.16816.F32.BF16 R60, R184, R102, R68 ;  /* 0x00000066b83c723c */ /* 0x000fe20000041844 */
[----:B------:R-:W1:Y:S07]  /*32f0*/  LDSM.16.M88.4 R100, [R196+0x4800] ;  /* 0x00480000c464783b */ /* 0x000e6e0000000200 */
[C---:B----4-:R-:W-:Y:S08]  /*3300*/  HMMA.16816.F32.BF16 R84, R188.reuse, R112, R84 ;  /* 0x00000070bc54723c */ /* 0x050ff00000041854 */
[----:B------:R-:W-:Y:S01]  /*3310*/  HMMA.16816.F32.BF16 R96, R188, R114, R96 ;  /* 0x00000072bc60723c */ /* 0x000fe20000041860 */
[----:B------:R-:W4:Y:S01]  /*3320*/  LDSM.16.M88.4 R112, [R196+0x6800] ;  /* 0x00680000c470783b */ /* 0x000f220000000200 */
        /* <DEDUP_REMOVED lines=10> */
[C---:B------:R-:W-:Y:S08]  /*33d0*/  HMMA.16816.F32.BF16 R16, R188.reuse, R44, R40 ;  /* 0x0000002cbc10723c */ /* 0x040ff00000041828 */
[C---:B--2---:R-:W-:Y:S08]  /*33e0*/  HMMA.16816.F32.BF16 R8, R188.reuse, R56, R52 ;  /* 0x00000038bc08723c */ /* 0x044ff00000041834 */
[----:B------:R-:W-:Y:S08]  /*33f0*/  HMMA.16816.F32.BF16 R4, R188, R58, R60 ;  /* 0x0000003abc04723c */ /* 0x000ff0000004183c */
[C---:B---3--:R-:W-:Y:S08]  /*3400*/  HMMA.16816.F32.BF16 R28, R192.reuse, R74, R64 ;  /* 0x0000004ac01c723c */ /* 0x048ff00000041840 */
        /* <DEDUP_REMOVED lines=12> */
[----:B------:R-:W-:Y:S01]  /*34d0*/  HMMA.16816.F32.BF16 R12, R192, R114, R4 ;  /* 0x00000072c00c723c */ /* 0x000fe20000041804 */
[----:B------:R-:W-:Y:S06]  /*34e0*/  BAR.SYNC.DEFER_BLOCKING 0x0 ;  /* 0x0000000000007b1d */ /* 0x000fec0000010000 */
[----:B------:R-:W-:Y:S01]  /*34f0*/  @!UPT UIADD3 URZ, URZ, URZ, URZ ;  /* 0x0000003f3f3ff290 */ /* 0x000fe2000fffe03f */
[----:B------:R-:W-:Y:S11]  /*3500*/  @!P0 BRA `(.L_x_140) ;  /* 0x0000035000008947 */ /* 0x000ff60003800000 */
[----:B------:R-:W-:Y:S02]  /*3510*/  IADD3 R2, R162, -0x2, RZ ;  /* 0xfffffffea2027810 */ /* 0x000fe40007ffe0ff */
[----:B------:R-:W-:-:S02]  /*3520*/  IADD3 R0, -R230, 0x70, RZ ;  /* 0x00000070e6007810 */ /* 0x000fc40007ffe1ff */
[----:B------:R-:W-:Y:S01]  /*3530*/  SHF.R.S32.HI R3, RZ, 0x1f, R2 ;  /* 0x0000001fff037819 */ /* 0x000fe20000011402 */
[----:B------:R-:W-:Y:S01]  /*3540*/  IMAD.WIDE.U32 R4, R2, c[0x0][0x1e0], RZ ;  /* 0x0000780002047a25 */ /* 0x000fe200078e00ff */
[C---:B------:R-:W-:Y:S02]  /*3550*/  ISETP.GE.AND P3, PT, R0.reuse, 0x21, PT ;  /* 0x000000210000780c */ /* 0x040fe40003f66270 */
[C---:B------:R-:W-:Y:S01]  /*3560*/  ISETP.GE.AND P4, PT, R0.reuse, 0x1, PT ;  /* 0x000000010000780c */ /* 0x040fe20003f86270 */
[----:B------:R-:W-:Y:S01]  /*3570*/  IMAD R3, R3, c[0x0][0x1e0], RZ ;  /* 0x0000780003037a24 */ /* 0x000fe200078e02ff */
[----:B------:R-:W-:-:S03]  /*3580*/  ISETP.GE.AND P2, PT, R0, 0x41, PT ;  /* 0x000000410000780c */ /* 0x000fc60003f46270 */
[----:B------:R-:W-:-:S04]  /*3590*/  IMAD R2, R2, c[0x0][0x1e4], R3 ;  /* 0x0000790002027a24 */ /* 0x000fc800078e0203 */
[----:B------:R-:W-:Y:S02]  /*35a0*/  IMAD.IADD R5, R5, 0x1, R2 ;  /* 0x0000000105057824 */ /* 0x000fe400078e0202 */
[----:B------:R-:W-:-:S04]  /*35b0*/  IMAD.WIDE.U32 R2, R4, 0x70, RZ ;  /* 0x0000007004027825 */ /* 0x000fc800078e00ff */
[----:B------:R-:W-:Y:S01]  /*35c0*/  IMAD R5, R5, 0x70, RZ ;  /* 0x0000007005057824 */ /* 0x000fe200078e02ff */
[-C--:B------:R-:W-:Y:S01]  /*35d0*/  @P4 IADD3 R4, P1, R212, R2.reuse, RZ ;  /* 0x00000002d4044210 */ /* 0x080fe20007f3e0ff */
[----:B------:R-:W-:Y:S02]  /*35e0*/  @P3 IMAD.MOV.U32 R7, RZ, RZ, c[0x0][0x1e0] ;  /* 0x00007800ff073624 */ /* 0x000fe400078e00ff */
[----:B------:R-:W-:Y:S02]  /*35f0*/  IMAD.IADD R3, R3, 0x1, R5 ;  /* 0x0000000103037824 */ /* 0x000fe400078e0205 */
[----:B------:R-:W-:Y:S01]  /*3600*/  @P3 IMAD.MOV.U32 R9, RZ, RZ, c[0x0][0x1e4] ;  /* 0x00007900ff093624 */ /* 0x000fe200078e00ff */
[----:B------:R-:W-:Y:S01]  /*3610*/  @P3 LEA R6, P0, R7, R2, 0x5 ;  /* 0x0000000207063211 */ /* 0x000fe200078028ff */
[----:B------:R-:W-:Y:S01]  /*3620*/  @P4 IMAD.X R5, R3, 0x1, R211, P1 ;  /* 0x0000000103054824 */ /* 0x000fe200008e06d3 */
[----:B------:R-:W-:Y:S02]  /*3630*/  @P4 LEA R8, P1, R4, c[0x0][0x1c8], 0x1 ;  /* 0x0000720004084a11 */ /* 0x000fe400078208ff */
[----:B------:R-:W-:-:S02]  /*3640*/  @P3 LEA.HI.X R7, R7, R3, R9, 0x5, P0 ;  /* 0x0000000307073211 */ /* 0x000fc400000f2c09 */
[----:B------:R-:W-:Y:S01]  /*3650*/  @P4 LEA.HI.X R9, R4, c[0x0][0x1cc], R5, 0x1, P1 ;  /* 0x0000730004094a11 */ /* 0x000fe200008f0c05 */
[----:B------:R-:W-:Y:S01]  /*3660*/  @P2 IMAD.MOV.U32 R5, RZ, RZ, c[0x0][0x1e0] ;  /* 0x00007800ff052624 */ /* 0x000fe200078e00ff */
[----:B------:R-:W-:Y:S02]  /*3670*/  @P3 IADD3 R4, P0, R6, R212, RZ ;  /* 0x000000d406043210 */ /* 0x000fe40007f1e0ff */
[----:B------:R-:W-:Y:S01]  /*3680*/  ISETP.GE.AND P1, PT, R0, 0x61, PT ;  /* 0x000000610000780c */ /* 0x000fe20003f26270 */
[----:B------:R-:W-:Y:S01]  /*3690*/  @!PT LDS RZ, [RZ] ;  /* 0x00000000fffff984 */ /* 0x000fe20000000800 */
[----:B------:R-:W-:Y:S01]  /*36a0*/  @!PT LDS RZ, [RZ] ;  /* 0x00000000fffff984 */ /* 0x000fe20000000800 */
[----:B------:R-:W-:Y:S01]  /*36b0*/  @!PT LDS RZ, [RZ] ;  /* 0x00000000fffff984 */ /* 0x000fe20000000800 */
[----:B------:R1:W-:Y:S02]  /*36c0*/  @P4 LDGSTS.E.BYPASS.LTC128B.128 [R207+0x8100], [R8.64], !P6 ;  /* 0x0810000008cf4fae */ /* 0x0003e4000f101d46 */
[----:B------:R-:W-:Y:S01]  /*36d0*/  @P3 IMAD.X R0, R7, 0x1, R211, P0 ;  /* 0x0000000107003824 */ /* 0x000fe200000e06d3 */
[C---:B------:R-:W-:Y:S01]  /*36e0*/  @P3 LEA R6, P0, R4.reuse, c[0x0][0x1c8], 0x1 ;  /* 0x0000720004063a11 */ /* 0x040fe200078008ff */
[----:B------:R1:W-:Y:S03]  /*36f0*/  @P4 LDGSTS.E.BYPASS.LTC128B.128 [R207+0xb900], [R8.64+0x80], !P5 ;  /* 0x0b90008008cf4fae */ /* 0x0003e6000e901d46 */
[----:B------:R-:W-:Y:S01]  /*3700*/  @P3 LEA.HI.X R7, R4, c[0x0][0x1cc], R0, 0x1, P0 ;  /* 0x0000730004073a11 */ /* 0x000fe200000f0c00 */
[----:B------:R-:W-:Y:S01]  /*3710*/  @P2 IMAD.MOV.U32 R4, RZ, RZ, c[0x0][0x1e4] ;  /* 0x00007900ff042624 */ /* 0x000fe200078e00ff */
[----:B------:R-:W-:-:S03]  /*3720*/  @P2 LEA R0, P0, R5, R2, 0x6 ;  /* 0x0000000205002211 */ /* 0x000fc600078030ff */
[----:B------:R-:W-:Y:S01]  /*3730*/  @P1 IMAD.MOV.U32 R11, RZ, RZ, c[0x0][0x1e0] ;  /* 0x00007800ff0b1624 */ /* 0x000fe200078e00ff */
[----:B------:R-:W-:Y:S01]  /*3740*/  @P2 LEA.HI.X R4, R5, R3, R4, 0x6, P0 ;  /* 0x0000000305042211 */ /* 0x000fe200000f3404 */
[----:B------:R-:W-:Y:S01]  /*3750*/  @P1 IMAD.MOV.U32 R10, RZ, RZ, c[0x0][0x1e4] ;  /* 0x00007900ff0a1624 */ /* 0x000fe200078e00ff */
[----:B------:R-:W-:Y:S01]  /*3760*/  @P2 IADD3 R0, P0, R0, R212, RZ ;  /* 0x000000d400002210 */ /* 0x000fe20007f1e0ff */
[----:B------:R-:W-:Y:S01]  /*3770*/  @P1 IMAD.WIDE.U32 R2, R11, 0x60, R2 ;  /* 0x000000600b021825 */ /* 0x000fe200078e0002 */
[----:B------:R1:W-:Y:S03]  /*3780*/  @P3 LDGSTS.E.BYPASS.LTC128B.128 [R207+0x9100], [R6.64], !P6 ;  /* 0x0910000006cf3fae */ /* 0x0003e6000f101d46 */
[----:B------:R-:W-:Y:S01]  /*3790*/  @P2 IMAD.X R5, R4, 0x1, R211, P0 ;  /* 0x0000000104052824 */ /* 0x000fe200000e06d3 */
[----:B------:R-:W-:Y:S01]  /*37a0*/  @P2 LEA R4, P0, R0, c[0x0][0x1c8], 0x1 ;  /* 0x0000720000042a11 */ /* 0x000fe200078008ff */
[----:B------:R-:W-:Y:S01]  /*37b0*/  @P1 IMAD R10, R10, 0x60, RZ ;  /* 0x000000600a0a1824 */ /* 0x000fe200078e02ff */
[----:B------:R1:W-:Y:S02]  /*37c0*/  @P3 LDGSTS.E.BYPASS.LTC128B.128 [R207+0xc900], [R6.64+0x80], !P5 ;  /* 0x0c90008006cf3fae */ /* 0x0003e4000e901d46 */
[----:B------:R-:W-:-:S02]  /*37d0*/  @P2 LEA.HI.X R5, R0, c[0x0][0x1cc], R5, 0x1, P0 ;  /* 0x0000730000052a11 */ /* 0x000fc400000f0c05 */
[----:B------:R-:W-:-:S03]  /*37e0*/  @P1 IADD3 R0, P0, R212, R2, RZ ;  /* 0x00000002d4001210 */ /* 0x000fc60007f1e0ff */
[----:B------:R1:W-:Y:S01]  /*37f0*/  @P2 LDGSTS.E.BYPASS.LTC128B.128 [R207+0xa100], [R4.64], !P6 ;  /* 0x0a10000004cf2fae */ /* 0x0003e2000f101d46 */
[----:B------:R-:W-:Y:S02]  /*3800*/  @P1 IADD3.X R3, R211, R3, R10, P0, !PT ;  /* 0x00000003d3031210 */ /* 0x000fe400007fe40a */
[C---:B------:R-:W-:Y:S01]  /*3810*/  @P1 LEA R2, P0, R0.reuse, c[0x0][0x1c8], 0x1 ;  /* 0x0000720000021a11 */ /* 0x040fe200078008ff */
[----:B------:R1:W-:Y:S03]  /*3820*/  @P2 LDGSTS.E.BYPASS.LTC128B.128 [R207+0xd900], [R4.64+0x80], !P5 ;  /* 0x0d90008004cf2fae */ /* 0x0003e6000e901d46 */
[----:B------:R-:W-:-:S05]  /*3830*/  @P1 LEA.HI.X R3, R0, c[0x0][0x1cc], R3, 0x1, P0 ;  /* 0x0000730000031a11 */ /* 0x000fca00000f0c03 */
[----:B------:R1:W-:Y:S04]  /*3840*/  @P1 LDGSTS.E.BYPASS.LTC128B.128 [R207+0xb100], [R2.64], !P6 ;  /* 0x0b10000002cf1fae */ /* 0x0003e8000f101d46 */
[----:B------:R1:W-:Y:S02]  /*3850*/  @P1 LDGSTS.E.BYPASS.LTC128B.128 [R207+0xe900], [R2.64+0x80], !P5 ;  /* 0x0e90008002cf1fae */ /* 0x0003e4000e901d46 */
.L_x_140:
[----:B------:R-:W-:Y:S05]  /*3860*/  BSYNC B0 ;  /* 0x0000000000007941 */ /* 0x000fea0003800000 */
.L_x_139:
[----:B------:R-:W-:Y:S01]  /*3870*/  IMAD.IADD R0, R108, 0x1, -R244 ;  /* 0x000000016c007824 */ /* 0x000fe200078e0af4 */
[----:B------:R-:W0:Y:S04]  /*3880*/  LDGDEPBAR ;  /* 0x00000000000079af */ /* 0x000e280000000000 */
[C---:B------:R-:W-:Y:S02]  /*3890*/  ISETP.GT.AND P1, PT, R0.reuse, RZ, PT ;  /* 0x000000ff0000720c */ /* 0x040fe40003f24270 */
[----:B------:R-:W-:-:S02]  /*38a0*/  ISETP.GT.AND P0, PT, R0, 0x1, PT ;  /* 0x000000010000780c */ /* 0x000fc40003f04270 */
[----:B------:R-:W-:Y:S02]  /*38b0*/  ISETP.GT.AND P2, PT, R0, 0x8, PT ;  /* 0x000000080000780c */ /* 0x000fe40003f44270 */
[----:B-1----:R-:W-:Y:S02]  /*38c0*/  FSEL R6, R68, -INF , P1 ;  /* 0xff80000044067808 */ /* 0x002fe40000800000 */
[----:B------:R-:W-:Y:S02]  /*38d0*/  FSEL R7, R69, -INF , P0 ;  /* 0xff80000045077808 */ /* 0x000fe40000000000 */
[----:B------:R-:W-:Y:S02]  /*38e0*/  FSEL R11, R71, -INF , P0 ;  /* 0xff800000470b7808 */ /* 0x000fe40000000000 */
[----:B------:R-:W-:Y:S02]  /*38f0*/  ISETP.GT.AND P0, PT, R0, 0x9, PT ;  /* 0x000000090000780c */ /* 0x000fe40003f04270 */
[----:B------:R-:W-:-:S02]  /*3900*/  FSEL R8, R28, -INF , P2 ;  /* 0xff8000001c087808 */ /* 0x000fc40001000000 */
[----:B------:R-:W-:Y:S02]  /*3910*/  FMNMX.FTZ R2, R6, R7, !PT ;  /* 0x0000000706027209 */ /* 0x000fe40007810000 */
[----:B------:R-:W-:Y:S02]  /*3920*/  FSEL R10, R70, -INF , P1 ;  /* 0xff800000460a7808 */ /* 0x000fe40000800000 */
[----:B------:R-:W-:Y:S02]  /*3930*/  ISETP.GT.AND P1, PT, R0, 0x10, PT ;  /* 0x000000100000780c */ /* 0x000fe40003f24270 */
[----:B------:R-:W-:Y:S02]  /*3940*/  FSEL R9, R29, -INF , P0 ;  /* 0xff8000001d097808 */ /* 0x000fe40000000000 */
[----:B------:R-:W-:Y:S02]  /*3950*/  FMNMX.FTZ R2, R8, R2, !PT ;  /* 0x0000000208027209 */ /* 0x000fe40007810000 */
[----:B------:R-:W-:-:S02]  /*3960*/  FSEL R17, R31, -INF , P0 ;  /* 0xff8000001f117808 */ /* 0x000fc40000000000 */
[----:B------:R-:W-:Y:S02]  /*3970*/  ISETP.GT.AND P0, PT, R0, 0x11, PT ;  /* 0x000000110000780c */ /* 0x000fe40003f04270 */
[----:B------:R-:W-:Y:S02]  /*3980*/  FSEL R24, R32, -INF , P1 ;  /* 0xff80000020187808 */ /* 0x000fe40000800000 */
[----:B------:R-:W-:Y:S02]  /*3990*/  FMNMX.FTZ R2, R9, R2, !PT ;  /* 0x0000000209027209 */ /* 0x000fe40007810000 */
[----:B------:R-:W-:Y:S02]  /*39a0*/  FSEL R16, R30, -INF , P2 ;  /* 0xff8000001e107808 */ /* 0x000fe40001000000 */
[----:B------:R-:W-:Y:S01]  /*39b0*/  ISETP.GT.AND P2, PT, R0, 0x18, PT ;  /* 0x000000180000780c */ /* 0x000fe20003f44270 */
[----:B------:R-:W-:Y:S01]  /*39c0*/  LDSM.16.MT88.4 R28, [R197+0x3800] ;  /* 0x00380000c51c783b */ /* 0x000fe20000004200 */
[----:B------:R-:W-:-:S02]  /*39d0*/  FSEL R25, R33, -INF , P0 ;  /* 0xff80000021197808 */ /* 0x000fc40000000000 */
[----:B------:R-:W-:Y:S02]  /*39e0*/  FMNMX.FTZ R2, R24, R2, !PT ;  /* 0x0000000218027209 */ /* 0x000fe40007810000 */
[----:B------:R-:W-:Y:S02]  /*39f0*/  FSEL R36, R34, -INF , P1 ;  /* 0xff80000022247808 */ /* 0x000fe40000800000 */
[----:B------:R-:W-:Y:S02]  /*3a00*/  ISETP.GT.AND P1, PT, R0, 0x19, PT ;  /* 0x000000190000780c */ /* 0x000fe40003f24270 */
[----:B------:R-:W-:Y:S02]  /*3a10*/  FSEL R26, R40, -INF , P2 ;  /* 0xff800000281a7808 */ /* 0x000fe40001000000 */
[----:B------:R-:W-:Y:S02]  /*3a20*/  FMNMX.FTZ R2, R25, R2, !PT ;  /* 0x0000000219027209 */ /* 0x000fe40007810000 */
[----:B------:R-:W-:-:S02]  /*3a30*/  FSEL R37, R35, -INF , P0 ;  /* 0xff80000023257808 */ /* 0x000fc40000000000 */
[----:B------:R-:W-:Y:S01]  /*3a40*/  ISETP.GT.AND P0, PT, R0, 0x20, PT ;  /* 0x000000200000780c */ /* 0x000fe20003f04270 */
[----:B------:R-:W-:Y:S01]  /*3a50*/  LDSM.16.MT88.4 R32, [R199+0x3800] ;  /* 0x00380000c720783b */ /* 0x000fe20000004200 */
[----:B------:R-:W-:Y:S02]  /*3a60*/  FSEL R27, R41, -INF , P1 ;  /* 0xff800000291b7808 */ /* 0x000fe40000800000 */
        /* <DEDUP_REMOVED lines=13> */
[----:B------:R-:W-:Y:S02]  /*3b40*/  ISETP.GT.AND P1, PT, R0, 0x29, PT ;  /* 0x000000290000780c */ /* 0x000fe40003f24270 */
[----:B------:R-:W-:Y:S02]  /*3b50*/  FSEL R105, R80, -INF , P2 ;  /* 0xff80000050697808 */ /* 0x000fe40001000000 */
[----:B------:R-:W-:-:S02]  /*3b60*/  FMNMX.FTZ R3, R36, R3, !PT ;  /* 0x0000000324037209 */ /* 0x000fc40007810000 */
[----:B------:R-:W-:Y:S02]  /*3b70*/  FMNMX.FTZ R2, R104, R2, !PT ;  /* 0x0000000268027209 */ /* 0x000fe40007810000 */
[----:B------:R-:W-:Y:S02]  /*3b80*/  FSEL R107, R50, -INF , P0 ;  /* 0xff800000326b7808 */ /* 0x000fe40000000000 */
        /* <DEDUP_REMOVED lines=21> */
[----:B------:R-:W-:-:S02]  /*3ce0*/  FSEL R145, R45, -INF , P0 ;  /* 0xff8000002d917808 */ /* 0x000fc40000000000 */
[----:B------:R-:W-:Y:S02]  /*3cf0*/  ISETP.GT.AND P1, PT, R0, 0x40, PT ;  /* 0x000000400000780c */ /* 0x000fe40003f24270 */
[----:B------:R-:W-:Y:S02]  /*3d00*/  FMNMX.FTZ R3, R108, R3, !PT ;  /* 0x000000036c037209 */ /* 0x000fe40007810000 */
[----:B------:R-:W-:Y:S02]  /*3d10*/  FMNMX.FTZ R2, R144, R2, !PT ;  /* 0x0000000290027209 */ /* 0x000fe40007810000 */
[----:B------:R-:W-:Y:S02]  /*3d20*/  FSEL R149, R47, -INF , P0 ;  /* 0xff8000002f957808 */ /* 0x000fe40000000000 */
[----:B------:R-:W-:Y:S02]  /*3d30*/  ISETP.GT.AND P0, PT, R0, 0x41, PT ;  /* 0x000000410000780c */ /* 0x000fe40003f04270 */
[----:B------:R-:W-:-:S02]  /*3d40*/  FSEL R151, R52, -INF , P1 ;  /* 0xff80000034977808 */ /* 0x000fc40000800000 */
[----:B------:R-:W-:Y:S02]  /*3d50*/  FMNMX.FTZ R3, R140, R3, !PT ;  /* 0x000000038c037209 */ /* 0x000fe40007810000 */
[----:B------:R-:W-:Y:S02]  /*3d60*/  FMNMX.FTZ R2, R145, R2, !PT ;  /* 0x0000000291027209 */ /* 0x000fe40007810000 */
[----:B------:R-:W-:Y:S02]  /*3d70*/  FSEL R154, R54, -INF , P1 ;  /* 0xff800000369a7808 */ /* 0x000fe40000800000 */
[----:B------:R-:W-:Y:S02]  /*3d80*/  FSEL R152, R53, -INF , P0 ;  /* 0xff80000035987808 */ /* 0x000fe40000000000 */
[----:B------:R-:W-:Y:S02]  /*3d90*/  ISETP.GT.AND P1, PT, R0, 0x48, PT ;  /* 0x000000480000780c */ /* 0x000fe40003f24270 */
        /* <DEDUP_REMOVED lines=8> */
[----:B------:R-:W-:Y:S02]  /*3e20*/  FSEL R153, R21, -INF , P0 ;  /* 0xff80000015997808 */ /* 0x000fe40000000000 */
[----:B------:R-:W-:Y:S02]  /*3e30*/  ISETP.GT.AND P0, PT, R0, 0x50, PT ;  /* 0x000000500000780c */ /* 0x000fe40003f04270 */
[----:B------:R-:W-:Y:S02]  /*3e40*/  FMNMX.FTZ R3, R148, R3, !PT ;  /* 0x0000000394037209 */ /* 0x000fe40007810000 */
[----:B------:R-:W-:Y:S02]  /*3e50*/  FMNMX.FTZ R2, R150, R2, !PT ;  /* 0x0000000296027209 */ /* 0x000fe40007810000 */
[----:B------:R-:W-:-:S02]  /*3e60*/  ISETP.GT.AND P6, PT, R0, 0x51, PT ;  /* 0x000000510000780c */ /* 0x000fc40003fc4270 */
[----:B------:R-:W-:Y:S02]  /*3e70*/  FSEL R170, R56, -INF , P0 ;  /* 0xff80000038aa7808 */ /* 0x000fe40000000000 */
[----:B------:R-:W-:Y:S02]  /*3e80*/  FMNMX.FTZ R3, R147, R3, !PT ;  /* 0x0000000393037209 */ /* 0x000fe40007810000 */
[----:B------:R-:W-:Y:S02]  /*3e90*/  FMNMX.FTZ R2, R153, R2, !PT ;  /* 0x0000000299027209 */ /* 0x000fe40007810000 */
[----:B------:R-:W-:Y:S02]  /*3ea0*/  ISETP.GT.AND P5, PT, R0, 0x58, PT ;  /* 0x000000580000780c */ /* 0x000fe40003fa4270 */
[----:B------:R-:W-:Y:S02]  /*3eb0*/  FSEL R171, R57, -INF , P6 ;  /* 0xff80000039ab7808 */ /* 0x000fe40003000000 */
[----:B------:R-:W-:-:S02]  /*3ec0*/  FMNMX.FTZ R3, R149, R3, !PT ;  /* 0x0000000395037209 */ /* 0x000fc40007810000 */
[----:B------:R-:W-:Y:S02]  /*3ed0*/  FMNMX.FTZ R2, R170, R2, !PT ;  /* 0x00000002aa027209 */ /* 0x000fe40007810000 */
[----:B------:R-:W-:Y:S02]  /*3ee0*/  ISETP.GT.AND P4, PT, R0, 0x59, PT ;  /* 0x000000590000780c */ /* 0x000fe40003f84270 */
[----:B------:R-:W-:Y:S02]  /*3ef0*/  FSEL R180, R64, -INF , P5 ;  /* 0xff80000040b47808 */ /* 0x000fe40002800000 */
[----:B------:R-:W-:Y:S02]  /*3f00*/  FMNMX.FTZ R3, R154, R3, !PT ;  /* 0x000000039a037209 */ /* 0x000fe40007810000 */
[----:B------:R-:W-:Y:S02]  /*3f10*/  FMNMX.FTZ R2, R171, R2, !PT ;  /* 0x00000002ab027209 */ /* 0x000fe40007810000 */
[----:B------:R-:W-:-:S02]  /*3f20*/  FSEL R160, R22, -INF , P1 ;  /* 0xff80000016a07808 */ /* 0x000fc40000800000 */
[----:B------:R-:W-:Y:S01]  /*3f30*/  ISETP.GT.AND P3, PT, R0, 0x60, PT ;  /* 0x000000600000780c */ /* 0x000fe20003f64270 */
[----:B------:R-:W-:Y:S01]  /*3f40*/  LDSM.16.MT88.4 R20, [R202] ;  /* 0x00000000ca14783b */ /* 0x000fe20000004200 */
[----:B------:R-:W-:Y:S02]  /*3f50*/  FSEL R181, R65, -INF , P4 ;  /* 0xff80000041b57808 */ /* 0x000fe40002000000 */
[----:B------:R-:W-:Y:S02]  /*3f60*/  FMNMX.FTZ R3, R155, R3, !PT ;  /* 0x000000039b037209 */ /* 0x000fe40007810000 */
[----:B------:R-:W-:Y:S02]  /*3f70*/  FMNMX.FTZ R2, R180, R2, !PT ;  /* 0x00000002b4027209 */ /* 0x000fe40007810000 */
[----:B------:R-:W-:Y:S02]  /*3f80*/  ISETP.GT.AND P2, PT, R0, 0x61, PT ;  /* 0x000000610000780c */ /* 0x000fe40003f44270 */
[----:B------:R-:W-:-:S02]  /*3f90*/  FSEL R223, R60, -INF , P3 ;  /* 0xff8000003cdf7808 */ /* 0x000fc40001800000 */
[----:B------:R-:W-:Y:S02]  /*3fa0*/  FMNMX.FTZ R3, R160, R3, !PT ;  /* 0x00000003a0037209 */ /* 0x000fe40007810000 */
[----:B------:R-:W-:Y:S02]  /*3fb0*/  FMNMX.FTZ R2, R181, R2, !PT ;  /* 0x00000002b5027209 */ /* 0x000fe40007810000 */
        /* <DEDUP_REMOVED lines=8> */
[----:B------:R-:W-:Y:S02]  /*4040*/  FMNMX.FTZ R2, R182, R3, !PT ;  /* 0x00000003b6027209 */ /* 0x000fe40007810000 */
[----:B------:R-:W-:-:S02]  /*4050*/  FMNMX.FTZ R0, R224, R0, !PT ;  /* 0x00000000e0007209 */ /* 0x000fc40007810000 */
[----:B------:R-:W-:Y:S02]  /*4060*/  FSEL R214, R66, -INF , P5 ;  /* 0xff80000042d67808 */ /* 0x000fe40002800000 */
[----:B------:R-:W-:Y:S02]  /*4070*/  FSEL R226, R13, -INF , P0 ;  /* 0xff8000000de27808 */ /* 0x000fe40000000000 */
[----:B------:R-:W-:Y:S02]  /*4080*/  FMNMX.FTZ R2, R183, R2, !PT ;  /* 0x00000002b7027209 */ /* 0x000fe40007810000 */
[----:B------:R-:W-:Y:S02]  /*4090*/  FMNMX.FTZ R0, R225, R0, !PT ;  /* 0x00000000e1007209 */ /* 0x000fe40007810000 */
[----:B------:R-:W-:Y:S02]  /*40a0*/  FSEL R208, R67, -INF , P4 ;  /* 0xff80000043d07808 */ /* 0x000fe40002000000 */
[----:B------:R-:W-:-:S02]  /*40b0*/  FMNMX.FTZ R2, R214, R2, !PT ;  /* 0x00000002d6027209 */ /* 0x000fc40007810000 */
[----:B------:R-:W-:Y:S02]  /*40c0*/  FMNMX.FTZ R0, R226, R0, !PT ;  /* 0x00000000e2007209 */ /* 0x000fe40007810000 */
[----:B------:R-:W-:Y:S02]  /*40d0*/  FSEL R227, R62, -INF , P3 ;  /* 0xff8000003ee37808 */ /* 0x000fe40001800000 */
[----:B------:R-:W-:Y:S01]  /*40e0*/  FMNMX.FTZ R2, R208, R2, !PT ;  /* 0x00000002d0027209 */ /* 0x000fe20007810000 */
[----:B------:R-:W1:Y:S01]  /*40f0*/  SHFL.BFLY PT, R4, R0, 0x2, 0x1f ;  /* 0x0c401f0000047f89 */ /* 0x000e6200000e0000 */
[----:B------:R-:W-:Y:S02]  /*4100*/  FSEL R233, R63, -INF , P2 ;  /* 0xff8000003fe97808 */ /* 0x000fe40001000000 */
[----:B------:R-:W-:Y:S02]  /*4110*/  FMNMX.FTZ R2, R227, R2, !PT ;  /* 0x00000002e3027209 */ /* 0x000fe40007810000 */
[----:B------:R-:W-:-:S02]  /*4120*/  FSEL R232, R14, -INF , P1 ;  /* 0xff8000000ee87808 */ /* 0x000fc40000800000 */
[----:B------:R-:W-:Y:S02]  /*4130*/  FMNMX.FTZ R2, R233, R2, !PT ;  /* 0x00000002e9027209 */ /* 0x000fe40007810000 */
[----:B------:R-:W-:Y:S02]  /*4140*/  FSEL R246, R15, -INF , P0 ;  /* 0xff8000000ff67808 */ /* 0x000fe40000000000 */
[----:B------:R-:W-:Y:S01]  /*4150*/  FMNMX.FTZ R2, R232, R2, !PT ;  /* 0x00000002e8027209 */ /* 0x000fe20007810000 */
[----:B------:R-:W-:Y:S03]  /*4160*/  LDSM.16.MT88.4 R12, [R197] ;  /* 0x00000000c50c783b */ /* 0x000fe60000004200 */
        /* <DEDUP_REMOVED lines=15> */
[----:B------:R2:W-:Y:S01]  /*4260*/  MUFU.EX2 R163, R3 ;  /* 0x0000000300a37308 */ /* 0x0005e20000000800 */
[----:B-1----:R-:W-:-:S07]  /*4270*/  FFMA.FTZ R0, R7, c[0x0][0x2d0], -R2 ;  /* 0x0000b40007007a23 */ /* 0x002fce0000010802 */
[----:B------:R1:W3:Y:S01]  /*4280*/  MUFU.EX2 R215, R0 ;  /* 0x0000000000d77308 */ /* 0x0002e20000000800 */
[----:B--2---:R-:W-:-:S07]  /*4290*/  FFMA.FTZ R3, R9, c[0x0][0x2d0], -R2 ;  /* 0x0000b40009037a23 */ /* 0x004fce0000010802 */
[----:B------:R-:W2:Y:S01]  /*42a0*/  MUFU.EX2 R86, R3 ;  /* 0x0000000300567308 */ /* 0x000ea20000000800 */
[----:B-1----:R-:W-:Y:S01]  /*42b0*/  FMUL.FTZ R0, R109, c[0x0][0x2d0] ;  /* 0x0000b4006d007a20 */ /* 0x002fe20000410000 */
[----:B---3--:R-:W-:-:S04]  /*42c0*/  F2FP.BF16.PACK_AB R4, R215, R168 ;  /* 0x000000a8d704723e */ /* 0x008fc800000010ff */
[----:B------:R-:W-:Y:S02]  /*42d0*/  FSEL R0, R0, RZ, P0 ;  /* 0x000000ff00007208 */ /* 0x000fe40000000000 */
[----:B--2---:R-:W-:-:S03]  /*42e0*/  F2FP.BF16.PACK_AB R6, R86, R163 ;  /* 0x000000a35606723e */ /* 0x004fc600000010ff */
[----:B------:R-:W-:-:S04]  /*42f0*/  FFMA.FTZ R3, R10, c[0x0][0x2d0], -R0 ;  /* 0x0000b4000a037a23 */ /* 0x000fc80000010800 */
        /* <DEDUP_REMOVED lines=9> */
[----:B------:R3:W4:Y:S02]  /*4390*/  MUFU.EX2 R169, R3 ;  /* 0x0000000300a97308 */ /* 0x0007240000000800 */
[----:B---3--:R-:W-:Y:S01]  /*43a0*/  FFMA.FTZ R3, R24, c[0x0][0x2d0], -R2 ;  /* 0x0000b40018037a23 */ /* 0x008fe20000010802 */
[----:B----4-:R-:W-:-:S05]  /*43b0*/  F2FP.BF16.PACK_AB R7, R169, R85 ;  /* 0x00000055a907723e */ /* 0x010fca00000010ff */
[----:B------:R3:W-:Y:S02]  /*43c0*/  MUFU.EX2 R252, R3 ;  /* 0x0000000300fc7308 */ /* 0x0007e40000000800 */
[C---:B------:R-:W-:Y:S08]  /*43d0*/  HMMA.16816.F32.BF16 R76, R4.reuse, R12, RZ ;  /* 0x0000000c044c723c */ /* 0x040ff000000418ff */
[----:B------:R-:W-:Y:S01]  /*43e0*/  HMMA.16816.F32.BF16 R72, R4, R14, RZ ;  /* 0x0000000e0448723c */ /* 0x000fe200000418ff */
[----:B------:R-:W4:Y:S01]  /*43f0*/  LDSM.16.MT88.4 R12, [R198+0x3800] ;  /* 0x00380000c60c783b */ /* 0x000f220000004200 */
[----:B---3--:R-:W-:-:S04]  /*4400*/  FFMA.FTZ R3, R25, c[0x0][0x2d0], -R2 ;  /* 0x0000b40019037a23 */ /* 0x008fc80000010802 */
[----:B------:R3:W5:Y:S02]  /*4410*/  MUFU.EX2 R166, R3 ;  /* 0x0000000300a67308 */ /* 0x0007640000000800 */
[C---:B-1----:R-:W-:Y:S08]  /*4420*/  HMMA.16816.F32.BF16 R68, R4.reuse, R8, RZ ;  /* 0x000000080444723c */ /* 0x042ff000000418ff */
[----:B------:R-:W-:Y:S01]  /*4430*/  HMMA.16816.F32.BF16 R64, R4, R10, RZ ;  /* 0x0000000a0440723c */ /* 0x000fe200000418ff */
[----:B------:R-:W1:Y:S01]  /*4440*/  LDSM.16.MT88.4 R8, [R200+0x3800] ;  /* 0x00380000c808783b */ /* 0x000e620000004200 */
[----:B---3--:R-:W-:-:S06]  /*4450*/  FFMA.FTZ R3, R26, c[0x0][0x2d0], -R2 ;  /* 0x0000b4001a037a23 */ /* 0x008fcc0000010802 */
[C---:B--2---:R-:W-:Y:S01]  /*4460*/  HMMA.16816.F32.BF16 R60, R4.reuse, R16, RZ ;  /* 0x00000010043c723c */ /* 0x044fe200000418ff */
[----:B------:R2:W-:Y:S07]  /*4470*/  MUFU.EX2 R251, R3 ;  /* 0x0000000300fb7308 */ /* 0x0005ee0000000800 */
[C---:B------:R-:W-:Y:S01]  /*4480*/  HMMA.16816.F32.BF16 R56, R4.reuse, R18, RZ ;  /* 0x000000120438723c */ /* 0x040fe200000418ff */
[----:B------:R-:W3:Y:S07]  /*4490*/  LDSM.16.MT88.4 R16, [R199+0x800] ;  /* 0x00080000c710783b */ /* 0x000eee0000004200 */
[----:B------:R-:W-:Y:S01]  /*44a0*/  HMMA.16816.F32.BF16 R44, R4, R20, RZ ;  /* 0x00000014042c723c */ /* 0x000fe200000418ff */
[----:B--2---:R-:W-:-:S02]  /*44b0*/  FFMA.FTZ R3, R27, c[0x0][0x2d0], -R2 ;  /* 0x0000b4001b037a23 */ /* 0x004fc40000010802 */
[----:B------:R-:W-:Y:S02]  /*44c0*/  LDSM.16.MT88.4 R24, [R198+0x800] ;  /* 0x00080000c618783b */ /* 0x000fe40000004200 */
[----:B------:R2:W1:Y:S03]  /*44d0*/  MUFU.EX2 R164, R3 ;  /* 0x0000000300a47308 */ /* 0x0004660000000800 */
[C---:B------:R-:W-:Y:S01]  /*44e0*/  HMMA.16816.F32.BF16 R52, R4.reuse, R22, RZ ;  /* 0x000000160434723c */ /* 0x040fe200000418ff */
[----:B------:R-:W3:Y:S07]  /*44f0*/  LDSM.16.MT88.4 R20, [R197+0x800] ;  /* 0x00080000c514783b */ /* 0x000eee0000004200 */
[----:B------:R-:W-:Y:S01]  /*4500*/  HMMA.16816.F32.BF16 R40, R4, R28, RZ ;  /* 0x0000001c0428723c */ /* 0x000fe200000418ff */
[----:B--2---:R-:W-:-:S07]  /*4510*/  FFMA.FTZ R3, R36, c[0x0][0x2d0], -R0 ;  /* 0x0000b40024037a23 */ /* 0x004fce0000010800 */
[C---:B------:R-:W-:Y:S01]  /*4520*/  HMMA.16816.F32.BF16 R48, R4.reuse, R30, RZ ;  /* 0x0000001e0430723c */ /* 0x040fe200000418ff */
[----:B------:R-:W-:Y:S01]  /*4530*/  LDSM.16.MT88.4 R28, [R200+0x800] ;  /* 0x00080000c81c783b */ /* 0x000fe20000004200 */
[----:B------:R2:W-:Y:S06]  /*4540*/  MUFU.EX2 R249, R3 ;  /* 0x0000000300f97308 */ /* 0x0005ec0000000800 */
[C---:B----4-:R-:W-:Y:S08]  /*4550*/  HMMA.16816.F32.BF16 R80, R4.reuse, R12, RZ ;  /* 0x0000000c0450723c */ /* 0x050ff000000418ff */
[----:B------:R-:W-:Y:S01]  /*4560*/  HMMA.16816.F32.BF16 R88, R4, R14, RZ ;  /* 0x0000000e0458723c */ /* 0x000fe200000418ff */
[----:B------:R-:W4:Y:S01]  /*4570*/  LDSM.16.MT88.4 R12, [R199+0x4000] ;  /* 0x00400000c70c783b */ /* 0x000f220000004200 */
[----:B--2---:R-:W-:-:S04]  /*4580*/  FFMA.FTZ R3, R37, c[0x0][0x2d0], -R0 ;  /* 0x0000b40025037a23 */ /* 0x004fc80000010800 */
[----:B------:R2:W2:Y:S02]  /*4590*/  MUFU.EX2 R247, R3 ;  /* 0x0000000300f77308 */ /* 0x0004a40000000800 */
[C---:B-1----:R-:W-:Y:S08]  /*45a0*/  HMMA.16816.F32.BF16 R120, R4.reuse, R8, RZ ;  /* 0x000000080478723c */ /* 0x042ff000000418ff */
[----:B------:R-:W-:Y:S01]  /*45b0*/  HMMA.16816.F32.BF16 R100, R4, R10, RZ ;  /* 0x0000000a0464723c */ /* 0x000fe200000418ff */
[----:B------:R-:W-:Y:S01]  /*45c0*/  LDSM.16.MT88.4 R8, [R197+0x4000] ;  /* 0x00400000c508783b */ /* 0x000fe20000004200 */
[----:B--2---:R-:W-:-:S04]  /*45d0*/  FFMA.FTZ R3, R38, c[0x0][0x2d0], -R0 ;  /* 0x0000b40026037a23 */ /* 0x004fc80000010800 */
[----:B------:R1:W-:Y:S02]  /*45e0*/  MUFU.EX2 R248, R3 ;  /* 0x0000000300f87308 */ /* 0x0003e40000000800 */
[----:B-1----:R-:W-:Y:S02]  /*45f0*/  FFMA.FTZ R3, R39, c[0x0][0x2d0], -R0 ;  /* 0x0000b40027037a23 */ /* 0x002fe40000010800 */
[C---:B------:R-:W-:Y:S04]  /*4600*/  HMMA.16816.F32.BF16 R36, R4.reuse, R32, RZ ;  /* 0x000000200424723c */ /* 0x040fe800000418ff */
[----:B------:R1:W2:Y:S04]  /*4610*/  MUFU.EX2 R250, R3 ;  /* 0x0000000300fa7308 */ /* 0x0002a80000000800 */
[----:B------:R-:W-:Y:S07]  /*4620*/  HMMA.16816.F32.BF16 R32, R4, R34, RZ ;  /* 0x000000220420723c */ /* 0x000fee00000418ff */
[----:B-----5:R-:W-:-:S02]  /*4630*/  F2FP.BF16.PACK_AB R4, R166, R252 ;  /* 0x000000fca604723e */ /* 0x020fc400000010ff */
[----:B------:R-:W-:Y:S01]  /*4640*/  F2FP.BF16.PACK_AB R6, R164, R251 ;  /* 0x000000fba406723e */ /* 0x000fe200000010ff */
[--C-:B-1----:R-:W-:Y:S01]  /*4650*/  FFMA.FTZ R3, R84, c[0x0][0x2d0], -R2.reuse ;  /* 0x0000b40054037a23 */ /* 0x102fe20000010802 */
[----:B------:R-:W-:Y:S02]  /*4660*/  F2FP.BF16.PACK_AB R5, R247, R249 ;  /* 0x000000f9f705723e */ /* 0x000fe400000010ff */
[----:B--2---:R-:W-:Y:S01]  /*4670*/  F2FP.BF16.PACK_AB R7, R250, R248 ;  /* 0x000000f8fa07723e */ /* 0x004fe200000010ff */
[----:B------:R1:W-:Y:S06]  /*4680*/  MUFU.EX2 R221, R3 ;  /* 0x0000000300dd7308 */ /* 0x0003ec0000000800 */
[C---:B---3--:R-:W-:Y:S08]  /*4690*/  HMMA.16816.F32.BF16 R116, R4.reuse, R16, R68 ;  /* 0x000000100474723c */ /* 0x048ff00000041844 */
[----:B------:R-:W-:Y:S01]  /*46a0*/  HMMA.16816.F32.BF16 R96, R4, R18, R64 ;  /* 0x000000120460723c */ /* 0x000fe20000041840 */
[----:B------:R-:W2:Y:S01]  /*46b0*/  LDSM.16.MT88.4 R16, [R198+0x4000] ;  /* 0x00400000c610783b */ /* 0x000ea20000004200 */
[----:B-1----:R-:W-:-:S04]  /*46c0*/  FFMA.FTZ R3, R104, c[0x0][0x2d0], -R2 ;  /* 0x0000b40068037a23 */ /* 0x002fc80000010802 */
[----:B------:R1:W3:Y:S02]  /*46d0*/  MUFU.EX2 R222, R3 ;  /* 0x0000000300de7308 */ /* 0x0002e40000000800 */
[C---:B------:R-:W-:Y:S08]  /*46e0*/  HMMA.16816.F32.BF16 R136, R4.reuse, R20, R76 ;  /* 0x000000140488723c */ /* 0x040ff0000004184c */
[----:B------:R-:W-:Y:S01]  /*46f0*/  HMMA.16816.F32.BF16 R124, R4, R22, R72 ;  /* 0x00000016047c723c */ /* 0x000fe20000041848 */
[----:B------:R-:W5:Y:S01]  /*4700*/  LDSM.16.MT88.4 R20, [R200+0x4000] ;  /* 0x00400000c814783b */ /* 0x000f620000004200 */
[----:B-1----:R-:W-:-:S06]  /*4710*/  FFMA.FTZ R3, R105, c[0x0][0x2d0], -R2 ;  /* 0x0000b40069037a23 */ /* 0x002fcc0000010802 */
[C---:B------:R-:W-:Y:S01]  /*4720*/  HMMA.16816.F32.BF16 R112, R4.reuse, R24, R60 ;  /* 0x000000180470723c */ /* 0x040fe2000004183c */
[----:B------:R1:W-:Y:S06]  /*4730*/  MUFU.EX2 R219, R3 ;  /* 0x0000000300db7308 */ /* 0x0003ec0000000800 */
[----:B------:R-:W-:Y:S01]  /*4740*/  IMAD.MOV.U32 R63, RZ, RZ, R86 ;  /* 0x000000ffff3f7224 */ /* 0x000fe200078e0056 */
[----:B----4-:R-:W-:Y:S01]  /*4750*/  HMMA.16816.F32.BF16 R36, R4, R12, R36 ;  /* 0x0000000c0424723c */ /* 0x010fe20000041824 */
[----:B------:R-:W-:-:S07]  /*4760*/  IMAD.MOV.U32 R62, RZ, RZ, R85 ;  /* 0x000000ffff3e7224 */ /* 0x000fce00078e0055 */
[----:B------:R-:W-:Y:S01]  /*4770*/  HMMA.16816.F32.BF16 R84, R4, R28, R44 ;  /* 0x0000001c0454723c */ /* 0x000fe2000004182c */
[----:B-1----:R-:W-:-:S04]  /*4780*/  FFMA.FTZ R3, R106, c[0x0][0x2d0], -R2 ;  /* 0x0000b4006a037a23 */ /* 0x002fc80000010802 */
[----:B------:R1:W4:Y:S03]  /*4790*/  MUFU.EX2 R220, R3 ;  /* 0x0000000300dc7308 */ /* 0x0003260000000800 */
[C---:B------:R-:W-:Y:S01]  /*47a0*/  HMMA.16816.F32.BF16 R44, R4.reuse, R14, R32 ;  /* 0x0000000e042c723c */ /* 0x040fe20000041820 */
[----:B------:R-:W3:Y:S07]  /*47b0*/  LDSM.16.MT88.4 R12, [R198+0x1000] ;  /* 0x00100000c60c783b */ /* 0x000eee0000004200 */
[----:B------:R-:W-:Y:S01]  /*47c0*/  HMMA.16816.F32.BF16 R92, R4, R26, R56 ;  /* 0x0000001a045c723c */ /* 0x000fe20000041838 */
[----:B------:R-:W3:Y:S01]  /*47d0*/  LDSM.16.MT88.4 R24, [R199+0x1000] ;  /* 0x00100000c718783b */ /* 0x000ee20000004200 */
[----:B-1----:R-:W-:-:S06]  /*47e0*/  FFMA.FTZ R3, R107, c[0x0][0x2d0], -R0 ;  /* 0x0000b4006b037a23 */ /* 0x002fcc0000010800 */
[C---:B--2---:R-:W-:Y:S01]  /*47f0*/  HMMA.16816.F32.BF16 R80, R4.reuse, R16, R80 ;  /* 0x000000100450723c */ /* 0x044fe20000041850 */
[----:B------:R1:W-:Y:S07]  /*4800*/  MUFU.EX2 R218, R3 ;  /* 0x0000000300da7308 */ /* 0x0003ee0000000800 */
[C---:B------:R-:W-:Y:S01]  /*4810*/  HMMA.16816.F32.BF16 R64, R4.reuse, R18, R88 ;  /* 0x000000120440723c */ /* 0x040fe20000041858 */
[----:B------:R-:W2:Y:S07]  /*4820*/  LDSM.16.MT88.4 R16, [R200+0x1000] ;  /* 0x00100000c810783b */ /* 0x000eae0000004200 */
[----:B------:R-:W-:Y:S01]  /*4830*/  HMMA.16816.F32.BF16 R76, R4, R30, R52 ;  /* 0x0000001e044c723c */ /* 0x000fe20000041834 */
[----:B------:R-:W2:Y:S01]  /*4840*/  LDSM.16.MT88.4 R28, [R197+0x1000] ;  /* 0x00100000c51c783b */ /* 0x000ea20000004200 */
[----:B-1----:R-:W-:-:S02]  /*4850*/  FFMA.FTZ R3, R108, c[0x0][0x2d0], -R0 ;  /* 0x0000b4006c037a23 */ /* 0x002fc40000010800 */
[----:B------:R-:W-:Y:S02]  /*4860*/  IMAD.MOV.U32 R108, RZ, RZ, R215 ;  /* 0x000000ffff6c7224 */ /* 0x000fe400078e00d7 */
[----:B------:R1:W1:Y:S02]  /*4870*/  MUFU.EX2 R217, R3 ;  /* 0x0000000300d97308 */ /* 0x0002640000000800 */
[C---:B------:R-:W-:Y:S08]  /*4880*/  HMMA.16816.F32.BF16 R72, R4.reuse, R8, R40 ;  /* 0x000000080448723c */ /* 0x040ff00000041828 */
[----:B------:R-:W-:Y:S01]  /*4890*/  HMMA.16816.F32.BF16 R68, R4, R10, R48 ;  /* 0x0000000a0444723c */ /* 0x000fe20000041830 */
[----:B------:R-:W2:Y:S01]  /*48a0*/  LDSM.16.MT88.4 R8, [R197+0x4800] ;  /* 0x00480000c508783b */ /* 0x000ea20000004200 */
[----:B-1----:R-:W-:-:S06]  /*48b0*/  FFMA.FTZ R3, R140, c[0x0][0x2d0], -R0 ;  /* 0x0000b4008c037a23 */ /* 0x002fcc0000010800 */
[C---:B-----5:R-:W-:Y:S01]  /*48c0*/  HMMA.16816.F32.BF16 R56, R4.reuse, R20, R120 ;  /* 0x000000140438723c */ /* 0x060fe20000041878 */
[----:B------:R-:W-:Y:S01]  /*48d0*/  IMAD.MOV.U32 R140, RZ, RZ, R168 ;  /* 0x000000ffff8c7224 */ /* 0x000fe200078e00a8 */
[----:B------:R1:W-:Y:S06]  /*48e0*/  MUFU.EX2 R216, R3 ;  /* 0x0000000300d87308 */ /* 0x0003ec0000000800 */
[----:B------:R-:W-:Y:S01]  /*48f0*/  HMMA.16816.F32.BF16 R40, R4, R22, R100 ;  /* 0x000000160428723c */ /* 0x000fe20000041864 */
[----:B------:R-:W5:Y:S06]  /*4900*/  LDSM.16.MT88.4 R20, [R199+0x4800] ;  /* 0x00480000c714783b */ /* 0x000f6c0000004200 */
[----:B---3--:R-:W-:-:S02]  /*4910*/  F2FP.BF16.PACK_AB R4, R222, R221 ;  /* 0x000000ddde04723e */ /* 0x008fc400000010ff */
[----:B----4-:R-:W-:Y:S01]  /*4920*/  F2FP.BF16.PACK_AB R6, R220, R219 ;  /* 0x000000dbdc06723e */ /* 0x010fe200000010ff */
[----:B-1----:R-:W-:Y:S01]  /*4930*/  FFMA.FTZ R3, R141, c[0x0][0x2d0], -R0 ;  /* 0x0000b4008d037a23 */ /* 0x002fe20000010800 */
[----:B------:R-:W-:Y:S01]  /*4940*/  F2FP.BF16.PACK_AB R5, R217, R218 ;  /* 0x000000dad905723e */ /* 0x000fe200000010ff */
[----:B------:R-:W-:Y:S02]  /*4950*/  IMAD.MOV.U32 R141, RZ, RZ, R167 ;  /* 0x000000ffff8d7224 */ /* 0x000fe400078e00a7 */
[----:B------:R1:W3:Y:S02]  /*4960*/  MUFU.EX2 R215, R3 ;  /* 0x0000000300d77308 */ /* 0x0002e40000000800 */
[----:B-1----:R-:W-:Y:S01]  /*4970*/  FFMA.FTZ R3, R142, c[0x0][0x2d0], -R2 ;  /* 0x0000b4008e037a23 */ /* 0x002fe20000010802 */
[----:B---3--:R-:W-:Y:S01]  /*4980*/  F2FP.BF16.PACK_AB R7, R215, R216 ;  /* 0x000000d8d707723e */ /* 0x008fe200000010ff */
[----:B------:R-:W-:-:S04]  /*4990*/  IMAD.MOV.U32 R142, RZ, RZ, R169 ;  /* 0x000000ffff8e7224 */ /* 0x000fc800078e00a9 */
[----:B------:R1:W-:Y:S02]  /*49a0*/  MUFU.EX2 R169, R3 ;  /* 0x0000000300a97308 */ /* 0x0003e40000000800 */
[C---:B------:R-:W-:Y:S08]  /*49b0*/  HMMA.16816.F32.BF16 R100, R4.reuse, R14, R92 ;  /* 0x0000000e0464723c */ /* 0x040ff0000004185c */
[----:B------:R-:W-:Y:S01]  /*49c0*/  HMMA.16816.F32.BF16 R48, R4, R24, R116 ;  /* 0x000000180430723c */ /* 0x000fe20000041874 */
[----:B-1----:R-:W-:-:S02]  /*49d0*/  FFMA.FTZ R3, R143, c[0x0][0x2d0], -R2 ;  /* 0x0000b4008f037a23 */ /* 0x002fc40000010802 */
[----:B------:R-:W-:Y:S02]  /*49e0*/  IMAD.MOV.U32 R143, RZ, RZ, R166 ;  /* 0x000000ffff8f7224 */ /* 0x000fe400078e00a6 */
[----:B------:R1:W3:Y:S03]  /*49f0*/  MUFU.EX2 R168, R3 ;  /* 0x0000000300a87308 */ /* 0x0002e60000000800 */
[C---:B------:R-:W-:Y:S01]  /*4a00*/  HMMA.16816.F32.BF16 R32, R4.reuse, R26, R96 ;  /* 0x0000001a0420723c */ /* 0x040fe20000041860 */
[----:B------:R-:W4:Y:S07]  /*4a10*/  LDSM.16.MT88.4 R24, [R198+0x4800] ;  /* 0x00480000c618783b */ /* 0x000f2e0000004200 */
[----:B--2---:R-:W-:Y:S01]  /*4a20*/  HMMA.16816.F32.BF16 R92, R4, R16, R84 ;  /* 0x00000010045c723c */ /* 0x004fe20000041854 */
[----:B-1----:R-:W-:-:S07]  /*4a30*/  FFMA.FTZ R3, R144, c[0x0][0x2d0], -R2 ;  /* 0x0000b40090037a23 */ /* 0x002fce0000010802 */
[C---:B------:R-:W-:Y:S01]  /*4a40*/  HMMA.16816.F32.BF16 R88, R4.reuse, R18, R76 ;  /* 0x000000120458723c */ /* 0x040fe2000004184c */
[----:B------:R-:W1:Y:S01]  /*4a50*/  LDSM.16.MT88.4 R16, [R200+0x4800] ;  /* 0x00480000c810783b */ /* 0x000e620000004200 */
[----:B------:R-:W-:Y:S01]  /*4a60*/  IMAD.MOV.U32 R144, RZ, RZ, R164 ;  /* 0x000000ffff907224 */ /* 0x000fe200078e00a4 */
[----:B------:R2:W-:Y:S05]  /*4a70*/  MUFU.EX2 R167, R3 ;  /* 0x0000000300a77308 */ /* 0x0005ea0000000800 */
[C---:B------:R-:W-:Y:S07]  /*4a80*/  HMMA.16816.F32.BF16 R52, R4.reuse, R28, R136 ;  /* 0x0000001c0434723c */ /* 0x040fee0000041888 */
[----:B------:R-:W-:Y:S01]  /*4a90*/  IMAD.MOV.U32 R137, RZ, RZ, R62 ;  /* 0x000000ffff897224 */ /* 0x000fe200078e003e */
[----:B------:R-:W-:Y:S01]  /*4aa0*/  HMMA.16816.F32.BF16 R104, R4, R8, R72 ;  /* 0x000000080468723c */ /* 0x000fe20000041848 */
[----:B------:R-:W-:-:S02]  /*4ab0*/  IMAD.MOV.U32 R136, RZ, RZ, R63 ;  /* 0x000000ffff887224 */ /* 0x000fc400078e003f */
[----:B--2---:R-:W-:Y:S02]  /*4ac0*/  FFMA.FTZ R3, R145, c[0x0][0x2d0], -R2 ;  /* 0x0000b40091037a23 */ /* 0x004fe40000010802 */
[----:B------:R-:W-:Y:S02]  /*4ad0*/  IMAD.MOV.U32 R139, RZ, RZ, R165 ;  /* 0x000000ffff8b7224 */ /* 0x000fe400078e00a5 */
[----:B------:R2:W1:Y:S01]  /*4ae0*/  MUFU.EX2 R166, R3 ;  /* 0x0000000300a67308 */ /* 0x0004620000000800 */
[----:B------:R-:W-:Y:S01]  /*4af0*/  HMMA.16816.F32.BF16 R60, R4, R30, R124 ;  /* 0x0000001e043c723c */ /* 0x000fe2000004187c */
[----:B------:R-:W-:Y:S02]  /*4b00*/  IMAD.MOV.U32 R138, RZ, RZ, R163 ;  /* 0x000000ffff8a7224 */ /* 0x000fe400078e00a3 */
[----:B------:R-:W-:-:S05]  /*4b10*/  IMAD.MOV.U32 R145, RZ, RZ, R162 ;  /* 0x000000ffff917224 */ /* 0x000fca00078e00a2 */
[----:B------:R-:W-:Y:S01]  /*4b20*/  HMMA.16816.F32.BF16 R28, R4, R12, R112 ;  /* 0x0000000c041c723c */ /* 0x000fe20000041870 */
[----:B------:R-:W1:Y:S01]  /*4b30*/  LDSM.16.MT88.4 R12, [R197+0x1800] ;  /* 0x00180000c50c783b */ /* 0x000e620000004200 */
[----:B--2---:R-:W-:-:S06]  /*4b40*/  FFMA.FTZ R3, R146, c[0x0][0x2d0], -R0 ;  /* 0x0000b40092037a23 */ /* 0x004fcc0000010800 */
[C---:B------:R-:W-:Y:S01]  /*4b50*/  HMMA.16816.F32.BF16 R96, R4.reuse, R10, R68 ;  /* 0x0000000a0460723c */ /* 0x040fe20000041844 */
[----:B------:R-:W2:Y:S01]  /*4b60*/  LDSM.16.MT88.4 R8, [R199+0x1800] ;  /* 0x00180000c708783b */ /* 0x000ea20000004200 */
[----:B------:R3:W-:Y:S06]  /*4b70*/  MUFU.EX2 R165, R3 ;  /* 0x0000000300a57308 */ /* 0x0007ec0000000800 */
[C---:B-----5:R-:W-:Y:S08]  /*4b80*/  HMMA.16816.F32.BF16 R36, R4.reuse, R20, R36 ;  /* 0x000000140424723c */ /* 0x060ff00000041824 */
[----:B------:R-:W-:Y:S01]  /*4b90*/  HMMA.16816.F32.BF16 R112, R4, R22, R44 ;  /* 0x000000160470723c */ /* 0x000fe2000004182c */
[----:B------:R-:W5:Y:S01]  /*4ba0*/  LDSM.16.MT88.4 R20, [R198+0x1800] ;  /* 0x00180000c614783b */ /* 0x000f620000004200 */
[----:B---3--:R-:W-:-:S04]  /*4bb0*/  FFMA.FTZ R3, R148, c[0x0][0x2d0], -R0 ;  /* 0x0000b40094037a23 */ /* 0x008fc80000010800 */
[----:B------:R3:W1:Y:S02]  /*4bc0*/  MUFU.EX2 R164, R3 ;  /* 0x0000000300a47308 */ /* 0x0006640000000800 */
[C---:B----4-:R-:W-:Y:S08]  /*4bd0*/  HMMA.16816.F32.BF16 R124, R4.reuse, R24, R80 ;  /* 0x00000018047c723c */ /* 0x050ff00000041850 */
[----:B------:R-:W-:Y:S01]  /*4be0*/  HMMA.16816.F32.BF16 R120, R4, R26, R64 ;  /* 0x0000001a0478723c */ /* 0x000fe20000041840 */
[----:B------:R-:W4:Y:S01]  /*4bf0*/  LDSM.16.MT88.4 R24, [R200+0x1800] ;  /* 0x00180000c818783b */ /* 0x000f220000004200 */
[----:B---3--:R-:W-:-:S06]  /*4c00*/  FFMA.FTZ R3, R147, c[0x0][0x2d0], -R0 ;  /* 0x0000b40093037a23 */ /* 0x008fcc0000010800 */
[C---:B-1----:R-:W-:Y:S01]  /*4c10*/  HMMA.16816.F32.BF16 R116, R4.reuse, R16, R56 ;  /* 0x000000100474723c */ /* 0x042fe20000041838 */
[----:B------:R1:W-:Y:S07]  /*4c20*/  MUFU.EX2 R163, R3 ;  /* 0x0000000300a37308 */ /* 0x0003ee0000000800 */
[----:B------:R-:W-:Y:S01]  /*4c30*/  HMMA.16816.F32.BF16 R84, R4, R18, R40 ;  /* 0x000000120454723c */ /* 0x000fe20000041828 */
[----:B------:R-:W3:Y:S06]  /*4c40*/  LDSM.16.MT88.4 R16, [R197+0x5000] ;  /* 0x00500000c510783b */ /* 0x000eec0000004200 */
[----:B------:R-:W-:-:S02]  /*4c50*/  F2FP.BF16.PACK_AB R4, R168, R169 ;  /* 0x000000a9a804723e */ /* 0x000fc400000010ff */
[----:B------:R-:W-:Y:S01]  /*4c60*/  F2FP.BF16.PACK_AB R6, R166, R167 ;  /* 0x000000a7a606723e */ /* 0x000fe200000010ff */
[----:B-1----:R-:W-:Y:S01]  /*4c70*/  FFMA.FTZ R3, R149, c[0x0][0x2d0], -R0 ;  /* 0x0000b40095037a23 */ /* 0x002fe20000010800 */
[----:B------:R-:W-:-:S03]  /*4c80*/  F2FP.BF16.PACK_AB R5, R164, R165 ;  /* 0x000000a5a405723e */ /* 0x000fc600000010ff */
[----:B------:R-:W1:Y:S02]  /*4c90*/  MUFU.EX2 R162, R3 ;  /* 0x0000000300a27308 */ /* 0x000e640000000800 */
[----:B-1----:R-:W-:Y:S01]  /*4ca0*/  F2FP.BF16.PACK_AB R7, R162, R163 ;  /* 0x000000a3a207723e */ /* 0x002fe200000010ff */
[----:B------:R-:W-:Y:S02]  /*4cb0*/  FFMA.FTZ R3, R151, c[0x0][0x2d0], -R2 ;  /* 0x0000b40097037a23 */ /* 0x000fe40000010802 */
[----:B------:R-:W-:-:S03]  /*4cc0*/  IMAD.MOV.U32 R151, RZ, RZ, R145 ;  /* 0x000000ffff977224 */ /* 0x000fc600078e0091 */
[----:B------:R1:W-:Y:S01]  /*4cd0*/  MUFU.EX2 R149, R3 ;  /* 0x0000000300957308 */ /* 0x0003e20000000800 */
[C---:B------:R-:W-:Y:S08]  /*4ce0*/  HMMA.16816.F32.BF16 R80, R4.reuse, R12, R52 ;  /* 0x0000000c0450723c */ /* 0x040ff00000041834 */
[----:B------:R-:W-:Y:S01]  /*4cf0*/  HMMA.16816.F32.BF16 R76, R4, R14, R60 ;  /* 0x0000000e044c723c */ /* 0x000fe2000004183c */
[----:B------:R-:W3:Y:S01]  /*4d00*/  LDSM.16.MT88.4 R12, [R199+0x5000] ;  /* 0x00500000c70c783b */ /* 0x000ee20000004200 */
[----:B-1----:R-:W-:-:S06]  /*4d10*/  FFMA.FTZ R3, R152, c[0x0][0x2d0], -R2 ;  /* 0x0000b40098037a23 */ /* 0x002fcc0000010802 */
[C---:B--2---:R-:W-:Y:S01]  /*4d20*/  HMMA.16816.F32.BF16 R72, R4.reuse, R8, R48 ;  /* 0x000000080448723c */ /* 0x044fe20000041830 */
[----:B------:R-:W-:Y:S01]  /*4d30*/  IMAD.MOV.U32 R152, RZ, RZ, R144 ;  /* 0x000000ffff987224 */ /* 0x000fe200078e0090 */
[----:B------:R1:W2:Y:S06]  /*4d40*/  MUFU.EX2 R148, R3 ;  /* 0x0000000300947308 */ /* 0x0002ac0000000800 */
[C---:B------:R-:W-:Y:S01]  /*4d50*/  HMMA.16816.F32.BF16 R68, R4.reuse, R10, R32 ;  /* 0x0000000a0444723c */ /* 0x040fe20000041820 */
[----:B------:R-:W2:Y:S04]  /*4d60*/  LDSM.16.MT88.4 R8, [R198+0x5000] ;  /* 0x00500000c608783b */ /* 0x000ea80000004200 */
[----:B------:R-:W-:Y:S03]  /*4d70*/  LDSM.16.MT88.4 R32, [R197+0x2000] ;  /* 0x00200000c520783b */ /* 0x000fe60000004200 */
[----:B-----5:R-:W-:Y:S01]  /*4d80*/  HMMA.16816.F32.BF16 R64, R4, R20, R28 ;  /* 0x000000140440723c */ /* 0x020fe2000004181c */
[----:B------:R-:W5:Y:S01]  /*4d90*/  LDSM.16.MT88.4 R28, [R200+0x5000] ;  /* 0x00500000c81c783b */ /* 0x000f620000004200 */
[----:B-1----:R-:W-:-:S02]  /*4da0*/  FFMA.FTZ R3, R150, c[0x0][0x2d0], -R2 ;  /* 0x0000b40096037a23 */ /* 0x002fc40000010802 */
[----:B------:R-:W-:Y:S02]  /*4db0*/  IMAD.MOV.U32 R150, RZ, RZ, R143 ;  /* 0x000000ffff967224 */ /* 0x000fe400078e008f */
[----:B------:R1:W-:Y:S02]  /*4dc0*/  MUFU.EX2 R147, R3 ;  /* 0x0000000300937308 */ /* 0x0003e40000000800 */
[C---:B----4-:R-:W-:Y:S08]  /*4dd0*/  HMMA.16816.F32.BF16 R52, R4.reuse, R24, R92 ;  /* 0x000000180434723c */ /* 0x050ff0000004185c */
[----:B------:R-:W-:Y:S01]  /*4de0*/  HMMA.16816.F32.BF16 R56, R4, R26, R88 ;  /* 0x0000001a0438723c */ /* 0x000fe20000041858 */
[----:B------:R-:W4:Y:S01]  /*4df0*/  LDSM.16.MT88.4 R24, [R199+0x2000] ;  /* 0x00200000c718783b */ /* 0x000f220000004200 */
[----:B-1----:R-:W-:-:S06]  /*4e00*/  FFMA.FTZ R3, R153, c[0x0][0x2d0], -R2 ;  /* 0x0000b40099037a23 */ /* 0x002fcc0000010802 */
[C---:B---3--:R-:W-:Y:S01]  /*4e10*/  HMMA.16816.F32.BF16 R48, R4.reuse, R16, R104 ;  /* 0x000000100430723c */ /* 0x048fe20000041868 */
[----:B------:R-:W-:Y:S01]  /*4e20*/  IMAD.MOV.U32 R153, RZ, RZ, R142 ;  /* 0x000000ffff997224 */ /* 0x000fe200078e008e */
[----:B------:R1:W3:Y:S06]  /*4e30*/  MUFU.EX2 R146, R3 ;  /* 0x0000000300927308 */ /* 0x0002ec0000000800 */
[C---:B------:R-:W-:Y:S01]  /*4e40*/  HMMA.16816.F32.BF16 R40, R4.reuse, R18, R96 ;  /* 0x000000120428723c */ /* 0x040fe20000041860 */
[----:B------:R-:W3:Y:S07]  /*4e50*/  LDSM.16.MT88.4 R16, [R198+0x2000] ;  /* 0x00200000c610783b */ /* 0x000eee0000004200 */
[----:B------:R-:W-:Y:S01]  /*4e60*/  HMMA.16816.F32.BF16 R60, R4, R22, R100 ;  /* 0x00000016043c723c */ /* 0x000fe20000041864 */
[----:B------:R-:W3:Y:S01]  /*4e70*/  LDSM.16.MT88.4 R20, [R200+0x2000] ;  /* 0x00200000c814783b */ /* 0x000ee20000004200 */
[----:B-1----:R-:W-:-:S02]  /*4e80*/  FFMA.FTZ R3, R154, c[0x0][0x2d0], -R0 ;  /* 0x0000b4009a037a23 */ /* 0x002fc40000010800 */
[----:B------:R-:W-:Y:S02]  /*4e90*/  IMAD.MOV.U32 R154, RZ, RZ, R136 ;  /* 0x000000ffff9a7224 */ /* 0x000fe400078e0088 */
[----:B------:R1:W-:Y:S02]  /*4ea0*/  MUFU.EX2 R145, R3 ;  /* 0x0000000300917308 */ /* 0x0003e40000000800 */
[C---:B------:R-:W-:Y:S08]  /*4eb0*/  HMMA.16816.F32.BF16 R44, R4.reuse, R12, R36 ;  /* 0x0000000c042c723c */ /* 0x040ff00000041824 */
[----:B------:R-:W-:Y:S01]  /*4ec0*/  HMMA.16816.F32.BF16 R36, R4, R14, R112 ;  /* 0x0000000e0424723c */ /* 0x000fe20000041870 */
[----:B------:R-:W3:Y:S01]  /*4ed0*/  LDSM.16.MT88.4 R12, [R197+0x5800] ;  /* 0x00580000c50c783b */ /* 0x000ee20000004200 */
[----:B-1----:R-:W-:-:S06]  /*4ee0*/  FFMA.FTZ R3, R155, c[0x0][0x2d0], -R0 ;  /* 0x0000b4009b037a23 */ /* 0x002fcc0000010800 */
[C---:B--2---:R-:W-:Y:S01]  /*4ef0*/  HMMA.16816.F32.BF16 R88, R4.reuse, R8, R124 ;  /* 0x000000080458723c */ /* 0x044fe2000004187c */
[----:B------:R-:W-:Y:S01]  /*4f00*/  IMAD.MOV.U32 R155, RZ, RZ, R137 ;  /* 0x000000ffff9b7224 */ /* 0x000fe200078e0089 */
[----:B------:R1:W2:Y:S05]  /*4f10*/  MUFU.EX2 R144, R3 ;  /* 0x0000000300907308 */ /* 0x0002aa0000000800 */
[----:B------:R-:W-:Y:S01]  /*4f20*/  IMAD.MOV.U32 R127, RZ, RZ, R141 ;  /* 0x000000ffff7f7224 */ /* 0x000fe200078e008d */
[----:B------:R-:W-:Y:S01]  /*4f30*/  HMMA.16816.F32.BF16 R104, R4, R10, R120 ;  /* 0x0000000a0468723c */ /* 0x000fe20000041878 */
[----:B------:R-:W4:Y:S01]  /*4f40*/  LDSM.16.MT88.4 R8, [R199+0x5800] ;  /* 0x00580000c708783b */ /* 0x000f220000004200 */
[----:B------:R-:W-:-:S06]  /*4f50*/  IMAD.MOV.U32 R126, RZ, RZ, R140 ;  /* 0x000000ffff7e7224 */ /* 0x000fcc00078e008c */
[C---:B-----5:R-:W-:Y:S01]  /*4f60*/  HMMA.16816.F32.BF16 R116, R4.reuse, R28, R116 ;  /* 0x0000001c0474723c */ /* 0x060fe20000041874 */
[----:B-1----:R-:W-:Y:S02]  /*4f70*/  FFMA.FTZ R3, R160, c[0x0][0x2d0], -R0 ;  /* 0x0000b400a0037a23 */ /* 0x002fe40000010800 */
[----:B------:R-:W-:Y:S02]  /*4f80*/  IMAD.MOV.U32 R160, RZ, RZ, R138 ;  /* 0x000000ffffa07224 */ /* 0x000fe400078e008a */
[----:B------:R1:W-:Y:S03]  /*4f90*/  MUFU.EX2 R143, R3 ;  /* 0x00000003008f7308 */ /* 0x0003e60000000800 */
[----:B------:R-:W-:Y:S01]  /*4fa0*/  HMMA.16816.F32.BF16 R92, R4, R30, R84 ;  /* 0x0000001e045c723c */ /* 0x000fe20000041854 */
[----:B------:R-:W-:Y:S06]  /*4fb0*/  LDSM.16.MT88.4 R28, [R198+0x5800] ;  /* 0x00580000c61c783b */ /* 0x000fec0000004200 */
[----:B------:R-:W-:-:S02]  /*4fc0*/  F2FP.BF16.PACK_AB R4, R148, R149 ;  /* 0x000000959404723e */ /* 0x000fc400000010ff */
[----:B---3--:R-:W-:Y:S02]  /*4fd0*/  F2FP.BF16.PACK_AB R6, R146, R147 ;  /* 0x000000939206723e */ /* 0x008fe400000010ff */
[----:B--2---:R-:W-:Y:S01]  /*4fe0*/  F2FP.BF16.PACK_AB R5, R144, R145 ;  /* 0x000000919005723e */ /* 0x004fe200000010ff */
[----:B-1----:R-:W-:Y:S02]  /*4ff0*/  FFMA.FTZ R3, R161, c[0x0][0x2d0], -R0 ;  /* 0x0000b400a1037a23 */ /* 0x002fe40000010800 */
[----:B------:R-:W-:Y:S02]  /*5000*/  IMAD.MOV.U32 R161, RZ, RZ, R139 ;  /* 0x000000ffffa17224 */ /* 0x000fe400078e008b */
[----:B------:R1:W2:Y:S02]  /*5010*/  MUFU.EX2 R142, R3 ;  /* 0x00000003008e7308 */ /* 0x0002a40000000800 */
[----:B-1----:R-:W-:Y:S01]  /*5020*/  FFMA.FTZ R3, R170, c[0x0][0x2d0], -R2 ;  /* 0x0000b400aa037a23 */ /* 0x002fe20000010802 */
[----:B--2---:R-:W-:Y:S01]  /*5030*/  F2FP.BF16.PACK_AB R7, R142, R143 ;  /* 0x0000008f8e07723e */ /* 0x004fe200000010ff */
[----:B------:R-:W-:-:S04]  /*5040*/  IMAD.MOV.U32 R170, RZ, RZ, R108 ;  /* 0x000000ffffaa7224 */ /* 0x000fc800078e006c */
[----:B------:R1:W-:Y:S02]  /*5050*/  MUFU.EX2 R125, R3 ;  /* 0x00000003007d7308 */ /* 0x0003e40000000800 */
[C---:B----4-:R-:W-:Y:S08]  /*5060*/  HMMA.16816.F32.BF16 R96, R4.reuse, R24, R72 ;  /* 0x000000180460723c */ /* 0x050ff00000041848 */
[----:B------:R-:W-:Y:S01]  /*5070*/  HMMA.16816.F32.BF16 R84, R4, R16, R64 ;  /* 0x000000100454723c */ /* 0x000fe20000041840 */
[----:B-1----:R-:W-:-:S04]  /*5080*/  FFMA.FTZ R3, R171, c[0x0][0x2d0], -R2 ;  /* 0x0000b400ab037a23 */ /* 0x002fc80000010802 */
[----:B------:R1:W2:Y:S03]  /*5090*/  MUFU.EX2 R141, R3 ;  /* 0x00000003008d7308 */ /* 0x0002a60000000800 */
[C---:B------:R-:W-:Y:S08]  /*50a0*/  HMMA.16816.F32.BF16 R72, R4.reuse, R20, R52 ;  /* 0x000000140448723c */ /* 0x040ff00000041834 */
[----:B------:R-:W-:Y:S01]  /*50b0*/  HMMA.16816.F32.BF16 R64, R4, R22, R56 ;  /* 0x000000160440723c */ /* 0x000fe20000041838 */
[----:B------:R-:W3:Y:S01]  /*50c0*/  LDSM.16.MT88.4 R20, [R200+0x5800] ;  /* 0x00580000c814783b */ /* 0x000ee20000004200 */
[----:B-1----:R-:W-:-:S06]  /*50d0*/  FFMA.FTZ R3, R180, c[0x0][0x2d0], -R2 ;  /* 0x0000b400b4037a23 */ /* 0x002fcc0000010802 */
[C---:B------:R-:W-:Y:S01]  /*50e0*/  HMMA.16816.F32.BF16 R112, R4.reuse, R32, R80 ;  /* 0x000000200470723c */ /* 0x040fe20000041850 */
[----:B------:R1:W-:Y:S07]  /*50f0*/  MUFU.EX2 R140, R3 ;  /* 0x00000003008c7308 */ /* 0x0003ee0000000800 */
[C---:B------:R-:W-:Y:S01]  /*5100*/  HMMA.16816.F32.BF16 R80, R4.reuse, R18, R60 ;  /* 0x000000120450723c */ /* 0x040fe2000004183c */
[----:B------:R-:W-:Y:S07]  /*5110*/  LDSM.16.MT88.4 R16, [R197+0x2800] ;  /* 0x00280000c510783b */ /* 0x000fee0000004200 */
[----:B------:R-:W-:Y:S01]  /*5120*/  HMMA.16816.F32.BF16 R60, R4, R12, R48 ;  /* 0x0000000c043c723c */ /* 0x000fe20000041830 */
[----:B-1----:R-:W-:-:S04]  /*5130*/  FFMA.FTZ R3, R181, c[0x0][0x2d0], -R2 ;  /* 0x0000b400b5037a23 */ /* 0x002fc80000010802 */
[----:B------:R1:W4:Y:S03]  /*5140*/  MUFU.EX2 R139, R3 ;  /* 0x00000003008b7308 */ /* 0x0003260000000800 */
[C---:B------:R-:W-:Y:S01]  /*5150*/  HMMA.16816.F32.BF16 R52, R4.reuse, R14, R40 ;  /* 0x0000000e0434723c */ /* 0x040fe20000041828 */
[----:B------:R-:W5:Y:S07]  /*5160*/  LDSM.16.MT88.4 R12, [R199+0x2800] ;  /* 0x00280000c70c783b */ /* 0x000f6e0000004200 */
[----:B------:R-:W-:Y:S01]  /*5170*/  HMMA.16816.F32.BF16 R100, R4, R34, R76 ;  /* 0x000000220464723c */ /* 0x000fe2000004184c */
[----:B-1----:R-:W-:-:S07]  /*5180*/  FFMA.FTZ R3, R182, c[0x0][0x2d0], -R0 ;  /* 0x0000b400b6037a23 */ /* 0x002fce0000010800 */
[C---:B------:R-:W-:Y:S01]  /*5190*/  HMMA.16816.F32.BF16 R76, R4.reuse, R26, R68 ;  /* 0x0000001a044c723c */ /* 0x040fe20000041844 */
[----:B------:R-:W1:Y:S01]  /*51a0*/  LDSM.16.MT88.4 R24, [R200+0x2800] ;  /* 0x00280000c818783b */ /* 0x000e620000004200 */
[----:B------:R2:W-:Y:S06]  /*51b0*/  MUFU.EX2 R124, R3 ;  /* 0x00000003007c7308 */ /* 0x0005ec0000000800 */
[C---:B------:R-:W-:Y:S08]  /*51c0*/  HMMA.16816.F32.BF16 R48, R4.reuse, R8, R44 ;  /* 0x000000080430723c */ /* 0x040ff0000004182c */
[----:B---3--:R-:W-:Y:S01]  /*51d0*/  HMMA.16816.F32.BF16 R44, R4, R20, R116 ;  /* 0x00000014042c723c */ /* 0x008fe20000041874 */
[----:B------:R-:W-:Y:S01]  /*51e0*/  LDSM.16.MT88.4 R116, [R197+0x3000] ;  /* 0x00300000c574783b */ /* 0x000fe20000004200 */
[----:B--2---:R-:W-:-:S04]  /*51f0*/  FFMA.FTZ R3, R183, c[0x0][0x2d0], -R0 ;  /* 0x0000b400b7037a23 */ /* 0x004fc80000010800 */
[----:B------:R2:W3:Y:S02]  /*5200*/  MUFU.EX2 R138, R3 ;  /* 0x00000003008a7308 */ /* 0x0004e40000000800 */
[C---:B------:R-:W-:Y:S01]  /*5210*/  HMMA.16816.F32.BF16 R40, R4.reuse, R22, R92 ;  /* 0x000000160428723c */ /* 0x040fe2000004185c */
[----:B------:R-:W1:Y:S07]  /*5220*/  LDSM.16.MT88.4 R20, [R199+0x6000] ;  /* 0x00600000c714783b */ /* 0x000e6e0000004200 */
[----:B------:R-:W-:Y:S01]  /*5230*/  HMMA.16816.F32.BF16 R36, R4, R10, R36 ;  /* 0x0000000a0424723c */ /* 0x000fe20000041824 */
[----:B------:R-:W-:Y:S01]  /*5240*/  LDSM.16.MT88.4 R8, [R198+0x2800] ;  /* 0x00280000c608783b */ /* 0x000fe20000004200 */
[----:B--2---:R-:W-:-:S06]  /*5250*/  FFMA.FTZ R3, R214, c[0x0][0x2d0], -R0 ;  /* 0x0000b400d6037a23 */ /* 0x004fcc0000010800 */
[C---:B------:R-:W-:Y:S01]  /*5260*/  HMMA.16816.F32.BF16 R32, R4.reuse, R28, R88 ;  /* 0x0000001c0420723c */ /* 0x040fe20000041858 */
[----:B------:R-:W-:Y:S01]  /*5270*/  LDSM.16.MT88.4 R88, [R197+0x6800] ;  /* 0x00680000c558783b */ /* 0x000fe20000004200 */
[----:B------:R2:W-:Y:S06]  /*5280*/  MUFU.EX2 R137, R3 ;  /* 0x0000000300897308 */ /* 0x0005ec0000000800 */
[----:B------:R-:W-:Y:S01]  /*5290*/  HMMA.16816.F32.BF16 R56, R4, R30, R104 ;  /* 0x0000001e0438723c */ /* 0x000fe20000041868 */
[----:B------:R-:W-:Y:S06]  /*52a0*/  LDSM.16.MT88.4 R28, [R197+0x6000] ;  /* 0x00600000c51c783b */ /* 0x000fec0000004200 */
[----:B------:R-:W-:-:S02]  /*52b0*/  F2FP.BF16.PACK_AB R4, R141, R125 ;  /* 0x0000007d8d04723e */ /* 0x000fc400000010ff */
[----:B----4-:R-:W-:Y:S01]  /*52c0*/  F2FP.BF16.PACK_AB R6, R139, R140 ;  /* 0x0000008c8b06723e */ /* 0x010fe200000010ff */
[----:B--2---:R-:W-:Y:S01]  /*52d0*/  FFMA.FTZ R3, R208, c[0x0][0x2d0], -R0 ;  /* 0x0000b400d0037a23 */ /* 0x004fe20000010800 */
[----:B---3--:R-:W-:Y:S02]  /*52e0*/  F2FP.BF16.PACK_AB R5, R138, R124 ;  /* 0x0000007c8a05723e */ /* 0x008fe400000010ff */
[----:B------:R-:W-:Y:S01]  /*52f0*/  IADD3 R208, R151, -0x2, RZ ;  /* 0xfffffffe97d07810 */ /* 0x000fe20007ffe0ff */
[----:B------:R-:W2:Y:S03]  /*5300*/  MUFU.EX2 R136, R3 ;  /* 0x0000000300887308 */ /* 0x000ea60000000800 */
[----:B------:R-:W-:Y:S02]  /*5310*/  ISETP.GE.AND P0, PT, R208, R238, PT ;  /* 0x000000eed000720c */ /* 0x000fe40003f06270 */
[----:B--2---:R-:W-:Y:S01]  /*5320*/  F2FP.BF16.PACK_AB R7, R136, R137 ;  /* 0x000000898807723e */ /* 0x004fe200000010ff */
[----:B------:R-:W-:-:S04]  /*5330*/  FFMA.FTZ R3, R223, c[0x0][0x2d0], -R2 ;  /* 0x0000b400df037a23 */ /* 0x000fc80000010802 */
[----:B------:R2:W-:Y:S02]  /*5340*/  MUFU.EX2 R108, R3 ;  /* 0x00000003006c7308 */ /* 0x0005e40000000800 */
[C---:B-----5:R-:W-:Y:S08]  /*5350*/  HMMA.16816.F32.BF16 R68, R4.reuse, R12, R96 ;  /* 0x0000000c0444723c */ /* 0x060ff00000041860 */
[----:B------:R-:W-:Y:S01]  /*5360*/  HMMA.16816.F32.BF16 R76, R4, R14, R76 ;  /* 0x0000000e044c723c */ /* 0x000fe2000004184c */
[----:B------:R-:W3:Y:S01]  /*5370*/  LDSM.16.MT88.4 R12, [R198+0x6000] ;  /* 0x00600000c60c783b */ /* 0x000ee20000004200 */
[----:B--2---:R-:W-:-:S06]  /*5380*/  FFMA.FTZ R3, R224, c[0x0][0x2d0], -R2 ;  /* 0x0000b400e0037a23 */ /* 0x004fcc0000010802 */
[C---:B------:R-:W-:Y:S08]  /*5390*/  HMMA.16816.F32.BF16 R112, R4.reuse, R16, R112 ;  /* 0x000000100470723c */ /* 0x040ff00000041870 */
[C---:B------:R-:W-:Y:S08]  /*53a0*/  HMMA.16816.F32.BF16 R16, R4.reuse, R18, R100 ;  /* 0x000000120410723c */ /* 0x040ff00000041864 */
[C---:B-1----:R-:W-:Y:S01]  /*53b0*/  HMMA.16816.F32.BF16 R100, R4.reuse, R26, R64 ;  /* 0x0000001a0464723c */ /* 0x042fe20000041840 */
[----:B------:R1:W2:Y:S01]  /*53c0*/  MUFU.EX2 R26, R3 ;  /* 0x00000003001a7308 */ /* 0x0002a20000000800 */
[----:B------:R-:W-:Y:S06]  /*53d0*/  LDSM.16.MT88.4 R64, [R199+0x3000] ;  /* 0x00300000c740783b */ /* 0x000fec0000004200 */
[C---:B------:R-:W-:Y:S01]  /*53e0*/  HMMA.16816.F32.BF16 R96, R4.reuse, R24, R72 ;  /* 0x000000180460723c */ /* 0x040fe20000041848 */
[----:B------:R-:W-:Y:S07]  /*53f0*/  LDSM.16.MT88.4 R72, [R198+0x3000] ;  /* 0x00300000c648783b */ /* 0x000fee0000004200 */
[----:B------:R-:W-:Y:S01]  /*5400*/  HMMA.16816.F32.BF16 R48, R4, R20, R48 ;  /* 0x000000140430723c */ /* 0x000fe20000041830 */
[--C-:B-1----:R-:W-:Y:S01]  /*5410*/  FFMA.FTZ R3, R225, c[0x0][0x2d0], -R2.reuse ;  /* 0x0000b400e1037a23 */ /* 0x102fe20000010802 */
[----:B--2---:R-:W-:Y:S01]  /*5420*/  F2FP.BF16.PACK_AB R104, R26, R108 ;  /* 0x0000006c1a68723e */ /* 0x004fe200000010ff */
[----:B------:R-:W-:-:S02]  /*5430*/  FFMA.FTZ R2, R226, c[0x0][0x2d0], -R2 ;  /* 0x0000b400e2027a23 */ /* 0x000fc40000010802 */
[----:B------:R-:W-:Y:S03]  /*5440*/  MUFU.EX2 R25, R3 ;  /* 0x0000000300197308 */ /* 0x000fe60000000800 */
[C---:B---3--:R-:W-:Y:S05]  /*5450*/  HMMA.16816.F32.BF16 R32, R4.reuse, R12, R32 ;  /* 0x0000000c0420723c */ /* 0x048fea0000041820 */
[----:B------:R1:W2:Y:S03]  /*5460*/  MUFU.EX2 R24, R2 ;  /* 0x0000000200187308 */ /* 0x0002a60000000800 */
[C---:B------:R-:W-:Y:S01]  /*5470*/  HMMA.16816.F32.BF16 R92, R4.reuse, R10, R80 ;  /* 0x0000000a045c723c */ /* 0x040fe20000041850 */
[----:B------:R-:W-:Y:S07]  /*5480*/  LDSM.16.MT88.4 R80, [R200+0x3000] ;  /* 0x00300000c850783b */ /* 0x000fee0000004200 */
[----:B------:R-:W-:Y:S01]  /*5490*/  HMMA.16816.F32.BF16 R84, R4, R8, R84 ;  /* 0x000000080454723c */ /* 0x000fe20000041854 */
[----:B------:R-:W3:Y:S01]  /*54a0*/  LDSM.16.MT88.4 R8, [R200+0x6000] ;  /* 0x00600000c808783b */ /* 0x000ee20000004200 */
[----:B-1----:R-:W-:Y:S01]  /*54b0*/  FFMA.FTZ R2, R227, c[0x0][0x2d0], -R0 ;  /* 0x0000b400e3027a23 */ /* 0x002fe20000010800 */
[----:B--2---:R-:W-:-:S05]  /*54c0*/  F2FP.BF16.PACK_AB R106, R24, R25 ;  /* 0x00000019186a723e */ /* 0x004fca00000010ff */
[C---:B------:R-:W-:Y:S01]  /*54d0*/  HMMA.16816.F32.BF16 R120, R4.reuse, R28, R60 ;  /* 0x0000001c0478723c */ /* 0x040fe2000004183c */
[----:B------:R1:W-:Y:S07]  /*54e0*/  MUFU.EX2 R21, R2 ;  /* 0x0000000200157308 */ /* 0x0003ee0000000800 */
[C---:B------:R-:W-:Y:S08]  /*54f0*/  HMMA.16816.F32.BF16 R52, R4.reuse, R30, R52 ;  /* 0x0000001e0434723c */ /* 0x040ff00000041834 */
[----:B------:R-:W-:Y:S01]  /*5500*/  HMMA.16816.F32.BF16 R36, R4, R22, R36 ;  /* 0x000000160424723c */ /* 0x000fe20000041824 */
[----:B-1----:R-:W-:-:S04]  /*5510*/  FFMA.FTZ R2, R233, c[0x0][0x2d0], -R0 ;  /* 0x0000b400e9027a23 */ /* 0x002fc80000010800 */
[----:B------:R1:W2:Y:S03]  /*5520*/  MUFU.EX2 R20, R2 ;  /* 0x0000000200147308 */ /* 0x0002a60000000800 */
[C---:B------:R-:W-:Y:S08]  /*5530*/  HMMA.16816.F32.BF16 R56, R4.reuse, R14, R56 ;  /* 0x0000000e0438723c */ /* 0x040ff00000041838 */
[----:B---3--:R-:W-:Y:S01]  /*5540*/  HMMA.16816.F32.BF16 R44, R4, R8, R44 ;  /* 0x00000008042c723c */ /* 0x008fe2000004182c */
[--C-:B-1----:R-:W-:Y:S01]  /*5550*/  FFMA.FTZ R2, R232, c[0x0][0x2d0], -R0.reuse ;  /* 0x0000b400e8027a23 */ /* 0x102fe20000010800 */
[----:B--2---:R-:W-:Y:S01]  /*5560*/  F2FP.BF16.PACK_AB R105, R20, R21 ;  /* 0x000000151469723e */ /* 0x004fe200000010ff */
[----:B------:R-:W-:-:S02]  /*5570*/  FFMA.FTZ R0, R246, c[0x0][0x2d0], -R0 ;  /* 0x0000b400f6007a23 */ /* 0x000fc40000010800 */
[----:B------:R1:W-:Y:S03]  /*5580*/  MUFU.EX2 R13, R2 ;  /* 0x00000002000d7308 */ /* 0x0003e60000000800 */
[----:B------:R-:W-:Y:S01]  /*5590*/  HMMA.16816.F32.BF16 R40, R4, R10, R40 ;  /* 0x0000000a0428723c */ /* 0x000fe20000041828 */
[----:B------:R-:W-:Y:S04]  /*55a0*/  LDSM.16.MT88.4 R4, [R200+0x6800] ;  /* 0x00680000c804783b */ /* 0x000fe80000004200 */
[----:B------:R2:W3:Y:S01]  /*55b0*/  MUFU.EX2 R12, R0 ;  /* 0x00000000000c7308 */ /* 0x0004e20000000800 */
[----:B-1----:R-:W-:-:S04]  /*55c0*/  FADD.FTZ R2, R161, R127 ;  /* 0x0000007fa1027221 */ /* 0x002fc80000010000 */
[----:B------:R-:W-:Y:S02]  /*55d0*/  FADD.FTZ R2, R155, R2 ;  /* 0x000000029b027221 */ /* 0x000fe40000010000 */
[----:B--2---:R-:W-:Y:S01]  /*55e0*/  FADD.FTZ R0, R126, R170 ;  /* 0x000000aa7e007221 */ /* 0x004fe20000010000 */
[----:B---3--:R-:W-:Y:S01]  /*55f0*/  F2FP.BF16.PACK_AB R107, R12, R13 ;  /* 0x0000000d0c6b723e */ /* 0x008fe200000010ff */
        /* <DEDUP_REMOVED lines=19> */
[----:B------:R-:W-:Y:S03]  /*5730*/  HMMA.16816.F32.BF16 R76, R104, R80, R96 ;  /* 0x00000050684c723c */ /* 0x000fe60000041860 */
[----:B------:R-:W-:-:S04]  /*5740*/  FADD.FTZ R0, R219, R0 ;  /* 0x00000000db007221 */ /* 0x000fc80000010000 */
[----:B------:R-:W-:Y:S01]  /*5750*/  FADD.FTZ R2, R220, R0 ;  /* 0x00000000dc027221 */ /* 0x000fe20000010000 */
[C---:B------:R-:W-:Y:S01]  /*5760*/  HMMA.16816.F32.BF16 R72, R104.reuse, R74, R92 ;  /* 0x0000004a6848723c */ /* 0x040fe2000004185c */
[----:B------:R-:W-:Y:S01]  /*5770*/  FADD.FTZ R0, R215, R3 ;  /* 0x00000003d7007221 */ /* 0x000fe20000010000 */
[----:B------:R-:W1:Y:S01]  /*5780*/  LDSM.16.MT88.4 R92, [R199+0x6800] ;  /* 0x00680000c75c783b */ /* 0x000e620000004200 */
[----:B------:R-:W-:Y:S02]  /*5790*/  FADD.FTZ R2, R169, R2 ;  /* 0x00000002a9027221 */ /* 0x000fe40000010000 */
[----:B------:R-:W-:Y:S02]  /*57a0*/  FADD.FTZ R0, R165, R0 ;  /* 0x00000000a5007221 */ /* 0x000fe40000010000 */
[----:B------:R-:W-:Y:S01]  /*57b0*/  FADD.FTZ R2, R168, R2 ;  /* 0x00000002a8027221 */ /* 0x000fe20000010000 */
[----:B------:R-:W-:Y:S01]  /*57c0*/  HMMA.16816.F32.BF16 R80, R104, R82, R100 ;  /* 0x000000526850723c */ /* 0x000fe20000041864 */
[----:B------:R-:W-:Y:S01]  /*57d0*/  FADD.FTZ R0, R164, R0 ;  /* 0x00000000a4007221 */ /* 0x000fe20000010000 */
[----:B------:R-:W2:Y:S01]  /*57e0*/  LDSM.16.MT88.4 R100, [R198+0x6800] ;  /* 0x00680000c664783b */ /* 0x000ea20000004200 */
[----:B------:R-:W-:-:S02]  /*57f0*/  FADD.FTZ R2, R167, R2 ;  /* 0x00000002a7027221 */ /* 0x000fc40000010000 */
[----:B------:R-:W-:Y:S02]  /*5800*/  FADD.FTZ R0, R163, R0 ;  /* 0x00000000a3007221 */ /* 0x000fe40000010000 */
        /* <DEDUP_REMOVED lines=21> */
[----:B-1----:R-:W-:Y:S01]  /*5960*/  HMMA.16816.F32.BF16 R120, R104, R92, R48 ;  /* 0x0000005c6878723c */ /* 0x002fe20000041830 */
[----:B------:R-:W-:-:S02]  /*5970*/  FADD.FTZ R0, R136, R0 ;  /* 0x0000000088007221 */ /* 0x000fc40000010000 */
[----:B------:R-:W-:Y:S02]  /*5980*/  FADD.FTZ R2, R108, R2 ;  /* 0x000000026c027221 */ /* 0x000fe40000010000 */
[----:B------:R-:W-:Y:S02]  /*5990*/  FADD.FTZ R0, R21, R0 ;  /* 0x0000000015007221 */ /* 0x000fe40000010000 */
[----:B------:R-:W-:Y:S01]  /*59a0*/  FADD.FTZ R2, R26, R2 ;  /* 0x000000021a027221 */ /* 0x000fe20000010000 */
[----:B--2---:R-:W-:Y:S01]  /*59b0*/  HMMA.16816.F32.BF16 R96, R104, R100, R32 ;  /* 0x000000646860723c */ /* 0x004fe20000041820 */
[----:B------:R-:W-:Y:S02]  /*59c0*/  FADD.FTZ R0, R20, R0 ;  /* 0x0000000014007221 */ /* 0x000fe40000010000 */
[----:B------:R-:W-:Y:S02]  /*59d0*/  FADD.FTZ R2, R25, R2 ;  /* 0x0000000219027221 */ /* 0x000fe40000010000 */
[----:B------:R-:W-:-:S02]  /*59e0*/  FADD.FTZ R0, R13, R0 ;  /* 0x000000000d007221 */ /* 0x000fc40000010000 */
[----:B------:R-:W-:Y:S01]  /*59f0*/  FADD.FTZ R226, R24, R2 ;  /* 0x0000000218e27221 */ /* 0x000fe20000010000 */
[----:B------:R-:W-:Y:S01]  /*5a00*/  HMMA.16816.F32.BF16 R92, R104, R94, R36 ;  /* 0x0000005e685c723c */ /* 0x000fe20000041824 */
[----:B------:R-:W-:-:S07]  /*5a10*/  FADD.FTZ R227, R12, R0 ;  /* 0x000000000ce37221 */ /* 0x000fce0000010000 */
[C---:B------:R-:W-:Y:S08]  /*5a20*/  HMMA.16816.F32.BF16 R100, R104.reuse, R102, R56 ;  /* 0x000000666864723c */ /* 0x040ff00000041838 */
[C---:B------:R-:W-:Y:S08]  /*5a30*/  HMMA.16816.F32.BF16 R124, R104.reuse, R4, R44 ;  /* 0x00000004687c723c */ /* 0x040ff0000004182c */
[----:B------:R-:W-:Y:S01]  /*5a40*/  HMMA.16816.F32.BF16 R104, R104, R6, R40 ;  /* 0x000000066868723c */ /* 0x000fe20000041828 */
[----:B------:R-:W-:Y:S07]  /*5a50*/  @!UPT UIADD3 URZ, URZ, URZ, URZ ;  /* 0x0000003f3f3ff290 */ /* 0x000fee000fffe03f */
[----:B------:R-:W-:Y:S11]  /*5a60*/  @!P0 BRA `(.L_x_141) ;  /* 0x0000320000008947 */ /* 0x000ff60003800000 */
[----:B------:R-:W1:Y:S01]  /*5a70*/  S2R R151, SR_TID.X ;  /* 0x0000000000977919 */ /* 0x000e620000002100 */
[----:B------:R-:W-:Y:S01]  /*5a80*/  LOP3.LUT P1, RZ, R234, 0x2, RZ, 0xc0, !PT ;  /* 0x00000002eaff7812 */ /* 0x000fe2000782c0ff */
[----:B------:R-:W-:Y:S01]  /*5a90*/  IMAD.MOV.U32 R0, RZ, RZ, c[0x0][0x208] ;  /* 0x00008200ff007624 */ /* 0x000fe200078e00ff */
[----:B------:R-:W-:Y:S01]  /*5aa0*/  LOP3.LUT R209, R209, 0xfffffffd, RZ, 0xc0, !PT ;  /* 0xfffffffdd1d17812 */ /* 0x000fe200078ec0ff */
[----:B------:R-:W-:Y:S01]  /*5ab0*/  IMAD.MOV.U32 R214, RZ, RZ, c[0x0][0x20c] ;  /* 0x00008300ffd67624 */ /* 0x000fe200078e00ff */
[----:B------:R-:W-:Y:S01]  /*5ac0*/  ISETP.GE.AND P6, PT, R231, c[0x0][0x1d4], PT ;  /* 0x00007500e7007a0c */ /* 0x000fe20003fc6270 */
[----:B------:R-:W-:Y:S01]  /*5ad0*/  IMAD.SHL.U32 R247, R0, 0x40, RZ ;  /* 0x0000004000f77824 */ /* 0x000fe200078e00ff */
[----:B------:R-:W-:Y:S01]  /*5ae0*/  ISETP.GE.AND P5, PT, R228, c[0x0][0x1d4], PT ;  /* 0x00007500e4007a0c */ /* 0x000fe20003fa6270 */
[----:B------:R-:W-:Y:S01]  /*5af0*/  IMAD.MOV.U32 R232, RZ, RZ, R242 ;  /* 0x000000ffffe87224 */ /* 0x000fe200078e00f2 */
[C-C-:B------:R-:W-:Y:S01]  /*5b00*/  SHF.L.U64.HI R246, R0.reuse, 0x6, R214.reuse ;  /* 0x0000000600f67819 */ /* 0x140fe200000102d6 */
[----:B------:R-:W-:Y:S01]  /*5b10*/  IMAD.MOV.U32 R233, RZ, RZ, R241 ;  /* 0x000000ffffe97224 */ /* 0x000fe200078e00f1 */
[C---:B------:R-:W-:Y:S01]  /*5b20*/  SHF.L.U64.HI R215, R0.reuse, 0x5, R214 ;  /* 0x0000000500d77819 */ /* 0x040fe200000102d6 */
[----:B------:R-:W-:Y:S01]  /*5b30*/  IMAD.SHL.U32 R214, R0, 0x20, RZ ;  /* 0x0000002000d67824 */ /* 0x000fe200078e00ff */
[----:B------:R-:W-:-:S02]  /*5b40*/  LOP3.LUT P4, RZ, R234, 0x4, RZ, 0xc0, !PT ;  /* 0x00000004eaff7812 */ /* 0x000fc4000788c0ff */
[----:B------:R-:W-:-:S04]  /*5b50*/  @P1 LOP3.LUT R209, R209, 0x2, RZ, 0xfc, !PT ;  /* 0x00000002d1d11812 */ /* 0x000fc800078efcff */
[----:B------:R-:W-:Y:S02]  /*5b60*/  LOP3.LUT R209, R209, 0xfffffffe, RZ, 0xc0, !PT ;  /* 0xfffffffed1d17812 */ /* 0x000fe400078ec0ff */
[----:B-1----:R-:W-:-:S13]  /*5b70*/  ISETP.GT.AND P0, PT, R151, 0x7f, PT ;  /* 0x0000007f9700780c */ /* 0x002fda0003f04270 */
[----:B------:R-:W-:Y:S02]  /*5b80*/  @P0 LOP3.LUT R209, R209, 0x1, RZ, 0xfc, !PT ;  /* 0x00000001d1d10812 */ /* 0x000fe400078efcff */
.L_x_144:
[----:B------:R-:W-:Y:S04]  /*5b90*/  DEPBAR.LE SB0, 0x0 ;  /* 0x000080000000791a */ /* 0x000fe80000000000 */
[----:B------:R-:W-:Y:S01]  /*5ba0*/  WARPSYNC 0xffffffff ;  /* 0xffffffff00007948 */ /* 0x000fe20003800000 */
[----:B------:R-:W-:Y:S01]  /*5bb0*/  BAR.SYNC.DEFER_BLOCKING 0x0 ;  /* 0x0000000000007b1d */ /* 0x000fe20000010000 */
[----:B------:R-:W-:Y:S02]  /*5bc0*/  LOP3.LUT P0, RZ, R234, 0x2, RZ, 0xc0, !PT ;  /* 0x00000002eaff7812 */ /* 0x000fe4000780c0ff */
[----:B------:R-:W-:Y:S02]  /*5bd0*/  IADD3 R0, R111, 0x20, RZ ;  /* 0x000000206f007810 */ /* 0x000fe40007ffe0ff */
[----:B------:R-:W-:Y:S02]  /*5be0*/  SHF.R.S32.HI R2, RZ, 0x1f, R208 ;  /* 0x0000001fff027819 */ /* 0x000fe400000114d0 */
[----:B------:R-:W-:Y:S03]  /*5bf0*/  LOP3.LUT R209, R209, 0xfffffffb, RZ, 0xc0, !PT ;  /* 0xfffffffbd1d17812 */ /* 0x000fe600078ec0ff */
[----:B------:R-:W-:Y:S02]  /*5c00*/  IMAD R108, R2, c[0x0][0x208], RZ ;  /* 0x00008200026c7a24 */ /* 0x000fe400078e02ff */
[C---:B------:R-:W-:Y:S02]  /*5c10*/  IMAD.WIDE.U32 R2, R208.reuse, c[0x0][0x208], RZ ;  /* 0x00008200d0027a25 */ /* 0x040fe400078e00ff */
[----:B------:R-:W-:Y:S02]  /*5c20*/  @P0 IADD3 R0, R111, -0x20, RZ ;  /* 0xffffffe06f000810 */ /* 0x000fe40007ffe0ff */
[----:B------:R-:W-:Y:S04]  /*5c30*/  IMAD R108, R208, c[0x0][0x20c], R108 ;  /* 0x00008300d06c7a24 */ /* 0x000fe800078e026c */
[----:B------:R-:W-:Y:S01]  /*5c40*/  IMAD.IADD R3, R3, 0x1, R108 ;  /* 0x0000000103037824 */ /* 0x000fe200078e026c */
[----:B------:R-:W1:Y:S03]  /*5c50*/  LDSM.16.M88.4 R8, [R111] ;  /* 0x000000006f08783b */ /* 0x000e660000000200 */
[----:B------:R-:W-:Y:S01]  /*5c60*/  IMAD R3, R3, 0x70, RZ ;  /* 0x0000007003037824 */ /* 0x000fe200078e02ff */
[----:B------:R-:W-:Y:S02]  /*5c70*/  BSSY B0, `(.L_x_142) ;  /* 0x0000106000007945 */ /* 0x000fe40003800000 */
[----:B------:R-:W2:Y:S06]  /*5c80*/  LDSM.16.M88.4 R16, [R111+0x800] ;  /* 0x000800006f10783b */ /* 0x000eac0000000200 */
[----:B------:R-:W3:Y:S06]  /*5c90*/  LDSM.16.M88.4 R24, [R111+0x1000] ;  /* 0x001000006f18783b */ /* 0x000eec0000000200 */
[----:B------:R-:W4:Y:S06]  /*5ca0*/  LDSM.16.M88.4 R32, [R111+0x1800] ;  /* 0x001800006f20783b */ /* 0x000f2c0000000200 */
[----:B------:R-:W5:Y:S06]  /*5cb0*/  LDSM.16.M88.4 R40, [R111+0x2000] ;  /* 0x002000006f28783b */ /* 0x000f6c0000000200 */
[----:B------:R-:W3:Y:S06]  /*5cc0*/  LDSM.16.M88.4 R48, [R111+0x2800] ;  /* 0x002800006f30783b */ /* 0x000eec0000000200 */
[----:B------:R-:W4:Y:S01]  /*5cd0*/  LDSM.16.M88.4 R56, [R111+0x3000] ;  /* 0x003000006f38783b */ /* 0x000f220000000200 */
[C---:B-1----:R-:W-:Y:S05]  /*5ce0*/  HMMA.16816.F32.BF16 R4, R128.reuse, R8, RZ ;  /* 0x000000088004723c */ /* 0x042fea00000418ff */
[----:B------:R-:W1:Y:S03]  /*5cf0*/  LDSM.16.M88.4 R136, [R0] ;  /* 0x000000000088783b */ /* 0x000e660000000200 */
[C---:B------:R-:W-:Y:S03]  /*5d00*/  HMMA.16816.F32.BF16 R8, R128.reuse, R10, RZ ;  /* 0x0000000a8008723c */ /* 0x040fe600000418ff */
[----:B------:R-:W1:Y:S06]  /*5d10*/  LDSM.16.M88.4 R140, [R0+0x800] ;  /* 0x00080000008c783b */ /* 0x000e6c0000000200 */
[----:B------:R-:W1:Y:S01]  /*5d20*/  LDSM.16.M88.4 R144, [R0+0x1000] ;  /* 0x001000000090783b */ /* 0x000e620000000200 */
[C---:B--2---:R-:W-:Y:S05]  /*5d30*/  HMMA.16816.F32.BF16 R12, R128.reuse, R16, RZ ;  /* 0x00000010800c723c */ /* 0x044fea00000418ff */
[----:B------:R-:W-:Y:S03]  /*5d40*/  LDSM.16.M88.4 R152, [R0+0x3000] ;  /* 0x003000000098783b */ /* 0x000fe60000000200 */
[C---:B------:R-:W-:Y:S03]  /*5d50*/  HMMA.16816.F32.BF16 R16, R128.reuse, R18, RZ ;  /* 0x000000128010723c */ /* 0x040fe600000418ff */
[----:B------:R-:W2:Y:S05]  /*5d60*/  S2R R148, SR_TID.X ;  /* 0x0000000000947919 */ /* 0x000eaa0000002100 */
[C---:B---3--:R-:W-:Y:S08]  /*5d70*/  HMMA.16816.F32.BF16 R20, R128.reuse, R24, RZ ;  /* 0x000000188014723c */ /* 0x048ff000000418ff */
[C---:B------:R-:W-:Y:S08]  /*5d80*/  HMMA.16816.F32.BF16 R24, R128.reuse, R26, RZ ;  /* 0x0000001a8018723c */ /* 0x040ff000000418ff */
[C---:B----4-:R-:W-:Y:S01]  /*5d90*/  HMMA.16816.F32.BF16 R28, R128.reuse, R32, RZ ;  /* 0x00000020801c723c */ /* 0x050fe200000418ff */
[----:B--2---:R-:W-:Y:S03]  /*5da0*/  ISETP.GT.AND P2, PT, R148, 0x7f, PT ;  /* 0x0000007f9400780c */ /* 0x004fe60003f44270 */
[----:B------:R-:W-:Y:S04]  /*5db0*/  IMAD.WIDE.U32 R148, R2, 0x70, R214 ;  /* 0x0000007002947825 */ /* 0x000fe800078e00d6 */
[C---:B------:R-:W-:Y:S01]  /*5dc0*/  HMMA.16816.F32.BF16 R32, R128.reuse, R34, RZ ;  /* 0x000000228020723c */ /* 0x040fe200000418ff */
[----:B------:R-:W-:Y:S07]  /*5dd0*/  IMAD.IADD R108, R3, 0x1, R149 ;  /* 0x00000001036c7824 */ /* 0x000fee00078e0295 */
[C---:B-----5:R-:W-:Y:S01]  /*5de0*/  HMMA.16816.F32.BF16 R36, R128.reuse, R40, RZ ;  /* 0x000000288024723c */ /* 0x060fe200000418ff */
[----:B------:R-:W-:Y:S04]  /*5df0*/  @!P2 IADD3 R148, P1, P0, R214, R148, R214 ;  /* 0x00000094d694a210 */ /* 0x000fe8000783e0d6 */
[----:B------:R-:W-:Y:S02]  /*5e00*/  @!P2 IADD3.X R149, R215, R108, R215, P1, P0 ;  /* 0x0000006cd795a210 */ /* 0x000fe40000fe04d7 */
[----:B------:R-:W-:Y:S01]  /*5e10*/  @!P2 IADD3 R108, P0, R148, R242, RZ ;  /* 0x000000f2946ca210 */ /* 0x000fe20007f1e0ff */
[C---:B------:R-:W-:Y:S08]  /*5e20*/  HMMA.16816.F32.BF16 R40, R128.reuse, R42, RZ ;  /* 0x0000002a8028723c */ /* 0x040ff000000418ff */
[C---:B------:R-:W-:Y:S08]  /*5e30*/  HMMA.16816.F32.BF16 R44, R128.reuse, R48, RZ ;  /* 0x00000030802c723c */ /* 0x040ff000000418ff */
[C---:B------:R-:W-:Y:S08]  /*5e40*/  HMMA.16816.F32.BF16 R48, R128.reuse, R50, RZ ;  /* 0x000000328030723c */ /* 0x040ff000000418ff */
[C---:B------:R-:W-:Y:S08]  /*5e50*/  HMMA.16816.F32.BF16 R52, R128.reuse, R56, RZ ;  /* 0x000000388034723c */ /* 0x040ff000000418ff */
[----:B------:R-:W-:Y:S08]  /*5e60*/  HMMA.16816.F32.BF16 R56, R128, R58, RZ ;  /* 0x0000003a8038723c */ /* 0x000ff000000418ff */
[C---:B-1----:R-:W-:Y:S08]  /*5e70*/  HMMA.16816.F32.BF16 R4, R132.reuse, R136, R4 ;  /* 0x000000888404723c */ /* 0x042ff00000041804 */
[C---:B------:R-:W-:Y:S01]  /*5e80*/  HMMA.16816.F32.BF16 R8, R132.reuse, R138, R8 ;  /* 0x0000008a8408723c */ /* 0x040fe20000041808 */
[----:B------:R-:W1:Y:S07]  /*5e90*/  LDSM.16.M88.4 R136, [R0+0x1800] ;  /* 0x001800000088783b */ /* 0x000e6e0000000200 */
[C---:B------:R-:W-:Y:S07]  /*5ea0*/  HMMA.16816.F32.BF16 R12, R132.reuse, R140, R12 ;  /* 0x0000008c840c723c */ /* 0x040fee000004180c */
[----:B------:R-:W-:Y:S01]  /*5eb0*/  IMAD.WIDE.U32 R140, R2, 0x70, R232 ;  /* 0x00000070028c7825 */ /* 0x000fe200078e00e8 */
[C---:B------:R-:W-:Y:S04]  /*5ec0*/  HMMA.16816.F32.BF16 R16, R132.reuse, R142, R16 ;  /* 0x0000008e8410723c */ /* 0x040fe80000041810 */
[----:B------:R-:W-:Y:S01]  /*5ed0*/  IMAD.IADD R3, R141, 0x1, R3 ;  /* 0x000000018d037824 */ /* 0x000fe200078e0203 */
[----:B------:R-:W-:Y:S01]  /*5ee0*/  LEA R2, P1, R140, c[0x0][0x1f8], 0x1 ;  /* 0x00007e008c027a11 */ /* 0x000fe200078208ff */
[----:B------:R-:W-:Y:S01]  /*5ef0*/  @!P2 IMAD.X R141, R149, 0x1, R241, P0 ;  /* 0x00000001958da824 */ /* 0x000fe200000e06f1 */
[----:B------:R-:W-:Y:S01]  /*5f00*/  @!P2 LEA R162, P0, R108, c[0x0][0x1f8], 0x1 ;  /* 0x00007e006ca2aa11 */ /* 0x000fe200078008ff */
[C---:B------:R-:W-:Y:S01]  /*5f10*/  HMMA.16816.F32.BF16 R20, R132.reuse, R144, R20 ;  /* 0x000000908414723c */ /* 0x040fe20000041814 */
[----:B------:R-:W-:Y:S03]  /*5f20*/  LDSM.16.M88.4 R148, [R0+0x2800] ;  /* 0x002800000094783b */ /* 0x000fe60000000200 */
[----:B------:R-:W-:Y:S02]  /*5f30*/  LEA.HI.X R3, R140, c[0x0][0x1fc], R3, 0x1, P1 ;  /* 0x00007f008c037a11 */ /* 0x000fe400008f0c03 */
[----:B------:R-:W-:Y:S01]  /*5f40*/  @!P2 LEA.HI.X R163, R108, c[0x0][0x1fc], R141, 0x1, P0 ;  /* 0x00007f006ca3aa11 */ /* 0x000fe200000f0c8d */
[----:B------:R-:W-:Y:S01]  /*5f50*/  IMAD.MOV.U32 R108, RZ, RZ, R110 ;  /* 0x000000ffff6c7224 */ /* 0x000fe200078e006e */
[C---:B------:R-:W-:Y:S01]  /*5f60*/  HMMA.16816.F32.BF16 R24, R132.reuse, R146, R24 ;  /* 0x000000928418723c */ /* 0x040fe20000041818 */
[----:B------:R2:W3:Y:S03]  /*5f70*/  LDSM.16.M88.4 R140, [R0+0x2000] ;  /* 0x00200000008c783b */ /* 0x0004e60000000200 */
[-C--:B------:R-:W-:Y:S03]  /*5f80*/  IADD3 R160, P1, R2, R247.reuse, RZ ;  /* 0x000000f702a07210 */ /* 0x080fe60007f3e0ff */
[----:B------:R-:W-:Y:S01]  /*5f90*/  @!PT LDS RZ, [RZ] ;  /* 0x00000000fffff984 */ /* 0x000fe20000000800 */
[----:B------:R-:W-:Y:S01]  /*5fa0*/  @!PT LDS RZ, [RZ] ;  /* 0x00000000fffff984 */ /* 0x000fe20000000800 */
[----:B------:R-:W-:Y:S01]  /*5fb0*/  @!PT LDS RZ, [RZ] ;  /* 0x00000000fffff984 */ /* 0x000fe20000000800 */
[----:B------:R4:W-:Y:S01]  /*5fc0*/  LDGSTS.E.BYPASS.LTC128B.128 [R207+0x100], [R2.64], !P5 ;  /* 0x0010000002cf7fae */ /* 0x0009e2000e901d46 */
[----:B------:R-:W-:Y:S01]  /*5fd0*/  IADD3 R144, P0, R160, R247, RZ ;  /* 0x000000f7a0907210 */ /* 0x000fe20007f1e0ff */
[C---:B-1----:R-:W-:Y:S03]  /*5fe0*/  HMMA.16816.F32.BF16 R28, R132.reuse, R136, R28 ;  /* 0x00000088841c723c */ /* 0x042fe6000004181c */
[--C-:B------:R-:W-:Y:S01]  /*5ff0*/  IMAD.X R161, R3, 0x1, R246.reuse, P1 ;  /* 0x0000000103a17824 */ /* 0x100fe200008e06f6 */
[----:B------:R4:W-:Y:S03]  /*6000*/  LDGSTS.E.BYPASS.LTC128B.128 [R207+0x3900], [R2.64+0x80], !P6 ;  /* 0x0390008002cf7fae */ /* 0x0009e6000f101d46 */
[----:B------:R-:W-:Y:S01]  /*6010*/  IMAD.X R145, R161, 0x1, R246, P0 ;  /* 0x00000001a1917824 */ /* 0x000fe200000e06f6 */
[C---:B------:R-:W-:Y:S02]  /*6020*/  HMMA.16816.F32.BF16 R32, R132.reuse, R138, R32 ;  /* 0x0000008a8420723c */ /* 0x040fe40000041820 */
[----:B------:R1:W-:Y:S01]  /*6030*/  LDGSTS.E.BYPASS.LTC128B.128 [R207+0x1100], [R160.64], !P5 ;  /* 0x01100000a0cf7fae */ /* 0x0003e2000e901d46 */
[----:B------:R-:W-:Y:S02]  /*6040*/  ISETP.GT.AND P0, PT, R208, R238, PT ;  /* 0x000000eed000720c */ /* 0x000fe40003f04270 */
[C---:B--2---:R-:W-:Y:S03]  /*6050*/  IADD3 R0, R111.reuse, 0x40, RZ ;  /* 0x000000406f007810 */ /* 0x044fe60007ffe0ff */
[----:B------:R1:W-:Y:S01]  /*6060*/  LDGSTS.E.BYPASS.LTC128B.128 [R207+0x4900], [R160.64+0x80], !P6 ;  /* 0x04900080a0cf7fae */ /* 0x0003e2000f101d46 */
[----:B------:R-:W-:Y:S05]  /*6070*/  @P4 IADD3 R0, R111, -0x40, RZ ;  /* 0xffffffc06f004810 */ /* 0x000fea0007ffe0ff */
[----:B------:R2:W-:Y:S02]  /*6080*/  LDGSTS.E.BYPASS.LTC128B.128 [R207+0x2100], [R144.64], !P5 ;  /* 0x0210000090cf7fae */ /* 0x0005e4000e901d46 */
[----:B------:R-:W-:Y:S04]  /*6090*/  @P0 LOP3.LUT R209, R209, 0x4, RZ, 0xfc, !PT ;  /* 0x00000004d1d10812 */ /* 0x000fe800078efcff */
[----:B------:R2:W-:Y:S01]  /*60a0*/  LDGSTS.E.BYPASS.LTC128B.128 [R207+0x5900], [R144.64+0x80], !P6 ;  /* 0x0590008090cf7fae */ /* 0x0005e2000f101d46 */
[C---:B---3--:R-:W-:Y:S05]  /*60b0*/  HMMA.16816.F32.BF16 R36, R132.reuse, R140, R36 ;  /* 0x0000008c8424723c */ /* 0x048fea0000041824 */
[----:B------:R1:W-:Y:S03]  /*60c0*/  @!P2 LDGSTS.E.BYPASS.LTC128B.128 [R207+0x3100], [R162.64], !P5 ;  /* 0x03100000a2cfafae */ /* 0x0003e6000e901d46 */
[C---:B------:R-:W-:Y:S03]  /*60d0*/  HMMA.16816.F32.BF16 R40, R132.reuse, R142, R40 ;  /* 0x0000008e8428723c */ /* 0x040fe60000041828 */
[----:B------:R1:W-:Y:S06]  /*60e0*/  @!P2 LDGSTS.E.BYPASS.LTC128B.128 [R207+0x6900], [R162.64+0x80], !P6 ;  /* 0x06900080a2cfafae */ /* 0x0003ec000f101d46 */
[----:B------:R-:W-:Y:S01]  /*60f0*/  LDSM.16.M88.4 R164, [R0+0x1000] ;  /* 0x0010000000a4783b */ /* 0x000fe20000000200 */
[C---:B------:R-:W-:Y:S05]  /*6100*/  HMMA.16816.F32.BF16 R44, R132.reuse, R148, R44 ;  /* 0x00000094842c723c */ /* 0x040fea000004182c */
[----:B------:R-:W0:Y:S03]  /*6110*/  LDGDEPBAR ;  /* 0x00000000000079af */ /* 0x000e260000000000 */
[C---:B------:R-:W-:Y:S03]  /*6120*/  HMMA.16816.F32.BF16 R48, R132.reuse, R150, R48 ;  /* 0x000000968430723c */ /* 0x040fe60000041830 */
[----:B--2---:R-:W2:Y:S05]  /*6130*/  LDSM.16.M88.4 R144, [R0] ;  /* 0x000000000090783b */ /* 0x004eaa0000000200 */
[C---:B------:R-:W-:Y:S01]  /*6140*/  HMMA.16816.F32.BF16 R52, R132.reuse, R152, R52 ;  /* 0x000000988434723c */ /* 0x040fe20000041834 */
[----:B------:R-:W-:Y:S06]  /*6150*/  LDSM.16.M88.4 R168, [R0+0x1800] ;  /* 0x0018000000a8783b */ /* 0x000fec0000000200 */
[----:B-1----:R-:W1:Y:S01]  /*6160*/  LDSM.16.M88.4 R160, [R0+0x800] ;  /* 0x0008000000a0783b */ /* 0x002e620000000200 */
[----:B------:R-:W-:Y:S05]  /*6170*/  HMMA.16816.F32.BF16 R56, R132, R154, R56 ;  /* 0x0000009a8438723c */ /* 0x000fea0000041838 */
[----:B------:R-:W3:Y:S06]  /*6180*/  LDSM.16.M88.4 R136, [R0+0x2000] ;  /* 0x002000000088783b */ /* 0x000eec0000000200 */
[----:B------:R-:W5:Y:S06]  /*6190*/  LDSM.16.M88.4 R140, [R0+0x2800] ;  /* 0x00280000008c783b */ /* 0x000f6c0000000200 */
[----:B------:R-:W3:Y:S06]  /*61a0*/  LDSM.16.M88.4 R148, [R0+0x3000] ;  /* 0x003000000094783b */ /* 0x000eec0000000200 */
[----:B------:R-:W-:Y:S01]  /*61b0*/  LDSM.16.M88.4 R152, [R196+0x800] ;  /* 0x00080000c498783b */ /* 0x000fe20000000200 */
[C---:B--2---:R-:W-:Y:S05]  /*61c0*/  HMMA.16816.F32.BF16 R4, R156.reuse, R144, R4 ;  /* 0x000000909c04723c */ /* 0x044fea0000041804 */
[----:B------:R-:W-:Y:S03]  /*61d0*/  LDSM.16.M88.4 R180, [R111+0x6000] ;  /* 0x006000006fb4783b */ /* 0x000fe60000000200 */
[C---:B------:R-:W-:Y:S03]  /*61e0*/  HMMA.16816.F32.BF16 R8, R156.reuse, R146, R8 ;  /* 0x000000929c08723c */ /* 0x040fe60000041808 */
[----:B------:R-:W2:Y:S05]  /*61f0*/  LDSM.16.M88.4 R144, [R196] ;  /* 0x00000000c490783b */ /* 0x000eaa0000000200 */
[C---:B-1----:R-:W-:Y:S08]  /*6200*/  HMMA.16816.F32.BF16 R12, R156.reuse, R160, R12 ;  /* 0x000000a09c0c723c */ /* 0x042ff0000004180c */
        /* <DEDUP_REMOVED lines=8> */
[C---:B---3--:R-:W-:Y:S08]  /*6290*/  HMMA.16816.F32.BF16 R36, R156.reuse, R136, R36 ;  /* 0x000000889c24723c */ /* 0x048ff00000041824 */
[C---:B------:R-:W-:Y:S01]  /*62a0*/  HMMA.16816.F32.BF16 R40, R156.reuse, R138, R40 ;  /* 0x0000008a9c28723c */ /* 0x040fe20000041828 */
[----:B------:R-:W1:Y:S07]  /*62b0*/  LDSM.16.M88.4 R136, [R196+0x1000] ;  /* 0x00100000c488783b */ /* 0x000e6e0000000200 */
[C---:B-----5:R-:W-:Y:S08]  /*62c0*/  HMMA.16816.F32.BF16 R44, R156.reuse, R140, R44 ;  /* 0x0000008c9c2c723c */ /* 0x060ff0000004182c */
[C---:B------:R-:W-:Y:S01]  /*62d0*/  HMMA.16816.F32.BF16 R48, R156.reuse, R142, R48 ;  /* 0x0000008e9c30723c */ /* 0x040fe20000041830 */
[----:B------:R-:W3:Y:S07]  /*62e0*/  LDSM.16.M88.4 R140, [R196+0x1800] ;  /* 0x00180000c48c783b */ /* 0x000eee0000000200 */
[C---:B------:R-:W-:Y:S08]  /*62f0*/  HMMA.16816.F32.BF16 R52, R156.reuse, R148, R52 ;  /* 0x000000949c34723c */ /* 0x040ff00000041834 */
[----:B------:R-:W-:Y:S01]  /*6300*/  HMMA.16816.F32.BF16 R56, R156, R150, R56 ;  /* 0x000000969c38723c */ /* 0x000fe20000041838 */
[----:B------:R-:W5:Y:S07]  /*6310*/  LDSM.16.M88.4 R148, [R196+0x2000] ;  /* 0x00200000c494783b */ /* 0x000f6e0000000200 */
[C---:B--2---:R-:W-:Y:S08]  /*6320*/  HMMA.16816.F32.BF16 R4, R172.reuse, R144, R4 ;  /* 0x00000090ac04723c */ /* 0x044ff00000041804 */
[C---:B------:R-:W-:Y:S01]  /*6330*/  HMMA.16816.F32.BF16 R8, R172.reuse, R146, R8 ;  /* 0x00000092ac08723c */ /* 0x040fe20000041808 */
[----:B------:R-:W2:Y:S07]  /*6340*/  LDSM.16.M88.4 R144, [R196+0x2800] ;  /* 0x00280000c490783b */ /* 0x000eae0000000200 */
[C---:B------:R-:W-:Y:S08]  /*6350*/  HMMA.16816.F32.BF16 R12, R172.reuse, R152, R12 ;  /* 0x00000098ac0c723c */ /* 0x040ff0000004180c */
[C---:B------:R-:W-:Y:S01]  /*6360*/  HMMA.16816.F32.BF16 R16, R172.reuse, R154, R16 ;  /* 0x0000009aac10723c */ /* 0x040fe20000041810 */
[----:B------:R-:W-:Y:S07]  /*6370*/  LDSM.16.M88.4 R152, [R111+0x4800] ;  /* 0x004800006f98783b */ /* 0x000fee0000000200 */
[C---:B-1----:R-:W-:Y:S08]  /*6380*/  HMMA.16816.F32.BF16 R20, R172.reuse, R136, R20 ;  /* 0x00000088ac14723c */ /* 0x042ff00000041814 */
[C---:B------:R-:W-:Y:S01]  /*6390*/  HMMA.16816.F32.BF16 R24, R172.reuse, R138, R24 ;  /* 0x0000008aac18723c */ /* 0x040fe20000041818 */
[----:B------:R-:W1:Y:S07]  /*63a0*/  LDSM.16.M88.4 R136, [R111+0x3800] ;  /* 0x003800006f88783b */ /* 0x000e6e0000000200 */
[C---:B---3--:R-:W-:Y:S08]  /*63b0*/  HMMA.16816.F32.BF16 R28, R172.reuse, R140, R28 ;  /* 0x0000008cac1c723c */ /* 0x048ff0000004181c */
[C---:B------:R-:W-:Y:S01]  /*63c0*/  HMMA.16816.F32.BF16 R32, R172.reuse, R142, R32 ;  /* 0x0000008eac20723c */ /* 0x040fe20000041820 */
[----:B------:R-:W3:Y:S07]  /*63d0*/  LDSM.16.M88.4 R140, [R111+0x4000] ;  /* 0x004000006f8c783b */ /* 0x000eee0000000200 */
[C---:B-----5:R-:W-:Y:S08]  /*63e0*/  HMMA.16816.F32.BF16 R36, R172.reuse, R148, R36 ;  /* 0x00000094ac24723c */ /* 0x060ff00000041824 */
[C---:B------:R-:W-:Y:S01]  /*63f0*/  HMMA.16816.F32.BF16 R40, R172.reuse, R150, R40 ;  /* 0x00000096ac28723c */ /* 0x040fe20000041828 */
[----:B------:R-:W-:Y:S07]  /*6400*/  LDSM.16.M88.4 R148, [R201+0x3800] ;  /* 0x00380000c994783b */ /* 0x000fee0000000200 */
[C---:B--2---:R-:W-:Y:S08]  /*6410*/  HMMA.16816.F32.BF16 R44, R172.reuse, R144, R44 ;  /* 0x00000090ac2c723c */ /* 0x044ff0000004182c */
[C---:B------:R-:W-:Y:S01]  /*6420*/  HMMA.16816.F32.BF16 R48, R172.reuse, R146, R48 ;  /* 0x00000092ac30723c */ /* 0x040fe20000041830 */
[----:B------:R-:W2:Y:S07]  /*6430*/  LDSM.16.M88.4 R144, [R111+0x6800] ;  /* 0x006800006f90783b */ /* 0x000eae0000000200 */
[C---:B------:R-:W-:Y:S08]  /*6440*/  HMMA.16816.F32.BF16 R52, R172.reuse, R160, R52 ;  /* 0x000000a0ac34723c */ /* 0x040ff00000041834 */
[----:B------:R-:W-:Y:S01]  /*6450*/  HMMA.16816.F32.BF16 R56, R172, R162, R56 ;  /* 0x000000a2ac38723c */ /* 0x000fe20000041838 */
[----:B------:R-:W-:Y:S07]  /*6460*/  LDSM.16.M88.4 R160, [R201+0x6800] ;  /* 0x00680000c9a0783b */ /* 0x000fee0000000200 */
[C---:B-1----:R-:W-:Y:S08]  /*6470*/  HMMA.16816.F32.BF16 R4, R176.reuse, R136, R4 ;  /* 0x00000088b004723c */ /* 0x042ff00000041804 */
[C---:B------:R-:W-:Y:S01]  /*6480*/  HMMA.16816.F32.BF16 R8, R176.reuse, R138, R8 ;  /* 0x0000008ab008723c */ /* 0x040fe20000041808 */
[----:B------:R-:W1:Y:S07]  /*6490*/  LDSM.16.M88.4 R136, [R201+0x4000] ;  /* 0x00400000c988783b */ /* 0x000e6e0000000200 */
[C---:B---3--:R-:W-:Y:S08]  /*64a0*/  HMMA.16816.F32.BF16 R12, R176.reuse, R140, R12 ;  /* 0x0000008cb00c723c */ /* 0x048ff0000004180c */
[C---:B------:R-:W-:Y:S01]  /*64b0*/  HMMA.16816.F32.BF16 R16, R176.reuse, R142, R16 ;  /* 0x0000008eb010723c */ /* 0x040fe20000041810 */
[----:B------:R-:W3:Y:S07]  /*64c0*/  LDSM.16.M88.4 R140, [R201+0x4800] ;  /* 0x00480000c98c783b */ /* 0x000eee0000000200 */
[C---:B------:R-:W-:Y:S08]  /*64d0*/  HMMA.16816.F32.BF16 R20, R176.reuse, R152, R20 ;  /* 0x00000098b014723c */ /* 0x040ff00000041814 */
[C---:B------:R-:W-:Y:S01]  /*64e0*/  HMMA.16816.F32.BF16 R24, R176.reuse, R154, R24 ;  /* 0x0000009ab018723c */ /* 0x040fe20000041818 */
[----:B------:R-:W5:Y:S07]  /*64f0*/  LDSM.16.M88.4 R152, [R201+0x5000] ;  /* 0x00500000c998783b */ /* 0x000f6e0000000200 */
        /* <DEDUP_REMOVED lines=9> */
[C---:B--2---:R-:W-:Y:S08]  /*6590*/  HMMA.16816.F32.BF16 R52, R176.reuse, R144, R52 ;  /* 0x00000090b034723c */ /* 0x044ff00000041834 */
[----:B------:R-:W-:Y:S01]  /*65a0*/  HMMA.16816.F32.BF16 R56, R176, R146, R56 ;  /* 0x00000092b038723c */ /* 0x000fe20000041838 */
[----:B------:R-:W2:Y:S07]  /*65b0*/  LDSM.16.M88.4 R144, [R201+0x5800] ;  /* 0x00580000c990783b */ /* 0x000eae0000000200 */
[C---:B------:R-:W-:Y:S08]  /*65c0*/  HMMA.16816.F32.BF16 R4, R184.reuse, R148, R4 ;  /* 0x00000094b804723c */ /* 0x040ff00000041804 */
        /* <DEDUP_REMOVED lines=34> */
[----:B------:R-:W3:Y:S01]  /*67f0*/  LDSM.16.M88.4 R180, [R196+0x6800] ;  /* 0x00680000c4b4783b */ /* 0x000ee20000000200 */
[----:B------:R-:W-:Y:S05]  /*6800*/  DEPBAR.LE SB0, 0x0 ;  /* 0x000080000000791a */ /* 0x000fea0000000000 */
[----:B------:R-:W-:Y:S01]  /*6810*/  BAR.SYNC.DEFER_BLOCKING 0x0 ;  /* 0x0000000000007b1d */ /* 0x000fe20000010000 */
[C---:B--2---:R-:W-:Y:S08]  /*6820*/  HMMA.16816.F32.BF16 R44, R188.reuse, R144, R44 ;  /* 0x00000090bc2c723c */ /* 0x044ff0000004182c */
[C---:B------:R-:W-:Y:S08]  /*6830*/  HMMA.16816.F32.BF16 R48, R188.reuse, R146, R48 ;  /* 0x00000092bc30723c */ /* 0x040ff00000041830 */
[C---:B-----5:R-:W-:Y:S08]  /*6840*/  HMMA.16816.F32.BF16 R52, R188.reuse, R148, R52 ;  /* 0x00000094bc34723c */ /* 0x060ff00000041834 */
[----:B------:R-:W-:Y:S08]  /*6850*/  HMMA.16816.F32.BF16 R56, R188, R150, R56 ;  /* 0x00000096bc38723c */ /* 0x000ff00000041838 */
[C---:B-1----:R-:W-:Y:S08]  /*6860*/  HMMA.16816.F32.BF16 R4, R192.reuse, R136, R4 ;  /* 0x00000088c004723c */ /* 0x042ff00000041804 */
        /* <DEDUP_REMOVED lines=13> */
[----:B------:R-:W-:Y:S07]  /*6940*/  @!UPT UIADD3 URZ, URZ, URZ, URZ ;  /* 0x0000003f3f3ff290 */ /* 0x000fee000fffe03f */
[----:B------:R-:W-:-:S11]  /*6950*/  @!P0 BRA `(.L_x_143) ;  /* 0x0000037000008947 */ /* 0x000fd60003800000 */
[----:B----4-:R-:W-:Y:S02]  /*6960*/  IADD3 R2, R208, -0x1, RZ ;  /* 0xffffffffd0027810 */ /* 0x010fe40007ffe0ff */
[----:B------:R-:W-:Y:S02]  /*6970*/  IADD3 R0, -R230, 0x70, RZ ;  /* 0x00000070e6007810 */ /* 0x000fe40007ffe1ff */
[----:B------:R-:W-:Y:S01]  /*6980*/  SHF.R.S32.HI R3, RZ, 0x1f, R2 ;  /* 0x0000001fff037819 */ /* 0x000fe20000011402 */
[----:B------:R-:W-:Y:S01]  /*6990*/  IMAD.WIDE.U32 R136, R2, c[0x0][0x1e0], RZ ;  /* 0x0000780002887a25 */ /* 0x000fe200078e00ff */
[C---:B------:R-:W-:Y:S02]  /*69a0*/  ISETP.GE.AND P2, PT, R0.reuse, 0x21, PT ;  /* 0x000000210000780c */ /* 0x040fe40003f46270 */
[C---:B------:R-:W-:Y:S01]  /*69b0*/  ISETP.GE.AND P1, PT, R0.reuse, 0x41, PT ;  /* 0x000000410000780c */ /* 0x040fe20003f26270 */
[----:B------:R-:W-:Y:S01]  /*69c0*/  IMAD R3, R3, c[0x0][0x1e0], RZ ;  /* 0x0000780003037a24 */ /* 0x000fe200078e02ff */
[----:B------:R-:W-:Y:S02]  /*69d0*/  ISETP.GE.AND P3, PT, R0, 0x1, PT ;  /* 0x000000010000780c */ /* 0x000fe40003f66270 */
[----:B------:R-:W-:Y:S01]  /*69e0*/  P2R R144, PR, RZ, 0x10 ;  /* 0x00000010ff907803 */ /* 0x000fe20000000000 */
[----:B------:R-:W-:Y:S04]  /*69f0*/  IMAD R2, R2, c[0x0][0x1e4], R3 ;  /* 0x0000790002027a24 */ /* 0x000fe800078e0203 */
[----:B------:R-:W-:Y:S02]  /*6a00*/  IMAD.IADD R137, R137, 0x1, R2 ;  /* 0x0000000189897824 */ /* 0x000fe400078e0202 */
[----:B------:R-:W-:Y:S04]  /*6a10*/  IMAD.WIDE.U32 R2, R136, 0x70, RZ ;  /* 0x0000007088027825 */ /* 0x000fe800078e00ff */
[----:B------:R-:W-:Y:S02]  /*6a20*/  IMAD R136, R137, 0x70, RZ ;  /* 0x0000007089887824 */ /* 0x000fe400078e02ff */
[----:B------:R-:W-:Y:S02]  /*6a30*/  @P2 IMAD.MOV.U32 R137, RZ, RZ, c[0x0][0x1e0] ;  /* 0x00007800ff892624 */ /* 0x000fe400078e00ff */
[----:B------:R-:W-:Y:S02]  /*6a40*/  @P2 IMAD.MOV.U32 R138, RZ, RZ, c[0x0][0x1e4] ;  /* 0x00007900ff8a2624 */ /* 0x000fe400078e00ff */
[----:B------:R-:W-:Y:S01]  /*6a50*/  IMAD.IADD R3, R3, 0x1, R136 ;  /* 0x0000000103037824 */ /* 0x000fe200078e0288 */
[CC--:B------:R-:W-:Y:S01]  /*6a60*/  @P2 LEA R139, P0, R137.reuse, R2.reuse, 0x5 ;  /* 0x00000002898b2211 */ /* 0x0c0fe200078028ff */
[----:B------:R-:W-:Y:S03]  /*6a70*/  @P1 IMAD.MOV.U32 R136, RZ, RZ, c[0x0][0x1e0] ;  /* 0x00007800ff881624 */ /* 0x000fe600078e00ff */
[-C--:B------:R-:W-:Y:S01]  /*6a80*/  @P2 LEA.HI.X R140, R137, R3.reuse, R138, 0x5, P0 ;  /* 0x00000003898c2211 */ /* 0x080fe200000f2c8a */
[----:B------:R-:W-:Y:S01]  /*6a90*/  @P1 IMAD.MOV.U32 R137, RZ, RZ, c[0x0][0x1e4] ;  /* 0x00007900ff891624 */ /* 0x000fe200078e00ff */
[CC--:B------:R-:W-:Y:S04]  /*6aa0*/  @P1 LEA R142, P0, R136.reuse, R2.reuse, 0x6 ;  /* 0x00000002888e1211 */ /* 0x0c0fe800078030ff */
[----:B------:R-:W-:Y:S02]  /*6ab0*/  @P1 LEA.HI.X R143, R136, R3, R137, 0x6, P0 ;  /* 0x00000003888f1211 */ /* 0x000fe400000f3489 */
[----:B------:R-:W-:Y:S05]  /*6ac0*/  @P3 IADD3 R137, P0, R212, R2, RZ ;  /* 0x00000002d4893210 */ /* 0x000fea0007f1e0ff */
[--C-:B------:R-:W-:Y:S01]  /*6ad0*/  @P3 IMAD.X R138, R3, 0x1, R211.reuse, P0 ;  /* 0x00000001038a3824 */ /* 0x100fe200000e06d3 */
[C---:B------:R-:W-:Y:S04]  /*6ae0*/  @P3 LEA R136, P0, R137.reuse, c[0x0][0x1c8], 0x1 ;  /* 0x0000720089883a11 */ /* 0x040fe800078008ff */
[----:B------:R-:W-:Y:S02]  /*6af0*/  @P3 LEA.HI.X R137, R137, c[0x0][0x1cc], R138, 0x1, P0 ;  /* 0x0000730089893a11 */ /* 0x000fe400000f0c8a */
[-C--:B------:R-:W-:Y:S03]  /*6b00*/  @P2 IADD3 R138, P0, R139, R212.reuse, RZ ;  /* 0x000000d48b8a2210 */ /* 0x080fe60007f1e0ff */
[----:B------:R-:W-:Y:S01]  /*6b10*/  @!PT LDS RZ, [RZ] ;  /* 0x00000000fffff984 */ /* 0x000fe20000000800 */
[----:B------:R-:W-:Y:S01]  /*6b20*/  @!PT LDS RZ, [RZ] ;  /* 0x00000000fffff984 */ /* 0x000fe20000000800 */
[----:B------:R-:W-:Y:S01]  /*6b30*/  @!PT LDS RZ, [RZ] ;  /* 0x00000000fffff984 */ /* 0x000fe20000000800 */
[----:B------:R1:W-:Y:S02]  /*6b40*/  @P3 LDGSTS.E.BYPASS.LTC128B.128 [R207+0x8100], [R136.64], !P5 ;  /* 0x0810000088cf3fae */ /* 0x0003e4000e901d46 */
[--C-:B------:R-:W-:Y:S01]  /*6b50*/  @P2 IMAD.X R141, R140, 0x1, R211.reuse, P0 ;  /* 0x000000018c8d2824 */ /* 0x100fe200000e06d3 */
[----:B------:R-:W-:Y:S02]  /*6b60*/  @P1 IADD3 R139, P0, R142, R212, RZ ;  /* 0x000000d48e8b1210 */ /* 0x000fe40007f1e0ff */
[----:B------:R1:W-:Y:S03]  /*6b70*/  @P3 LDGSTS.E.BYPASS.LTC128B.128 [R207+0xb900], [R136.64+0x80], !P6 ;  /* 0x0b90008088cf3fae */ /* 0x0003e6000f101d46 */
[----:B------:R-:W-:Y:S01]  /*6b80*/  @P1 IMAD.X R142, R143, 0x1, R211, P0 ;  /* 0x000000018f8e1824 */ /* 0x000fe200000e06d3 */
[C---:B------:R-:W-:Y:S04]  /*6b90*/  @P2 LEA R140, P0, R138.reuse, c[0x0][0x1c8], 0x1 ;  /* 0x000072008a8c2a11 */ /* 0x040fe800078008ff */
[----:B------:R-:W-:Y:S02]  /*6ba0*/  @P2 LEA.HI.X R141, R138, c[0x0][0x1cc], R141, 0x1, P0 ;  /* 0x000073008a8d2a11 */ /* 0x000fe400000f0c8d */
[C---:B------:R-:W-:Y:S03]  /*6bb0*/  @P1 LEA R138, P0, R139.reuse, c[0x0][0x1c8], 0x1 ;  /* 0x000072008b8a1a11 */ /* 0x040fe600078008ff */
[----:B------:R1:W-:Y:S01]  /*6bc0*/  @P2 LDGSTS.E.BYPASS.LTC128B.128 [R207+0x9100], [R140.64], !P5 ;  /* 0x091000008ccf2fae */ /* 0x0003e2000e901d46 */
[----:B------:R-:W-:Y:S02]  /*6bd0*/  @P1 LEA.HI.X R139, R139, c[0x0][0x1cc], R142, 0x1, P0 ;  /* 0x000073008b8b1a11 */ /* 0x000fe400000f0c8e */
[----:B------:R-:W-:Y:S02]  /*6be0*/  ISETP.GE.AND P0, PT, R0, 0x61, PT ;  /* 0x000000610000780c */ /* 0x000fe40003f06270 */
[----:B------:R1:W-:Y:S05]  /*6bf0*/  @P2 LDGSTS.E.BYPASS.LTC128B.128 [R207+0xc900], [R140.64+0x80], !P6 ;  /* 0x0c9000808ccf2fae */ /* 0x0003ea000f101d46 */
[----:B------:R1:W-:Y:S05]  /*6c00*/  @P1 LDGSTS.E.BYPASS.LTC128B.128 [R207+0xa100], [R138.64], !P5 ;  /* 0x0a1000008acf1fae */ /* 0x0003ea000e901d46 */
[----:B------:R1:W-:Y:S01]  /*6c10*/  @P1 LDGSTS.E.BYPASS.LTC128B.128 [R207+0xd900], [R138.64+0x80], !P6 ;  /* 0x0d9000808acf1fae */ /* 0x0003e2000f101d46 */
[----:B------:R-:W-:Y:S02]  /*6c20*/  @P0 IMAD.MOV.U32 R142, RZ, RZ, c[0x0][0x1e0] ;  /* 0x00007800ff8e0624 */ /* 0x000fe400078e00ff */
[----:B------:R-:W-:Y:S02]  /*6c30*/  @P0 IMAD.MOV.U32 R0, RZ, RZ, c[0x0][0x1e4] ;  /* 0x00007900ff000624 */ /* 0x000fe400078e00ff */
[----:B------:R-:W-:Y:S04]  /*6c40*/  @P0 IMAD.WIDE.U32 R2, R142, 0x60, R2 ;  /* 0x000000608e020825 */ /* 0x000fe800078e0002 */
[----:B------:R-:W-:Y:S01]  /*6c50*/  @P0 IMAD R142, R0, 0x60, RZ ;  /* 0x00000060008e0824 */ /* 0x000fe200078e02ff */
[----:B------:R-:W-:Y:S04]  /*6c60*/  @P0 IADD3 R0, P4, R212, R2, RZ ;  /* 0x00000002d4000210 */ /* 0x000fe80007f9e0ff */
[----:B------:R-:W-:Y:S02]  /*6c70*/  @P0 LEA R2, P3, R0, c[0x0][0x1c8], 0x1 ;  /* 0x0000720000020a11 */ /* 0x000fe400078608ff */
[----:B------:R-:W-:Y:S02]  /*6c80*/  @P0 IADD3.X R3, R211, R142, R3, P4, !PT ;  /* 0x0000008ed3030210 */ /* 0x000fe400027fe403 */
[----:B------:R-:W-:Y:S02]  /*6c90*/  ISETP.NE.AND P4, PT, R144, RZ, PT ;  /* 0x000000ff9000720c */ /* 0x000fe40003f85270 */
[----:B------:R-:W-:Y:S05]  /*6ca0*/  @P0 LEA.HI.X R3, R0, c[0x0][0x1cc], R3, 0x1, P3 ;  /* 0x0000730000030a11 */ /* 0x000fea00018f0c03 */
[----:B------:R1:W-:Y:S05]  /*6cb0*/  @P0 LDGSTS.E.BYPASS.LTC128B.128 [R207+0xb100], [R2.64], !P5 ;  /* 0x0b10000002cf0fae */ /* 0x0003ea000e901d46 */
[----:B------:R1:W-:Y:S02]  /*6cc0*/  @P0 LDGSTS.E.BYPASS.LTC128B.128 [R207+0xe900], [R2.64+0x80], !P6 ;  /* 0x0e90008002cf0fae */ /* 0x0003e4000f101d46 */
.L_x_143:
[----:B----4-:R-:W-:Y:S05]  /*6cd0*/  BSYNC B0 ;  /* 0x0000000000007941 */ /* 0x010fea0003800000 */
.L_x_142:
[----:B------:R-:W-:Y:S01]  /*6ce0*/  FMNMX.FTZ R0, R4, R110, !PT ;  /* 0x0000006e04007209 */ /* 0x000fe20007810000 */
[----:B-1----:R-:W-:Y:S01]  /*6cf0*/  LDSM.16.MT88.4 R140, [R199] ;  /* 0x00000000c78c783b */ /* 0x002fe20000004200 */
[----:B------:R-:W-:Y:S02]  /*6d00*/  FMNMX.FTZ R2, R6, R109, !PT ;  /* 0x0000006d06027209 */ /* 0x000fe40007810000 */
[----:B------:R-:W-:Y:S02]  /*6d10*/  FMNMX.FTZ R0, R5, R0, !PT ;  /* 0x0000000005007209 */ /* 0x000fe40007810000 */
[----:B------:R-:W-:Y:S02]  /*6d20*/  FMNMX.FTZ R2, R7, R2, !PT ;  /* 0x0000000207027209 */ /* 0x000fe40007810000 */
[----:B------:R-:W-:Y:S01]  /*6d30*/  FMNMX.FTZ R0, R8, R0, !PT ;  /* 0x0000000008007209 */ /* 0x000fe20007810000 */
[----:B------:R-:W-:Y:S01]  /*6d40*/  LDSM.16.MT88.4 R144, [R198] ;  /* 0x00000000c690783b */ /* 0x000fe20000004200 */
[----:B------:R-:W-:Y:S02]  /*6d50*/  FMNMX.FTZ R2, R10, R2, !PT ;  /* 0x000000020a027209 */ /* 0x000fe40007810000 */
[----:B------:R-:W-:Y:S02]  /*6d60*/  FMNMX.FTZ R0, R9, R0, !PT ;  /* 0x0000000009007209 */ /* 0x000fe40007810000 */
[----:B------:R-:W-:Y:S02]  /*6d70*/  FMNMX.FTZ R2, R11, R2, !PT ;  /* 0x000000020b027209 */ /* 0x000fe40007810000 */
[----:B------:R-:W-:Y:S01]  /*6d80*/  FMNMX.FTZ R0, R12, R0, !PT ;  /* 0x000000000c007209 */ /* 0x000fe20007810000 */
[----:B------:R-:W0:Y:S01]  /*6d90*/  LDGDEPBAR ;  /* 0x00000000000079af */ /* 0x000e220000000000 */
        /* <DEDUP_REMOVED lines=42> */
[----:B------:R-:W-:Y:S02]  /*7040*/  LOP3.LUT P0, RZ, R209, 0x4, RZ, 0xc0, !PT ;  /* 0x00000004d1ff7812 */ /* 0x000fe4000780c0ff */
[----:B------:R-:W-:Y:S02]  /*7050*/  FMNMX.FTZ R3, R56, R0, !PT ;  /* 0x0000000038037209 */ /* 0x000fe40007810000 */
[----:B------:R-:W-:Y:S02]  /*7060*/  FMNMX.FTZ R0, R55, R2, !PT ;  /* 0x0000000237007209 */ /* 0x000fe40007810000 */
[----:B------:R-:W-:Y:S02]  /*7070*/  FMNMX.FTZ R3, R57, R3, !PT ;  /* 0x0000000339037209 */ /* 0x000fe40007810000 */
[----:B------:R-:W-:Y:S02]  /*7080*/  FMNMX.FTZ R0, R58, R0, !PT ;  /* 0x000000003a007209 */ /* 0x000fe40007810000 */
[----:B------:R-:W-:Y:S01]  /*7090*/  IADD3 R208, R208, -0x1, RZ ;  /* 0xffffffffd0d07810 */ /* 0x000fe20007ffe0ff */
[----:B------:R-:W-:Y:S01]  /*70a0*/  SHFL.BFLY PT, R110, R3, 0x2, 0x1f ;  /* 0x0c401f00036e7f89 */ /* 0x000fe200000e0000 */
[----:B------:R-:W-:Y:S07]  /*70b0*/  FMNMX.FTZ R0, R59, R0, !PT ;  /* 0x000000003b007209 */ /* 0x000fee0007810000 */
[----:B------:R-:W1:Y:S02]  /*70c0*/  SHFL.BFLY PT, R2, R0, 0x2, 0x1f ;  /* 0x0c401f0000027f89 */ /* 0x000e6400000e0000 */
[----:B-1----:R-:W-:Y:S02]  /*70d0*/  FMNMX.FTZ R0, R0, R2, !PT ;  /* 0x0000000200007209 */ /* 0x002fe40007810000 */
[----:B------:R-:W-:Y:S04]  /*70e0*/  FMNMX.FTZ R110, R3, R110, !PT ;  /* 0x0000006e036e7209 */ /* 0x000fe80007810000 */
[----:B------:R-:W1:Y:S08]  /*70f0*/  SHFL.BFLY PT, R3, R0, 0x1, 0x1f ;  /* 0x0c201f0000037f89 */ /* 0x000e7000000e0000 */
[----:B------:R-:W2:Y:S01]  /*7100*/  SHFL.BFLY PT, R136, R110, 0x1, 0x1f ;  /* 0x0c201f006e887f89 */ /* 0x000ea200000e0000 */
[----:B-1----:R-:W-:Y:S02]  /*7110*/  FMNMX.FTZ R3, R0, R3, !PT ;  /* 0x0000000300037209 */ /* 0x002fe40007810000 */
[----:B--2---:R-:W-:Y:S05]  /*7120*/  FMNMX.FTZ R110, R110, R136, !PT ;  /* 0x000000886e6e7209 */ /* 0x004fea0007810000 */
[----:B------:R-:W1:Y:S01]  /*7130*/  LDSM.16.MT88.4 R136, [R197] ;  /* 0x00000000c588783b */ /* 0x000e620000004200 */
[----:B------:R-:W-:Y:S02]  /*7140*/  FADD.FTZ R2, -R110, R108 ;  /* 0x0000006c6e027221 */ /* 0x000fe40000010100 */
[----:B------:R-:W-:Y:S02]  /*7150*/  FMUL.FTZ R108, R3, c[0x0][0x2d0] ;  /* 0x0000b400036c7a20 */ /* 0x000fe40000410000 */
[----:B------:R-:W-:Y:S02]  /*7160*/  FMUL.FTZ R0, R2, c[0x0][0x2d0] ;  /* 0x0000b40002007a20 */ /* 0x000fe40000410000 */
[--C-:B------:R-:W-:Y:S02]  /*7170*/  FFMA.FTZ R6, R6, c[0x0][0x2d0], -R108.reuse ;  /* 0x0000b40006067a23 */ /* 0x100fe4000001086c */
[----:B------:R2:W3:Y:S01]  /*7180*/  MUFU.EX2 R2, R0 ;  /* 0x0000000000027308 */ /* 0x0004e20000000800 */
        /* <DEDUP_REMOVED lines=14> */
[----:B--2---:R-:W-:Y:S02]  /*7270*/  FADD.FTZ R0, -R3, R109 ;  /* 0x0000006d03007221 */ /* 0x004fe40000010100 */
[----:B------:R-:W-:Y:S02]  /*7280*/  FMUL.FTZ R109, R110, c[0x0][0x2d0] ;  /* 0x0000b4006e6d7a20 */ /* 0x000fe40000410000 */
[----:B------:R-:W-:Y:S01]  /*7290*/  FMUL.FTZ R0, R0, c[0x0][0x2d0] ;  /* 0x0000b40000007a20 */ /* 0x000fe20000410000 */
[----:B------:R-:W-:Y:S01]  /*72a0*/  MUFU.EX2 R183, R14 ;  /* 0x0000000e00b77308 */ /* 0x000fe20000000800 */
[--C-:B------:R-:W-:Y:S02]  /*72b0*/  FFMA.FTZ R4, R4, c[0x0][0x2d0], -R109.reuse ;  /* 0x0000b40004047a23 */ /* 0x100fe4000001086d */
[--C-:B------:R-:W-:Y:S02]  /*72c0*/  FFMA.FTZ R5, R5, c[0x0][0x2d0], -R109.reuse ;  /* 0x0000b40005057a23 */ /* 0x100fe4000001086d */
[C---:B---3--:R-:W-:Y:S02]  /*72d0*/  FMUL.FTZ R60, R2.reuse, R60 ;  /* 0x0000003c023c7220 */ /* 0x048fe40000410000 */
[C---:B------:R-:W-:Y:S02]  /*72e0*/  FMUL.FTZ R61, R2.reuse, R61 ;  /* 0x0000003d023d7220 */ /* 0x040fe40000410000 */
[C---:B------:R-:W-:Y:S01]  /*72f0*/  FMUL.FTZ R64, R2.reuse, R64 ;  /* 0x0000004002407220 */ /* 0x040fe20000410000 */
[----:B------:R2:W-:Y:S01]  /*7300*/  MUFU.EX2 R225, R4 ;  /* 0x0000000400e17308 */ /* 0x0005e20000000800 */
[C---:B------:R-:W-:Y:S02]  /*7310*/  FMUL.FTZ R65, R2.reuse, R65 ;  /* 0x0000004102417220 */ /* 0x040fe40000410000 */
[C---:B------:R-:W-:Y:S02]  /*7320*/  FMUL.FTZ R68, R2.reuse, R68 ;  /* 0x0000004402447220 */ /* 0x040fe40000410000 */
[C---:B------:R-:W-:Y:S02]  /*7330*/  FMUL.FTZ R69, R2.reuse, R69 ;  /* 0x0000004502457220 */ /* 0x040fe40000410000 */
[C---:B------:R-:W-:Y:S02]  /*7340*/  FMUL.FTZ R72, R2.reuse, R72 ;  /* 0x0000004802487220 */ /* 0x040fe40000410000 */
[C---:B------:R-:W-:Y:S01]  /*7350*/  FMUL.FTZ R73, R2.reuse, R73 ;  /* 0x0000004902497220 */ /* 0x040fe20000410000 */
[----:B------:R-:W3:Y:S01]  /*7360*/  MUFU.EX2 R0, R0 ;  /* 0x0000000000007308 */ /* 0x000ee20000000800 */
[C---:B------:R-:W-:Y:S02]  /*7370*/  FMUL.FTZ R76, R2.reuse, R76 ;  /* 0x0000004c024c7220 */ /* 0x040fe40000410000 */
[----:B------:R-:W-:Y:S02]  /*7380*/  FMUL.FTZ R77, R2, R77 ;  /* 0x0000004d024d7220 */ /* 0x000fe40000410000 */
[--C-:B------:R-:W-:Y:S02]  /*7390*/  FFMA.FTZ R12, R12, c[0x0][0x2d0], -R109.reuse ;  /* 0x0000b4000c0c7a23 */ /* 0x100fe4000001086d */
[--C-:B------:R-:W-:Y:S02]  /*73a0*/  FFMA.FTZ R13, R13, c[0x0][0x2d0], -R109.reuse ;  /* 0x0000b4000d0d7a23 */ /* 0x100fe4000001086d */
[C---:B------:R-:W-:Y:S01]  /*73b0*/  FMUL.FTZ R80, R2.reuse, R80 ;  /* 0x0000005002507220 */ /* 0x040fe20000410000 */
[----:B------:R4:W-:Y:S01]  /*73c0*/  MUFU.EX2 R224, R5 ;  /* 0x0000000500e07308 */ /* 0x0009e20000000800 */
[C---:B------:R-:W-:Y:S02]  /*73d0*/  FMUL.FTZ R81, R2.reuse, R81 ;  /* 0x0000005102517220 */ /* 0x040fe40000410000 */
[----:B------:R-:W-:Y:S02]  /*73e0*/  FMUL.FTZ R84, R2, R84 ;  /* 0x0000005402547220 */ /* 0x000fe40000410000 */
[--C-:B--2---:R-:W-:Y:S02]  /*73f0*/  FFMA.FTZ R4, R8, c[0x0][0x2d0], -R109.reuse ;  /* 0x0000b40008047a23 */ /* 0x104fe4000001086d */
[C---:B------:R-:W-:Y:S02]  /*7400*/  FMUL.FTZ R8, R2.reuse, R116 ;  /* 0x0000007402087220 */ /* 0x040fe40000410000 */
[C---:B------:R-:W-:Y:S01]  /*7410*/  FMUL.FTZ R85, R2.reuse, R85 ;  /* 0x0000005502557220 */ /* 0x040fe20000410000 */
[----:B------:R2:W-:Y:S01]  /*7420*/  MUFU.EX2 R223, R4 ;  /* 0x0000000400df7308 */ /* 0x0005e20000000800 */
[C---:B------:R-:W-:Y:S02]  /*7430*/  FMUL.FTZ R88, R2.reuse, R88 ;  /* 0x0000005802587220 */ /* 0x040fe40000410000 */
[----:B------:R-:W-:Y:S02]  /*7440*/  FMUL.FTZ R89, R2, R89 ;  /* 0x0000005902597220 */ /* 0x000fe40000410000 */
[C---:B---3--:R-:W-:Y:S02]  /*7450*/  FMUL.FTZ R6, R0.reuse, R114 ;  /* 0x0000007200067220 */ /* 0x048fe40000410000 */
[C---:B------:R-:W-:Y:S02]  /*7460*/  FMUL.FTZ R7, R0.reuse, R115 ;  /* 0x0000007300077220 */ /* 0x040fe40000410000 */
[C---:B------:R-:W-:Y:S01]  /*7470*/  FMUL.FTZ R62, R0.reuse, R62 ;  /* 0x0000003e003e7220 */ /* 0x040fe20000410000 */
[----:B------:R3:W-:Y:S01]  /*7480*/  MUFU.EX2 R217, R12 ;  /* 0x0000000c00d97308 */ /* 0x0007e20000000800 */
[C---:B------:R-:W-:Y:S02]  /*7490*/  FMUL.FTZ R63, R0.reuse, R63 ;  /* 0x0000003f003f7220 */ /* 0x040fe40000410000 */
[----:B------:R-:W-:Y:S02]  /*74a0*/  FMUL.FTZ R66, R0, R66 ;  /* 0x0000004200427220 */ /* 0x000fe40000410000 */
[----:B----4-:R-:W-:Y:S01]  /*74b0*/  FMUL.FTZ R5, R2, R113 ;  /* 0x0000007102057220 */ /* 0x010fe20000410000 */
[----:B------:R-:W-:Y:S01]  /*74c0*/  F2FP.BF16.PACK_AB R113, R220, R221 ;  /* 0x000000dddc71723e */ /* 0x000fe200000010ff */
[C---:B------:R-:W-:Y:S02]  /*74d0*/  FMUL.FTZ R67, R0.reuse, R67 ;  /* 0x0000004300437220 */ /* 0x040fe40000410000 */
[C---:B------:R-:W-:Y:S01]  /*74e0*/  FMUL.FTZ R70, R0.reuse, R70 ;  /* 0x0000004600467220 */ /* 0x040fe20000410000 */
[----:B------:R4:W-:Y:S01]  /*74f0*/  MUFU.EX2 R216, R13 ;  /* 0x0000000d00d87308 */ /* 0x0009e20000000800 */
[C---:B------:R-:W-:Y:S02]  /*7500*/  FMUL.FTZ R71, R0.reuse, R71 ;  /* 0x0000004700477220 */ /* 0x040fe40000410000 */
[----:B------:R-:W-:Y:S02]  /*7510*/  FMUL.FTZ R74, R0, R74 ;  /* 0x0000004a004a7220 */ /* 0x000fe40000410000 */
[--C-:B--2---:R-:W-:Y:S02]  /*7520*/  FFMA.FTZ R4, R9, c[0x0][0x2d0], -R109.reuse ;  /* 0x0000b40009047a23 */ /* 0x104fe4000001086d */
[----:B------:R-:W-:Y:S02]  /*7530*/  FMUL.FTZ R9, R2, R117 ;  /* 0x0000007502097220 */ /* 0x000fe40000410000 */
        /* <DEDUP_REMOVED lines=10> */
[----:B------:R-:W-:Y:S02]  /*75e0*/  FMUL.FTZ R91, R0, R91 ;  /* 0x0000005b005b7220 */ /* 0x000fe40000410000 */
[C---:B---3--:R-:W-:Y:S02]  /*75f0*/  FMUL.FTZ R12, R2.reuse, R120 ;  /* 0x00000078020c7220 */ /* 0x048fe40000410000 */
[----:B----4-:R-:W-:Y:S01]  /*7600*/  FMUL.FTZ R13, R2, R121 ;  /* 0x00000079020d7220 */ /* 0x010fe20000410000 */
[----:B------:R-:W-:Y:S01]  /*7610*/  MUFU.EX2 R171, R18 ;  /* 0x0000001200ab7308 */ /* 0x000fe20000000800 */
[----:B------:R-:W-:Y:S02]  /*7620*/  FMUL.FTZ R14, R0, R122 ;  /* 0x0000007a000e7220 */ /* 0x000fe40000410000 */
[--C-:B------:R-:W-:Y:S01]  /*7630*/  FFMA.FTZ R16, R16, c[0x0][0x2d0], -R109.reuse ;  /* 0x0000b40010107a23 */ /* 0x100fe2000001086d */
[----:B--2---:R-:W-:Y:S01]  /*7640*/  F2FP.BF16.PACK_AB R114, R222, R223 ;  /* 0x000000dfde72723e */ /* 0x004fe200000010ff */
[--C-:B------:R-:W-:Y:S02]  /*7650*/  FFMA.FTZ R4, R10, c[0x0][0x2d0], -R108.reuse ;  /* 0x0000b4000a047a23 */ /* 0x100fe4000001086c */
[----:B------:R-:W-:Y:S02]  /*7660*/  FMUL.FTZ R10, R0, R118 ;  /* 0x00000076000a7220 */ /* 0x000fe40000410000 */
[--C-:B------:R-:W-:Y:S01]  /*7670*/  FFMA.FTZ R17, R17, c[0x0][0x2d0], -R109.reuse ;  /* 0x0000b40011117a23 */ /* 0x100fe2000001086d */
[----:B------:R2:W-:Y:S01]  /*7680*/  MUFU.EX2 R219, R4 ;  /* 0x0000000400db7308 */ /* 0x0005e20000000800 */
[C---:B------:R-:W-:Y:S02]  /*7690*/  FMUL.FTZ R92, R2.reuse, R92 ;  /* 0x0000005c025c7220 */ /* 0x040fe40000410000 */
[----:B------:R-:W-:Y:S02]  /*76a0*/  FMUL.FTZ R93, R2, R93 ;  /* 0x0000005d025d7220 */ /* 0x000fe40000410000 */
[C---:B-----5:R-:W-:Y:S02]  /*76b0*/  FMUL.FTZ R15, R0.reuse, R123 ;  /* 0x0000007b000f7220 */ /* 0x060fe40000410000 */
[----:B------:R-:W-:Y:S01]  /*76c0*/  LDSM.16.MT88.4 R120, [R200+0x3800] ;  /* 0x00380000c878783b */ /* 0x000fe20000004200 */
[C---:B------:R-:W-:Y:S02]  /*76d0*/  FMUL.FTZ R94, R0.reuse, R94 ;  /* 0x0000005e005e7220 */ /* 0x040fe40000410000 */
[----:B------:R3:W-:Y:S01]  /*76e0*/  MUFU.EX2 R181, R16 ;  /* 0x0000001000b57308 */ /* 0x0007e20000000800 */
[----:B------:R-:W-:Y:S02]  /*76f0*/  FMUL.FTZ R95, R0, R95 ;  /* 0x0000005f005f7220 */ /* 0x000fe40000410000 */
[C---:B------:R-:W-:Y:S02]  /*7700*/  FMUL.FTZ R96, R2.reuse, R96 ;  /* 0x0000006002607220 */ /* 0x040fe40000410000 */
[----:B------:R-:W-:Y:S02]  /*7710*/  FMUL.FTZ R97, R2, R97 ;  /* 0x0000006102617220 */ /* 0x000fe40000410000 */
[C---:B------:R-:W-:Y:S02]  /*7720*/  FMUL.FTZ R98, R0.reuse, R98 ;  /* 0x0000006200627220 */ /* 0x040fe40000410000 */
[----:B------:R-:W-:Y:S01]  /*7730*/  FMUL.FTZ R99, R0, R99 ;  /* 0x0000006300637220 */ /* 0x000fe20000410000 */
[----:B------:R4:W-:Y:S01]  /*7740*/  MUFU.EX2 R180, R17 ;  /* 0x0000001100b47308 */ /* 0x0009e20000000800 */
[C---:B------:R-:W-:Y:S02]  /*7750*/  FMUL.FTZ R100, R2.reuse, R100 ;  /* 0x0000006402647220 */ /* 0x040fe40000410000 */
[----:B------:R-:W-:Y:S02]  /*7760*/  FMUL.FTZ R101, R2, R101 ;  /* 0x0000006502657220 */ /* 0x000fe40000410000 */
[--C-:B--2---:R-:W-:Y:S02]  /*7770*/  FFMA.FTZ R4, R11, c[0x0][0x2d0], -R108.reuse ;  /* 0x0000b4000b047a23 */ /* 0x104fe4000001086c */
[C---:B------:R-:W-:Y:S02]  /*7780*/  FMUL.FTZ R11, R0.reuse, R119 ;  /* 0x00000077000b7220 */ /* 0x040fe40000410000 */
[----:B------:R-:W2:Y:S01]  /*7790*/  LDSM.16.MT88.4 R116, [R202] ;  /* 0x00000000ca74783b */ /* 0x000ea20000004200 */
[----:B------:R-:W5:Y:S01]  /*77a0*/  MUFU.EX2 R218, R4 ;  /* 0x0000000400da7308 */ /* 0x000f620000000800 */
[C---:B------:R-:W-:Y:S02]  /*77b0*/  FMUL.FTZ R102, R0.reuse, R102 ;  /* 0x0000006600667220 */ /* 0x040fe40000410000 */
[----:B------:R-:W-:Y:S02]  /*77c0*/  FMUL.FTZ R103, R0, R103 ;  /* 0x0000006700677220 */ /* 0x000fe40000410000 */
[----:B---3--:R-:W-:Y:S02]  /*77d0*/  FMUL.FTZ R16, R2, R124 ;  /* 0x0000007c02107220 */ /* 0x008fe40000410000 */
[----:B------:R-:W-:Y:S02]  /*77e0*/  FMUL.FTZ R18, R0, R126 ;  /* 0x0000007e00127220 */ /* 0x000fe40000410000 */
[C---:B------:R-:W-:Y:S01]  /*77f0*/  FMUL.FTZ R104, R2.reuse, R104 ;  /* 0x0000006802687220 */ /* 0x040fe20000410000 */
[----:B------:R3:W2:Y:S01]  /*7800*/  MUFU.EX2 R170, R19 ;  /* 0x0000001300aa7308 */ /* 0x0006a20000000800 */
[----:B------:R-:W-:Y:S02]  /*7810*/  FMUL.FTZ R105, R2, R105 ;  /* 0x0000006902697220 */ /* 0x000fe40000410000 */
[----:B------:R-:W-:Y:S02]  /*7820*/  FMUL.FTZ R106, R0, R106 ;  /* 0x0000006a006a7220 */ /* 0x000fe40000410000 */
[----:B----4-:R-:W-:Y:S02]  /*7830*/  FMUL.FTZ R17, R2, R125 ;  /* 0x0000007d02117220 */ /* 0x010fe40000410000 */
[----:B------:R-:W-:Y:S02]  /*7840*/  FMUL.FTZ R107, R0, R107 ;  /* 0x0000006b006b7220 */ /* 0x000fe40000410000 */
[--C-:B------:R-:W-:Y:S01]  /*7850*/  FFMA.FTZ R20, R20, c[0x0][0x2d0], -R109.reuse ;  /* 0x0000b40014147a23 */ /* 0x100fe2000001086d */
[----:B------:R-:W-:Y:S01]  /*7860*/  MUFU.EX2 R167, R22 ;  /* 0x0000001600a77308 */ /* 0x000fe20000000800 */
[--C-:B------:R-:W-:Y:S02]  /*7870*/  FFMA.FTZ R21, R21, c[0x0][0x2d0], -R109.reuse ;  /* 0x0000b40015157a23 */ /* 0x100fe4000001086d */
[--C-:B------:R-:W-:Y:S01]  /*7880*/  FFMA.FTZ R24, R24, c[0x0][0x2d0], -R109.reuse ;  /* 0x0000b40018187a23 */ /* 0x100fe2000001086d */
[----:B-----5:R-:W-:Y:S01]  /*7890*/  F2FP.BF16.PACK_AB R115, R218, R219 ;  /* 0x000000dbda73723e */ /* 0x020fe200000010ff */
[----:B------:R-:W-:Y:S01]  /*78a0*/  FMUL.FTZ R4, R2, R112 ;  /* 0x0000007002047220 */ /* 0x000fe20000410000 */
[----:B------:R-:W-:Y:S01]  /*78b0*/  F2FP.BF16.PACK_AB R112, R224, R225 ;  /* 0x000000e1e070723e */ /* 0x000fe200000010ff */
[--C-:B------:R-:W-:Y:S02]  /*78c0*/  FFMA.FTZ R25, R25, c[0x0][0x2d0], -R109.reuse ;  /* 0x0000b40019197a23 */ /* 0x100fe4000001086d */
[--C-:B------:R-:W-:Y:S01]  /*78d0*/  FFMA.FTZ R29, R29, c[0x0][0x2d0], -R109.reuse ;  /* 0x0000b4001d1d7a23 */ /* 0x100fe2000001086d */
[----:B------:R-:W4:Y:S01]  /*78e0*/  MUFU.EX2 R169, R20 ;  /* 0x0000001400a97308 */ /* 0x000f220000000800 */
[--C-:B------:R-:W-:Y:S02]  /*78f0*/  FFMA.FTZ R33, R33, c[0x0][0x2d0], -R109.reuse ;  /* 0x0000b40021217a23 */ /* 0x100fe4000001086d */
[C---:B-1----:R-:W-:Y:S05]  /*7900*/  HMMA.16816.F32.BF16 R4, R112.reuse, R136, R4 ;  /* 0x000000887004723c */ /* 0x042fea0000041804 */
[----:B---3--:R-:W-:Y:S02]  /*7910*/  FMUL.FTZ R19, R0, R127 ;  /* 0x0000007f00137220 */ /* 0x008fe40000410000 */
[----:B------:R-:W-:Y:S01]  /*7920*/  LDSM.16.MT88.4 R124, [R197+0x4000] ;  /* 0x00400000c57c783b */ /* 0x000fe20000004200 */
[C---:B------:R-:W-:Y:S01]  /*7930*/  HMMA.16816.F32.BF16 R8, R112.reuse, R138, R8 ;  /* 0x0000008a7008723c */ /* 0x040fe20000041808 */
[----:B------:R-:W1:Y:S03]  /*7940*/  MUFU.EX2 R168, R21 ;  /* 0x0000001500a87308 */ /* 0x000e660000000800 */
[--C-:B------:R-:W-:Y:S02]  /*7950*/  FFMA.FTZ R35, R35, c[0x0][0x2d0], -R108.reuse ;  /* 0x0000b40023237a23 */ /* 0x100fe4000001086c */
[----:B------:R-:W-:Y:S01]  /*7960*/  FFMA.FTZ R37, R37, c[0x0][0x2d0], -R109 ;  /* 0x0000b40025257a23 */ /* 0x000fe2000001086d */
[----:B------:R-:W3:Y:S01]  /*7970*/  LDSM.16.MT88.4 R136, [R197+0x3800] ;  /* 0x00380000c588783b */ /* 0x000ee20000004200 */
[C---:B------:R-:W-:Y:S03]  /*7980*/  HMMA.16816.F32.BF16 R60, R112.reuse, R140, R60 ;  /* 0x0000008c703c723c */ /* 0x040fe6000004183c */
[----:B------:R5:W1:Y:S01]  /*7990*/  MUFU.EX2 R166, R23 ;  /* 0x0000001700a67308 */ /* 0x000a620000000800 */
[----:B------:R-:W-:Y:S02]  /*79a0*/  FFMA.FTZ R38, R38, c[0x0][0x2d0], -R108 ;  /* 0x0000b40026267a23 */ /* 0x000fe4000001086c */
[----:B------:R-:W-:Y:S02]  /*79b0*/  FFMA.FTZ R2, R2, R226, R225 ;  /* 0x000000e202027223 */ /* 0x000fe400000100e1 */
[C---:B------:R-:W-:Y:S01]  /*79c0*/  HMMA.16816.F32.BF16 R64, R112.reuse, R142, R64 ;  /* 0x0000008e7040723c */ /* 0x040fe20000041840 */
[----:B------:R-:W1:Y:S03]  /*79d0*/  LDSM.16.MT88.4 R140, [R199+0x3800] ;  /* 0x00380000c78c783b */ /* 0x000e660000004200 */
[----:B------:R-:W-:Y:S01]  /*79e0*/  FFMA.FTZ R0, R0, R227, R221 ;  /* 0x000000e300007223 */ /* 0x000fe200000100dd */
[----:B------:R-:W1:Y:S01]  /*79f0*/  MUFU.EX2 R165, R24 ;  /* 0x0000001800a57308 */ /* 0x000e620000000800 */
[----:B------:R-:W-:Y:S02]  /*7a00*/  FADD.FTZ R2, R224, R2 ;  /* 0x00000002e0027221 */ /* 0x000fe40000010000 */
[C---:B------:R-:W-:Y:S04]  /*7a10*/  HMMA.16816.F32.BF16 R68, R112.reuse, R144, R68 ;  /* 0x000000907044723c */ /* 0x040fe80000041844 */
[----:B------:R-:W-:Y:S02]  /*7a20*/  FADD.FTZ R0, R220, R0 ;  /* 0x00000000dc007221 */ /* 0x000fe40000010000 */
[----:B------:R-:W-:Y:S01]  /*7a30*/  FADD.FTZ R2, R223, R2 ;  /* 0x00000002df027221 */ /* 0x000fe20000010000 */
[----:B------:R-:W-:Y:S01]  /*7a40*/  MUFU.EX2 R164, R25 ;  /* 0x0000001900a47308 */ /* 0x000fe20000000800 */
[C---:B------:R-:W-:Y:S01]  /*7a50*/  HMMA.16816.F32.BF16 R72, R112.reuse, R146, R72 ;  /* 0x000000927048723c */ /* 0x040fe20000041848 */
[----:B-----5:R-:W-:Y:S03]  /*7a60*/  LDSM.16.MT88.4 R20, [R200+0x4000] ;  /* 0x00400000c814783b */ /* 0x020fe60000004200 */
[----:B------:R-:W-:Y:S02]  /*7a70*/  FADD.FTZ R0, R219, R0 ;  /* 0x00000000db007221 */ /* 0x000fe40000010000 */
[----:B------:R-:W-:Y:S02]  /*7a80*/  FADD.FTZ R2, R222, R2 ;  /* 0x00000002de027221 */ /* 0x000fe40000010000 */
[C---:B--2---:R-:W-:Y:S01]  /*7a90*/  HMMA.16816.F32.BF16 R76, R112.reuse, R116, R76 ;  /* 0x00000074704c723c */ /* 0x044fe2000004184c */
[----:B------:R-:W2:Y:S03]  /*7aa0*/  MUFU.EX2 R163, R26 ;  /* 0x0000001a00a37308 */ /* 0x000ea60000000800 */
[----:B------:R-:W-:Y:S02]  /*7ab0*/  FADD.FTZ R0, R218, R0 ;  /* 0x00000000da007221 */ /* 0x000fe40000010000 */
[----:B------:R-:W-:Y:S02]  /*7ac0*/  FADD.FTZ R2, R217, R2 ;  /* 0x00000002d9027221 */ /* 0x000fe40000010000 */
[C---:B------:R-:W-:Y:S01]  /*7ad0*/  HMMA.16816.F32.BF16 R80, R112.reuse, R118, R80 ;  /* 0x000000767050723c */ /* 0x040fe20000041850 */
[----:B------:R-:W5:Y:S02]  /*7ae0*/  LDSM.16.MT88.4 R116, [R198+0x3800] ;  /* 0x00380000c674783b */ /* 0x000f640000004200 */
[----:B------:R2:W2:Y:S01]  /*7af0*/  MUFU.EX2 R162, R27 ;  /* 0x0000001b00a27308 */ /* 0x0004a20000000800 */
[----:B------:R-:W-:Y:S02]  /*7b00*/  FADD.FTZ R0, R183, R0 ;  /* 0x00000000b7007221 */ /* 0x000fe40000010000 */
[----:B------:R-:W-:Y:S02]  /*7b10*/  FADD.FTZ R2, R216, R2 ;  /* 0x00000002d8027221 */ /* 0x000fe40000010000 */
[C---:B---3--:R-:W-:Y:S04]  /*7b20*/  HMMA.16816.F32.BF16 R84, R112.reuse, R136, R84 ;  /* 0x000000887054723c */ /* 0x048fe80000041854 */
[----:B------:R-:W-:Y:S01]  /*7b30*/  FADD.FTZ R0, R182, R0 ;  /* 0x00000000b6007221 */ /* 0x000fe20000010000 */
[----:B------:R-:W-:Y:S01]  /*7b40*/  MUFU.EX2 R160, R29 ;  /* 0x0000001d00a07308 */ /* 0x000fe20000000800 */
[----:B------:R-:W-:Y:S02]  /*7b50*/  FADD.FTZ R2, R181, R2 ;  /* 0x00000002b5027221 */ /* 0x000fe40000010000 */
[C---:B------:R-:W-:Y:S01]  /*7b60*/  HMMA.16816.F32.BF16 R88, R112.reuse, R138, R88 ;  /* 0x0000008a7058723c */ /* 0x040fe20000041858 */
[----:B------:R-:W3:Y:S03]  /*7b70*/  LDSM.16.MT88.4 R136, [R197+0x800] ;  /* 0x00080000c588783b */ /* 0x000ee60000004200 */
[----:B------:R-:W-:Y:S02]  /*7b80*/  FADD.FTZ R0, R171, R0 ;  /* 0x00000000ab007221 */ /* 0x000fe40000010000 */
[----:B------:R-:W-:Y:S01]  /*7b90*/  FADD.FTZ R2, R180, R2 ;  /* 0x00000002b4027221 */ /* 0x000fe20000010000 */
[----:B------:R-:W3:Y:S01]  /*7ba0*/  MUFU.EX2 R155, R30 ;  /* 0x0000001e009b7308 */ /* 0x000ee20000000800 */
[C---:B-1----:R-:W-:Y:S01]  /*7bb0*/  HMMA.16816.F32.BF16 R12, R112.reuse, R140, R12 ;  /* 0x0000008c700c723c */ /* 0x042fe2000004180c */
[----:B--2---:R-:W-:Y:S03]  /*7bc0*/  LDSM.16.MT88.4 R24, [R199+0x1000] ;  /* 0x00100000c718783b */ /* 0x004fe60000004200 */
[----:B------:R-:W-:Y:S02]  /*7bd0*/  FADD.FTZ R0, R170, R0 ;  /* 0x00000000aa007221 */ /* 0x000fe40000010000 */
[----:B----4-:R-:W-:Y:S02]  /*7be0*/  FADD.FTZ R2, R169, R2 ;  /* 0x00000002a9027221 */ /* 0x010fe40000010000 */
[C---:B------:R-:W-:Y:S01]  /*7bf0*/  HMMA.16816.F32.BF16 R92, R112.reuse, R142, R92 ;  /* 0x0000008e705c723c */ /* 0x040fe2000004185c */
[----:B------:R-:W1:Y:S01]  /*7c00*/  MUFU.EX2 R154, R31 ;  /* 0x0000001f009a7308 */ /* 0x000e620000000800 */
[----:B------:R-:W2:Y:S02]  /*7c10*/  LDSM.16.MT88.4 R140, [R199+0x800] ;  /* 0x00080000c78c783b */ /* 0x000ea40000004200 */
[----:B------:R-:W-:Y:S02]  /*7c20*/  FADD.FTZ R0, R167, R0 ;  /* 0x00000000a7007221 */ /* 0x000fe40000010000 */
[----:B------:R-:W-:Y:S02]  /*7c30*/  FADD.FTZ R2, R168, R2 ;  /* 0x00000002a8027221 */ /* 0x000fe40000010000 */
[----:B------:R-:W-:Y:S01]  /*7c40*/  FADD.FTZ R0, R166, R0 ;  /* 0x00000000a6007221 */ /* 0x000fe20000010000 */
[C---:B-----5:R-:W-:Y:S02]  /*7c50*/  HMMA.16816.F32.BF16 R96, R112.reuse, R116, R96 ;  /* 0x000000747060723c */ /* 0x060fe40000041860 */
[----:B------:R-:W-:Y:S01]  /*7c60*/  MUFU.EX2 R152, R33 ;  /* 0x0000002100987308 */ /* 0x000fe20000000800 */
[----:B------:R-:W-:Y:S02]  /*7c70*/  FADD.FTZ R2, R165, R2 ;  /* 0x00000002a5027221 */ /* 0x000fe40000010000 */
[----:B------:R-:W-:Y:S02]  /*7c80*/  FADD.FTZ R0, R163, R0 ;  /* 0x00000000a3007221 */ /* 0x000fe40000010000 */
[----:B------:R-:W-:Y:S01]  /*7c90*/  FADD.FTZ R2, R164, R2 ;  /* 0x00000002a4027221 */ /* 0x000fe20000010000 */
[C---:B------:R-:W-:Y:S01]  /*7ca0*/  HMMA.16816.F32.BF16 R100, R112.reuse, R118, R100 ;  /* 0x000000767064723c */ /* 0x040fe20000041864 */
[----:B------:R-:W4:Y:S03]  /*7cb0*/  LDSM.16.MT88.4 R116, [R198+0x800] ;  /* 0x00080000c674783b */ /* 0x000f260000004200 */
[----:B------:R-:W5:Y:S01]  /*7cc0*/  MUFU.EX2 R151, R34 ;  /* 0x0000002200977308 */ /* 0x000f620000000800 */
[----:B------:R-:W-:Y:S03]  /*7cd0*/  FADD.FTZ R0, R162, R0 ;  /* 0x00000000a2007221 */ /* 0x000fe60000010000 */
[C---:B------:R-:W-:Y:S04]  /*7ce0*/  HMMA.16816.F32.BF16 R16, R112.reuse, R120, R16 ;  /* 0x000000787010723c */ /* 0x040fe80000041810 */
[----:B---3--:R-:W-:Y:S02]  /*7cf0*/  FADD.FTZ R0, R155, R0 ;  /* 0x000000009b007221 */ /* 0x008fe40000010000 */
[----:B------:R-:W3:Y:S02]  /*7d00*/  MUFU.EX2 R150, R35 ;  /* 0x0000002300967308 */ /* 0x000ee40000000800 */
[----:B------:R-:W-:Y:S01]  /*7d10*/  HMMA.16816.F32.BF16 R104, R112, R122, R104 ;  /* 0x0000007a7068723c */ /* 0x000fe20000041868 */
[----:B------:R-:W4:Y:S03]  /*7d20*/  LDSM.16.MT88.4 R120, [R200+0x800] ;  /* 0x00080000c878783b */ /* 0x000f260000004200 */
[----:B-1----:R-:W-:Y:S03]  /*7d30*/  FADD.FTZ R0, R154, R0 ;  /* 0x000000009a007221 */ /* 0x002fe60000010000 */
[----:B------:R-:W-:Y:S01]  /*7d40*/  F2FP.BF16.PACK_AB R112, R216, R217 ;  /* 0x000000d9d870723e */ /* 0x000fe200000010ff */
[----:B------:R-:W-:Y:S01]  /*7d50*/  MUFU.EX2 R148, R37 ;  /* 0x0000002500947308 */ /* 0x000fe20000000800 */
[----:B------:R-:W-:Y:S03]  /*7d60*/  F2FP.BF16.PACK_AB R113, R182, R183 ;  /* 0x000000b7b671723e */ /* 0x000fe600000010ff */
[----:B------:R-:W-:Y:S01]  /*7d70*/  F2FP.BF16.PACK_AB R114, R180, R181 ;  /* 0x000000b5b472723e */ /* 0x000fe200000010ff */
[----:B-----5:R-:W-:Y:S01]  /*7d80*/  FADD.FTZ R0, R151, R0 ;  /* 0x0000000097007221 */ /* 0x020fe20000010000 */
[----:B------:R-:W-:Y:S04]  /*7d90*/  F2FP.BF16.PACK_AB R115, R170, R171 ;  /* 0x000000abaa73723e */ /* 0x000fe800000010ff */
[----:B------:R-:W1:Y:S03]  /*7da0*/  MUFU.EX2 R147, R38 ;  /* 0x0000002600937308 */ /* 0x000e660000000800 */
[C---:B------:R-:W-:Y:S03]  /*7db0*/  HMMA.16816.F32.BF16 R4, R112.reuse, R136, R4 ;  /* 0x000000887004723c */ /* 0x040fe60000041804 */
[----:B---3--:R-:W-:Y:S05]  /*7dc0*/  FADD.FTZ R0, R150, R0 ;  /* 0x0000000096007221 */ /* 0x008fea0000010000 */
[C---:B------:R-:W-:Y:S01]  /*7dd0*/  HMMA.16816.F32.BF16 R8, R112.reuse, R138, R8 ;  /* 0x0000008a7008723c */ /* 0x040fe20000041808 */
[----:B------:R-:W3:Y:S07]  /*7de0*/  LDSM.16.MT88.4 R136, [R199+0x4000] ;  /* 0x00400000c788783b */ /* 0x000eee0000004200 */
[C---:B--2---:R-:W-:Y:S04]  /*7df0*/  HMMA.16816.F32.BF16 R60, R112.reuse, R140, R60 ;  /* 0x0000008c703c723c */ /* 0x044fe8000004183c */
[----:B-1----:R-:W-:Y:S04]  /*7e00*/  FADD.FTZ R0, R147, R0 ;  /* 0x0000000093007221 */ /* 0x002fe80000010000 */
[C---:B------:R-:W-:Y:S08]  /*7e10*/  HMMA.16816.F32.BF16 R64, R112.reuse, R142, R64 ;  /* 0x0000008e7040723c */ /* 0x040ff00000041840 */
[C---:B----4-:R-:W-:Y:S08]  /*7e20*/  HMMA.16816.F32.BF16 R68, R112.reuse, R116, R68 ;  /* 0x000000747044723c */ /* 0x050ff00000041844 */
[C---:B------:R-:W-:Y:S01]  /*7e30*/  HMMA.16816.F32.BF16 R72, R112.reuse, R118, R72 ;  /* 0x000000767048723c */ /* 0x040fe20000041848 */
[----:B------:R-:W1:Y:S07]  /*7e40*/  LDSM.16.MT88.4 R116, [R198+0x4000] ;  /* 0x00400000c674783b */ /* 0x000e6e0000004200 */
[C---:B------:R-:W-:Y:S08]  /*7e50*/  HMMA.16816.F32.BF16 R76, R112.reuse, R120, R76 ;  /* 0x00000078704c723c */ /* 0x040ff0000004184c */
[C---:B------:R-:W-:Y:S01]  /*7e60*/  HMMA.16816.F32.BF16 R80, R112.reuse, R122, R80 ;  /* 0x0000007a7050723c */ /* 0x040fe20000041850 */
[----:B------:R-:W2:Y:S07]  /*7e70*/  LDSM.16.MT88.4 R120, [R197+0x1000] ;  /* 0x00100000c578783b */ /* 0x000eae0000004200 */
[C---:B------:R-:W-:Y:S08]  /*7e80*/  HMMA.16816.F32.BF16 R84, R112.reuse, R124, R84 ;  /* 0x0000007c7054723c */ /* 0x040ff00000041854 */
[C---:B------:R-:W-:Y:S01]  /*7e90*/  HMMA.16816.F32.BF16 R88, R112.reuse, R126, R88 ;  /* 0x0000007e7058723c */ /* 0x040fe20000041858 */
[----:B------:R-:W-:Y:S07]  /*7ea0*/  LDSM.16.MT88.4 R124, [R198+0x4800] ;  /* 0x00480000c67c783b */ /* 0x000fee0000004200 */
[C---:B---3--:R-:W-:Y:S08]  /*7eb0*/  HMMA.16816.F32.BF16 R12, R112.reuse, R136, R12 ;  /* 0x00000088700c723c */ /* 0x048ff0000004180c */
[C---:B------:R-:W-:Y:S08]  /*7ec0*/  HMMA.16816.F32.BF16 R92, R112.reuse, R138, R92 ;  /* 0x0000008a705c723c */ /* 0x040ff0000004185c */
[C---:B-1----:R-:W-:Y:S08]  /*7ed0*/  HMMA.16816.F32.BF16 R96, R112.reuse, R116, R96 ;  /* 0x000000747060723c */ /* 0x042ff00000041860 */
[C---:B------:R-:W-:Y:S01]  /*7ee0*/  HMMA.16816.F32.BF16 R100, R112.reuse, R118, R100 ;  /* 0x000000767064723c */ /* 0x040fe20000041864 */
[----:B------:R-:W1:Y:S07]  /*7ef0*/  LDSM.16.MT88.4 R116, [R198+0x1000] ;  /* 0x00100000c674783b */ /* 0x000e6e0000004200 */
[C---:B------:R-:W-:Y:S07]  /*7f00*/  HMMA.16816.F32.BF16 R16, R112.reuse, R20, R16 ;  /* 0x000000147010723c */ /* 0x040fee0000041810 */
[--C-:B------:R-:W-:Y:S01]  /*7f10*/  FFMA.FTZ R20, R28, c[0x0][0x2d0], -R109.reuse ;  /* 0x0000b4001c147a23 */ /* 0x100fe2000001086d */
[----:B------:R-:W-:Y:S01]  /*7f20*/  HMMA.16816.F32.BF16 R104, R112, R22, R104 ;  /* 0x000000167068723c */ /* 0x000fe20000041868 */
[----:B------:R-:W3:Y:S02]  /*7f30*/  LDSM.16.MT88.4 R112, [R200+0x1000] ;  /* 0x00100000c870783b */ /* 0x000ee40000004200 */
[----:B------:R4:W5:Y:S01]  /*7f40*/  MUFU.EX2 R161, R20 ;  /* 0x0000001400a17308 */ /* 0x0009620000000800 */
[----:B------:R-:W-:Y:S03]  /*7f50*/  F2FP.BF16.PACK_AB R21, R166, R167 ;  /* 0x000000a7a615723e */ /* 0x000fe600000010ff */
[----:B------:R-:W-:Y:S02]  /*7f60*/  F2FP.BF16.PACK_AB R22, R164, R165 ;  /* 0x000000a5a416723e */ /* 0x000fe400000010ff */
[----:B------:R-:W-:Y:S01]  /*7f70*/  F2FP.BF16.PACK_AB R23, R162, R163 ;  /* 0x000000a3a217723e */ /* 0x000fe200000010ff */
[----:B------:R-:W1:Y:S02]  /*7f80*/  LDSM.16.MT88.4 R28, [R197+0x4800] ;  /* 0x00480000c51c783b */ /* 0x000e640000004200 */
[----:B----4-:R-:W-:Y:S01]  /*7f90*/  F2FP.BF16.PACK_AB R20, R168, R169 ;  /* 0x000000a9a814723e */ /* 0x010fe200000010ff */
[----:B-----5:R-:W-:Y:S04]  /*7fa0*/  FADD.FTZ R2, R161, R2 ;  /* 0x00000002a1027221 */ /* 0x020fe80000010000 */
[----:B------:R-:W-:Y:S02]  /*7fb0*/  FADD.FTZ R2, R160, R2 ;  /* 0x00000002a0027221 */ /* 0x000fe40000010000 */
[C---:B--2---:R-:W-:Y:S08]  /*7fc0*/  HMMA.16816.F32.BF16 R4, R20.reuse, R120, R4 ;  /* 0x000000781404723c */ /* 0x044ff00000041804 */
[C---:B------:R-:W-:Y:S01]  /*7fd0*/  HMMA.16816.F32.BF16 R8, R20.reuse, R122, R8 ;  /* 0x0000007a1408723c */ /* 0x040fe20000041808 */
[----:B------:R-:W2:Y:S07]  /*7fe0*/  LDSM.16.MT88.4 R120, [R199+0x4800] ;  /* 0x00480000c778783b */ /* 0x000eae0000004200 */
[C---:B------:R-:W-:Y:S07]  /*7ff0*/  HMMA.16816.F32.BF16 R60, R20.reuse, R24, R60 ;  /* 0x00000018143c723c */ /* 0x040fee000004183c */
[--C-:B------:R-:W-:Y:S01]  /*8000*/  FFMA.FTZ R24, R32, c[0x0][0x2d0], -R109.reuse ;  /* 0x0000b40020187a23 */ /* 0x100fe2000001086d */
[C---:B------:R-:W-:Y:S01]  /*8010*/  HMMA.16816.F32.BF16 R64, R20.reuse, R26, R64 ;  /* 0x0000001a1440723c */ /* 0x040fe20000041840 */
[----:B------:R-:W-:Y:S02]  /*8020*/  LDSM.16.MT88.4 R32, [R199+0x1800] ;  /* 0x00180000c720783b */ /* 0x000fe40000004200 */
[----:B------:R4:W5:Y:S05]  /*8030*/  MUFU.EX2 R153, R24 ;  /* 0x0000001800997308 */ /* 0x00096a0000000800 */
[C---:B-1----:R-:W-:Y:S08]  /*8040*/  HMMA.16816.F32.BF16 R68, R20.reuse, R116, R68 ;  /* 0x000000741444723c */ /* 0x042ff00000041844 */
[C---:B------:R-:W-:Y:S01]  /*8050*/  HMMA.16816.F32.BF16 R72, R20.reuse, R118, R72 ;  /* 0x000000761448723c */ /* 0x040fe20000041848 */
[----:B------:R-:W-:Y:S07]  /*8060*/  LDSM.16.MT88.4 R116, [R197+0x1800] ;  /* 0x00180000c574783b */ /* 0x000fee0000004200 */
[C---:B---3--:R-:W-:Y:S01]  /*8070*/  HMMA.16816.F32.BF16 R76, R20.reuse, R112, R76 ;  /* 0x00000070144c723c */ /* 0x048fe2000004184c */
[----:B----4-:R-:W1:Y:S03]  /*8080*/  LDSM.16.MT88.4 R24, [R200+0x4800] ;  /* 0x00480000c818783b */ /* 0x010e660000004200 */
[----:B-----5:R-:W-:Y:S04]  /*8090*/  FADD.FTZ R2, R153, R2 ;  /* 0x0000000299027221 */ /* 0x020fe80000010000 */
[C---:B------:R-:W-:Y:S01]  /*80a0*/  HMMA.16816.F32.BF16 R80, R20.reuse, R114, R80 ;  /* 0x000000721450723c */ /* 0x040fe20000041850 */
[----:B------:R-:W-:Y:S03]  /*80b0*/  LDSM.16.MT88.4 R112, [R197+0x5000] ;  /* 0x00500000c570783b */ /* 0x000fe60000004200 */
[----:B------:R-:W-:Y:S04]  /*80c0*/  FADD.FTZ R2, R152, R2 ;  /* 0x0000000298027221 */ /* 0x000fe80000010000 */
[C---:B------:R-:W-:Y:S07]  /*80d0*/  HMMA.16816.F32.BF16 R84, R20.reuse, R28, R84 ;  /* 0x0000001c1454723c */ /* 0x040fee0000041854 */
[--C-:B------:R-:W-:Y:S01]  /*80e0*/  FFMA.FTZ R28, R36, c[0x0][0x2d0], -R109.reuse ;  /* 0x0000b400241c7a23 */ /* 0x100fe2000001086d */
[C---:B------:R-:W-:Y:S03]  /*80f0*/  HMMA.16816.F32.BF16 R88, R20.reuse, R30, R88 ;  /* 0x0000001e1458723c */ /* 0x040fe60000041858 */
[----:B------:R3:W4:Y:S01]  /*8100*/  MUFU.EX2 R149, R28 ;  /* 0x0000001c00957308 */ /* 0x0007220000000800 */
[--C-:B------:R-:W-:Y:S02]  /*8110*/  FFMA.FTZ R36, R40, c[0x0][0x2d0], -R109.reuse ;  /* 0x0000b40028247a23 */ /* 0x100fe4000001086d */
[--C-:B------:R-:W-:Y:S02]  /*8120*/  FFMA.FTZ R40, R48, c[0x0][0x2d0], -R109.reuse ;  /* 0x0000b40030287a23 */ /* 0x100fe4000001086d */
[C---:B--2---:R-:W-:Y:S04]  /*8130*/  HMMA.16816.F32.BF16 R12, R20.reuse, R120, R12 ;  /* 0x00000078140c723c */ /* 0x044fe8000004180c */
[--C-:B------:R-:W-:Y:S01]  /*8140*/  FFMA.FTZ R48, R57, c[0x0][0x2d0], -R109.reuse ;  /* 0x0000b40039307a23 */ /* 0x100fe2000001086d */
[----:B------:R-:W2:Y:S03]  /*8150*/  MUFU.EX2 R145, R36 ;  /* 0x0000002400917308 */ /* 0x000ea60000000800 */
[C---:B------:R-:W-:Y:S01]  /*8160*/  HMMA.16816.F32.BF16 R92, R20.reuse, R122, R92 ;  /* 0x0000007a145c723c */ /* 0x040fe2000004185c */
[----:B------:R-:W-:Y:S06]  /*8170*/  LDSM.16.MT88.4 R120, [R199+0x2000] ;  /* 0x00200000c778783b */ /* 0x000fec0000004200 */
[----:B------:R-:W-:Y:S01]  /*8180*/  MUFU.EX2 R141, R40 ;  /* 0x00000028008d7308 */ /* 0x000fe20000000800 */
[C---:B------:R-:W-:Y:S01]  /*8190*/  HMMA.16816.F32.BF16 R96, R20.reuse, R124, R96 ;  /* 0x0000007c1460723c */ /* 0x040fe20000041860 */
[----:B---3--:R-:W-:Y:S03]  /*81a0*/  LDSM.16.MT88.4 R28, [R200+0x1800] ;  /* 0x00180000c81c783b */ /* 0x008fe60000004200 */
[----:B----4-:R-:W-:Y:S04]  /*81b0*/  FADD.FTZ R2, R149, R2 ;  /* 0x0000000295027221 */ /* 0x010fe80000010000 */
[C---:B------:R-:W-:Y:S04]  /*81c0*/  HMMA.16816.F32.BF16 R100, R20.reuse, R126, R100 ;  /* 0x0000007e1464723c */ /* 0x040fe80000041864 */
[----:B------:R-:W-:Y:S04]  /*81d0*/  FADD.FTZ R2, R148, R2 ;  /* 0x0000000294027221 */ /* 0x000fe80000010000 */
[C---:B-1----:R-:W-:Y:S04]  /*81e0*/  HMMA.16816.F32.BF16 R16, R20.reuse, R24, R16 ;  /* 0x000000181410723c */ /* 0x042fe80000041810 */
[----:B--2---:R-:W-:Y:S04]  /*81f0*/  FADD.FTZ R2, R145, R2 ;  /* 0x0000000291027221 */ /* 0x004fe80000010000 */
[----:B------:R-:W-:Y:S01]  /*8200*/  HMMA.16816.F32.BF16 R104, R20, R26, R104 ;  /* 0x0000001a1468723c */ /* 0x000fe20000041868 */
[----:B------:R-:W1:Y:S06]  /*8210*/  LDSM.16.MT88.4 R24, [R198+0x1800] ;  /* 0x00180000c618783b */ /* 0x000e6c0000004200 */
[----:B------:R-:W-:Y:S02]  /*8220*/  F2FP.BF16.PACK_AB R20, R160, R161 ;  /* 0x000000a1a014723e */ /* 0x000fe400000010ff */
[----:B------:R-:W-:Y:S03]  /*8230*/  F2FP.BF16.PACK_AB R21, R154, R155 ;  /* 0x0000009b9a15723e */ /* 0x000fe600000010ff */
[----:B------:R-:W-:Y:S02]  /*8240*/  F2FP.BF16.PACK_AB R22, R152, R153 ;  /* 0x000000999816723e */ /* 0x000fe400000010ff */
[----:B------:R-:W-:Y:S07]  /*8250*/  F2FP.BF16.PACK_AB R23, R150, R151 ;  /* 0x000000979617723e */ /* 0x000fee00000010ff */
[C---:B------:R-:W-:Y:S08]  /*8260*/  HMMA.16816.F32.BF16 R4, R20.reuse, R116, R4 ;  /* 0x000000741404723c */ /* 0x040ff00000041804 */
[C---:B------:R-:W-:Y:S01]  /*8270*/  HMMA.16816.F32.BF16 R8, R20.reuse, R118, R8 ;  /* 0x000000761408723c */ /* 0x040fe20000041808 */
[----:B------:R-:W-:Y:S07]  /*8280*/  LDSM.16.MT88.4 R116, [R200+0x5000] ;  /* 0x00500000c874783b */ /* 0x000fee0000004200 */
[C---:B------:R-:W-:Y:S07]  /*8290*/  HMMA.16816.F32.BF16 R60, R20.reuse, R32, R60 ;  /* 0x00000020143c723c */ /* 0x040fee000004183c */
[----:B------:R-:W-:Y:S01]  /*82a0*/  FFMA.FTZ R32, R39, c[0x0][0x2d0], -R108 ;  /* 0x0000b40027207a23 */ /* 0x000fe2000001086c */
[C---:B------:R-:W-:Y:S01]  /*82b0*/  HMMA.16816.F32.BF16 R64, R20.reuse, R34, R64 ;  /* 0x000000221440723c */ /* 0x040fe20000041840 */
[----:B------:R-:W-:Y:S02]  /*82c0*/  LDSM.16.MT88.4 R36, [R198+0x5000] ;  /* 0x00500000c624783b */ /* 0x000fe40000004200 */
[----:B------:R2:W3:Y:S05]  /*82d0*/  MUFU.EX2 R146, R32 ;  /* 0x0000002000927308 */ /* 0x0004ea0000000800 */
[C---:B-1----:R-:W-:Y:S07]  /*82e0*/  HMMA.16816.F32.BF16 R68, R20.reuse, R24, R68 ;  /* 0x000000181444723c */ /* 0x042fee0000041844 */
[--C-:B------:R-:W-:Y:S01]  /*82f0*/  FFMA.FTZ R24, R41, c[0x0][0x2d0], -R109.reuse ;  /* 0x0000b40029187a23 */ /* 0x100fe2000001086d */
[C---:B------:R-:W-:Y:S03]  /*8300*/  HMMA.16816.F32.BF16 R72, R20.reuse, R26, R72 ;  /* 0x0000001a1448723c */ /* 0x040fe60000041848 */
[----:B------:R1:W4:Y:S05]  /*8310*/  MUFU.EX2 R144, R24 ;  /* 0x0000001800907308 */ /* 0x00032a0000000800 */
[C---:B------:R-:W-:Y:S01]  /*8320*/  HMMA.16816.F32.BF16 R76, R20.reuse, R28, R76 ;  /* 0x0000001c144c723c */ /* 0x040fe2000004184c */
[----:B--2---:R-:W2:Y:S03]  /*8330*/  LDSM.16.MT88.4 R32, [R199+0x5000] ;  /* 0x00500000c720783b */ /* 0x004ea60000004200 */
[----:B---3--:R-:W-:Y:S03]  /*8340*/  FADD.FTZ R0, R146, R0 ;  /* 0x0000000092007221 */ /* 0x008fe60000010000 */
[--C-:B------:R-:W-:Y:S01]  /*8350*/  FFMA.FTZ R28, R43, c[0x0][0x2d0], -R108.reuse ;  /* 0x0000b4002b1c7a23 */ /* 0x100fe2000001086c */
[C---:B------:R-:W-:Y:S03]  /*8360*/  HMMA.16816.F32.BF16 R80, R20.reuse, R30, R80 ;  /* 0x0000001e1450723c */ /* 0x040fe60000041850 */
[----:B------:R3:W-:Y:S05]  /*8370*/  MUFU.EX2 R142, R28 ;  /* 0x0000001c008e7308 */ /* 0x0007ea0000000800 */
[C---:B------:R-:W-:Y:S04]  /*8380*/  HMMA.16816.F32.BF16 R84, R20.reuse, R112, R84 ;  /* 0x000000701454723c */ /* 0x040fe80000041854 */
[----:B-1----:R-:W-:Y:S02]  /*8390*/  FFMA.FTZ R24, R42, c[0x0][0x2d0], -R108 ;  /* 0x0000b4002a187a23 */ /* 0x002fe4000001086c */
[----:B------:R-:W-:Y:S01]  /*83a0*/  LDSM.16.MT88.4 R40, [R199+0x6000] ;  /* 0x00600000c728783b */ /* 0x000fe20000004200 */
[----:B----4-:R-:W-:Y:S01]  /*83b0*/  FADD.FTZ R2, R144, R2 ;  /* 0x0000000290027221 */ /* 0x010fe20000010000 */
[C---:B------:R-:W-:Y:S01]  /*83c0*/  HMMA.16816.F32.BF16 R88, R20.reuse, R114, R88 ;  /* 0x000000721458723c */ /* 0x040fe20000041858 */
[----:B------:R1:W4:Y:S05]  /*83d0*/  MUFU.EX2 R143, R24 ;  /* 0x00000018008f7308 */ /* 0x00032a0000000800 */
[----:B---3--:R-:W-:Y:S02]  /*83e0*/  LDSM.16.MT88.4 R28, [R198+0x2000] ;  /* 0x00200000c61c783b */ /* 0x008fe40000004200 */
[C---:B--2---:R-:W-:Y:S06]  /*83f0*/  HMMA.16816.F32.BF16 R12, R20.reuse, R32, R12 ;  /* 0x00000020140c723c */ /* 0x044fec000004180c */
[----:B-1----:R-:W1:Y:S01]  /*8400*/  LDSM.16.MT88.4 R24, [R197+0x2000] ;  /* 0x00200000c518783b */ /* 0x002e620000004200 */
[----:B----4-:R-:W-:Y:S01]  /*8410*/  FADD.FTZ R0, R143, R0 ;  /* 0x000000008f007221 */ /* 0x010fe20000010000 */
[C---:B------:R-:W-:Y:S04]  /*8420*/  HMMA.16816.F32.BF16 R92, R20.reuse, R34, R92 ;  /* 0x00000022145c723c */ /* 0x040fe8000004185c */
[----:B------:R-:W-:Y:S02]  /*8430*/  FADD.FTZ R0, R142, R0 ;  /* 0x000000008e007221 */ /* 0x000fe40000010000 */
[----:B------:R-:W2:Y:S02]  /*8440*/  LDSM.16.MT88.4 R32, [R200+0x2000] ;  /* 0x00200000c820783b */ /* 0x000ea40000004200 */
[C---:B------:R-:W-:Y:S07]  /*8450*/  HMMA.16816.F32.BF16 R96, R20.reuse, R36, R96 ;  /* 0x000000241460723c */ /* 0x040fee0000041860 */
[--C-:B------:R-:W-:Y:S01]  /*8460*/  FFMA.FTZ R36, R44, c[0x0][0x2d0], -R109.reuse ;  /* 0x0000b4002c247a23 */ /* 0x100fe2000001086d */
[C---:B------:R-:W-:Y:S03]  /*8470*/  HMMA.16816.F32.BF16 R100, R20.reuse, R38, R100 ;  /* 0x000000261464723c */ /* 0x040fe60000041864 */
[----:B------:R3:W4:Y:S05]  /*8480*/  MUFU.EX2 R127, R36 ;  /* 0x00000024007f7308 */ /* 0x00072a0000000800 */
[C---:B------:R-:W-:Y:S08]  /*8490*/  HMMA.16816.F32.BF16 R16, R20.reuse, R116, R16 ;  /* 0x000000741410723c */ /* 0x040ff00000041810 */
[----:B------:R-:W-:Y:S01]  /*84a0*/  HMMA.16816.F32.BF16 R104, R20, R118, R104 ;  /* 0x000000761468723c */ /* 0x000fe20000041868 */
[----:B------:R-:W-:Y:S06]  /*84b0*/  LDSM.16.MT88.4 R116, [R197+0x3000] ;  /* 0x00300000c574783b */ /* 0x000fec0000004200 */
[----:B------:R-:W-:Y:S02]  /*84c0*/  F2FP.BF16.PACK_AB R20, R148, R149 ;  /* 0x000000959414723e */ /* 0x000fe400000010ff */
[----:B------:R-:W-:Y:S01]  /*84d0*/  F2FP.BF16.PACK_AB R21, R146, R147 ;  /* 0x000000939215723e */ /* 0x000fe200000010ff */
[----:B---3--:R-:W-:Y:S02]  /*84e0*/  LDSM.16.MT88.4 R36, [R199+0x5800] ;  /* 0x00580000c724783b */ /* 0x008fe40000004200 */
[----:B------:R-:W-:Y:S01]  /*84f0*/  F2FP.BF16.PACK_AB R22, R144, R145 ;  /* 0x000000919016723e */ /* 0x000fe200000010ff */
[----:B----4-:R-:W-:Y:S01]  /*8500*/  FADD.FTZ R2, R127, R2 ;  /* 0x000000027f027221 */ /* 0x010fe20000010000 */
[----:B------:R-:W-:Y:S07]  /*8510*/  F2FP.BF16.PACK_AB R23, R142, R143 ;  /* 0x0000008f8e17723e */ /* 0x000fee00000010ff */
[C---:B-1----:R-:W-:Y:S08]  /*8520*/  HMMA.16816.F32.BF16 R4, R20.reuse, R24, R4 ;  /* 0x000000181404723c */ /* 0x042ff00000041804 */
[C---:B------:R-:W-:Y:S01]  /*8530*/  HMMA.16816.F32.BF16 R8, R20.reuse, R26, R8 ;  /* 0x0000001a1408723c */ /* 0x040fe20000041808 */
[----:B------:R-:W1:Y:S07]  /*8540*/  LDSM.16.MT88.4 R24, [R197+0x5800] ;  /* 0x00580000c518783b */ /* 0x000e6e0000004200 */
[C---:B------:R-:W-:Y:S08]  /*8550*/  HMMA.16816.F32.BF16 R60, R20.reuse, R120, R60 ;  /* 0x00000078143c723c */ /* 0x040ff0000004183c */
[C---:B------:R-:W-:Y:S08]  /*8560*/  HMMA.16816.F32.BF16 R64, R20.reuse, R122, R64 ;  /* 0x0000007a1440723c */ /* 0x040ff00000041840 */
[C---:B------:R-:W-:Y:S07]  /*8570*/  HMMA.16816.F32.BF16 R68, R20.reuse, R28, R68 ;  /* 0x0000001c1444723c */ /* 0x040fee0000041844 */
[--C-:B------:R-:W-:Y:S01]  /*8580*/  FFMA.FTZ R28, R45, c[0x0][0x2d0], -R109.reuse ;  /* 0x0000b4002d1c7a23 */ /* 0x100fe2000001086d */
[C---:B------:R-:W-:Y:S03]  /*8590*/  HMMA.16816.F32.BF16 R72, R20.reuse, R30, R72 ;  /* 0x0000001e1448723c */ /* 0x040fe60000041848 */
[----:B------:R3:W4:Y:S05]  /*85a0*/  MUFU.EX2 R126, R28 ;  /* 0x0000001c007e7308 */ /* 0x00072a0000000800 */
[C---:B--2---:R-:W-:Y:S07]  /*85b0*/  HMMA.16816.F32.BF16 R76, R20.reuse, R32, R76 ;  /* 0x00000020144c723c */ /* 0x044fee000004184c */
[--C-:B------:R-:W-:Y:S01]  /*85c0*/  FFMA.FTZ R32, R47, c[0x0][0x2d0], -R108.reuse ;  /* 0x0000b4002f207a23 */ /* 0x100fe2000001086c */
[C---:B------:R-:W-:Y:S03]  /*85d0*/  HMMA.16816.F32.BF16 R80, R20.reuse, R34, R80 ;  /* 0x000000221450723c */ /* 0x040fe60000041850 */
[----:B------:R2:W-:Y:S05]  /*85e0*/  MUFU.EX2 R124, R32 ;  /* 0x00000020007c7308 */ /* 0x0005ea0000000800 */
[C---:B-1----:R-:W-:Y:S04]  /*85f0*/  HMMA.16816.F32.BF16 R84, R20.reuse, R24, R84 ;  /* 0x000000181454723c */ /* 0x042fe80000041854 */
[----:B---3--:R-:W-:Y:S02]  /*8600*/  FFMA.FTZ R28, R46, c[0x0][0x2d0], -R108 ;  /* 0x0000b4002e1c7a23 */ /* 0x008fe4000001086c */
[----:B------:R-:W-:Y:S01]  /*8610*/  LDSM.16.MT88.4 R44, [R198+0x6000] ;  /* 0x00600000c62c783b */ /* 0x000fe20000004200 */
[--C-:B------:R-:W-:Y:S01]  /*8620*/  FFMA.FTZ R24, R49, c[0x0][0x2d0], -R109.reuse ;  /* 0x0000b40031187a23 */ /* 0x100fe2000001086d */
[C---:B------:R-:W-:Y:S01]  /*8630*/  HMMA.16816.F32.BF16 R88, R20.reuse, R26, R88 ;  /* 0x0000001a1458723c */ /* 0x040fe20000041858 */
[----:B------:R1:W3:Y:S03]  /*8640*/  MUFU.EX2 R125, R28 ;  /* 0x0000001c007d7308 */ /* 0x0002e60000000800 */
[----:B----4-:R-:W-:Y:S04]  /*8650*/  FADD.FTZ R2, R126, R2 ;  /* 0x000000027e027221 */ /* 0x010fe80000010000 */
[C---:B------:R-:W-:Y:S03]  /*8660*/  HMMA.16816.F32.BF16 R12, R20.reuse, R36, R12 ;  /* 0x00000024140c723c */ /* 0x040fe6000004180c */
[----:B------:R4:W-:Y:S01]  /*8670*/  MUFU.EX2 R140, R24 ;  /* 0x00000018008c7308 */ /* 0x0009e20000000800 */
[----:B--2---:R-:W-:Y:S01]  /*8680*/  LDSM.16.MT88.4 R32, [R200+0x5800] ;  /* 0x00580000c820783b */ /* 0x004fe20000004200 */
[----:B------:R-:W-:Y:S02]  /*8690*/  FADD.FTZ R2, R141, R2 ;  /* 0x000000028d027221 */ /* 0x000fe40000010000 */
[----:B------:R-:W-:Y:S01]  /*86a0*/  FFMA.FTZ R36, R51, c[0x0][0x2d0], -R108 ;  /* 0x0000b40033247a23 */ /* 0x000fe2000001086c */
[C---:B------:R-:W-:Y:S05]  /*86b0*/  HMMA.16816.F32.BF16 R92, R20.reuse, R38, R92 ;  /* 0x00000026145c723c */ /* 0x040fea000004185c */
[----:B------:R2:W-:Y:S01]  /*86c0*/  MUFU.EX2 R138, R36 ;  /* 0x00000024008a7308 */ /* 0x0005e20000000800 */
[----:B-1----:R-:W1:Y:S01]  /*86d0*/  LDSM.16.MT88.4 R28, [R198+0x5800] ;  /* 0x00580000c61c783b */ /* 0x002e620000004200 */
[----:B---3--:R-:W-:Y:S05]  /*86e0*/  FADD.FTZ R0, R125, R0 ;  /* 0x000000007d007221 */ /* 0x008fea0000010000 */
[----:B------:R-:W-:Y:S02]  /*86f0*/  FADD.FTZ R0, R124, R0 ;  /* 0x000000007c007221 */ /* 0x000fe40000010000 */
[----:B----4-:R-:W-:Y:S02]  /*8700*/  FFMA.FTZ R24, R50, c[0x0][0x2d0], -R108 ;  /* 0x0000b40032187a23 */ /* 0x010fe4000001086c */
[----:B------:R-:W-:Y:S01]  /*8710*/  MUFU.EX2 R50, R48 ;  /* 0x0000003000327308 */ /* 0x000fe20000000800 */
[----:B--2---:R-:W-:Y:S09]  /*8720*/  LDSM.16.MT88.4 R36, [R199+0x2800] ;  /* 0x00280000c724783b */ /* 0x004ff20000004200 */
[----:B------:R2:W3:Y:S01]  /*8730*/  MUFU.EX2 R139, R24 ;  /* 0x00000018008b7308 */ /* 0x0004e20000000800 */
[C---:B-1----:R-:W-:Y:S01]  /*8740*/  HMMA.16816.F32.BF16 R96, R20.reuse, R28, R96 ;  /* 0x0000001c1460723c */ /* 0x042fe20000041860 */
[----:B--2---:R-:W1:Y:S06]  /*8750*/  LDSM.16.MT88.4 R24, [R197+0x2800] ;  /* 0x00280000c518783b */ /* 0x004e6c0000004200 */
[--C-:B------:R-:W-:Y:S01]  /*8760*/  FFMA.FTZ R28, R52, c[0x0][0x2d0], -R109.reuse ;  /* 0x0000b400341c7a23 */ /* 0x100fe2000001086d */
[C---:B------:R-:W-:Y:S03]  /*8770*/  HMMA.16816.F32.BF16 R100, R20.reuse, R30, R100 ;  /* 0x0000001e1464723c */ /* 0x040fe60000041864 */
[----:B------:R2:W-:Y:S01]  /*8780*/  MUFU.EX2 R137, R28 ;  /* 0x0000001c00897308 */ /* 0x0005e20000000800 */
[----:B---3--:R-:W-:Y:S04]  /*8790*/  FADD.FTZ R0, R139, R0 ;  /* 0x000000008b007221 */ /* 0x008fe80000010000 */
[C---:B------:R-:W-:Y:S07]  /*87a0*/  HMMA.16816.F32.BF16 R16, R20.reuse, R32, R16 ;  /* 0x000000201410723c */ /* 0x040fee0000041810 */
[--C-:B------:R-:W-:Y:S01]  /*87b0*/  FFMA.FTZ R32, R53, c[0x0][0x2d0], -R109.reuse ;  /* 0x0000b40035207a23 */ /* 0x100fe2000001086d */
[----:B------:R-:W-:Y:S03]  /*87c0*/  HMMA.16816.F32.BF16 R104, R20, R34, R104 ;  /* 0x000000221468723c */ /* 0x000fe60000041868 */
[----:B------:R3:W4:Y:S04]  /*87d0*/  MUFU.EX2 R136, R32 ;  /* 0x0000002000887308 */ /* 0x0007280000000800 */
[----:B------:R-:W-:Y:S02]  /*87e0*/  F2FP.BF16.PACK_AB R20, R126, R127 ;  /* 0x0000007f7e14723e */ /* 0x000fe400000010ff */
[----:B------:R-:W-:Y:S01]  /*87f0*/  F2FP.BF16.PACK_AB R21, R124, R125 ;  /* 0x0000007d7c15723e */ /* 0x000fe200000010ff */
[----:B--2---:R-:W2:Y:S02]  /*8800*/  LDSM.16.MT88.4 R28, [R198+0x2800] ;  /* 0x00280000c61c783b */ /* 0x004ea40000004200 */
[----:B------:R-:W-:Y:S02]  /*8810*/  F2FP.BF16.PACK_AB R22, R140, R141 ;  /* 0x0000008d8c16723e */ /* 0x000fe400000010ff */
[----:B------:R-:W-:Y:S07]  /*8820*/  F2FP.BF16.PACK_AB R23, R138, R139 ;  /* 0x0000008b8a17723e */ /* 0x000fee00000010ff */
[C---:B-1----:R-:W-:Y:S01]  /*8830*/  HMMA.16816.F32.BF16 R4, R20.reuse, R24, R4 ;  /* 0x000000181404723c */ /* 0x042fe20000041804 */
[----:B---3--:R-:W1:Y:S06]  /*8840*/  LDSM.16.MT88.4 R32, [R200+0x2800] ;  /* 0x00280000c820783b */ /* 0x008e6c0000004200 */
[--C-:B------:R-:W-:Y:S01]  /*8850*/  FFMA.FTZ R24, R54, c[0x0][0x2d0], -R108.reuse ;  /* 0x0000b40036187a23 */ /* 0x100fe2000001086c */
[C---:B------:R-:W-:Y:S03]  /*8860*/  HMMA.16816.F32.BF16 R8, R20.reuse, R26, R8 ;  /* 0x0000001a1408723c */ /* 0x040fe60000041808 */
[----:B------:R3:W-:Y:S05]  /*8870*/  MUFU.EX2 R53, R24 ;  /* 0x0000001800357308 */ /* 0x0007ea0000000800 */
[C---:B------:R-:W-:Y:S07]  /*8880*/  HMMA.16816.F32.BF16 R60, R20.reuse, R36, R60 ;  /* 0x00000024143c723c */ /* 0x040fee000004183c */
[----:B------:R-:W-:Y:S01]  /*8890*/  FFMA.FTZ R36, R56, c[0x0][0x2d0], -R109 ;  /* 0x0000b40038247a23 */ /* 0x000fe2000001086d */
[C---:B------:R-:W-:Y:S03]  /*88a0*/  HMMA.16816.F32.BF16 R64, R20.reuse, R38, R64 ;  /* 0x000000261440723c */ /* 0x040fe60000041840 */
[----:B------:R5:W-:Y:S01]  /*88b0*/  MUFU.EX2 R51, R36 ;  /* 0x0000002400337308 */ /* 0x000be20000000800 */
[----:B------:R-:W-:Y:S04]  /*88c0*/  MOV R109, R3 ;  /* 0x00000003006d7202 */ /* 0x000fe80000000f00 */
[C---:B--2---:R-:W-:Y:S04]  /*88d0*/  HMMA.16816.F32.BF16 R68, R20.reuse, R28, R68 ;  /* 0x0000001c1444723c */ /* 0x044fe80000041844 */
[--C-:B---3--:R-:W-:Y:S03]  /*88e0*/  FFMA.FTZ R24, R55, c[0x0][0x2d0], -R108.reuse ;  /* 0x0000b40037187a23 */ /* 0x108fe6000001086c */
[--C-:B------:R-:W-:Y:S01]  /*88f0*/  FFMA.FTZ R28, R58, c[0x0][0x2d0], -R108.reuse ;  /* 0x0000b4003a1c7a23 */ /* 0x100fe2000001086c */
[C---:B------:R-:W-:Y:S01]  /*8900*/  HMMA.16816.F32.BF16 R72, R20.reuse, R30, R72 ;  /* 0x0000001e1448723c */ /* 0x040fe20000041848 */
[----:B------:R2:W3:Y:S03]  /*8910*/  MUFU.EX2 R52, R24 ;  /* 0x0000001800347308 */ /* 0x0004e60000000800 */
[----:B------:R-:W-:Y:S04]  /*8920*/  FFMA.FTZ R108, R59, c[0x0][0x2d0], -R108 ;  /* 0x0000b4003b6c7a23 */ /* 0x000fe8000001086c */
[C---:B-1----:R-:W-:Y:S01]  /*8930*/  HMMA.16816.F32.BF16 R76, R20.reuse, R32, R76 ;  /* 0x00000020144c723c */ /* 0x042fe2000004184c */
[----:B-----5:R-:W-:Y:S02]  /*8940*/  LDSM.16.MT88.4 R36, [R200+0x6000] ;  /* 0x00600000c824783b */ /* 0x020fe40000004200 */
[----:B------:R1:W-:Y:S05]  /*8950*/  MUFU.EX2 R49, R28 ;  /* 0x0000001c00317308 */ /* 0x0003ea0000000800 */
[C---:B------:R-:W-:Y:S01]  /*8960*/  HMMA.16816.F32.BF16 R80, R20.reuse, R34, R80 ;  /* 0x000000221450723c */ /* 0x040fe20000041850 */
[----:B------:R-:W-:Y:S04]  /*8970*/  LDSM.16.MT88.4 R32, [R198+0x3000] ;  /* 0x00300000c620783b */ /* 0x000fe80000004200 */
[----:B------:R-:W5:Y:S04]  /*8980*/  MUFU.EX2 R48, R108 ;  /* 0x0000006c00307308 */ /* 0x000f680000000800 */
[----:B--2---:R-:W2:Y:S08]  /*8990*/  LDSM.16.MT88.4 R24, [R197+0x6000] ;  /* 0x00600000c518783b */ /* 0x004eb00000004200 */
[----:B-1----:R-:W1:Y:S01]  /*89a0*/  LDSM.16.MT88.4 R28, [R199+0x3000] ;  /* 0x00300000c71c783b */ /* 0x002e620000004200 */
[C---:B--2---:R-:W-:Y:S08]  /*89b0*/  HMMA.16816.F32.BF16 R84, R20.reuse, R24, R84 ;  /* 0x000000181454723c */ /* 0x044ff00000041854 */
[C---:B------:R-:W-:Y:S01]  /*89c0*/  HMMA.16816.F32.BF16 R88, R20.reuse, R26, R88 ;  /* 0x0000001a1458723c */ /* 0x040fe20000041858 */
[----:B------:R-:W2:Y:S07]  /*89d0*/  LDSM.16.MT88.4 R24, [R200+0x3000] ;  /* 0x00300000c818783b */ /* 0x000eae0000004200 */
[C---:B------:R-:W-:Y:S08]  /*89e0*/  HMMA.16816.F32.BF16 R12, R20.reuse, R40, R12 ;  /* 0x00000028140c723c */ /* 0x040ff0000004180c */
[C---:B------:R-:W-:Y:S08]  /*89f0*/  HMMA.16816.F32.BF16 R92, R20.reuse, R42, R92 ;  /* 0x0000002a145c723c */ /* 0x040ff0000004185c */
[C---:B------:R-:W-:Y:S08]  /*8a00*/  HMMA.16816.F32.BF16 R96, R20.reuse, R44, R96 ;  /* 0x0000002c1460723c */ /* 0x040ff00000041860 */
[C---:B------:R-:W-:Y:S08]  /*8a10*/  HMMA.16816.F32.BF16 R100, R20.reuse, R46, R100 ;  /* 0x0000002e1464723c */ /* 0x040ff00000041864 */
[C---:B------:R-:W-:Y:S08]  /*8a20*/  HMMA.16816.F32.BF16 R16, R20.reuse, R36, R16 ;  /* 0x000000241410723c */ /* 0x040ff00000041810 */
[----:B------:R-:W-:Y:S07]  /*8a30*/  HMMA.16816.F32.BF16 R104, R20, R38, R104 ;  /* 0x000000261468723c */ /* 0x000fee0000041868 */
[----:B----4-:R-:W-:Y:S02]  /*8a40*/  F2FP.BF16.PACK_AB R20, R136, R137 ;  /* 0x000000898814723e */ /* 0x010fe400000010ff */
[----:B---3--:R-:W-:Y:S03]  /*8a50*/  F2FP.BF16.PACK_AB R21, R52, R53 ;  /* 0x000000353415723e */ /* 0x008fe600000010ff */
[----:B------:R-:W-:Y:S02]  /*8a60*/  F2FP.BF16.PACK_AB R22, R50, R51 ;  /* 0x000000333216723e */ /* 0x000fe400000010ff */
[----:B-----5:R-:W-:Y:S07]  /*8a70*/  F2FP.BF16.PACK_AB R23, R48, R49 ;  /* 0x000000313017723e */ /* 0x020fee00000010ff */
[C---:B------:R-:W-:Y:S01]  /*8a80*/  HMMA.16816.F32.BF16 R112, R20.reuse, R116, R4 ;  /* 0x000000741470723c */ /* 0x040fe20000041804 */
[----:B------:R-:W3:Y:S07]  /*8a90*/  LDSM.16.MT88.4 R4, [R197+0x6800] ;  /* 0x00680000c504783b */ /* 0x000eee0000004200 */
[C---:B------:R-:W-:Y:S01]  /*8aa0*/  HMMA.16816.F32.BF16 R116, R20.reuse, R118, R8 ;  /* 0x000000761474723c */ /* 0x040fe20000041808 */
[----:B------:R-:W4:Y:S07]  /*8ab0*/  LDSM.16.MT88.4 R8, [R199+0x6800] ;  /* 0x00680000c708783b */ /* 0x000f2e0000004200 */
[C---:B-1----:R-:W-:Y:S08]  /*8ac0*/  HMMA.16816.F32.BF16 R60, R20.reuse, R28, R60 ;  /* 0x0000001c143c723c */ /* 0x042ff0000004183c */
[C---:B------:R-:W-:Y:S08]  /*8ad0*/  HMMA.16816.F32.BF16 R64, R20.reuse, R30, R64 ;  /* 0x0000001e1440723c */ /* 0x040ff00000041840 */
[C---:B------:R-:W-:Y:S08]  /*8ae0*/  HMMA.16816.F32.BF16 R68, R20.reuse, R32, R68 ;  /* 0x000000201444723c */ /* 0x040ff00000041844 */
[C---:B------:R-:W-:Y:S08]  /*8af0*/  HMMA.16816.F32.BF16 R72, R20.reuse, R34, R72 ;  /* 0x000000221448723c */ /* 0x040ff00000041848 */
[C---:B--2---:R-:W-:Y:S08]  /*8b00*/  HMMA.16816.F32.BF16 R76, R20.reuse, R24, R76 ;  /* 0x00000018144c723c */ /* 0x044ff0000004184c */
[C---:B------:R-:W-:Y:S01]  /*8b10*/  HMMA.16816.F32.BF16 R80, R20.reuse, R26, R80 ;  /* 0x0000001a1450723c */ /* 0x040fe20000041850 */
[----:B------:R-:W1:Y:S07]  /*8b20*/  LDSM.16.MT88.4 R24, [R198+0x6800] ;  /* 0x00680000c618783b */ /* 0x000e6e0000004200 */
[C---:B---3--:R-:W-:Y:S08]  /*8b30*/  HMMA.16816.F32.BF16 R84, R20.reuse, R4, R84 ;  /* 0x000000041454723c */ /* 0x048ff00000041854 */
[C---:B------:R-:W-:Y:S01]  /*8b40*/  HMMA.16816.F32.BF16 R88, R20.reuse, R6, R88 ;  /* 0x000000061458723c */ /* 0x040fe20000041858 */
[----:B------:R-:W2:Y:S07]  /*8b50*/  LDSM.16.MT88.4 R4, [R200+0x6800] ;  /* 0x00680000c804783b */ /* 0x000eae0000004200 */
[C---:B----4-:R-:W-:Y:S08]  /*8b60*/  HMMA.16816.F32.BF16 R120, R20.reuse, R8, R12 ;  /* 0x000000081478723c */ /* 0x050ff0000004180c */
[C---:B------:R-:W-:Y:S08]  /*8b70*/  HMMA.16816.F32.BF16 R92, R20.reuse, R10, R92 ;  /* 0x0000000a145c723c */ /* 0x040ff0000004185c */
[C---:B-1----:R-:W-:Y:S08]  /*8b80*/  HMMA.16816.F32.BF16 R96, R20.reuse, R24, R96 ;  /* 0x000000181460723c */ /* 0x042ff00000041860 */
[C---:B------:R-:W-:Y:S08]  /*8b90*/  HMMA.16816.F32.BF16 R100, R20.reuse, R26, R100 ;  /* 0x0000001a1464723c */ /* 0x040ff00000041864 */
[C---:B--2---:R-:W-:Y:S07]  /*8ba0*/  HMMA.16816.F32.BF16 R124, R20.reuse, R4, R16 ;  /* 0x00000004147c723c */ /* 0x044fee0000041810 */
        /* <DEDUP_REMOVED lines=10> */
[----:B------:R-:W-:Y:S01]  /*8c50*/  FADD.FTZ R227, R48, R0 ;  /* 0x0000000030e37221 */ /* 0x000fe20000010000 */
[----:B------:R-:W-:-:S05]  /*8c60*/  @P0 BRA `(.L_x_144) ;  /* 0xffffcf2000000947 */ /* 0x000fca000383ffff */
.L_x_141:
[----:B------:R-:W-:Y:S05]  /*8c70*/  BRA.DIV ~URZ, `(.L_x_145) ;  /* 0x00003f027f007947 */ /* 0x000fea000b800000 */
[----:B------:R-:W1:Y:S04]  /*8c80*/  SHFL.BFLY PT, R0, R226, 0x2, 0x1f ;  /* 0x0c401f00e2007f89 */ /* 0x000e6800000e0000 */
[----:B------:R-:W2:Y:S01]  /*8c90*/  SHFL.BFLY PT, R3, R227, 0x2, 0x1f ;  /* 0x0c401f00e3037f89 */ /* 0x000ea200000e0000 */
[----:B-1----:R-:W-:-:S02]  /*8ca0*/  FADD.FTZ R0, R0, R226 ;  /* 0x000000e200007221 */ /* 0x002fc40000010000 */
[----:B--2---:R-:W-:-:S03]  /*8cb0*/  FADD.FTZ R3, R3, R227 ;  /* 0x000000e303037221 */ /* 0x004fc60000010000 */
[----:B------:R-:W1:Y:S04]  /*8cc0*/  SHFL.BFLY PT, R2, R0, 0x1, 0x1f ;  /* 0x0c201f0000027f89 */ /* 0x000e6800000e0000 */
[----:B------:R2:W3:Y:S01]  /*8cd0*/  SHFL.BFLY PT, R4, R3, 0x1, 0x1f ;  /* 0x0c201f0003047f89 */ /* 0x0004e200000e0000 */
[----:B-1----:R-:W-:-:S05]  /*8ce0*/  FADD.FTZ R0, R0, R2 ;  /* 0x0000000200007221 */ /* 0x002fca0000010000 */
.L_x_208:
[----:B------:R-:W-:Y:S01]  /*8cf0*/  FSETP.NE.FTZ.AND P1, PT, R0, RZ, PT ;  /* 0x000000ff0000720b */ /* 0x000fe20003f35000 */
[----:B--23--:R-:W-:Y:S01]  /*8d00*/  FADD.FTZ R3, R4, R3 ;  /* 0x0000000304037221 */ /* 0x00cfe20000010000 */
[----:B------:R-:W-:Y:S02]  /*8d10*/  MOV R2, RZ ;  /* 0x000000ff00027202 */ /* 0x000fe40000000f00 */
[----:B------:R-:W-:Y:S02]  /*8d20*/  MOV R21, 0xff800000 ;  /* 0xff80000000157802 */ /* 0x000fe40000000f00 */
[----:B------:R-:W-:-:S02]  /*8d30*/  FSETP.NE.FTZ.AND P0, PT, R3, RZ, PT ;  /* 0x000000ff0300720b */ /* 0x000fc40003f15000 */
        /* <DEDUP_REMOVED lines=80> */
.L_x_138:
[----:B------:R-:W2:Y:S01]  /*9240*/  S2R R2, SR_TID.X ;  /* 0x0000000000027919 */ /* 0x000ea20000002100 */
[----:B------:R-:W-:Y:S01]  /*9250*/  BSSY B0, `(.L_x_146) ;  /* 0x0000010000007945 */ /* 0x000fe20003800000 */
[----:B--2---:R-:W-:-:S13]  /*9260*/  LOP3.LUT P0, RZ, R2, 0xff, RZ, 0xc0, !PT ;  /* 0x000000ff02ff7812 */ /* 0x004fda000780c0ff */
[----:B------:R-:W-:Y:S05]  /*9270*/  @P0 BRA `(.L_x_147) ;  /* 0x000000d000000947 */ /* 0x000fea0003800000 */
[----:B------:R-:W2:Y:S01]  /*9280*/  S2R R4, SR_LANEID ;  /* 0x0000000000047919 */ /* 0x000ea20000000000 */
[----:B------:R-:W-:Y:S01]  /*9290*/  VOTEU.ANY UR4, UPT, PT ;  /* 0x0000000000047886 */ /* 0x000fe200038e0100 */
[----:B-1----:R-:W-:Y:S01]  /*92a0*/  IMAD.MOV.U32 R5, RZ, RZ, c[0x0][0x564] ;  /* 0x00015900ff057624 */ /* 0x002fe200078e00ff */
[----:B------:R-:W2:Y:S08]  /*92b0*/  FLO.U32 R3, UR4 ;  /* 0x0000000400037d00 */ /* 0x000eb000080e0000 */
[----:B------:R-:W1:Y:S01]  /*92c0*/  POPC R2, UR4 ;  /* 0x0000000400027d09 */ /* 0x000e620008000000 */
[----:B--2---:R-:W-:Y:S01]  /*92d0*/  ISETP.EQ.U32.AND P0, PT, R3, R4, PT ;  /* 0x000000040300720c */ /* 0x004fe20003f02070 */
[----:B------:R-:W-:-:S12]  /*92e0*/  IMAD.MOV.U32 R4, RZ, RZ, c[0x0][0x560] ;  /* 0x00015800ff047624 */ /* 0x000fd800078e00ff */
[----:B-1----:R1:W2:Y:S04]  /*92f0*/  @P0 ATOMG.E.ADD.STRONG.GPU PT, R2, [R4.64], R2 ;  /* 0x00000002040209a8 */ /* 0x0022a800081ee1c6 */
[----:B-1----:R-:W1:Y:S04]  /*9300*/  S2R R4, SR_LTMASK ;  /* 0x0000000000047919 */ /* 0x002e680000003900 */
[----:B--2---:R1:W2:Y:S02]  /*9310*/  SHFL.IDX PT, R3, R2, R3, 0x1f ;  /* 0x00001f0302037589 */ /* 0x0042a400000e0000 */
[----:B-1----:R-:W-:-:S06]  /*9320*/  LOP3.LUT R2, R4, UR4, RZ, 0xc0, !PT ;  /* 0x0000000404027c12 */ /* 0x002fcc000f8ec0ff */
[----:B------:R-:W2:Y:S02]  /*9330*/  POPC R2, R2 ;  /* 0x0000000200027309 */ /* 0x000ea40000000000 */
[----:B--2---:R-:W-:-:S06]  /*9340*/  IADD3 R236, R3, c[0x0][0xc], R2 ;  /* 0x0000030003ec7a10 */ /* 0x004fcc0007ffe002 */
.L_x_147:
[----:B------:R-:W-:Y:S05]  /*9350*/  BSYNC B0 ;  /* 0x0000000000007941 */ /* 0x000fea0003800000 */
.L_x_146:
[----:B------:R-:W-:Y:S01]  /*9360*/  PRMT R0, R0, 0x9910, RZ ;  /* 0x0000991000007816 */ /* 0x000fe200000000ff */
[----:B------:R-:W-:Y:S01]  /*9370*/  BSSY B1, `(.L_x_148) ;  /* 0x000028e000017945 */ /* 0x000fe20003800000 */
[----:B------:R-:W-:Y:S01]  /*9380*/  IMAD.MOV.U32 R94, RZ, RZ, R236 ;  /* 0x000000ffff5e7224 */ /* 0x000fe200078e00ec */
[----:B------:R-:W-:Y:S02]  /*9390*/  SHF.R.S32.HI R7, RZ, 0x1f, R235 ;  /* 0x0000001fff077819 */ /* 0x000fe400000114eb */
[----:B------:R-:W-:Y:S02]  /*93a0*/  ISETP.NE.AND P0, PT, R0, RZ, PT ;  /* 0x000000ff0000720c */ /* 0x000fe40003f05270 */
[----:B------:R-:W-:Y:S02]  /*93b0*/  SHF.R.S32.HI R40, RZ, 0x1f, R228 ;  /* 0x0000001fff287819 */ /* 0x000fe400000114e4 */
[----:B------:R-:W-:-:S09]  /*93c0*/  SHF.R.S32.HI R41, RZ, 0x1f, R231 ;  /* 0x0000001fff297819 */ /* 0x000fd200000114e7 */
[----:B------:R-:W-:Y:S05]  /*93d0*/  @!P0 BRA `(.L_x_149) ;  /* 0x00001d9000008947 */ /* 0x000fea0003800000 */
[----:B------:R-:W2:Y:S04]  /*93e0*/  LDL R13, [R1+0x8] ;  /* 0x00000800010d7983 */ /* 0x000ea80000100800 */
[----:B------:R-:W3:Y:S04]  /*93f0*/  LDL R12, [R1+0xc] ;  /* 0x00000c00010c7983 */ /* 0x000ee80000100800 */
[----:B------:R-:W4:Y:S04]  /*9400*/  LDL R8, [R1+0x14] ;  /* 0x0000140001087983 */ /* 0x000f280000100800 */
[----:B------:R-:W4:Y:S04]  /*9410*/  LDL R11, [R1+0x10] ;  /* 0x00001000010b7983 */ /* 0x000f280000100800 */
[----:B------:R-:W4:Y:S04]  /*9420*/  LDL R10, [R1+0x24] ;  /* 0x00002400010a7983 */ /* 0x000f280000100800 */
[----:B------:R-:W4:Y:S04]  /*9430*/  LDL R6, [R1+0x1c] ;  /* 0x00001c0001067983 */ /* 0x000f280000100800 */
[----:B-1----:R-:W4:Y:S04]  /*9440*/  LDL R5, [R1+0x20] ;  /* 0x0000200001057983 */ /* 0x002f280000100800 */
[----:B------:R-:W4:Y:S01]  /*9450*/  LDL R9, [R1+0x18] ;  /* 0x0000180001097983 */ /* 0x000f220000100800 */
[----:B------:R-:W-:Y:S01]  /*9460*/  WARPSYNC 0xffffffff ;  /* 0xffffffff00007948 */ /* 0x000fe20003800000 */
[----:B------:R-:W-:-:S02]  /*9470*/  F2FP.BF16.PACK_AB R0, R113, R112 ;  /* 0x000000707100723e */ /* 0x000fc400000010ff */
[----:B------:R-:W-:Y:S01]  /*9480*/  BAR.SYNC.DEFER_BLOCKING 0x1, 0x100 ;  /* 0x0044000000007b1d */ /* 0x000fe20000010000 */
[----:B------:R-:W-:Y:S02]  /*9490*/  F2FP.BF16.PACK_AB R2, R101, R100 ;  /* 0x000000646502723e */ /* 0x000fe400000010ff */
[----:B------:R-:W-:Y:S02]  /*94a0*/  F2FP.BF16.PACK_AB R3, R49, R48 ;  /* 0x000000303103723e */ /* 0x000fe400000010ff */
[----:B------:R-:W-:Y:S02]  /*94b0*/  F2FP.BF16.PACK_AB R4, R61, R60 ;  /* 0x0000003c3d04723e */ /* 0x000fe400000010ff */
[----:B------:R-:W-:-:S04]  /*94c0*/  ISETP.NE.U32.AND P1, PT, RZ, c[0x0][0x500], PT ;  /* 0x00014000ff007a0c */ /* 0x000fc80003f25070 */
[----:B------:R-:W-:Y:S01]  /*94d0*/  ISETP.NE.AND.EX P1, PT, RZ, c[0x0][0x504], PT, P1 ;  /* 0x00014100ff007a0c */ /* 0x000fe20003f25310 */
[----:B--2---:R1:W-:Y:S04]  /*94e0*/  STS [R13], R0 ;  /* 0x000000000d007388 */ /* 0x0043e80000000800 */
[----:B------:R2:W-:Y:S04]  /*94f0*/  STS [R13+0x400], R2 ;  /* 0x000400020d007388 */ /* 0x0005e80000000800 */
[----:B---3--:R3:W-:Y:S01]  /*9500*/  STS [R12], R3 ;  /* 0x000000030c007388 */ /* 0x0087e20000000800 */
[----:B-1----:R-:W-:-:S02]  /*9510*/  F2FP.BF16.PACK_AB R0, R93, R92 ;  /* 0x0000005c5d00723e */ /* 0x002fc400000010ff */
[----:B--2---:R-:W-:-:S03]  /*9520*/  F2FP.BF16.PACK_AB R2, R51, R50 ;  /* 0x000000323302723e */ /* 0x004fc600000010ff */
[----:B------:R1:W-:Y:S01]  /*9530*/  STS [R12+0x400], R0 ;  /* 0x000400000c007388 */ /* 0x0003e20000000800 */
[----:B---3--:R-:W-:-:S03]  /*9540*/  F2FP.BF16.PACK_AB R3, R81, R80 ;  /* 0x000000505103723e */ /* 0x008fc600000010ff */
[----:B----4-:R2:W-:Y:S04]  /*9550*/  STS [R8], R2 ;  /* 0x0000000208007388 */ /* 0x0105e80000000800 */
[----:B------:R3:W-:Y:S01]  /*9560*/  STS [R8+0x400], R3 ;  /* 0x0004000308007388 */ /* 0x0007e20000000800 */
[----:B-1----:R-:W-:Y:S02]  /*9570*/  F2FP.BF16.PACK_AB R0, R53, R52 ;  /* 0x000000343500723e */ /* 0x002fe400000010ff */
[----:B--2---:R-:W-:-:S03]  /*9580*/  F2FP.BF16.PACK_AB R2, R119, R118 ;  /* 0x000000767702723e */ /* 0x004fc600000010ff */
[----:B------:R1:W-:Y:S01]  /*9590*/  STS [R11], R0 ;  /* 0x000000000b007388 */ /* 0x0003e20000000800 */
[----:B---3--:R-:W-:-:S03]  /*95a0*/  F2FP.BF16.PACK_AB R3, R55, R54 ;  /* 0x000000363703723e */ /* 0x008fc600000010ff */
[----:B------:R2:W-:Y:S04]  /*95b0*/  STS [R11+0x400], R2 ;  /* 0x000400020b007388 */ /* 0x0005e80000000800 */
[----:B------:R3:W-:Y:S01]  /*95c0*/  STS [R10], R3 ;  /* 0x000000030a007388 */ /* 0x0007e20000000800 */
[----:B-1----:R-:W-:Y:S02]  /*95d0*/  F2FP.BF16.PACK_AB R0, R117, R116 ;  /* 0x000000747500723e */ /* 0x002fe400000010ff */
[----:B--2---:R-:W-:-:S03]  /*95e0*/  F2FP.BF16.PACK_AB R2, R57, R56 ;  /* 0x000000383902723e */ /* 0x004fc600000010ff */
[----:B------:R1:W-:Y:S01]  /*95f0*/  STS [R10+0x400], R0 ;  /* 0x000400000a007388 */ /* 0x0003e20000000800 */
[----:B---3--:R-:W-:-:S03]  /*9600*/  F2FP.BF16.PACK_AB R3, R115, R114 ;  /* 0x000000727303723e */ /* 0x008fc600000010ff */
[----:B------:R2:W-:Y:S04]  /*9610*/  STS [R6], R2 ;  /* 0x0000000206007388 */ /* 0x0005e80000000800 */
        /* <DEDUP_REMOVED lines=11> */
[----:B------:R2:W-:Y:S04]  /*96d0*/  STS [R13+0x4000], R3 ;  /* 0x004000030d007388 */ /* 0x0005e80000000800 */
[----:B------:R3:W-:Y:S04]  /*96e0*/  STS [R13+0x4400], R4 ;  /* 0x004400040d007388 */ /* 0x0007e80000000800 */
[----:B------:R4:W-:Y:S01]  /*96f0*/  STS [R12+0x4000], R2 ;  /* 0x004000020c007388 */ /* 0x0009e20000000800 */
[----:B-1----:R-:W-:Y:S02]  /*9700*/  F2FP.BF16.PACK_AB R0, R91, R90 ;  /* 0x0000005a5b00723e */ /* 0x002fe400000010ff */
[----:B--2---:R-:W-:-:S03]  /*9710*/  F2FP.BF16.PACK_AB R3, R87, R86 ;  /* 0x000000565703723e */ /* 0x004fc600000010ff */
[----:B------:R1:W-:Y:S01]  /*9720*/  STS [R12+0x4400], R0 ;  /* 0x004400000c007388 */ /* 0x0003e20000000800 */
[----:B---3--:R-:W-:Y:S02]  /*9730*/  F2FP.BF16.PACK_AB R4, R69, R68 ;  /* 0x000000444504723e */ /* 0x008fe400000010ff */
[----:B----4-:R-:W-:-:S03]  /*9740*/  F2FP.BF16.PACK_AB R2, R73, R72 ;  /* 0x000000484902723e */ /* 0x010fc600000010ff */
[----:B------:R-:W-:Y:S04]  /*9750*/  STS [R8+0x4000], R4 ;  /* 0x0040000408007388 */ /* 0x000fe80000000800 */
[----:B------:R2:W-:Y:S04]  /*9760*/  STS [R8+0x4400], R3 ;  /* 0x0044000308007388 */ /* 0x0005e80000000800 */
[----:B------:R3:W-:Y:S01]  /*9770*/  STS [R11+0x4000], R2 ;  /* 0x004000020b007388 */ /* 0x0007e20000000800 */
[----:B-1----:R-:W-:-:S05]  /*9780*/  F2FP.BF16.PACK_AB R0, R83, R82 ;  /* 0x000000525300723e */ /* 0x002fca00000010ff */
[----:B------:R1:W-:Y:S01]  /*9790*/  STS [R11+0x4400], R0 ;  /* 0x004400000b007388 */ /* 0x0003e20000000800 */
[----:B--2---:R-:W-:Y:S01]  /*97a0*/  F2FP.BF16.PACK_AB R3, R97, R96 ;  /* 0x000000606103723e */ /* 0x004fe200000010ff */
[----:B------:R-:W-:Y:S02]  /*97b0*/  IMAD.MOV.U32 R4, RZ, RZ, 0x4 ;  /* 0x00000004ff047424 */ /* 0x000fe400078e00ff */
[----:B------:R-:W2:Y:S01]  /*97c0*/  LDL.LU R8, [R1] ;  /* 0x0000000001087983 */ /* 0x000ea20000300800 */
[----:B------:R-:W-:Y:S01]  /*97d0*/  ISETP.NE.U32.AND P2, PT, RZ, c[0x0][0x508], PT ;  /* 0x00014200ff007a0c */ /* 0x000fe20003f45070 */
[----:B------:R-:W-:Y:S01]  /*97e0*/  IMAD.MOV.U32 R14, RZ, RZ, c[0x0][0x388] ;  /* 0x0000e200ff0e7624 */ /* 0x000fe200078e00ff */
[----:B---3--:R-:W-:Y:S01]  /*97f0*/  F2FP.BF16.PACK_AB R2, R79, R78 ;  /* 0x0000004e4f02723e */ /* 0x008fe200000010ff */
[----:B------:R3:W-:Y:S01]  /*9800*/  STS [R10+0x4000], R3 ;  /* 0x004000030a007388 */ /* 0x0007e20000000800 */
[----:B------:R-:W-:-:S03]  /*9810*/  ISETP.NE.AND.EX P2, PT, RZ, c[0x0][0x50c], PT, P2 ;  /* 0x00014300ff007a0c */ /* 0x000fc60003f45320 */
[----:B------:R4:W-:Y:S01]  /*9820*/  STS [R10+0x4400], R2 ;  /* 0x004400020a007388 */ /* 0x0009e20000000800 */
[----:B-1----:R-:W-:-:S05]  /*9830*/  F2FP.BF16.PACK_AB R0, R89, R88 ;  /* 0x000000585900723e */ /* 0x002fca00000010ff */
[----:B------:R1:W-:Y:S01]  /*9840*/  STS [R6+0x4000], R0 ;  /* 0x0040000006007388 */ /* 0x0003e20000000800 */
[----:B---3--:R-:W-:Y:S02]  /*9850*/  F2FP.BF16.PACK_AB R3, R71, R70 ;  /* 0x000000464703723e */ /* 0x008fe400000010ff */
[----:B----4-:R-:W-:-:S03]  /*9860*/  F2FP.BF16.PACK_AB R2, R77, R76 ;  /* 0x0000004c4d02723e */ /* 0x010fc600000010ff */
[----:B------:R3:W-:Y:S04]  /*9870*/  STS [R6+0x4400], R3 ;  /* 0x0044000306007388 */ /* 0x0007e80000000800 */
[----:B------:R4:W-:Y:S01]  /*9880*/  STS [R5+0x4000], R2 ;  /* 0x0040000205007388 */ /* 0x0009e20000000800 */
[----:B-1----:R-:W-:-:S05]  /*9890*/  F2FP.BF16.PACK_AB R0, R67, R66 ;  /* 0x000000424300723e */ /* 0x002fca00000010ff */
[----:B------:R1:W-:Y:S01]  /*98a0*/  STS [R5+0x4400], R0 ;  /* 0x0044000005007388 */ /* 0x0003e20000000800 */
[----:B---3--:R-:W-:Y:S02]  /*98b0*/  F2FP.BF16.PACK_AB R3, R45, R44 ;  /* 0x0000002c2d03723e */ /* 0x008fe400000010ff */
[----:B------:R-:W-:Y:S02]  /*98c0*/  F2FP.BF16.PACK_AB R6, R47, R46 ;  /* 0x0000002e2f06723e */ /* 0x000fe400000010ff */
[----:B----4-:R-:W-:Y:S01]  /*98d0*/  @P2 LEA R2, P0, R235, c[0x0][0x508], 0x2 ;  /* 0x00014200eb022a11 */ /* 0x010fe200078010ff */
[----:B------:R3:W-:Y:S04]  /*98e0*/  STS [R9+0x4000], R3 ;  /* 0x0040000309007388 */ /* 0x0007e80000000800 */
[----:B------:R4:W-:Y:S01]  /*98f0*/  STS [R9+0x4400], R6 ;  /* 0x0044000609007388 */ /* 0x0009e20000000800 */
[----:B-1----:R-:W-:-:S02]  /*9900*/  IMAD.MOV.U32 R0, RZ, RZ, RZ ;  /* 0x000000ffff007224 */ /* 0x002fc400078e00ff */
[C---:B------:R-:W-:Y:S01]  /*9910*/  IMAD.WIDE R4, R235.reuse, R4, c[0x0][0x500] ;  /* 0x00014000eb047625 */ /* 0x040fe200078e0204 */
[----:B------:R-:W-:Y:S01]  /*9920*/  BAR.SYNC.DEFER_BLOCKING 0x1, 0x100 ;  /* 0x0044000000007b1d */ /* 0x000fe20000010000 */
[----:B---3--:R-:W-:-:S05]  /*9930*/  @P2 LEA.HI.X R3, R235, c[0x0][0x50c], R7, 0x2, P0 ;  /* 0x00014300eb032a11 */ /* 0x008fca00000f1407 */
[----:B------:R4:W5:Y:S04]  /*9940*/  @P1 LDG.E R0, [R4.64] ;  /* 0x0000000604001981 */ /* 0x000968000c1e1900 */
[----:B------:R1:W5:Y:S01]  /*9950*/  @P2 LDG.E R14, [R2.64] ;  /* 0x00000006020e2981 */ /* 0x000362000c1e1900 */
[----:B--2---:R-:W-:-:S04]  /*9960*/  ISETP.NE.AND P0, PT, R8, RZ, PT ;  /* 0x000000ff0800720c */ /* 0x004fc80003f05270 */
[----:B-1----:R-:W-:Y:S01]  /*9970*/  SEL R3, R8, c[0x0][0x3d4], P0 ;  /* 0x0000f50008037a07 */ /* 0x002fe20000000000 */
[----:B------:R-:W-:Y:S05]  /*9980*/  @P2 BRA `(.L_x_150) ;  /* 0x0000004000002947 */ /* 0x000fea0003800000 */
[----:B----4-:R-:W-:Y:S05]  /*9990*/  @!P1 BRA `(.L_x_150) ;  /* 0x0000003000009947 */ /* 0x010fea0003800000 */
[----:B------:R1:W2:Y:S04]  /*99a0*/  LDG.E R2, [R4.64] ;  /* 0x0000000604027981 */ /* 0x0002a8000c1e1900 */
[----:B-1----:R-:W2:Y:S02]  /*99b0*/  LDG.E R4, [R4.64+0x4] ;  /* 0x0000040604047981 */ /* 0x002ea4000c1e1900 */
[----:B--2--5:R-:W-:Y:S02]  /*99c0*/  IADD3 R14, -R2, R4, RZ ;  /* 0x00000004020e7210 */ /* 0x024fe40007ffe1ff */
.L_x_150:
[----:B----4-:R-:W2:Y:S04]  /*99d0*/  LDL R6, [R1+0x30] ;  /* 0x0000300001067983 */ /* 0x010ea80000100800 */
[----:B------:R-:W3:Y:S01]  /*99e0*/  LDL R15, [R1+0x4] ;  /* 0x00000400010f7983 */ /* 0x000ee20000100800 */
[----:B------:R-:W-:Y:S01]  /*99f0*/  IMAD.MOV.U32 R9, RZ, RZ, 0x368 ;  /* 0x00000368ff097424 */ /* 0x000fe200078e00ff */
[----:B------:R-:W-:Y:S01]  /*9a00*/  ISETP.GT.AND P3, PT, R3, 0x1, PT ;  /* 0x000000010300780c */ /* 0x000fe20003f64270 */
[----:B------:R-:W-:Y:S01]  /*9a10*/  IMAD.MOV.U32 R2, RZ, RZ, c[0x0][0x4e8] ;  /* 0x00013a00ff027624 */ /* 0x000fe200078e00ff */
[----:B------:R-:W4:Y:S01]  /*9a20*/  LDL R22, [R1+0x2c] ;  /* 0x00002c0001167983 */ /* 0x000f220000100800 */
[----:B------:R-:W-:-:S02]  /*9a30*/  ISETP.NE.U32.AND P0, PT, RZ, c[0x0][0x500], PT ;  /* 0x00014000ff007a0c */ /* 0x000fc40003f05070 */
[----:B------:R-:W-:Y:S02]  /*9a40*/  SEL R9, R9, 0x328, P3 ;  /* 0x0000032809097807 */ /* 0x000fe40001800000 */
[----:B------:R-:W-:Y:S02]  /*9a50*/  ISETP.NE.AND.EX P0, PT, RZ, c[0x0][0x504], PT, P0 ;  /* 0x00014100ff007a0c */ /* 0x000fe40003f05300 */
[----:B------:R-:W1:Y:S01]  /*9a60*/  LDC.64 R4, c[0x0][R9+0x170] ;  /* 0x00005c0009047b82 */ /* 0x000e620000000a00 */
[----:B------:R-:W-:Y:S02]  /*9a70*/  ISETP.NE.AND P2, PT, R2, 0x1, PT ;  /* 0x000000010200780c */ /* 0x000fe40003f45270 */
[----:B------:R-:W-:Y:S02]  /*9a80*/  SEL R8, R235, RZ, !P0 ;  /* 0x000000ffeb087207 */ /* 0x000fe40004000000 */
[----:B------:R-:W-:-:S03]  /*9a90*/  SEL R3, R7, RZ, !P0 ;  /* 0x000000ff07037207 */ /* 0x000fc60004000000 */
[----:B------:R-:W1:Y:S08]  /*9aa0*/  LDC.64 R12, c[0x0][R9+0x168] ;  /* 0x00005a00090c7b82 */ /* 0x000e700000000a00 */
[----:B------:R2:W2:Y:S08]  /*9ab0*/  LDC.64 R16, c[0x0][R9+0x178] ;  /* 0x00005e0009107b82 */ /* 0x0004b00000000a00 */
[----:B------:R2:W2:Y:S01]  /*9ac0*/  LDC.64 R18, c[0x0][R9+0x160] ;  /* 0x0000580009127b82 */ /* 0x0004a20000000a00 */
[----:B------:R-:W1:Y:S02]  /*9ad0*/  S2R R23, SR_TID.X ;  /* 0x0000000000177919 */ /* 0x000e640000002100 */
[----:B-1----:R-:W-:-:S04]  /*9ae0*/  IMAD R2, R5, R8, RZ ;  /* 0x0000000805027224 */ /* 0x002fc800078e02ff */
[C---:B------:R-:W-:Y:S02]  /*9af0*/  IMAD R11, R4.reuse, R3, R2 ;  /* 0x00000003040b7224 */ /* 0x040fe400078e0202 */
[----:B------:R-:W-:-:S04]  /*9b00*/  IMAD.WIDE.U32 R4, R4, R8, RZ ;  /* 0x0000000804047225 */ /* 0x000fc800078e00ff */
[-C--:B------:R-:W-:Y:S02]  /*9b10*/  IMAD R10, R13, R245.reuse, RZ ;  /* 0x000000f50d0a7224 */ /* 0x080fe400078e02ff */
[----:B--2---:R-:W-:Y:S02]  /*9b20*/  IMAD R9, R237, 0x80, R6 ;  /* 0x00000080ed097824 */ /* 0x004fe400078e0206 */
[----:B------:R-:W-:-:S04]  /*9b30*/  IMAD.WIDE.U32 R6, R12, R245, RZ ;  /* 0x000000f50c067225 */ /* 0x000fc800078e00ff */
[----:B------:R-:W-:-:S04]  /*9b40*/  @P2 IMAD.HI.U32 R3, R9, c[0x0][0x4ec], RZ ;  /* 0x00013b0009032a27 */ /* 0x000fc800078e00ff */
[----:B------:R-:W-:Y:S01]  /*9b50*/  IMAD.MOV.U32 R2, RZ, RZ, R9 ;  /* 0x000000ffff027224 */ /* 0x000fe200078e0009 */
[----:B------:R-:W-:Y:S02]  /*9b60*/  @P2 SHF.R.U32.HI R2, RZ, c[0x0][0x4f0], R3 ;  /* 0x00013c00ff022a19 */ /* 0x000fe40000011603 */
[----:B---3--:R-:W-:Y:S02]  /*9b70*/  SEL R3, R15, RZ, P3 ;  /* 0x000000ff0f037207 */ /* 0x008fe40001800000 */
[----:B-----5:R-:W-:Y:S01]  /*9b80*/  IADD3 R13, P1, P0, R4, R6, R0 ;  /* 0x00000006040d7210 */ /* 0x020fe2000783e000 */
[----:B------:R-:W-:Y:S01]  /*9b90*/  IMAD.IADD R6, R7, 0x1, R10 ;  /* 0x0000000107067824 */ /* 0x000fe200078e020a */
[----:B------:R-:W-:Y:S01]  /*9ba0*/  SHF.R.S32.HI R10, RZ, 0x1f, R0 ;  /* 0x0000001fff0a7819 */ /* 0x000fe20000011400 */
[----:B------:R-:W-:Y:S02]  /*9bb0*/  IMAD.IADD R12, R5, 0x1, R11 ;  /* 0x00000001050c7824 */ /* 0x000fe400078e020b */
[----:B------:R-:W-:-:S02]  /*9bc0*/  IMAD.MOV R7, RZ, RZ, -R2 ;  /* 0x000000ffff077224 */ /* 0x000fc400078e0a02 */
[-C--:B------:R-:W-:Y:S02]  /*9bd0*/  IMAD R11, R17, R3.reuse, RZ ;  /* 0x00000003110b7224 */ /* 0x080fe400078e02ff */
[----:B------:R-:W-:Y:S01]  /*9be0*/  IMAD.WIDE.U32 R4, R16, R3, RZ ;  /* 0x0000000310047225 */ /* 0x000fe200078e00ff */
[----:B------:R-:W-:-:S03]  /*9bf0*/  IADD3.X R12, R12, R6, R10, P1, P0 ;  /* 0x000000060c0c7210 */ /* 0x000fc60000fe040a */
[----:B------:R-:W-:Y:S01]  /*9c00*/  IMAD R3, R7, c[0x0][0x4e8], R9 ;  /* 0x00013a0007037a24 */ /* 0x000fe200078e0209 */
[----:B------:R-:W-:Y:S01]  /*9c10*/  IADD3 R4, P1, P0, R2, R13, R4 ;  /* 0x0000000d02047210 */ /* 0x000fe2000783e004 */
[----:B------:R-:W-:Y:S01]  /*9c20*/  IMAD.IADD R11, R5, 0x1, R11 ;  /* 0x00000001050b7824 */ /* 0x000fe200078e020b */
[----:B------:R-:W-:Y:S01]  /*9c30*/  SHF.R.S32.HI R5, RZ, 0x1f, R2 ;  /* 0x0000001fff057819 */ /* 0x000fe20000011402 */
[----:B------:R-:W-:Y:S01]  /*9c40*/  IMAD R2, R19, R3, RZ ;  /* 0x0000000313027224 */ /* 0x000fe200078e02ff */
[----:B------:R-:W-:Y:S02]  /*9c50*/  SHF.R.S32.HI R6, RZ, 0x1f, R3 ;  /* 0x0000001fff067819 */ /* 0x000fe40000011403 */
[----:B------:R-:W-:Y:S01]  /*9c60*/  IADD3.X R5, R5, R12, R11, P1, P0 ;  /* 0x0000000c05057210 */ /* 0x000fe20000fe040b */
[----:B------:R-:W-:Y:S02]  /*9c70*/  IMAD.MOV.U32 R7, RZ, RZ, c[0x0][0x4a8] ;  /* 0x00012a00ff077624 */ /* 0x000fe400078e00ff */
[----:B------:R-:W-:-:S02]  /*9c80*/  IMAD R6, R18, R6, R2 ;  /* 0x0000000612067224 */ /* 0x000fc400078e0202 */
[----:B------:R-:W-:Y:S01]  /*9c90*/  IMAD.WIDE.U32 R2, R18, R3, R4 ;  /* 0x0000000312027225 */ /* 0x000fe200078e0004 */
[----:B------:R-:W-:-:S03]  /*9ca0*/  SEL R4, R7, c[0x0][0x450], P3 ;  /* 0x0001140007047a07 */ /* 0x000fc60001800000 */
[----:B------:R-:W-:Y:S01]  /*9cb0*/  IMAD.MOV.U32 R5, RZ, RZ, c[0x0][0x4ac] ;  /* 0x00012b00ff057624 */ /* 0x000fe200078e00ff */
[----:B------:R-:W-:Y:S01]  /*9cc0*/  SHF.R.S32.HI R15, RZ, 0x1f, R23 ;  /* 0x0000001fff0f7819 */ /* 0x000fe20000011417 */
[----:B------:R-:W-:Y:S01]  /*9cd0*/  IMAD.IADD R3, R3, 0x1, R6 ;  /* 0x0000000103037824 */ /* 0x000fe200078e0206 */
[C---:B------:R-:W-:Y:S02]  /*9ce0*/  LEA R4, P0, R2.reuse, R4, 0x2 ;  /* 0x0000000402047211 */ /* 0x040fe400078010ff */
[----:B------:R-:W-:Y:S02]  /*9cf0*/  SEL R5, R5, c[0x0][0x454], P3 ;  /* 0x0001150005057a07 */ /* 0x000fe40001800000 */
[----:B------:R-:W-:Y:S02]  /*9d00*/  LEA.HI R15, R15, R23, RZ, 0x5 ;  /* 0x000000170f0f7211 */ /* 0x000fe400078f28ff */
[----:B------:R-:W-:Y:S02]  /*9d10*/  LEA.HI.X R2, R2, R5, R3, 0x2, P0 ;  /* 0x0000000502027211 */ /* 0x000fe400000f1403 */
[----:B------:R-:W-:Y:S01]  /*9d20*/  LOP3.LUT R15, R15, 0xffffffe0, RZ, 0xc0, !PT ;  /* 0xffffffe00f0f7812 */ /* 0x000fe200078ec0ff */
[----:B------:R-:W-:Y:S04]  /*9d30*/  SHFL.IDX PT, R6, R4, RZ, 0x1c1f ;  /* 0x001c1fff04067589 */ /* 0x000fe800000e0000 */
[----:B------:R-:W1:Y:S01]  /*9d40*/  SHFL.IDX PT, R7, R2, RZ, 0x1c1f ;  /* 0x001c1fff02077589 */ /* 0x000e6200000e0000 */
[----:B------:R-:W-:-:S03]  /*9d50*/  IMAD.IADD R15, R23, 0x1, -R15 ;  /* 0x00000001170f7824 */ /* 0x000fc600078e0a0f */
[----:B------:R-:W-:Y:S04]  /*9d60*/  SHFL.IDX PT, R4, R4, 0x1, 0x1c1f ;  /* 0x003c1f0004047f89 */ /* 0x000fe800000e0000 */
[----:B------:R4:W2:Y:S01]  /*9d70*/  SHFL.IDX PT, R5, R2, 0x1, 0x1c1f ;  /* 0x003c1f0002057f89 */ /* 0x0008a200000e0000 */
[----:B------:R-:W-:Y:S01]  /*9d80*/  IMAD R11, R14, c[0x0][0x4e8], RZ ;  /* 0x00013a000e0b7a24 */ /* 0x000fe200078e02ff */
[----:B------:R-:W-:Y:S01]  /*9d90*/  LOP3.LUT P0, RZ, R15, 0x3, RZ, 0xc0, !PT ;  /* 0x000000030fff7812 */ /* 0x000fe2000780c0ff */
[----:B----4-:R-:W-:-:S05]  /*9da0*/  IMAD R2, R237, 0x80, R22 ;  /* 0x00000080ed027824 */ /* 0x010fca00078e0216 */
[C---:B------:R-:W-:Y:S02]  /*9db0*/  IADD3 R3, R2.reuse, 0x8, RZ ;  /* 0x0000000802037810 */ /* 0x040fe40007ffe0ff */
[-C--:B------:R-:W-:Y:S02]  /*9dc0*/  ISETP.GE.OR P1, PT, R2, R11.reuse, P0 ;  /* 0x0000000b0200720c */ /* 0x080fe40000726670 */
[----:B------:R-:W-:-:S11]  /*9dd0*/  ISETP.GE.OR P0, PT, R3, R11, P0 ;  /* 0x0000000b0300720c */ /* 0x000fd60000706670 */
[----:B-1----:R1:W-:Y:S01]  /*9de0*/  @!P1 ST.E [R6.64], R21 ;  /* 0x0000001506009985 */ /* 0x0023e2000c101906 */
[----:B------:R-:W-:-:S03]  /*9df0*/  ISETP.GE.AND P1, PT, R2, R11, PT ;  /* 0x0000000b0200720c */ /* 0x000fc60003f26270 */
[----:B--2---:R1:W-:Y:S01]  /*9e00*/  @!P0 ST.E [R4.64], R20 ;  /* 0x0000001404008985 */ /* 0x0043e2000c101906 */
[----:B------:R-:W-:Y:S01]  /*9e10*/  ISETP.GE.AND P0, PT, R3, R11, PT ;  /* 0x0000000b0300720c */ /* 0x000fe20003f06270 */
[----:B------:R-:W-:Y:S05]  /*9e20*/  @P3 BRA `(.L_x_151) ;  /* 0x0000068000003947 */ /* 0x000fea0003800000 */
[----:B------:R-:W-:Y:S01]  /*9e30*/  IMAD R10, R10, c[0x0][0x3a0], RZ ;  /* 0x0000e8000a0a7a24 */ /* 0x000fe200078e02ff */
[----:B-1----:R-:W-:Y:S01]  /*9e40*/  LEA R4, R234, R230, 0x5 ;  /* 0x000000e6ea047211 */ /* 0x002fe200078e28ff */
[C---:B------:R-:W-:Y:S01]  /*9e50*/  IMAD.WIDE.U32 R2, R0.reuse, c[0x0][0x3a0], RZ ;  /* 0x0000e80000027a25 */ /* 0x040fe200078e00ff */
[----:B------:R-:W-:Y:S01]  /*9e60*/  SHF.R.S32.HI R5, RZ, 0x1f, R8 ;  /* 0x0000001fff057819 */ /* 0x000fe20000011408 */
[----:B------:R1:W2:Y:S01]  /*9e70*/  LDS.128 R16, [R207+0x80] ;  /* 0x00008000cf107984 */ /* 0x0002a20000000c00 */
[----:B------:R-:W-:Y:S01]  /*9e80*/  LEA R4, R237, R4, 0x7 ;  /* 0x00000004ed047211 */ /* 0x000fe200078e38ff */
[----:B------:R-:W-:Y:S02]  /*9e90*/  IMAD R0, R0, c[0x0][0x3a4], R10 ;  /* 0x0000e90000007a24 */ /* 0x000fe400078e020a */
[----:B------:R1:W3:Y:S01]  /*9ea0*/  LDS.128 R24, [R207+0x1080] ;  /* 0x00108000cf187984 */ /* 0x0002e20000000c00 */
[----:B------:R-:W-:-:S02]  /*9eb0*/  IMAD R5, R5, c[0x0][0x3f0], RZ ;  /* 0x0000fc0005057a24 */ /* 0x000fc400078e02ff */
[----:B------:R-:W-:Y:S01]  /*9ec0*/  IADD3 R3, R3, R0, RZ ;  /* 0x0000000003037210 */ /* 0x000fe20007ffe0ff */
[----:B------:R-:W-:Y:S01]  /*9ed0*/  @P2 IMAD.HI.U32 R6, R4, c[0x0][0x4ec], RZ ;  /* 0x00013b0004062a27 */ /* 0x000fe200078e00ff */
[----:B------:R1:W4:Y:S01]  /*9ee0*/  LDS.128 R32, [R207+0x2080] ;  /* 0x00208000cf207984 */ /* 0x0003220000000c00 */
[----:B------:R-:W-:Y:S02]  /*9ef0*/  MOV R0, R4 ;  /* 0x0000000400007202 */ /* 0x000fe40000000f00 */
[C---:B------:R-:W-:Y:S01]  /*9f00*/  IMAD.WIDE.U32 R2, R245.reuse, c[0x0][0x3e8], R2 ;  /* 0x0000fa00f5027a25 */ /* 0x040fe200078e0002 */
[----:B------:R1:W1:Y:S01]  /*9f10*/  LDS.128 R36, [R207+0x3080] ;  /* 0x00308000cf247984 */ /* 0x0002620000000c00 */
[----:B------:R-:W-:Y:S02]  /*9f20*/  @P2 SHF.R.U32.HI R0, RZ, c[0x0][0x4f0], R6 ;  /* 0x00013c00ff002a19 */ /* 0x000fe40000011606 */
[----:B------:R-:W-:Y:S01]  /*9f30*/  IMAD R3, R245, c[0x0][0x3ec], R3 ;  /* 0x0000fb00f5037a24 */ /* 0x000fe200078e0203 */
[----:B------:R1:W1:Y:S01]  /*9f40*/  LDS.128 R12, [R207+0x4080] ;  /* 0x00408000cf0c7984 */ /* 0x0002620000000c00 */
[C---:B------:R-:W-:Y:S01]  /*9f50*/  IMAD R7, R8.reuse, c[0x0][0x3f4], R5 ;  /* 0x0000fd0008077a24 */ /* 0x040fe200078e0205 */
[----:B------:R-:W-:Y:S01]  /*9f60*/  SHF.R.S32.HI R6, RZ, 0x1f, R0 ;  /* 0x0000001fff067819 */ /* 0x000fe20000011400 */
[----:B------:R-:W-:Y:S01]  /*9f70*/  IMAD.WIDE.U32 R2, R8, c[0x0][0x3f0], R2 ;  /* 0x0000fc0008027a25 */ /* 0x000fe200078e0002 */
[----:B------:R1:W1:Y:S01]  /*9f80*/  LDS.128 R20, [R207+0x5080] ;  /* 0x00508000cf147984 */ /* 0x0002620000000c00 */
[----:B------:R-:W-:-:S02]  /*9f90*/  IADD3 R5, -R0, RZ, RZ ;  /* 0x000000ff00057210 */ /* 0x000fc40007ffe1ff */
[----:B------:R-:W-:Y:S01]  /*9fa0*/  IMAD R6, R6, c[0x0][0x3e0], RZ ;  /* 0x0000f80006067a24 */ /* 0x000fe200078e02ff */
[----:B------:R1:W1:Y:S01]  /*9fb0*/  LDS.128 R28, [R207+0x6080] ;  /* 0x00608000cf1c7984 */ /* 0x0002620000000c00 */
[----:B------:R-:W-:Y:S01]  /*9fc0*/  IADD3 R3, R3, R7, RZ ;  /* 0x0000000703037210 */ /* 0x000fe20007ffe0ff */
[----:B------:R-:W-:Y:S02]  /*9fd0*/  IMAD R4, R5, c[0x0][0x4e8], R4 ;  /* 0x00013a0005047a24 */ /* 0x000fe400078e0204 */
[----:B------:R1:W1:Y:S01]  /*9fe0*/  LDS.128 R44, [R207+0x7080] ;  /* 0x00708000cf2c7984 */ /* 0x0002620000000c00 */
[C---:B------:R-:W-:Y:S01]  /*9ff0*/  IMAD R5, R0.reuse, c[0x0][0x3e4], R6 ;  /* 0x0000f90000057a24 */ /* 0x040fe200078e0206 */
[----:B------:R-:W-:Y:S01]  /*a000*/  LEA R6, R237, R230, 0x7 ;  /* 0x000000e6ed067211 */ /* 0x000fe200078e38ff */
[----:B------:R-:W-:Y:S01]  /*a010*/  IMAD.WIDE.U32 R2, R0, c[0x0][0x3e0], R2 ;  /* 0x0000f80000027a25 */ /* 0x000fe200078e0002 */
[----:B------:R-:W-:-:S04]  /*a020*/  SHF.R.S32.HI R0, RZ, 0x1f, R4 ;  /* 0x0000001fff007819 */ /* 0x000fc80000011404 */
[----:B------:R-:W-:Y:S01]  /*a030*/  IADD3 R3, R3, R5, RZ ;  /* 0x0000000503037210 */ /* 0x000fe20007ffe0ff */
[----:B------:R-:W-:-:S04]  /*a040*/  IMAD R0, R0, c[0x0][0x3d8], RZ ;  /* 0x0000f60000007a24 */ /* 0x000fc800078e02ff */
[----:B------:R-:W-:-:S04]  /*a050*/  IMAD.WIDE.U32 R2, R4, c[0x0][0x3d8], R2 ;  /* 0x0000f60004027a25 */ /* 0x000fc800078e0002 */
[----:B------:R-:W-:Y:S01]  /*a060*/  IMAD R0, R4, c[0x0][0x3dc], R0 ;  /* 0x0000f70004007a24 */ /* 0x000fe200078e0200 */
[----:B------:R-:W-:-:S04]  /*a070*/  LEA R8, P0, R2, c[0x0][0x380], 0x1 ;  /* 0x0000e00002087a11 */ /* 0x000fc800078008ff */
[----:B------:R-:W-:-:S04]  /*a080*/  IADD3 R0, R3, R0, RZ ;  /* 0x0000000003007210 */ /* 0x000fc80007ffe0ff */
[----:B------:R-:W-:Y:S01]  /*a090*/  LEA.HI.X R7, R2, c[0x0][0x384], R0, 0x1, P0 ;  /* 0x0000e10002077a11 */ /* 0x000fe200000f0c00 */
[----:B------:R-:W-:Y:S05]  /*a0a0*/  BRA.DIV ~URZ, `(.L_x_152) ;  /* 0x00002c427f007947 */ /* 0x000fea000b800000 */
[----:B--234-:R2:W3:Y:S02]  /*a0b0*/  SHFL.IDX PT, R9, R7, RZ, 0x181f ;  /* 0x00181fff07097589 */ /* 0x01c4e400000e0000 */
.L_x_209:
[----:B------:R-:W-:Y:S05]  /*a0c0*/  BRA.DIV ~URZ, `(.L_x_153) ;  /* 0x00002c927f007947 */ /* 0x000fea000b800000 */
[----:B------:R4:W2:Y:S02]  /*a0d0*/  SHFL.IDX PT, R0, R8, RZ, 0x181f ;  /* 0x00181fff08007589 */ /* 0x0008a400000e0000 */
.L_x_210:
[----:B------:R-:W-:Y:S01]  /*a0e0*/  ISETP.GE.AND P0, PT, R6, R11, PT ;  /* 0x0000000b0600720c */ /* 0x000fe20003f06270 */
[----:B------:R-:W-:-:S12]  /*a0f0*/  BSSY B0, `(.L_x_154) ;  /* 0x000000a000007945 */ /* 0x000fd80003800000 */
[----:B------:R-:W-:Y:S05]  /*a100*/  @P0 BRA `(.L_x_155) ;  /* 0x0000008000000947 */ /* 0x000fea0003800000 */
[----:B------:R-:W-:Y:S02]  /*a110*/  ISETP.GE.AND P3, PT, R228, c[0x0][0x3c8], PT ;  /* 0x0000f200e4007a0c */ /* 0x000fe40003f66270 */
[----:B------:R-:W-:-:S11]  /*a120*/  ISETP.GE.AND P2, PT, R231, c[0x0][0x3c8], PT ;  /* 0x0000f200e7007a0c */ /* 0x000fd60003f46270 */
[CC--:B--2---:R-:W-:Y:S02]  /*a130*/  @!P3 LEA R4, P1, R228.reuse, R0.reuse, 0x1 ;  /* 0x00000000e404b211 */ /* 0x0c4fe400078208ff */
[C---:B------:R-:W-:Y:S02]  /*a140*/  @!P2 LEA R2, P0, R231.reuse, R0, 0x1 ;  /* 0x00000000e702a211 */ /* 0x040fe400078008ff */
[-C--:B---3--:R-:W-:Y:S02]  /*a150*/  @!P3 LEA.HI.X R5, R228, R9.reuse, R40, 0x1, P1 ;  /* 0x00000009e405b211 */ /* 0x088fe400008f0c28 */
[----:B------:R-:W-:-:S03]  /*a160*/  @!P2 LEA.HI.X R3, R231, R9, R41, 0x1, P0 ;  /* 0x00000009e703a211 */ /* 0x000fc600000f0c29 */
[----:B------:R2:W-:Y:S04]  /*a170*/  @!P3 ST.E.128 [R4.64], R16 ;  /* 0x000000100400b985 */ /* 0x0005e8000c101d06 */
[----:B-1----:R2:W-:Y:S02]  /*a180*/  @!P2 ST.E.128 [R2.64], R12 ;  /* 0x0000000c0200a985 */ /* 0x0025e4000c101d06 */
.L_x_155:
[----:B------:R-:W-:Y:S05]  /*a190*/  BSYNC B0 ;  /* 0x0000000000007941 */ /* 0x000fea0003800000 */
.L_x_154:
[----:B------:R-:W-:Y:S05]  /*a1a0*/  BRA.DIV ~URZ, `(.L_x_156) ;  /* 0x00002c127f007947 */ /* 0x000fea000b800000 */
[----:B---3--:R3:W4:Y:S04]  /*a1b0*/  SHFL.IDX PT, R9, R7, 0x1, 0x181f ;  /* 0x00381f0007097f89 */ /* 0x00872800000e0000 */
[----:B--2---:R3:W2:Y:S02]  /*a1c0*/  SHFL.IDX PT, R0, R8, 0x1, 0x181f ;  /* 0x00381f0008007f89 */ /* 0x0046a400000e0000 */
.L_x_211:
[----:B------:R-:W-:Y:S01]  /*a1d0*/  IADD3 R2, R6, 0x20, RZ ;  /* 0x0000002006027810 */ /* 0x000fe20007ffe0ff */
[----:B------:R-:W-:Y:S03]  /*a1e0*/  BSSY B0, `(.L_x_157) ;  /* 0x000000b000007945 */ /* 0x000fe60003800000 */
[----:B------:R-:W-:-:S13]  /*a1f0*/  ISETP.GE.AND P0, PT, R2, R11, PT ;  /* 0x0000000b0200720c */ /* 0x000fda0003f06270 */
[----:B------:R-:W-:Y:S05]  /*a200*/  @P0 BRA `(.L_x_158) ;  /* 0x0000008000000947 */ /* 0x000fea0003800000 */
[----:B------:R-:W-:Y:S02]  /*a210*/  ISETP.GE.AND P1, PT, R228, c[0x0][0x3c8], PT ;  /* 0x0000f200e4007a0c */ /* 0x000fe40003f26270 */
[----:B------:R-:W-:-:S11]  /*a220*/  ISETP.GE.AND P0, PT, R231, c[0x0][0x3c8], PT ;  /* 0x0000f200e7007a0c */ /* 0x000fd60003f06270 */
[CC--:B--2---:R-:W-:Y:S02]  /*a230*/  @!P1 LEA R4, P3, R228.reuse, R0.reuse, 0x1 ;  /* 0x00000000e4049211 */ /* 0x0c4fe400078608ff */
[C---:B------:R-:W-:Y:S02]  /*a240*/  @!P0 LEA R2, P2, R231.reuse, R0, 0x1 ;  /* 0x00000000e7028211 */ /* 0x040fe400078408ff */
[-C--:B----4-:R-:W-:Y:S02]  /*a250*/  @!P1 LEA.HI.X R5, R228, R9.reuse, R40, 0x1, P3 ;  /* 0x00000009e4059211 */ /* 0x090fe400018f0c28 */
[----:B------:R-:W-:-:S03]  /*a260*/  @!P0 LEA.HI.X R3, R231, R9, R41, 0x1, P2 ;  /* 0x00000009e7038211 */ /* 0x000fc600010f0c29 */
[----:B------:R2:W-:Y:S04]  /*a270*/  @!P1 ST.E.128 [R4.64], R24 ;  /* 0x0000001804009985 */ /* 0x0005e8000c101d06 */
[----:B-1----:R2:W-:Y:S02]  /*a280*/  @!P0 ST.E.128 [R2.64], R20 ;  /* 0x0000001402008985 */ /* 0x0025e4000c101d06 */
.L_x_158:
[----:B------:R-:W-:Y:S05]  /*a290*/  BSYNC B0 ;  /* 0x0000000000007941 */ /* 0x000fea0003800000 */
.L_x_157:
[----:B------:R-:W-:Y:S05]  /*a2a0*/  BRA.DIV ~URZ, `(.L_x_159) ;  /* 0x00002bd27f007947 */ /* 0x000fea000b800000 */
[----:B----4-:R4:W3:Y:S02]  /*a2b0*/  SHFL.IDX PT, R9, R7, 0x2, 0x181f ;  /* 0x00581f0007097f89 */ /* 0x0108e400000e0000 */
.L_x_212:
[----:B------:R-:W-:Y:S05]  /*a2c0*/  BRA.DIV ~URZ, `(.L_x_160) ;  /* 0x00002c227f007947 */ /* 0x000fea000b800000 */
[----:B--2---:R2:W4:Y:S02]  /*a2d0*/  SHFL.IDX PT, R0, R8, 0x2, 0x181f ;  /* 0x00581f0008007f89 */ /* 0x00452400000e0000 */
.L_x_213:
[----:B------:R-:W-:Y:S01]  /*a2e0*/  IADD3 R2, R6, 0x40, RZ ;  /* 0x0000004006027810 */ /* 0x000fe20007ffe0ff */
[----:B------:R-:W-:Y:S03]  /*a2f0*/  BSSY B0, `(.L_x_161) ;  /* 0x000000b000007945 */ /* 0x000fe60003800000 */
[----:B------:R-:W-:-:S13]  /*a300*/  ISETP.GE.AND P0, PT, R2, R11, PT ;  /* 0x0000000b0200720c */ /* 0x000fda0003f06270 */
[----:B------:R-:W-:Y:S05]  /*a310*/  @P0 BRA `(.L_x_162) ;  /* 0x0000008000000947 */ /* 0x000fea0003800000 */
[----:B------:R-:W-:Y:S02]  /*a320*/  ISETP.GE.AND P1, PT, R228, c[0x0][0x3c8], PT ;  /* 0x0000f200e4007a0c */ /* 0x000fe40003f26270 */
[----:B------:R-:W-:-:S11]  /*a330*/  ISETP.GE.AND P0, PT, R231, c[0x0][0x3c8], PT ;  /* 0x0000f200e7007a0c */ /* 0x000fd60003f06270 */
[CC--:B----4-:R-:W-:Y:S02]  /*a340*/  @!P1 LEA R4, P3, R228.reuse, R0.reuse, 0x1 ;  /* 0x00000000e4049211 */ /* 0x0d0fe400078608ff */
[C---:B------:R-:W-:Y:S02]  /*a350*/  @!P0 LEA R2, P2, R231.reuse, R0, 0x1 ;  /* 0x00000000e7028211 */ /* 0x040fe400078408ff */
[-C--:B---3--:R-:W-:Y:S02]  /*a360*/  @!P1 LEA.HI.X R5, R228, R9.reuse, R40, 0x1, P3 ;  /* 0x00000009e4059211 */ /* 0x088fe400018f0c28 */
[----:B------:R-:W-:-:S03]  /*a370*/  @!P0 LEA.HI.X R3, R231, R9, R41, 0x1, P2 ;  /* 0x00000009e7038211 */ /* 0x000fc600010f0c29 */
[----:B------:R3:W-:Y:S04]  /*a380*/  @!P1 ST.E.128 [R4.64], R32 ;  /* 0x0000002004009985 */ /* 0x0007e8000c101d06 */
[----:B-1----:R3:W-:Y:S02]  /*a390*/  @!P0 ST.E.128 [R2.64], R28 ;  /* 0x0000001c02008985 */ /* 0x0027e4000c101d06 */
.L_x_162:
[----:B------:R-:W-:Y:S05]  /*a3a0*/  BSYNC B0 ;  /* 0x0000000000007941 */ /* 0x000fea0003800000 */
.L_x_161:
[----:B------:R-:W-:Y:S05]  /*a3b0*/  BRA.DIV ~URZ, `(.L_x_163) ;  /* 0x00002b927f007947 */ /* 0x000fea000b800000 */
[----:B---34-:R-:W3:Y:S04]  /*a3c0*/  SHFL.IDX PT, R7, R7, 0x3, 0x181f ;  /* 0x00781f0007077f89 */ /* 0x018ee800000e0000 */
[----:B------:R4:W2:Y:S02]  /*a3d0*/  SHFL.IDX PT, R0, R8, 0x3, 0x181f ;  /* 0x00781f0008007f89 */ /* 0x0008a400000e0000 */
.L_x_214:
[----:B------:R-:W-:-:S04]  /*a3e0*/  IADD3 R2, R6, 0x60, RZ ;  /* 0x0000006006027810 */ /* 0x000fc80007ffe0ff */
[----:B------:R-:W-:-:S13]  /*a3f0*/  ISETP.GE.AND P0, PT, R2, R11, PT ;  /* 0x0000000b0200720c */ /* 0x000fda0003f06270 */
[----:B------:R-:W-:Y:S05]  /*a400*/  @P0 BRA `(.L_x_164) ;  /* 0x0000184000000947 */ /* 0x000fea0003800000 */
[----:B------:R-:W-:-:S13]  /*a410*/  ISETP.GE.AND P0, PT, R228, c[0x0][0x3c8], PT ;  /* 0x0000f200e4007a0c */ /* 0x000fda0003f06270 */
[----:B--2---:R-:W-:-:S04]  /*a420*/  @!P0 LEA R2, P1, R228, R0, 0x1 ;  /* 0x00000000e4028211 */ /* 0x004fc800078208ff */
[----:B---3--:R-:W-:-:S05]  /*a430*/  @!P0 LEA.HI.X R3, R228, R7, R40, 0x1, P1 ;  /* 0x00000007e4038211 */ /* 0x008fca00008f0c28 */
[----:B-1----:R1:W-:Y:S01]  /*a440*/  @!P0 ST.E.128 [R2.64], R36 ;  /* 0x0000002402008985 */ /* 0x0023e2000c101d06 */
[----:B------:R-:W-:-:S13]  /*a450*/  ISETP.GE.AND P0, PT, R231, c[0x0][0x3c8], PT ;  /* 0x0000f200e7007a0c */ /* 0x000fda0003f06270 */
[----:B------:R-:W-:Y:S05]  /*a460*/  @P0 BRA `(.L_x_164) ;  /* 0x000017e000000947 */ /* 0x000fea0003800000 */
[----:B-1----:R-:W-:-:S04]  /*a470*/  LEA R2, P0, R231, R0, 0x1 ;  /* 0x00000000e7027211 */ /* 0x002fc800078008ff */
[----:B------:R-:W-:-:S05]  /*a480*/  LEA.HI.X R3, R231, R7, R41, 0x1, P0 ;  /* 0x00000007e7037211 */ /* 0x000fca00000f0c29 */
[----:B------:R1:W-:Y:S01]  /*a490*/  ST.E.128 [R2.64], R44 ;  /* 0x0000002c02007985 */ /* 0x0003e2000c101d06 */
[----:B------:R-:W-:Y:S05]  /*a4a0*/  BRA `(.L_x_164) ;  /* 0x000017a000007947 */ /* 0x000fea0003800000 */
.L_x_151:
[----:B-1----:R-:W2:Y:S01]  /*a4b0*/  LDL.LU R6, [R1+0x4] ;  /* 0x0000040001067983 */ /* 0x002ea20000300800 */
[----:B------:R-:W-:Y:S02]  /*a4c0*/  IMAD R10, R10, c[0x0][0x408], RZ ;  /* 0x000102000a0a7a24 */ /* 0x000fe400078e02ff */
[----:B------:R-:W-:-:S04]  /*a4d0*/  IMAD.WIDE.U32 R2, R0, c[0x0][0x408], RZ ;  /* 0x0001020000027a25 */ /* 0x000fc800078e00ff */
[----:B------:R-:W-:Y:S02]  /*a4e0*/  IMAD R0, R0, c[0x0][0x40c], R10 ;  /* 0x0001030000007a24 */ /* 0x000fe400078e020a */
[----:B------:R-:W-:-:S03]  /*a4f0*/  @P2 IMAD.HI.U32 R5, R9, c[0x0][0x4ec], RZ ;  /* 0x00013b0009052a27 */ /* 0x000fc600078e00ff */
[----:B------:R-:W-:Y:S02]  /*a500*/  IADD3 R3, R3, R0, RZ ;  /* 0x0000000003037210 */ /* 0x000fe40007ffe0ff */
[----:B------:R-:W-:-:S03]  /*a510*/  SHF.R.S32.HI R0, RZ, 0x1f, R8 ;  /* 0x0000001fff007819 */ /* 0x000fc60000011408 */
[----:B------:R-:W-:-:S04]  /*a520*/  IMAD.WIDE.U32 R2, R245, c[0x0][0x438], R2 ;  /* 0x00010e00f5027a25 */ /* 0x000fc800078e0002 */
[----:B------:R-:W-:Y:S02]  /*a530*/  IMAD R0, R0, c[0x0][0x440], RZ ;  /* 0x0001100000007a24 */ /* 0x000fe400078e02ff */
[----:B------:R-:W-:Y:S02]  /*a540*/  IMAD R3, R245, c[0x0][0x43c], R3 ;  /* 0x00010f00f5037a24 */ /* 0x000fe400078e0203 */
[C---:B------:R-:W-:Y:S01]  /*a550*/  IMAD R4, R8.reuse, c[0x0][0x444], R0 ;  /* 0x0001110008047a24 */ /* 0x040fe200078e0200 */
[----:B------:R-:W-:Y:S01]  /*a560*/  MOV R0, R9 ;  /* 0x0000000900007202 */ /* 0x000fe20000000f00 */
[----:B------:R-:W-:Y:S01]  /*a570*/  IMAD.WIDE.U32 R2, R8, c[0x0][0x440], R2 ;  /* 0x0001100008027a25 */ /* 0x000fe200078e0002 */
[----:B------:R-:W-:-:S04]  /*a580*/  @P2 SHF.R.U32.HI R0, RZ, c[0x0][0x4f0], R5 ;  /* 0x00013c00ff002a19 */ /* 0x000fc80000011605 */
[----:B------:R-:W-:Y:S02]  /*a590*/  IADD3 R3, R3, R4, RZ ;  /* 0x0000000403037210 */ /* 0x000fe40007ffe0ff */
[----:B------:R-:W-:Y:S02]  /*a5a0*/  SHF.R.S32.HI R5, RZ, 0x1f, R0 ;  /* 0x0000001fff057819 */ /* 0x000fe40000011400 */
[----:B------:R-:W-:-:S03]  /*a5b0*/  IADD3 R4, -R0, RZ, RZ ;  /* 0x000000ff00047210 */ /* 0x000fc60007ffe1ff */
[----:B------:R-:W-:Y:S02]  /*a5c0*/  IMAD R5, R5, c[0x0][0x430], RZ ;  /* 0x00010c0005057a24 */ /* 0x000fe400078e02ff */
[----:B------:R-:W-:Y:S02]  /*a5d0*/  IMAD R4, R4, c[0x0][0x4e8], R9 ;  /* 0x00013a0004047a24 */ /* 0x000fe400078e0209 */
[----:B------:R-:W-:Y:S02]  /*a5e0*/  IMAD R5, R0, c[0x0][0x434], R5 ;  /* 0x00010d0000057a24 */ /* 0x000fe400078e0205 */
[----:B--2---:R-:W-:-:S04]  /*a5f0*/  IMAD.WIDE.U32 R2, R6, c[0x0][0x448], R2 ;  /* 0x0001120006027a25 */ /* 0x004fc800078e0002 */
[----:B------:R-:W-:-:S04]  /*a600*/  IMAD R3, R6, c[0x0][0x44c], R3 ;  /* 0x0001130006037a24 */ /* 0x000fc800078e0203 */
        /* <DEDUP_REMOVED lines=10> */
[----:B------:R1:W2:Y:S02]  /*a6b0*/  SHFL.IDX PT, R4, R14, RZ, 0x1c1f ;  /* 0x001c1fff0e047589 */ /* 0x0002a400000e0000 */
.L_x_215:
[----:B------:R-:W-:Y:S05]  /*a6c0*/  BRA.DIV ~URZ, `(.L_x_166) ;  /* 0x000029b27f007947 */ /* 0x000fea000b800000 */
[----:B------:R3:W4:Y:S02]  /*a6d0*/  SHFL.IDX PT, R0, R28, RZ, 0x1c1f ;  /* 0x001c1fff1c007589 */ /* 0x00072400000e0000 */
.L_x_216:
[C---:B------:R-:W-:Y:S01]  /*a6e0*/  IADD3 R15, R244.reuse, 0x18, RZ ;  /* 0x00000018f40f7810 */ /* 0x040fe20007ffe0ff */
[----:B------:R-:W-:Y:S01]  /*a6f0*/  BSSY B0, `(.L_x_167) ;  /* 0x0000060000007945 */ /* 0x000fe20003800000 */
[C---:B------:R-:W-:Y:S02]  /*a700*/  IADD3 R17, R244.reuse, 0x20, RZ ;  /* 0x00000020f4117810 */ /* 0x040fe40007ffe0ff */
[C---:B------:R-:W-:Y:S02]  /*a710*/  IADD3 R16, R244.reuse, 0x28, RZ ;  /* 0x00000028f4107810 */ /* 0x040fe40007ffe0ff */
[C---:B------:R-:W-:Y:S02]  /*a720*/  IADD3 R18, R244.reuse, 0x30, RZ ;  /* 0x00000030f4127810 */ /* 0x040fe40007ffe0ff */
[C---:B------:R-:W-:Y:S02]  /*a730*/  IADD3 R19, R244.reuse, 0x38, RZ ;  /* 0x00000038f4137810 */ /* 0x040fe40007ffe0ff */
[----:B------:R-:W-:-:S02]  /*a740*/  IADD3 R20, R244, 0x40, RZ ;  /* 0x00000040f4147810 */ /* 0x000fc40007ffe0ff */
[C---:B------:R-:W-:Y:S02]  /*a750*/  IADD3 R21, R244.reuse, 0x48, RZ ;  /* 0x00000048f4157810 */ /* 0x040fe40007ffe0ff */
[C---:B------:R-:W-:Y:S02]  /*a760*/  IADD3 R23, R244.reuse, 0x50, RZ ;  /* 0x00000050f4177810 */ /* 0x040fe40007ffe0ff */
[C---:B------:R-:W-:Y:S02]  /*a770*/  IADD3 R22, R244.reuse, 0x58, RZ ;  /* 0x00000058f4167810 */ /* 0x040fe40007ffe0ff */
[C---:B------:R-:W-:Y:S02]  /*a780*/  IADD3 R24, R244.reuse, 0x60, RZ ;  /* 0x00000060f4187810 */ /* 0x040fe40007ffe0ff */
[C---:B------:R-:W-:Y:S02]  /*a790*/  IADD3 R25, R244.reuse, 0x68, RZ ;  /* 0x00000068f4197810 */ /* 0x040fe40007ffe0ff */
[----:B------:R-:W-:-:S02]  /*a7a0*/  IADD3 R26, R244, 0x70, RZ ;  /* 0x00000070f41a7810 */ /* 0x000fc40007ffe0ff */
[C---:B------:R-:W-:Y:S02]  /*a7b0*/  IADD3 R27, R244.reuse, 0x78, RZ ;  /* 0x00000078f41b7810 */ /* 0x040fe40007ffe0ff */
[C---:B------:R-:W-:Y:S02]  /*a7c0*/  IADD3 R13, R244.reuse, 0x8, RZ ;  /* 0x00000008f40d7810 */ /* 0x040fe40007ffe0ff */
[----:B------:R-:W-:Y:S02]  /*a7d0*/  IADD3 R12, R244, 0x10, RZ ;  /* 0x00000010f40c7810 */ /* 0x000fe40007ffe0ff */
        /* <DEDUP_REMOVED lines=16> */
[----:B------:R-:W-:Y:S02]  /*a8e0*/  ISETP.GE.AND P4, PT, R244, c[0x0][0x3c8], PT ;  /* 0x0000f200f4007a0c */ /* 0x000fe40003f86270 */
[----:B------:R-:W-:-:S02]  /*a8f0*/  ISETP.GE.AND P2, PT, R13, c[0x0][0x3c8], PT ;  /* 0x0000f2000d007a0c */ /* 0x000fc40003f46270 */
[----:B------:R-:W-:Y:S02]  /*a900*/  ISETP.GE.AND P5, PT, R12, c[0x0][0x3c8], PT ;  /* 0x0000f2000c007a0c */ /* 0x000fe40003fa6270 */
[----:B------:R-:W-:Y:S02]  /*a910*/  ISETP.GE.AND P1, PT, R15, c[0x0][0x3c8], PT ;  /* 0x0000f2000f007a0c */ /* 0x000fe40003f26270 */
[----:B------:R-:W-:-:S05]  /*a920*/  ISETP.GE.AND P6, PT, R17, c[0x0][0x3c8], PT ;  /* 0x0000f20011007a0c */ /* 0x000fca0003fc6270 */
[----:B----4-:R-:W-:Y:S02]  /*a930*/  @!P4 IMAD.MOV.U32 R6, RZ, RZ, R0 ;  /* 0x000000ffff06c224 */ /* 0x010fe400078e0000 */
[----:B--2---:R-:W-:Y:S01]  /*a940*/  @!P4 IMAD.MOV.U32 R7, RZ, RZ, R4 ;  /* 0x000000ffff07c224 */ /* 0x004fe200078e0004 */
[----:B------:R-:W-:-:S03]  /*a950*/  @!P2 LEA R2, P3, R13, R0, 0x2 ;  /* 0x000000000d02a211 */ /* 0x000fc600078610ff */
[----:B------:R-:W-:Y:S01]  /*a960*/  @!P4 IMAD.WIDE R6, R244, 0x4, R6 ;  /* 0x00000004f406c825 */ /* 0x000fe200078e0206 */
[----:B------:R-:W-:-:S04]  /*a970*/  @!P2 LEA.HI.X R3, R13, R4, R29, 0x2, P3 ;  /* 0x000000040d03a211 */ /* 0x000fc800018f141d */
[----:B------:R2:W-:Y:S04]  /*a980*/  @!P4 ST.E.64 [R6.64], R112 ;  /* 0x000000700600c985 */ /* 0x0005e8000c101b06 */
[----:B------:R4:W-:Y:S01]  /*a990*/  @!P2 ST.E.64 [R2.64], R48 ;  /* 0x000000300200a985 */ /* 0x0009e2000c101b06 */
[----:B------:R-:W-:Y:S02]  /*a9a0*/  ISETP.GE.AND P2, PT, R16, c[0x0][0x3c8], PT ;  /* 0x0000f20010007a0c */ /* 0x000fe40003f46270 */
[CC--:B--2---:R-:W-:Y:S02]  /*a9b0*/  @!P5 LEA R6, P4, R12.reuse, R0.reuse, 0x2 ;  /* 0x000000000c06d211 */ /* 0x0c4fe400078810ff */
[----:B----4-:R-:W-:Y:S02]  /*a9c0*/  @!P1 LEA R2, P3, R15, R0, 0x2 ;  /* 0x000000000f029211 */ /* 0x010fe400078610ff */
[----:B------:R-:W-:-:S02]  /*a9d0*/  @!P5 LEA.HI.X R7, R12, R4, R30, 0x2, P4 ;  /* 0x000000040c07d211 */ /* 0x000fc400020f141e */
[----:B------:R-:W-:-:S03]  /*a9e0*/  @!P1 LEA.HI.X R3, R15, R4, R31, 0x2, P3 ;  /* 0x000000040f039211 */ /* 0x000fc600018f141f */
[----:B------:R2:W-:Y:S01]  /*a9f0*/  @!P5 ST.E.64 [R6.64], R50 ;  /* 0x000000320600d985 */ /* 0x0005e2000c101b06 */
[----:B------:R-:W-:-:S03]  /*aa00*/  ISETP.GE.AND P5, PT, R18, c[0x0][0x3c8], PT ;  /* 0x0000f20012007a0c */ /* 0x000fc60003fa6270 */
[----:B------:R4:W-:Y:S01]  /*aa10*/  @!P1 ST.E.64 [R2.64], R52 ;  /* 0x0000003402009985 */ /* 0x0009e2000c101b06 */
[----:B------:R-:W-:Y:S02]  /*aa20*/  ISETP.GE.AND P1, PT, R19, c[0x0][0x3c8], PT ;  /* 0x0000f20013007a0c */ /* 0x000fe40003f26270 */
[CC--:B--2---:R-:W-:Y:S02]  /*aa30*/  @!P6 LEA R6, P4, R17.reuse, R0.reuse, 0x2 ;  /* 0x000000001106e211 */ /* 0x0c4fe400078810ff */
[C---:B----4-:R-:W-:Y:S02]  /*aa40*/  @!P2 LEA R2, P3, R16.reuse, R0, 0x2 ;  /* 0x000000001002a211 */ /* 0x050fe400078610ff */
[-C--:B------:R-:W-:Y:S02]  /*aa50*/  @!P6 LEA.HI.X R7, R17, R4.reuse, R33, 0x2, P4 ;  /* 0x000000041107e211 */ /* 0x080fe400020f1421 */
[----:B------:R-:W-:Y:S02]  /*aa60*/  @!P2 LEA.HI.X R3, R16, R4, R32, 0x2, P3 ;  /* 0x000000041003a211 */ /* 0x000fe400018f1420 */
[----:B------:R-:W-:Y:S01]  /*aa70*/  ISETP.GE.AND P4, PT, R21, c[0x0][0x3c8], PT ;  /* 0x0000f20015007a0c */ /* 0x000fe20003f86270 */
[----:B------:R2:W-:Y:S01]  /*aa80*/  @!P6 ST.E.64 [R6.64], R54 ;  /* 0x000000360600e985 */ /* 0x0005e2000c101b06 */
[----:B------:R-:W-:-:S03]  /*aa90*/  ISETP.GE.AND P6, PT, R20, c[0x0][0x3c8], PT ;  /* 0x0000f20014007a0c */ /* 0x000fc60003fc6270 */
[----:B------:R4:W-:Y:S01]  /*aaa0*/  @!P2 ST.E.64 [R2.64], R56 ;  /* 0x000000380200a985 */ /* 0x0009e2000c101b06 */
[CC--:B--2---:R-:W-:Y:S02]  /*aab0*/  @!P5 LEA R6, P3, R18.reuse, R0.reuse, 0x2 ;  /* 0x000000001206d211 */ /* 0x0c4fe400078610ff */
[----:B----4-:R-:W-:Y:S02]  /*aac0*/  @!P1 LEA R2, P2, R19, R0, 0x2 ;  /* 0x0000000013029211 */ /* 0x010fe400078410ff */
[-C--:B------:R-:W-:Y:S02]  /*aad0*/  @!P5 LEA.HI.X R7, R18, R4.reuse, R34, 0x2, P3 ;  /* 0x000000041207d211 */ /* 0x080fe400018f1422 */
[----:B------:R-:W-:Y:S02]  /*aae0*/  ISETP.GE.AND P3, PT, R23, c[0x0][0x3c8], PT ;  /* 0x0000f20017007a0c */ /* 0x000fe40003f66270 */
[----:B------:R-:W-:Y:S01]  /*aaf0*/  @!P1 LEA.HI.X R3, R19, R4, R35, 0x2, P2 ;  /* 0x0000000413039211 */ /* 0x000fe200010f1423 */
[----:B------:R2:W-:Y:S01]  /*ab00*/  @!P5 ST.E.64 [R6.64], R58 ;  /* 0x0000003a0600d985 */ /* 0x0005e2000c101b06 */
[----:B------:R-:W-:-:S03]  /*ab10*/  @!P6 LEA R8, P2, R20, R0, 0x2 ;  /* 0x000000001408e211 */ /* 0x000fc600078410ff */
[----:B------:R4:W-:Y:S01]  /*ab20*/  @!P1 ST.E.64 [R2.64], R60 ;  /* 0x0000003c02009985 */ /* 0x0009e2000c101b06 */
[----:B------:R-:W-:Y:S02]  /*ab30*/  ISETP.GE.AND P1, PT, R22, c[0x0][0x3c8], PT ;  /* 0x0000f20016007a0c */ /* 0x000fe40003f26270 */
[----:B------:R-:W-:-:S05]  /*ab40*/  @!P6 LEA.HI.X R9, R20, R4, R36, 0x2, P2 ;  /* 0x000000041409e211 */ /* 0x000fca00010f1424 */
[----:B------:R-:W-:Y:S01]  /*ab50*/  @!P6 ST.E.64 [R8.64], R84 ;  /* 0x000000540800e985 */ /* 0x000fe2000c101b06 */
[----:B------:R-:W-:Y:S02]  /*ab60*/  ISETP.GE.AND P6, PT, R24, c[0x0][0x3c8], PT ;  /* 0x0000f20018007a0c */ /* 0x000fe40003fc6270 */
[-C--:B--2---:R-:W-:Y:S02]  /*ab70*/  @!P3 LEA R6, P2, R23, R0.reuse, 0x2 ;  /* 0x000000001706b211 */ /* 0x084fe400078410ff */
[----:B----4-:R-:W-:Y:S02]  /*ab80*/  @!P4 LEA R2, P5, R21, R0, 0x2 ;  /* 0x000000001502c211 */ /* 0x010fe400078a10ff */
[-C--:B------:R-:W-:Y:S02]  /*ab90*/  @!P3 LEA.HI.X R7, R23, R4.reuse, R39, 0x2, P2 ;  /* 0x000000041707b211 */ /* 0x080fe400010f1427 */
[----:B------:R-:W-:Y:S02]  /*aba0*/  @!P4 LEA.HI.X R3, R21, R4, R37, 0x2, P5 ;  /* 0x000000041503c211 */ /* 0x000fe400028f1425 */
[----:B------:R-:W-:-:S03]  /*abb0*/  ISETP.GE.AND P5, PT, R25, c[0x0][0x3c8], PT ;  /* 0x0000f20019007a0c */ /* 0x000fc60003fa6270 */
[----:B------:R2:W-:Y:S01]  /*abc0*/  @!P4 ST.E.64 [R2.64], R64 ;  /* 0x000000400200c985 */ /* 0x0005e2000c101b06 */
[----:B------:R-:W-:-:S03]  /*abd0*/  ISETP.GE.AND P4, PT, R26, c[0x0][0x3c8], PT ;  /* 0x0000f2001a007a0c */ /* 0x000fc60003f86270 */
[----:B------:R4:W-:Y:S01]  /*abe0*/  @!P3 ST.E.64 [R6.64], R68 ;  /* 0x000000440600b985 */ /* 0x0009e2000c101b06 */
[----:B------:R-:W-:Y:S02]  /*abf0*/  ISETP.GE.AND P3, PT, R27, c[0x0][0x3c8], PT ;  /* 0x0000f2001b007a0c */ /* 0x000fe40003f66270 */
[----:B--2---:R-:W-:-:S04]  /*ac00*/  @!P1 LEA R2, P2, R22, R0, 0x2 ;  /* 0x0000000016029211 */ /* 0x004fc800078410ff */
[----:B------:R-:W-:Y:S02]  /*ac10*/  @!P1 LEA.HI.X R3, R22, R4, R38, 0x2, P2 ;  /* 0x0000000416039211 */ /* 0x000fe400010f1426 */
[----:B------:R-:W-:-:S03]  /*ac20*/  @!P6 LEA R10, P2, R24, R0, 0x2 ;  /* 0x00000000180ae211 */ /* 0x000fc600078410ff */
[----:B------:R2:W-:Y:S01]  /*ac30*/  @!P1 ST.E.64 [R2.64], R72 ;  /* 0x0000004802009985 */ /* 0x0005e2000c101b06 */
[C---:B------:R-:W-:Y:S02]  /*ac40*/  @!P5 LEA R8, P1, R25.reuse, R0, 0x2 ;  /* 0x000000001908d211 */ /* 0x040fe400078210ff */
[----:B------:R-:W-:Y:S02]  /*ac50*/  @!P6 LEA.HI.X R11, R24, R4, R40, 0x2, P2 ;  /* 0x00000004180be211 */ /* 0x000fe400010f1428 */
[C---:B----4-:R-:W-:Y:S02]  /*ac60*/  @!P4 LEA R6, P2, R26.reuse, R0, 0x2 ;  /* 0x000000001a06c211 */ /* 0x050fe400078410ff */
[-C--:B------:R-:W-:Y:S01]  /*ac70*/  @!P5 LEA.HI.X R9, R25, R4.reuse, R41, 0x2, P1 ;  /* 0x000000041909d211 */ /* 0x080fe200008f1429 */
[----:B------:R4:W-:Y:S01]  /*ac80*/  @!P6 ST.E.64 [R10.64], R96 ;  /* 0x000000600a00e985 */ /* 0x0009e2000c101b06 */
[----:B------:R-:W-:-:S03]  /*ac90*/  @!P4 LEA.HI.X R7, R26, R4, R42, 0x2, P2 ;  /* 0x000000041a07c211 */ /* 0x000fc600010f142a */
[----:B------:R4:W-:Y:S04]  /*aca0*/  @!P5 ST.E.64 [R8.64], R88 ;  /* 0x000000580800d985 */ /* 0x0009e8000c101b06 */
[----:B------:R4:W-:Y:S01]  /*acb0*/  @!P4 ST.E.64 [R6.64], R76 ;  /* 0x0000004c0600c985 */ /* 0x0009e2000c101b06 */
[----:B--2---:R-:W-:-:S04]  /*acc0*/  @!P3 LEA R2, P1, R27, R0, 0x2 ;  /* 0x000000001b02b211 */ /* 0x004fc800078210ff */
[----:B------:R-:W-:-:S05]  /*acd0*/  @!P3 LEA.HI.X R3, R27, R4, R43, 0x2, P1 ;  /* 0x000000041b03b211 */ /* 0x000fca00008f142b */
[----:B------:R4:W-:Y:S04]  /*ace0*/  @!P3 ST.E.64 [R2.64], R44 ;  /* 0x0000002c0200b985 */ /* 0x0009e8000c101b06 */
.L_x_168:
[----:B------:R-:W-:Y:S05]  /*acf0*/  BSYNC B0 ;  /* 0x0000000000007941 */ /* 0x000fea0003800000 */
.L_x_167:
[----:B------:R-:W-:Y:S05]  /*ad00*/  BRA.DIV ~URZ, `(.L_x_169) ;  /* 0x000023d27f007947 */ /* 0x000fea000b800000 */
[----:B--2---:R2:W1:Y:S04]  /*ad10*/  SHFL.IDX PT, R4, R14, 0x1, 0x1c1f ;  /* 0x003c1f000e047f89 */ /* 0x00446800000e0000 */
[----:B----4-:R2:W4:Y:S02]  /*ad20*/  SHFL.IDX PT, R0, R28, 0x1, 0x1c1f ;  /* 0x003c1f001c007f89 */ /* 0x01052400000e0000 */
.L_x_217:
[----:B------:R-:W-:Y:S05]  /*ad30*/  @P0 BRA `(.L_x_164) ;  /* 0x00000f1000000947 */ /* 0x000fea0003800000 */
[----:B------:R-:W-:Y:S02]  /*ad40*/  ISETP.GE.AND P1, PT, R13, c[0x0][0x3c8], PT ;  /* 0x0000f2000d007a0c */ /* 0x000fe40003f26270 */
[----:B------:R-:W-:Y:S02]  /*ad50*/  ISETP.GE.AND P2, PT, R244, c[0x0][0x3c8], PT ;  /* 0x0000f200f4007a0c */ /* 0x000fe40003f46270 */
[----:B------:R-:W-:Y:S02]  /*ad60*/  ISETP.GE.AND P0, PT, R12, c[0x0][0x3c8], PT ;  /* 0x0000f2000c007a0c */ /* 0x000fe40003f06270 */
[----:B------:R-:W-:-:S02]  /*ad70*/  ISETP.GE.AND P5, PT, R15, c[0x0][0x3c8], PT ;  /* 0x0000f2000f007a0c */ /* 0x000fc40003fa6270 */
[----:B------:R-:W-:-:S05]  /*ad80*/  ISETP.GE.AND P4, PT, R17, c[0x0][0x3c8], PT ;  /* 0x0000f20011007a0c */ /* 0x000fca0003f86270 */
[C---:B----4-:R-:W-:Y:S02]  /*ad90*/  @!P1 LEA R6, P3, R13.reuse, R0, 0x2 ;  /* 0x000000000d069211 */ /* 0x050fe400078610ff */
[----:B------:R-:W-:Y:S02]  /*ada0*/  @!P2 IMAD.MOV.U32 R8, RZ, RZ, R0 ;  /* 0x000000ffff08a224 */ /* 0x000fe400078e0000 */
[----:B-1----:R-:W-:Y:S01]  /*adb0*/  @!P2 IMAD.MOV.U32 R9, RZ, RZ, R4 ;  /* 0x000000ffff09a224 */ /* 0x002fe200078e0004 */
[----:B------:R-:W-:Y:S02]  /*adc0*/  @!P1 LEA.HI.X R7, R13, R4, R29, 0x2, P3 ;  /* 0x000000040d079211 */ /* 0x000fe400018f141d */
[----:B------:R-:W-:Y:S01]  /*add0*/  @!P0 LEA R2, P6, R12, R0, 0x2 ;  /* 0x000000000c028211 */ /* 0x000fe200078c10ff */
[----:B------:R-:W-:Y:S01]  /*ade0*/  @!P2 IMAD.WIDE R8, R244, 0x4, R8 ;  /* 0x00000004f408a825 */ /* 0x000fe200078e0208 */
[----:B------:R-:W-:Y:S02]  /*adf0*/  ISETP.GE.AND P3, PT, R16, c[0x0][0x3c8], PT ;  /* 0x0000f20010007a0c */ /* 0x000fe40003f66270 */
[----:B------:R-:W-:-:S02]  /*ae00*/  @!P0 LEA.HI.X R3, R12, R4, R30, 0x2, P6 ;  /* 0x000000040c038211 */ /* 0x000fc400030f141e */
[----:B------:R1:W-:Y:S01]  /*ae10*/  @!P2 ST.E.64 [R8.64], R100 ;  /* 0x000000640800a985 */ /* 0x0003e2000c101b06 */
[----:B------:R-:W-:Y:S02]  /*ae20*/  ISETP.GE.AND P2, PT, R18, c[0x0][0x3c8], PT ;  /* 0x0000f20012007a0c */ /* 0x000fe40003f46270 */
[----:B--2---:R-:W-:Y:S01]  /*ae30*/  @!P5 LEA R14, P6, R15, R0, 0x2 ;  /* 0x000000000f0ed211 */ /* 0x004fe200078c10ff */
[----:B------:R2:W-:Y:S01]  /*ae40*/  @!P1 ST.E.64 [R6.64], R92 ;  /* 0x0000005c06009985 */ /* 0x0005e2000c101b06 */
[----:B------:R-:W-:Y:S02]  /*ae50*/  ISETP.GE.AND P1, PT, R19, c[0x0][0x3c8], PT ;  /* 0x0000f20013007a0c */ /* 0x000fe40003f26270 */
[----:B------:R-:W-:Y:S01]  /*ae60*/  @!P5 LEA.HI.X R15, R15, R4, R31, 0x2, P6 ;  /* 0x000000040f0fd211 */ /* 0x000fe200030f141f */
[----:B------:R4:W-:Y:S01]  /*ae70*/  @!P0 ST.E.64 [R2.64], R80 ;  /* 0x0000005002008985 */ /* 0x0009e2000c101b06 */
[CC--:B------:R-:W-:Y:S02]  /*ae80*/  @!P4 LEA R12, P0, R17.reuse, R0.reuse, 0x2 ;  /* 0x00000000110cc211 */ /* 0x0c0fe400078010ff */
[----:B------:R-:W-:Y:S01]  /*ae90*/  @!P3 LEA R10, P6, R16, R0, 0x2 ;  /* 0x00000000100ab211 */ /* 0x000fe200078c10ff */
[----:B------:R5:W-:Y:S01]  /*aea0*/  @!P5 ST.E.64 [R14.64], R118 ;  /* 0x000000760e00d985 */ /* 0x000be2000c101b06 */
[----:B------:R-:W-:-:S02]  /*aeb0*/  @!P4 LEA.HI.X R13, R17, R4, R33, 0x2, P0 ;  /* 0x00000004110dc211 */ /* 0x000fc400000f1421 */
[----:B------:R-:W-:Y:S02]  /*aec0*/  ISETP.GE.AND P0, PT, R20, c[0x0][0x3c8], PT ;  /* 0x0000f20014007a0c */ /* 0x000fe40003f06270 */
[----:B------:R-:W-:Y:S01]  /*aed0*/  @!P3 LEA.HI.X R11, R16, R4, R32, 0x2, P6 ;  /* 0x00000004100bb211 */ /* 0x000fe200030f1420 */
[----:B------:R3:W-:Y:S01]  /*aee0*/  @!P4 ST.E.64 [R12.64], R116 ;  /* 0x000000740c00c985 */ /* 0x0007e2000c101b06 */
[----:B------:R-:W-:Y:S02]  /*aef0*/  ISETP.GE.AND P5, PT, R21, c[0x0][0x3c8], PT ;  /* 0x0000f20015007a0c */ /* 0x000fe40003fa6270 */
[----:B------:R-:W-:Y:S01]  /*af00*/  ISETP.GE.AND P4, PT, R23, c[0x0][0x3c8], PT ;  /* 0x0000f20017007a0c */ /* 0x000fe20003f86270 */
[----:B------:R3:W-:Y:S01]  /*af10*/  @!P3 ST.E.64 [R10.64], R114 ;  /* 0x000000720a00b985 */ /* 0x0007e2000c101b06 */
[----:B------:R-:W-:Y:S02]  /*af20*/  ISETP.GE.AND P3, PT, R22, c[0x0][0x3c8], PT ;  /* 0x0000f20016007a0c */ /* 0x000fe40003f66270 */
[----:B-1----:R-:W-:-:S04]  /*af30*/  @!P2 LEA R8, P6, R18, R0, 0x2 ;  /* 0x000000001208a211 */ /* 0x002fc800078c10ff */
[----:B------:R-:W-:Y:S02]  /*af40*/  @!P2 LEA.HI.X R9, R18, R4, R34, 0x2, P6 ;  /* 0x000000041209a211 */ /* 0x000fe400030f1422 */
[----:B--2---:R-:W-:-:S03]  /*af50*/  @!P1 LEA R6, P6, R19, R0, 0x2 ;  /* 0x0000000013069211 */ /* 0x004fc600078c10ff */
[----:B------:R1:W-:Y:S01]  /*af60*/  @!P2 ST.E.64 [R8.64], R104 ;  /* 0x000000680800a985 */ /* 0x0003e2000c101b06 */
[----:B------:R-:W-:Y:S02]  /*af70*/  @!P1 LEA.HI.X R7, R19, R4, R35, 0x2, P6 ;  /* 0x0000000413079211 */ /* 0x000fe400030f1423 */
[----:B----4-:R-:W-:Y:S02]  /*af80*/  @!P0 LEA R2, P6, R20, R0, 0x2 ;  /* 0x0000000014028211 */ /* 0x010fe400078c10ff */
[----:B------:R-:W-:Y:S01]  /*af90*/  ISETP.GE.AND P2, PT, R24, c[0x0][0x3c8], PT ;  /* 0x0000f20018007a0c */ /* 0x000fe20003f46270 */
[----:B------:R2:W-:Y:S01]  /*afa0*/  @!P1 ST.E.64 [R6.64], R74 ;  /* 0x0000004a06009985 */ /* 0x0005e2000c101b06 */
[----:B------:R-:W-:Y:S02]  /*afb0*/  @!P0 LEA.HI.X R3, R20, R4, R36, 0x2, P6 ;  /* 0x0000000414038211 */ /* 0x000fe400030f1424 */
[-C--:B-----5:R-:W-:Y:S02]  /*afc0*/  @!P5 LEA R14, P6, R21, R0.reuse, 0x2 ;  /* 0x00000000150ed211 */ /* 0x0a0fe400078c10ff */
[----:B------:R-:W-:Y:S01]  /*afd0*/  ISETP.GE.AND P1, PT, R25, c[0x0][0x3c8], PT ;  /* 0x0000f20019007a0c */ /* 0x000fe20003f26270 */
[----:B------:R4:W-:Y:S01]  /*afe0*/  @!P0 ST.E.64 [R2.64], R62 ;  /* 0x0000003e02008985 */ /* 0x0009e2000c101b06 */
[----:B---3--:R-:W-:-:S02]  /*aff0*/  @!P4 LEA R12, P0, R23, R0, 0x2 ;  /* 0x00000000170cc211 */ /* 0x008fc400078010ff */
[----:B------:R-:W-:Y:S02]  /*b000*/  @!P5 LEA.HI.X R15, R21, R4, R37, 0x2, P6 ;  /* 0x00000004150fd211 */ /* 0x000fe400030f1425 */
[----:B------:R-:W-:Y:S02]  /*b010*/  @!P3 LEA R10, P6, R22, R0, 0x2 ;  /* 0x00000000160ab211 */ /* 0x000fe400078c10ff */
[-C--:B------:R-:W-:Y:S01]  /*b020*/  @!P4 LEA.HI.X R13, R23, R4.reuse, R39, 0x2, P0 ;  /* 0x00000004170dc211 */ /* 0x080fe200000f1427 */
[----:B------:R3:W-:Y:S01]  /*b030*/  @!P5 ST.E.64 [R14.64], R90 ;  /* 0x0000005a0e00d985 */ /* 0x0007e2000c101b06 */
[----:B------:R-:W-:Y:S02]  /*b040*/  ISETP.GE.AND P0, PT, R26, c[0x0][0x3c8], PT ;  /* 0x0000f2001a007a0c */ /* 0x000fe40003f06270 */
[----:B------:R-:W-:Y:S01]  /*b050*/  @!P3 LEA.HI.X R11, R22, R4, R38, 0x2, P6 ;  /* 0x00000004160bb211 */ /* 0x000fe200030f1426 */
[----:B------:R3:W-:Y:S04]  /*b060*/  @!P4 ST.E.64 [R12.64], R86 ;  /* 0x000000560c00c985 */ /* 0x0007e8000c101b06 */
[----:B------:R3:W-:Y:S01]  /*b070*/  @!P3 ST.E.64 [R10.64], R82 ;  /* 0x000000520a00b985 */ /* 0x0007e2000c101b06 */
[----:B-1----:R-:W-:-:S04]  /*b080*/  @!P2 LEA R8, P6, R24, R0, 0x2 ;  /* 0x000000001808a211 */ /* 0x002fc800078c10ff */
[----:B------:R-:W-:Y:S02]  /*b090*/  @!P2 LEA.HI.X R9, R24, R4, R40, 0x2, P6 ;  /* 0x000000041809a211 */ /* 0x000fe400030f1428 */
[----:B--2---:R-:W-:-:S03]  /*b0a0*/  @!P1 LEA R6, P6, R25, R0, 0x2 ;  /* 0x0000000019069211 */ /* 0x004fc600078c10ff */
[----:B------:R3:W-:Y:S01]  /*b0b0*/  @!P2 ST.E.64 [R8.64], R78 ;  /* 0x0000004e0800a985 */ /* 0x0007e2000c101b06 */
[----:B------:R-:W-:Y:S02]  /*b0c0*/  @!P1 LEA.HI.X R7, R25, R4, R41, 0x2, P6 ;  /* 0x0000000419079211 */ /* 0x000fe400030f1429 */
[----:B----4-:R-:W-:-:S03]  /*b0d0*/  @!P0 LEA R2, P6, R26, R0, 0x2 ;  /* 0x000000001a028211 */ /* 0x010fc600078c10ff */
[----:B------:R3:W-:Y:S01]  /*b0e0*/  @!P1 ST.E.64 [R6.64], R70 ;  /* 0x0000004606009985 */ /* 0x0007e2000c101b06 */
[----:B------:R-:W-:-:S05]  /*b0f0*/  @!P0 LEA.HI.X R3, R26, R4, R42, 0x2, P6 ;  /* 0x000000041a038211 */ /* 0x000fca00030f142a */
[----:B------:R3:W-:Y:S01]  /*b100*/  @!P0 ST.E.64 [R2.64], R66 ;  /* 0x0000004202008985 */ /* 0x0007e2000c101b06 */
[----:B------:R-:W-:-:S13]  /*b110*/  ISETP.GE.AND P0, PT, R27, c[0x0][0x3c8], PT ;  /* 0x0000f2001b007a0c */ /* 0x000fda0003f06270 */
[----:B------:R-:W-:Y:S05]  /*b120*/  @P0 BRA `(.L_x_164) ;  /* 0x00000b2000000947 */ /* 0x000fea0003800000 */
[----:B---3--:R-:W-:-:S04]  /*b130*/  LEA R2, P0, R27, R0, 0x2 ;  /* 0x000000001b027211 */ /* 0x008fc800078010ff */
[----:B------:R-:W-:-:S05]  /*b140*/  LEA.HI.X R3, R27, R4, R43, 0x2, P0 ;  /* 0x000000041b037211 */ /* 0x000fca00000f142b */
[----:B------:R1:W-:Y:S01]  /*b150*/  ST.E.64 [R2.64], R46 ;  /* 0x0000002e02007985 */ /* 0x0003e2000c101b06 */
[----:B------:R-:W-:Y:S05]  /*b160*/  BRA `(.L_x_164) ;  /* 0x00000ae000007947 */ /* 0x000fea0003800000 */
.L_x_149:
[----:B------:R-:W-:Y:S01]  /*b170*/  ISETP.NE.U32.AND P1, PT, RZ, c[0x0][0x508], PT ;  /* 0x00014200ff007a0c */ /* 0x000fe20003f25070 */
[----:B------:R-:W2:Y:S01]  /*b180*/  LDL.LU R0, [R1] ;  /* 0x0000000001007983 */ /* 0x000ea20000300800 */
[----:B------:R-:W-:Y:S01]  /*b190*/  ISETP.NE.U32.AND P2, PT, RZ, c[0x0][0x500], PT ;  /* 0x00014000ff007a0c */ /* 0x000fe20003f45070 */
[----:B------:R-:W-:Y:S01]  /*b1a0*/  IMAD.MOV.U32 R4, RZ, RZ, 0x4 ;  /* 0x00000004ff047424 */ /* 0x000fe200078e00ff */
[----:B------:R-:W-:Y:S01]  /*b1b0*/  ISETP.NE.AND.EX P1, PT, RZ, c[0x0][0x50c], PT, P1 ;  /* 0x00014300ff007a0c */ /* 0x000fe20003f25310 */
[----:B------:R-:W-:Y:S01]  /*b1c0*/  IMAD.MOV.U32 R8, RZ, RZ, RZ ;  /* 0x000000ffff087224 */ /* 0x000fe200078e00ff */
[----:B------:R-:W-:Y:S01]  /*b1d0*/  ISETP.NE.AND.EX P2, PT, RZ, c[0x0][0x504], PT, P2 ;  /* 0x00014100ff007a0c */ /* 0x000fe20003f45320 */
[----:B------:R-:W-:Y:S02]  /*b1e0*/  IMAD.MOV.U32 R19, RZ, RZ, c[0x0][0x388] ;  /* 0x0000e200ff137624 */ /* 0x000fe400078e00ff */
[----:B-1----:R-:W-:-:S08]  /*b1f0*/  IMAD.WIDE R4, R235, R4, c[0x0][0x500] ;  /* 0x00014000eb047625 */ /* 0x002fd000078e0204 */
[C---:B------:R-:W-:Y:S02]  /*b200*/  @P1 LEA R2, P0, R235.reuse, c[0x0][0x508], 0x2 ;  /* 0x00014200eb021a11 */ /* 0x040fe400078010ff */
[----:B------:R1:W5:Y:S02]  /*b210*/  @P2 LDG.E R8, [R4.64] ;  /* 0x0000000604082981 */ /* 0x000364000c1e1900 */
[----:B------:R-:W-:-:S05]  /*b220*/  @P1 LEA.HI.X R3, R235, c[0x0][0x50c], R7, 0x2, P0 ;  /* 0x00014300eb031a11 */ /* 0x000fca00000f1407 */
[----:B------:R1:W5:Y:S01]  /*b230*/  @P1 LDG.E R19, [R2.64] ;  /* 0x0000000602131981 */ /* 0x000362000c1e1900 */
[----:B--2---:R-:W-:-:S04]  /*b240*/  ISETP.NE.AND P0, PT, R0, RZ, PT ;  /* 0x000000ff0000720c */ /* 0x004fc80003f05270 */
[----:B------:R-:W-:Y:S01]  /*b250*/  SEL R18, R0, c[0x0][0x3d4], P0 ;  /* 0x0000f50000127a07 */ /* 0x000fe20000000000 */
[----:B------:R-:W-:Y:S05]  /*b260*/  @P1 BRA `(.L_x_170) ;  /* 0x0000004000001947 */ /* 0x000fea0003800000 */
[----:B-1----:R-:W-:Y:S05]  /*b270*/  @!P2 BRA `(.L_x_170) ;  /* 0x000000300000a947 */ /* 0x002fea0003800000 */
[----:B------:R1:W2:Y:S04]  /*b280*/  LDG.E R0, [R4.64] ;  /* 0x0000000604007981 */ /* 0x0002a8000c1e1900 */
[----:B-1----:R-:W2:Y:S02]  /*b290*/  LDG.E R4, [R4.64+0x4] ;  /* 0x0000040604047981 */ /* 0x002ea4000c1e1900 */
[----:B--2--5:R-:W-:Y:S02]  /*b2a0*/  IADD3 R19, -R0, R4, RZ ;  /* 0x0000000400137210 */ /* 0x024fe40007ffe1ff */
.L_x_170:
[----:B-1----:R-:W1:Y:S01]  /*b2b0*/  S2R R2, SR_TID.X ;  /* 0x0000000000027919 */ /* 0x002e620000002100 */
[----:B------:R-:W-:Y:S01]  /*b2c0*/  BSSY B0, `(.L_x_171) ;  /* 0x0000036000007945 */ /* 0x000fe20003800000 */
[----:B------:R-:W-:Y:S02]  /*b2d0*/  SEL R14, R235, RZ, !P2 ;  /* 0x000000ffeb0e7207 */ /* 0x000fe40005000000 */
[----:B------:R-:W-:-:S02]  /*b2e0*/  SEL R20, R7, RZ, !P2 ;  /* 0x000000ff07147207 */ /* 0x000fc40005000000 */
[----:B-----5:R-:W-:Y:S02]  /*b2f0*/  SHF.R.S32.HI R17, RZ, 0x1f, R8 ;  /* 0x0000001fff117819 */ /* 0x020fe40000011408 */
[----:B-1----:R-:W-:-:S13]  /*b300*/  ISETP.GT.AND P0, PT, R2, 0x7f, PT ;  /* 0x0000007f0200780c */ /* 0x002fda0003f04270 */
[----:B------:R-:W-:Y:S05]  /*b310*/  @P0 BRA `(.L_x_172) ;  /* 0x0000030000000947 */ /* 0x000fea0003800000 */
[----:B------:R-:W-:Y:S01]  /*b320*/  IMAD R0, R19, c[0x0][0x4e8], RZ ;  /* 0x00013a0013007a24 */ /* 0x000fe200078e02ff */
[----:B------:R-:W-:-:S04]  /*b330*/  LEA R9, R237, R2, 0x7 ;  /* 0x00000002ed097211 */ /* 0x000fc800078e38ff */
[----:B------:R-:W-:-:S13]  /*b340*/  ISETP.GE.AND P0, PT, R9, R0, PT ;  /* 0x000000000900720c */ /* 0x000fda0003f06270 */
[----:B------:R-:W-:Y:S05]  /*b350*/  @P0 BRA `(.L_x_172) ;  /* 0x000002c000000947 */ /* 0x000fea0003800000 */
[----:B------:R-:W2:Y:S01]  /*b360*/  LDL.LU R21, [R1+0x4] ;  /* 0x0000040001157983 */ /* 0x000ea20000300800 */
[----:B------:R-:W-:Y:S01]  /*b370*/  IMAD.MOV.U32 R0, RZ, RZ, 0x368 ;  /* 0x00000368ff007424 */ /* 0x000fe200078e00ff */
[----:B------:R-:W-:-:S04]  /*b380*/  ISETP.GT.AND P2, PT, R18, 0x1, PT ;  /* 0x000000011200780c */ /* 0x000fc80003f44270 */
[----:B------:R-:W-:-:S04]  /*b390*/  SEL R0, R0, 0x328, P2 ;  /* 0x0000032800007807 */ /* 0x000fc80001000000 */
[----:B------:R1:W3:Y:S08]  /*b3a0*/  LDC.64 R6, c[0x0][R0+0x170] ;  /* 0x00005c0000067b82 */ /* 0x0002f00000000a00 */
[----:B------:R1:W4:Y:S08]  /*b3b0*/  LDC.64 R4, c[0x0][R0+0x168] ;  /* 0x00005a0000047b82 */ /* 0x0003300000000a00 */
[----:B------:R1:W5:Y:S08]  /*b3c0*/  LDC.64 R12, c[0x0][R0+0x178] ;  /* 0x00005e00000c7b82 */ /* 0x0003700000000a00 */
[----:B------:R1:W2:Y:S02]  /*b3d0*/  LDC.64 R10, c[0x0][R0+0x160] ;  /* 0x00005800000a7b82 */ /* 0x0002a40000000a00 */
[----:B-1----:R-:W-:-:S02]  /*b3e0*/  IMAD.MOV.U32 R0, RZ, RZ, c[0x0][0x4e8] ;  /* 0x00013a00ff007624 */ /* 0x002fc400078e00ff */
[-C--:B---3--:R-:W-:Y:S02]  /*b3f0*/  IMAD R7, R7, R14.reuse, RZ ;  /* 0x0000000e07077224 */ /* 0x088fe400078e02ff */
[----:B------:R-:W-:Y:S01]  /*b400*/  IMAD.WIDE.U32 R2, R6, R14, RZ ;  /* 0x0000000e06027225 */ /* 0x000fe200078e00ff */
[----:B------:R-:W-:Y:S02]  /*b410*/  ISETP.NE.AND P0, PT, R0, 0x1, PT ;  /* 0x000000010000780c */ /* 0x000fe40003f05270 */
[----:B------:R-:W-:Y:S01]  /*b420*/  MOV R0, R9 ;  /* 0x0000000900007202 */ /* 0x000fe20000000f00 */
[----:B------:R-:W-:Y:S02]  /*b430*/  IMAD R7, R6, R20, R7 ;  /* 0x0000001406077224 */ /* 0x000fe400078e0207 */
[-C--:B----4-:R-:W-:Y:S02]  /*b440*/  IMAD R15, R5, R245.reuse, RZ ;  /* 0x000000f5050f7224 */ /* 0x090fe400078e02ff */
[----:B------:R-:W-:Y:S01]  /*b450*/  IMAD.WIDE.U32 R4, R4, R245, RZ ;  /* 0x000000f504047225 */ /* 0x000fe200078e00ff */
[----:B------:R-:W-:-:S03]  /*b460*/  IADD3 R3, R3, R7, RZ ;  /* 0x0000000703037210 */ /* 0x000fc60007ffe0ff */
[----:B------:R-:W-:Y:S02]  /*b470*/  IMAD.IADD R15, R5, 0x1, R15 ;  /* 0x00000001050f7824 */ /* 0x000fe400078e020f */
[----:B------:R-:W-:-:S05]  /*b480*/  @P0 IMAD.HI.U32 R16, R9, c[0x0][0x4ec], RZ ;  /* 0x00013b0009100a27 */ /* 0x000fca00078e00ff */
[----:B------:R-:W-:Y:S02]  /*b490*/  @P0 SHF.R.U32.HI R0, RZ, c[0x0][0x4f0], R16 ;  /* 0x00013c00ff000a19 */ /* 0x000fe40000011610 */
[----:B------:R-:W-:-:S03]  /*b4a0*/  IADD3 R16, P1, P0, R2, R4, R8 ;  /* 0x0000000402107210 */ /* 0x000fc6000783e008 */
[----:B------:R-:W-:-:S04]  /*b4b0*/  IMAD.MOV R2, RZ, RZ, -R0 ;  /* 0x000000ffff027224 */ /* 0x000fc800078e0a00 */
[----:B------:R-:W-:Y:S01]  /*b4c0*/  IMAD R2, R2, c[0x0][0x4e8], R9 ;  /* 0x00013a0002027a24 */ /* 0x000fe200078e0209 */
[----:B------:R-:W-:Y:S02]  /*b4d0*/  IADD3.X R9, R3, R15, R17, P1, P0 ;  /* 0x0000000f03097210 */ /* 0x000fe40000fe0411 */
[----:B------:R-:W-:Y:S02]  /*b4e0*/  SHF.R.S32.HI R3, RZ, 0x1f, R0 ;  /* 0x0000001fff037819 */ /* 0x000fe40000011400 */
[----:B--2---:R-:W-:-:S05]  /*b4f0*/  SEL R6, R21, RZ, P2 ;  /* 0x000000ff15067207 */ /* 0x004fca0001000000 */
[-C--:B-----5:R-:W-:Y:S02]  /*b500*/  IMAD R7, R13, R6.reuse, RZ ;  /* 0x000000060d077224 */ /* 0x0a0fe400078e02ff */
[----:B------:R-:W-:Y:S01]  /*b510*/  IMAD.WIDE.U32 R4, R12, R6, RZ ;  /* 0x000000060c047225 */ /* 0x000fe200078e00ff */
[----:B------:R-:W-:-:S04]  /*b520*/  SHF.R.S32.HI R6, RZ, 0x1f, R2 ;  /* 0x0000001fff067819 */ /* 0x000fc80000011402 */
[----:B------:R-:W-:Y:S01]  /*b530*/  IADD3 R5, R5, R7, RZ ;  /* 0x0000000705057210 */ /* 0x000fe20007ffe0ff */
[----:B------:R-:W-:Y:S01]  /*b540*/  IMAD.MOV.U32 R7, RZ, RZ, c[0x0][0x4a8] ;  /* 0x00012a00ff077624 */ /* 0x000fe200078e00ff */
[----:B------:R-:W-:Y:S01]  /*b550*/  IADD3 R4, P1, P0, R0, R16, R4 ;  /* 0x0000001000047210 */ /* 0x000fe2000783e004 */
[----:B------:R-:W-:-:S03]  /*b560*/  IMAD R0, R11, R2, RZ ;  /* 0x000000020b007224 */ /* 0x000fc600078e02ff */
[----:B------:R-:W-:Y:S01]  /*b570*/  IADD3.X R5, R3, R9, R5, P1, P0 ;  /* 0x0000000903057210 */ /* 0x000fe20000fe0405 */
[----:B------:R-:W-:-:S04]  /*b580*/  IMAD R0, R10, R6, R0 ;  /* 0x000000060a007224 */ /* 0x000fc800078e0200 */
[----:B------:R-:W-:Y:S01]  /*b590*/  IMAD.WIDE.U32 R2, R10, R2, R4 ;  /* 0x000000020a027225 */ /* 0x000fe200078e0004 */
[----:B------:R-:W-:Y:S02]  /*b5a0*/  MOV R5, c[0x0][0x4ac] ;  /* 0x00012b0000057a02 */ /* 0x000fe40000000f00 */
[----:B------:R-:W-:Y:S01]  /*b5b0*/  SEL R4, R7, c[0x0][0x450], P2 ;  /* 0x0001140007047a07 */ /* 0x000fe20001000000 */
[----:B------:R-:W-:Y:S01]  /*b5c0*/  IMAD.IADD R0, R3, 0x1, R0 ;  /* 0x0000000103007824 */ /* 0x000fe200078e0200 */
[----:B------:R-:W-:Y:S02]  /*b5d0*/  SEL R5, R5, c[0x0][0x454], P2 ;  /* 0x0001150005057a07 */ /* 0x000fe40001000000 */
[----:B------:R-:W-:-:S04]  /*b5e0*/  LEA R4, P0, R2, R4, 0x2 ;  /* 0x0000000402047211 */ /* 0x000fc800078010ff */
[----:B------:R-:W-:Y:S02]  /*b5f0*/  LEA.HI.X R5, R2, R5, R0, 0x2, P0 ;  /* 0x0000000502057211 */ /* 0x000fe400000f1400 */
[----:B------:R-:W-:-:S05]  /*b600*/  MOV R0, 0xff800000 ;  /* 0xff80000000007802 */ /* 0x000fca0000000f00 */
[----:B------:R1:W-:Y:S02]  /*b610*/  STG.E [R4.64], R0 ;  /* 0x0000000004007986 */ /* 0x0003e4000c101906 */
.L_x_172:
[----:B------:R-:W-:Y:S05]  /*b620*/  BSYNC B0 ;  /* 0x0000000000007941 */ /* 0x000fea0003800000 */
.L_x_171:
[----:B------:R-:W-:-:S13]  /*b630*/  ISETP.GT.AND P0, PT, R18, 0x1, PT ;  /* 0x000000011200780c */ /* 0x000fda0003f04270 */
[----:B------:R-:W-:Y:S05]  /*b640*/  @P0 BRA `(.L_x_164) ;  /* 0x0000060000000947 */ /* 0x000fea0003800000 */
[----:B------:R-:W-:Y:S01]  /*b650*/  MOV R2, c[0x0][0x4e8] ;  /* 0x00013a0000027a02 */ /* 0x000fe20000000f00 */
[----:B-1----:R-:W-:Y:S01]  /*b660*/  IMAD R0, R17, c[0x0][0x3a0], RZ ;  /* 0x0000e80011007a24 */ /* 0x002fe200078e02ff */
[----:B------:R-:W-:Y:S01]  /*b670*/  LEA R4, R234, R230, 0x5 ;  /* 0x000000e6ea047211 */ /* 0x000fe200078e28ff */
[----:B------:R-:W-:Y:S01]  /*b680*/  IMAD R5, R20, c[0x0][0x3f0], RZ ;  /* 0x0000fc0014057a24 */ /* 0x000fe200078e02ff */
[----:B------:R-:W-:Y:S01]  /*b690*/  ISETP.NE.AND P0, PT, R2, 0x1, PT ;  /* 0x000000010200780c */ /* 0x000fe20003f05270 */
[----:B------:R-:W-:Y:S01]  /*b6a0*/  IMAD.WIDE.U32 R2, R8, c[0x0][0x3a0], RZ ;  /* 0x0000e80008027a25 */ /* 0x000fe200078e00ff */
[----:B------:R-:W-:-:S03]  /*b6b0*/  LEA R4, R237, R4, 0x7 ;  /* 0x00000004ed047211 */ /* 0x000fc600078e38ff */
[----:B------:R-:W-:Y:S01]  /*b6c0*/  IMAD R8, R8, c[0x0][0x3a4], R0 ;  /* 0x0000e90008087a24 */ /* 0x000fe200078e0200 */
[----:B------:R-:W-:Y:S01]  /*b6d0*/  MOV R0, R4 ;  /* 0x0000000400007202 */ /* 0x000fe20000000f00 */
[----:B------:R-:W-:-:S03]  /*b6e0*/  IMAD R7, R14, c[0x0][0x3f4], R5 ;  /* 0x0000fd000e077a24 */ /* 0x000fc600078e0205 */
[----:B------:R-:W-:Y:S02]  /*b6f0*/  IADD3 R3, R3, R8, RZ ;  /* 0x0000000803037210 */ /* 0x000fe40007ffe0ff */
[----:B------:R-:W-:Y:S01]  /*b700*/  LEA R8, R237, R230, 0x7 ;  /* 0x000000e6ed087211 */ /* 0x000fe200078e38ff */
[----:B------:R-:W-:-:S04]  /*b710*/  @P0 IMAD.HI.U32 R6, R4, c[0x0][0x4ec], RZ ;  /* 0x00013b0004060a27 */ /* 0x000fc800078e00ff */
[----:B------:R-:W-:Y:S01]  /*b720*/  IMAD.WIDE.U32 R2, R245, c[0x0][0x3e8], R2 ;  /* 0x0000fa00f5027a25 */ /* 0x000fe200078e0002 */
[----:B------:R-:W-:-:S03]  /*b730*/  @P0 SHF.R.U32.HI R0, RZ, c[0x0][0x4f0], R6 ;  /* 0x00013c00ff000a19 */ /* 0x000fc60000011606 */
[----:B------:R-:W-:Y:S01]  /*b740*/  IMAD R3, R245, c[0x0][0x3ec], R3 ;  /* 0x0000fb00f5037a24 */ /* 0x000fe200078e0203 */
[----:B------:R-:W-:Y:S02]  /*b750*/  SHF.R.S32.HI R6, RZ, 0x1f, R0 ;  /* 0x0000001fff067819 */ /* 0x000fe40000011400 */
[----:B------:R-:W-:Y:S01]  /*b760*/  IADD3 R5, -R0, RZ, RZ ;  /* 0x000000ff00057210 */ /* 0x000fe20007ffe1ff */
[----:B------:R-:W-:-:S04]  /*b770*/  IMAD.WIDE.U32 R2, R14, c[0x0][0x3f0], R2 ;  /* 0x0000fc000e027a25 */ /* 0x000fc800078e0002 */
[----:B------:R-:W-:Y:S01]  /*b780*/  IMAD R6, R6, c[0x0][0x3e0], RZ ;  /* 0x0000f80006067a24 */ /* 0x000fe200078e02ff */
[----:B------:R-:W-:Y:S01]  /*b790*/  IADD3 R3, R3, R7, RZ ;  /* 0x0000000703037210 */ /* 0x000fe20007ffe0ff */
[----:B------:R-:W-:Y:S02]  /*b7a0*/  IMAD R4, R5, c[0x0][0x4e8], R4 ;  /* 0x00013a0005047a24 */ /* 0x000fe400078e0204 */
[C---:B------:R-:W-:Y:S02]  /*b7b0*/  IMAD R6, R0.reuse, c[0x0][0x3e4], R6 ;  /* 0x0000f90000067a24 */ /* 0x040fe400078e0206 */
        /* <DEDUP_REMOVED lines=11> */
.L_x_218:
[----:B------:R-:W-:Y:S05]  /*b870*/  BRA.DIV ~URZ, `(.L_x_174) ;  /* 0x000019927f007947 */ /* 0x000fea000b800000 */
[----:B------:R3:W4:Y:S02]  /*b880*/  SHFL.IDX PT, R0, R9, RZ, 0x181f ;  /* 0x00181fff09007589 */ /* 0x00072400000e0000 */
.L_x_219:
[----:B------:R-:W-:Y:S01]  /*b890*/  IMAD R7, R19, c[0x0][0x4e8], RZ ;  /* 0x00013a0013077a24 */ /* 0x000fe200078e02ff */
[----:B------:R-:W-:Y:S04]  /*b8a0*/  BSSY B0, `(.L_x_175) ;  /* 0x000000b000007945 */ /* 0x000fe80003800000 */
[----:B------:R-:W-:-:S13]  /*b8b0*/  ISETP.GE.AND P0, PT, R8, R7, PT ;  /* 0x000000070800720c */ /* 0x000fda0003f06270 */
[----:B------:R-:W-:Y:S05]  /*b8c0*/  @P0 BRA `(.L_x_176) ;  /* 0x0000008000000947 */ /* 0x000fea0003800000 */
[----:B------:R-:W-:Y:S02]  /*b8d0*/  ISETP.GE.AND P1, PT, R228, c[0x0][0x3c8], PT ;  /* 0x0000f200e4007a0c */ /* 0x000fe40003f26270 */
[----:B------:R-:W-:-:S11]  /*b8e0*/  ISETP.GE.AND P0, PT, R231, c[0x0][0x3c8], PT ;  /* 0x0000f200e7007a0c */ /* 0x000fd60003f06270 */
[CC--:B----4-:R-:W-:Y:S02]  /*b8f0*/  @!P1 LEA R4, P3, R228.reuse, R0.reuse, 0x1 ;  /* 0x00000000e4049211 */ /* 0x0d0fe400078608ff */
[C---:B------:R-:W-:Y:S02]  /*b900*/  @!P0 LEA R2, P2, R231.reuse, R0, 0x1 ;  /* 0x00000000e7028211 */ /* 0x040fe400078408ff */
[-C--:B--2---:R-:W-:Y:S02]  /*b910*/  @!P1 LEA.HI.X R5, R228, R10.reuse, R40, 0x1, P3 ;  /* 0x0000000ae4059211 */ /* 0x084fe400018f0c28 */
[----:B------:R-:W-:-:S03]  /*b920*/  @!P0 LEA.HI.X R3, R231, R10, R41, 0x1, P2 ;  /* 0x0000000ae7038211 */ /* 0x000fc600010f0c29 */
[----:B------:R2:W-:Y:S04]  /*b930*/  @!P1 ST.E.128 [R4.64], RZ ;  /* 0x000000ff04009985 */ /* 0x0005e8000c101d06 */
[----:B------:R2:W-:Y:S02]  /*b940*/  @!P0 ST.E.128 [R2.64], RZ ;  /* 0x000000ff02008985 */ /* 0x0005e4000c101d06 */
.L_x_176:
[----:B------:R-:W-:Y:S05]  /*b950*/  BSYNC B0 ;  /* 0x0000000000007941 */ /* 0x000fea0003800000 */
.L_x_175:
[----:B------:R-:W-:Y:S05]  /*b960*/  BRA.DIV ~URZ, `(.L_x_177) ;  /* 0x000019027f007947 */ /* 0x000fea000b800000 */
[----:B--2---:R2:W1:Y:S04]  /*b970*/  SHFL.IDX PT, R10, R6, 0x1, 0x181f ;  /* 0x00381f00060a7f89 */ /* 0x00446800000e0000 */
[----:B----4-:R2:W4:Y:S02]  /*b980*/  SHFL.IDX PT, R0, R9, 0x1, 0x181f ;  /* 0x00381f0009007f89 */ /* 0x01052400000e0000 */
.L_x_220:
        /* <DEDUP_REMOVED lines=8> */
[-C--:B-1----:R-:W-:Y:S02]  /*ba10*/  @!P1 LEA.HI.X R5, R228, R10.reuse, R40, 0x1, P3 ;  /* 0x0000000ae4059211 */ /* 0x082fe400018f0c28 */
[----:B------:R-:W-:-:S03]  /*ba20*/  @!P0 LEA.HI.X R3, R231, R10, R41, 0x1, P2 ;  /* 0x0000000ae7038211 */ /* 0x000fc600010f0c29 */
[----:B------:R1:W-:Y:S04]  /*ba30*/  @!P1 ST.E.128 [R4.64], RZ ;  /* 0x000000ff04009985 */ /* 0x0003e8000c101d06 */
[----:B------:R1:W-:Y:S02]  /*ba40*/  @!P0 ST.E.128 [R2.64], RZ ;  /* 0x000000ff02008985 */ /* 0x0003e4000c101d06 */
.L_x_179:
[----:B------:R-:W-:Y:S05]  /*ba50*/  BSYNC B0 ;  /* 0x0000000000007941 */ /* 0x000fea0003800000 */
.L_x_178:
[----:B------:R-:W-:Y:S05]  /*ba60*/  BRA.DIV ~URZ, `(.L_x_180) ;  /* 0x000018c27f007947 */ /* 0x000fea000b800000 */
[----:B-1----:R1:W2:Y:S02]  /*ba70*/  SHFL.IDX PT, R10, R6, 0x2, 0x181f ;  /* 0x00581f00060a7f89 */ /* 0x0022a400000e0000 */
.L_x_221:
[----:B------:R-:W-:Y:S05]  /*ba80*/  BRA.DIV ~URZ, `(.L_x_181) ;  /* 0x000019127f007947 */ /* 0x000fea000b800000 */
[----:B----4-:R4:W1:Y:S02]  /*ba90*/  SHFL.IDX PT, R0, R9, 0x2, 0x181f ;  /* 0x00581f0009007f89 */ /* 0x01086400000e0000 */
.L_x_222:
[----:B------:R-:W-:Y:S01]  /*baa0*/  IADD3 R2, R8, 0x40, RZ ;  /* 0x0000004008027810 */ /* 0x000fe20007ffe0ff */
[----:B------:R-:W-:Y:S03]  /*bab0*/  BSSY B0, `(.L_x_182) ;  /* 0x000000b000007945 */ /* 0x000fe60003800000 */
[----:B------:R-:W-:-:S13]  /*bac0*/  ISETP.GE.AND P0, PT, R2, R7, PT ;  /* 0x000000070200720c */ /* 0x000fda0003f06270 */
[----:B------:R-:W-:Y:S05]  /*bad0*/  @P0 BRA `(.L_x_183) ;  /* 0x0000008000000947 */ /* 0x000fea0003800000 */
[----:B------:R-:W-:Y:S02]  /*bae0*/  ISETP.GE.AND P1, PT, R228, c[0x0][0x3c8], PT ;  /* 0x0000f200e4007a0c */ /* 0x000fe40003f26270 */
[----:B------:R-:W-:-:S11]  /*baf0*/  ISETP.GE.AND P0, PT, R231, c[0x0][0x3c8], PT ;  /* 0x0000f200e7007a0c */ /* 0x000fd60003f06270 */
[CC--:B-1----:R-:W-:Y:S02]  /*bb00*/  @!P1 LEA R4, P3, R228.reuse, R0.reuse, 0x1 ;  /* 0x00000000e4049211 */ /* 0x0c2fe400078608ff */
[C---:B------:R-:W-:Y:S02]  /*bb10*/  @!P0 LEA R2, P2, R231.reuse, R0, 0x1 ;  /* 0x00000000e7028211 */ /* 0x040fe400078408ff */
[-C--:B--2---:R-:W-:Y:S02]  /*bb20*/  @!P1 LEA.HI.X R5, R228, R10.reuse, R40, 0x1, P3 ;  /* 0x0000000ae4059211 */ /* 0x084fe400018f0c28 */
[----:B------:R-:W-:-:S03]  /*bb30*/  @!P0 LEA.HI.X R3, R231, R10, R41, 0x1, P2 ;  /* 0x0000000ae7038211 */ /* 0x000fc600010f0c29 */
[----:B------:R1:W-:Y:S04]  /*bb40*/  @!P1 ST.E.128 [R4.64], RZ ;  /* 0x000000ff04009985 */ /* 0x0003e8000c101d06 */
[----:B------:R1:W-:Y:S02]  /*bb50*/  @!P0 ST.E.128 [R2.64], RZ ;  /* 0x000000ff02008985 */ /* 0x0003e4000c101d06 */
.L_x_183:
[----:B------:R-:W-:Y:S05]  /*bb60*/  BSYNC B0 ;  /* 0x0000000000007941 */ /* 0x000fea0003800000 */
.L_x_182:
[----:B------:R-:W-:Y:S05]  /*bb70*/  BRA.DIV ~URZ, `(.L_x_184) ;  /* 0x000018827f007947 */ /* 0x000fea000b800000 */
[----:B-12---:R-:W1:Y:S04]  /*bb80*/  SHFL.IDX PT, R6, R6, 0x3, 0x181f ;  /* 0x00781f0006067f89 */ /* 0x006e6800000e0000 */
[----:B------:R2:W3:Y:S02]  /*bb90*/  SHFL.IDX PT, R0, R9, 0x3, 0x181f ;  /* 0x00781f0009007f89 */ /* 0x0004e400000e0000 */
.L_x_223:
[----:B------:R-:W-:-:S04]  /*bba0*/  IADD3 R2, R8, 0x60, RZ ;  /* 0x0000006008027810 */ /* 0x000fc80007ffe0ff */
[----:B------:R-:W-:-:S13]  /*bbb0*/  ISETP.GE.AND P0, PT, R2, R7, PT ;  /* 0x000000070200720c */ /* 0x000fda0003f06270 */
[----:B------:R-:W-:Y:S05]  /*bbc0*/  @P0 BRA `(.L_x_164) ;  /* 0x0000008000000947 */ /* 0x000fea0003800000 */
[----:B------:R-:W-:Y:S02]  /*bbd0*/  ISETP.GE.AND P1, PT, R228, c[0x0][0x3c8], PT ;  /* 0x0000f200e4007a0c */ /* 0x000fe40003f26270 */
[----:B------:R-:W-:-:S11]  /*bbe0*/  ISETP.GE.AND P0, PT, R231, c[0x0][0x3c8], PT ;  /* 0x0000f200e7007a0c */ /* 0x000fd60003f06270 */
[CC--:B---3--:R-:W-:Y:S02]  /*bbf0*/  @!P1 LEA R4, P3, R228.reuse, R0.reuse, 0x1 ;  /* 0x00000000e4049211 */ /* 0x0c8fe400078608ff */
[C---:B------:R-:W-:Y:S02]  /*bc00*/  @!P0 LEA R2, P2, R231.reuse, R0, 0x1 ;  /* 0x00000000e7028211 */ /* 0x040fe400078408ff */
[-C--:B-1----:R-:W-:Y:S02]  /*bc10*/  @!P1 LEA.HI.X R5, R228, R6.reuse, R40, 0x1, P3 ;  /* 0x00000006e4059211 */ /* 0x082fe400018f0c28 */
[----:B------:R-:W-:-:S03]  /*bc20*/  @!P0 LEA.HI.X R3, R231, R6, R41, 0x1, P2 ;  /* 0x00000006e7038211 */ /* 0x000fc600010f0c29 */
[----:B------:R1:W-:Y:S04]  /*bc30*/  @!P1 ST.E.128 [R4.64], RZ ;  /* 0x000000ff04009985 */ /* 0x0003e8000c101d06 */
[----:B------:R1:W-:Y:S02]  /*bc40*/  @!P0 ST.E.128 [R2.64], RZ ;  /* 0x000000ff02008985 */ /* 0x0003e4000c101d06 */
.L_x_164:
[----:B------:R-:W-:Y:S05]  /*bc50*/  BSYNC B1 ;  /* 0x0000000000017941 */ /* 0x000fea0003800000 */
.L_x_148:
[----:B-1234-:R-:W2:Y:S02]  /*bc60*/  LDL R0, [R1+0x28] ;  /* 0x0000280001007983 */ /* 0x01eea40000100800 */
[----:B--2---:R-:W-:-:S13]  /*bc70*/  ISETP.NE.AND P0, PT, R0, RZ, PT ;  /* 0x000000ff0000720c */ /* 0x004fda0003f05270 */
[----:B------:R-:W-:Y:S01]  /*bc80*/  @P0 WARPSYNC 0xffffffff ;  /* 0xffffffff00000948 */ /* 0x000fe20003800000 */
[----:B------:R-:W-:Y:S06]  /*bc90*/  @P0 BAR.SYNC.DEFER_BLOCKING 0x5, 0x100 ;  /* 0x0144000000000b1d */ /* 0x000fec0000010000 */
[----:B------:R-:W1:Y:S04]  /*bca0*/  @P0 LDS.128 R236, [0xf100] ;  /* 0x00f10000ffec0984 */ /* 0x000e680000000c00 */
[----:B------:R-:W-:Y:S06]  /*bcb0*/  @P0 BAR.ARV 0x4, 0x100 ;  /* 0x0104000000000b1d */ /* 0x000fec0000002000 */
[----:B------:R-:W-:Y:S05]  /*bcc0*/  @P0 BRA `(.L_x_185) ;  /* 0x00000ad000000947 */ /* 0x000fea0003800000 */
[----:B------:R-:W2:Y:S01]  /*bcd0*/  S2R R0, SR_TID.X ;  /* 0x0000000000007919 */ /* 0x000ea20000002100 */
[----:B------:R-:W-:Y:S01]  /*bce0*/  IMAD.MOV.U32 R7, RZ, RZ, RZ ;  /* 0x000000ffff077224 */ /* 0x000fe200078e00ff */
[----:B--2---:R-:W-:-:S04]  /*bcf0*/  LOP3.LUT R13, R0, 0x1f, RZ, 0xc0, !PT ;  /* 0x0000001f000d7812 */ /* 0x004fc800078ec0ff */
[----:B------:R-:W-:Y:S01]  /*bd00*/  ISETP.NE.AND P5, PT, R13, 0x1f, PT ;  /* 0x0000001f0d00780c */ /* 0x000fe20003fa5270 */
[----:B------:R-:W-:Y:S10]  /*bd10*/  BRA.DIV ~URZ, `(.L_x_186) ;  /* 0x000017a27f007947 */ /* 0x000ff4000b800000 */
[----:B------:R2:W3:Y:S02]  /*bd20*/  SHFL.IDX PT, R9, R94, RZ, 0x1f ;  /* 0x00001fff5e097589 */ /* 0x0004e400000e0000 */
.L_x_224:
[----:B------:R-:W-:Y:S05]  /*bd30*/  BRA.DIV ~URZ, `(.L_x_187) ;  /* 0x000017f27f007947 */ /* 0x000fea000b800000 */
[----:B------:R4:W2:Y:S02]  /*bd40*/  SHFL.IDX PT, R8, R94, 0x1, 0x1f ;  /* 0x00201f005e087f89 */ /* 0x0008a400000e0000 */
.L_x_225:
[----:B-1----:R-:W-:Y:S02]  /*bd50*/  IMAD.IADD R0, R239, 0x1, R13 ;  /* 0x00000001ef007824 */ /* 0x002fe400078e020d */
[----:B------:R-:W-:-:S03]  /*bd60*/  IMAD.MOV.U32 R6, RZ, RZ, RZ ;  /* 0x000000ffff067224 */ /* 0x000fc600078e00ff */
[----:B------:R-:W-:-:S13]  /*bd70*/  ISETP.GE.OR P0, PT, R0, c[0x0][0x53c], !P5 ;  /* 0x00014f0000007a0c */ /* 0x000fda0006f06670 */
[----:B------:R-:W-:Y:S01]  /*bd80*/  @!P0 IMAD.MOV.U32 R2, RZ, RZ, 0x4 ;  /* 0x00000004ff028424 */ /* 0x000fe200078e00ff */
[----:B------:R-:W-:-:S03]  /*bd90*/  @!P0 MOV R3, 0x4 ;  /* 0x0000000400038802 */ /* 0x000fc60000000f00 */
[----:B------:R-:W-:-:S04]  /*bda0*/  @!P0 IMAD.WIDE R4, R0, R2, c[0x0][0x580] ;  /* 0x0001600000048625 */ /* 0x000fc800078e0202 */
[----:B------:R-:W-:Y:S01]  /*bdb0*/  @!P0 IMAD.WIDE R2, R0, R3, c[0x0][0x578] ;  /* 0x00015e0000028625 */ /* 0x000fe200078e0203 */
[----:B------:R-:W5:Y:S04]  /*bdc0*/  @!P0 LDG.E R6, [R4.64] ;  /* 0x0000000604068981 */ /* 0x000f68000c1e1900 */
[----:B------:R-:W5:Y:S01]  /*bdd0*/  @!P0 LDG.E R7, [R2.64] ;  /* 0x0000000602078981 */ /* 0x000f62000c1e1900 */
[C---:B------:R-:W-:Y:S02]  /*bde0*/  ISETP.GE.U32.AND P4, PT, R13.reuse, 0x10, PT ;  /* 0x000000100d00780c */ /* 0x040fe40003f86070 */
[C---:B------:R-:W-:Y:S02]  /*bdf0*/  ISETP.GE.U32.AND P3, PT, R13.reuse, 0x8, PT ;  /* 0x000000080d00780c */ /* 0x040fe40003f66070 */
[----:B------:R-:W-:-:S02]  /*be00*/  ISETP.GE.U32.AND P2, PT, R13, 0x4, PT ;  /* 0x000000040d00780c */ /* 0x000fc40003f46070 */
[C---:B------:R-:W-:Y:S02]  /*be10*/  ISETP.GE.U32.AND P1, PT, R13.reuse, 0x2, PT ;  /* 0x000000020d00780c */ /* 0x040fe40003f26070 */
[----:B------:R-:W-:Y:S02]  /*be20*/  ISETP.NE.AND P0, PT, R13, RZ, PT ;  /* 0x000000ff0d00720c */ /* 0x000fe40003f05270 */
[----:B------:R-:W-:Y:S01]  /*be30*/  MOV R11, RZ ;  /* 0x000000ff000b7202 */ /* 0x000fe20000000f00 */
[----:B-----5:R-:W-:Y:S01]  /*be40*/  IMAD R0, R7, R6, RZ ;  /* 0x0000000607007224 */ /* 0x020fe200078e02ff */
[----:B------:R-:W-:Y:S07]  /*be50*/  BRA.DIV ~URZ, `(.L_x_188) ;  /* 0x000017427f007947 */ /* 0x000fee000b800000 */
[----:B------:R1:W4:Y:S02]  /*be60*/  SHFL.UP PT, R4, R0, 0x1, RZ ;  /* 0x0420000000047989 */ /* 0x00032400000e00ff */
.L_x_226:
[----:B----4-:R-:W-:-:S04]  /*be70*/  SEL R4, R4, RZ, P0 ;  /* 0x000000ff04047207 */ /* 0x010fc80000000000 */
        /* <DEDUP_REMOVED lines=14> */
[----:B------:R1:W4:Y:S02]  /*bf60*/  SHFL.IDX PT, R0, R4, 0x1f, 0x1f ;  /* 0x03e01f0004007f89 */ /* 0x00032400000e0000 */
.L_x_227:
[----:B----4-:R-:W-:Y:S01]  /*bf70*/  IMAD R0, R0, c[0x0][0x538], RZ ;  /* 0x00014e0000007a24 */ /* 0x010fe200078e02ff */
[----:B------:R-:W-:Y:S04]  /*bf80*/  BSSY B1, `(.L_x_190) ;  /* 0x000007c000017945 */ /* 0x000fe80003800000 */
[----:B--2---:R-:W-:-:S04]  /*bf90*/  IADD3 R8, R0, R8, RZ ;  /* 0x0000000800087210 */ /* 0x004fc80007ffe0ff */
[----:B---3--:R-:W-:-:S13]  /*bfa0*/  ISETP.GT.AND P6, PT, R8, R9, PT ;  /* 0x000000090800720c */ /* 0x008fda0003fc4270 */
[----:B------:R-:W-:Y:S05]  /*bfb0*/  @P6 BRA `(.L_x_191) ;  /* 0x0000024000006947 */ /* 0x000fea0003800000 */
.L_x_195:
[----:B------:R-:W-:-:S04]  /*bfc0*/  IADD3 R0, R239, 0x1f, RZ ;  /* 0x0000001fef007810 */ /* 0x000fc80007ffe0ff */
[----:B------:R-:W-:-:S13]  /*bfd0*/  ISETP.GE.AND P6, PT, R0, c[0x0][0x53c], PT ;  /* 0x00014f0000007a0c */ /* 0x000fda0003fc6270 */
[----:B------:R-:W-:Y:S05]  /*bfe0*/  @P6 BRA `(.L_x_192) ;  /* 0x0000071000006947 */ /* 0x000fea0003800000 */
[----:B------:R-:W-:Y:S01]  /*bff0*/  MOV R239, R0 ;  /* 0x0000000000ef7202 */ /* 0x000fe20000000f00 */
[----:B------:R-:W-:-:S03]  /*c000*/  CS2R R6, SRZ ;  /* 0x0000000000067805 */ /* 0x000fc6000001ff00 */
[----:B------:R-:W-:-:S04]  /*c010*/  IADD3 R0, R239, R13, RZ ;  /* 0x0000000def007210 */ /* 0x000fc80007ffe0ff */
[----:B------:R-:W-:-:S13]  /*c020*/  ISETP.GE.OR P6, PT, R0, c[0x0][0x53c], !P5 ;  /* 0x00014f0000007a0c */ /* 0x000fda0006fc6670 */
[----:B------:R-:W-:Y:S02]  /*c030*/  @!P6 MOV R2, 0x4 ;  /* 0x000000040002e802 */ /* 0x000fe40000000f00 */
[----:B------:R-:W-:-:S03]  /*c040*/  @!P6 MOV R3, 0x4 ;  /* 0x000000040003e802 */ /* 0x000fc60000000f00 */
[----:B-1----:R-:W-:-:S04]  /*c050*/  @!P6 IMAD.WIDE R4, R0, R2, c[0x0][0x580] ;  /* 0x000160000004e625 */ /* 0x002fc800078e0202 */
[----:B------:R-:W-:Y:S01]  /*c060*/  @!P6 IMAD.WIDE R2, R0, R3, c[0x0][0x578] ;  /* 0x00015e000002e625 */ /* 0x000fe200078e0203 */
[----:B------:R-:W2:Y:S04]  /*c070*/  @!P6 LDG.E R6, [R4.64] ;  /* 0x000000060406e981 */ /* 0x000ea8000c1e1900 */
[----:B------:R-:W2:Y:S02]  /*c080*/  @!P6 LDG.E R7, [R2.64] ;  /* 0x000000060207e981 */ /* 0x000ea4000c1e1900 */
[----:B--2---:R-:W-:Y:S01]  /*c090*/  IMAD R0, R7, R6, RZ ;  /* 0x0000000607007224 */ /* 0x004fe200078e02ff */
[----:B------:R-:W-:Y:S05]  /*c0a0*/  BRA.DIV ~URZ, `(.L_x_193) ;  /* 0x000016d27f007947 */ /* 0x000fea000b800000 */
[----:B------:R1:W2:Y:S02]  /*c0b0*/  SHFL.UP PT, R2, R0, 0x1, RZ ;  /* 0x0420000000027989 */ /* 0x0002a400000e00ff */
.L_x_228:
[----:B--2---:R-:W-:-:S04]  /*c0c0*/  SEL R2, R2, RZ, P0 ;  /* 0x000000ff02027207 */ /* 0x004fc80000000000 */
        /* <DEDUP_REMOVED lines=14> */
[----:B------:R1:W2:Y:S02]  /*c1b0*/  SHFL.IDX PT, R0, R4, 0x1f, 0x1f ;  /* 0x03e01f0004007f89 */ /* 0x0002a400000e0000 */
.L_x_229:
[----:B--2---:R-:W-:-:S05]  /*c1c0*/  IMAD R0, R0, c[0x0][0x538], RZ ;  /* 0x00014e0000007a24 */ /* 0x004fca00078e02ff */
[----:B------:R-:W-:-:S04]  /*c1d0*/  IADD3 R8, R0, R8, RZ ;  /* 0x0000000800087210 */ /* 0x000fc80007ffe0ff */
[----:B------:R-:W-:-:S13]  /*c1e0*/  ISETP.GT.AND P6, PT, R8, R9, PT ;  /* 0x000000090800720c */ /* 0x000fda0003fc4270 */
[----:B-1----:R-:W-:Y:S05]  /*c1f0*/  @!P6 BRA `(.L_x_195) ;  /* 0xfffffdc00000e947 */ /* 0x002fea000383ffff */
.L_x_191:
[----:B------:R-:W-:-:S05]  /*c200*/  IADD3 R10, -R0, R8, RZ ;  /* 0x00000008000a7210 */ /* 0x000fca0007ffe1ff */
[----:B------:R-:W-:-:S05]  /*c210*/  IMAD R0, R4, c[0x0][0x538], R10 ;  /* 0x00014e0004007a24 */ /* 0x000fca00078e020a */
[----:B------:R-:W-:Y:S01]  /*c220*/  ISETP.GT.AND P0, PT, R0, R9, PT ;  /* 0x000000090000720c */ /* 0x000fe20003f04270 */
[----:B------:R-:W-:-:S12]  /*c230*/  BRA.DIV ~URZ, `(.L_x_196) ;  /* 0x000017327f007947 */ /* 0x000fd8000b800000 */
[----:B------:R-:W-:-:S04]  /*c240*/  VOTE.ANY R8, PT, !P0 ;  /* 0x0000000000087806 */ /* 0x000fc800040e0100 */
.L_x_230:
[----:B------:R2:W3:Y:S01]  /*c250*/  POPC R12, R8 ;  /* 0x00000008000c7309 */ /* 0x0004e20000000000 */
[----:B------:R-:W-:Y:S05]  /*c260*/  BRA.DIV ~URZ, `(.L_x_197) ;  /* 0x000017527f007947 */ /* 0x000fea000b800000 */
[----:B---3--:R3:W4:Y:S04]  /*c270*/  SHFL.IDX PT, R6, R6, R12, 0x1f ;  /* 0x00001f0c06067589 */ /* 0x00872800000e0000 */
[----:B------:R3:W1:Y:S02]  /*c280*/  SHFL.IDX PT, R7, R7, R12, 0x1f ;  /* 0x00001f0c07077589 */ /* 0x00066400000e0000 */
.L_x_231:
[----:B------:R-:W-:Y:S01]  /*c290*/  ISETP.NE.AND P0, PT, R8, RZ, PT ;  /* 0x000000ff0800720c */ /* 0x000fe20003f05270 */
[----:B------:R-:W-:-:S12]  /*c2a0*/  BSSY B0, `(.L_x_198) ;  /* 0x0000005000007945 */ /* 0x000fd80003800000 */
[----:B------:R-:W-:Y:S05]  /*c2b0*/  @!P0 BRA `(.L_x_199) ;  /* 0x0000003000008947 */ /* 0x000fea0003800000 */
[----:B------:R-:W-:Y:S01]  /*c2c0*/  IADD3 R3, R12, -0x1, RZ ;  /* 0xffffffff0c037810 */ /* 0x000fe20007ffe0ff */
[----:B------:R-:W-:Y:S05]  /*c2d0*/  BRA.DIV ~URZ, `(.L_x_200) ;  /* 0x000017b27f007947 */ /* 0x000fea000b800000 */
[----:B------:R2:W3:Y:S02]  /*c2e0*/  SHFL.IDX PT, R11, R4, R3, 0x1f ;  /* 0x00001f03040b7589 */ /* 0x0004e400000e0000 */
.L_x_199:
[----:B------:R-:W-:Y:S05]  /*c2f0*/  BSYNC B0 ;  /* 0x0000000000007941 */ /* 0x000fea0003800000 */
.L_x_198:
[-C--:B-12-4-:R-:W-:Y:S01]  /*c300*/  IABS R4, R6.reuse ;  /* 0x0000000600047213 */ /* 0x096fe20000000000 */
[----:B---3--:R-:W-:Y:S01]  /*c310*/  IMAD R236, R11, c[0x0][0x538], R10 ;  /* 0x00014e000bec7a24 */ /* 0x008fe200078e020a */
[----:B------:R-:W-:Y:S01]  /*c320*/  IABS R0, R7 ;  /* 0x0000000700007213 */ /* 0x000fe20000000000 */
[----:B------:R-:W-:Y:S01]  /*c330*/  IMAD.IADD R239, R12, 0x1, R239 ;  /* 0x000000010cef7824 */ /* 0x000fe200078e02ef */
[----:B------:R-:W1:Y:S01]  /*c340*/  I2F.RP R2, R4 ;  /* 0x0000000400027306 */ /* 0x000e620000209400 */
[----:B------:R-:W-:Y:S02]  /*c350*/  IMAD.IADD R10, R9, 0x1, -R236 ;  /* 0x00000001090a7824 */ /* 0x000fe400078e0aec */
[----:B------:R-:W-:Y:S01]  /*c360*/  IMAD.MOV.U32 R5, RZ, RZ, R0 ;  /* 0x000000ffff057224 */ /* 0x000fe200078e0000 */
[----:B------:R-:W-:Y:S02]  /*c370*/  IABS R0, R6 ;  /* 0x0000000600007213 */ /* 0x000fe40000000000 */
[----:B------:R-:W-:-:S02]  /*c380*/  IABS R9, R10 ;  /* 0x0000000a00097213 */ /* 0x000fc40000000000 */
[----:B------:R-:W-:Y:S01]  /*c390*/  I2F.RP R11, R5 ;  /* 0x00000005000b7306 */ /* 0x000fe20000209400 */
[----:B------:R-:W-:-:S07]  /*c3a0*/  IMAD.MOV R0, RZ, RZ, -R0 ;  /* 0x000000ffff007224 */ /* 0x000fce00078e0a00 */
[----:B-1----:R-:W1:Y:S02]  /*c3b0*/  MUFU.RCP R2, R2 ;  /* 0x0000000200027308 */ /* 0x002e640000001000 */
[----:B-1----:R-:W-:-:S06]  /*c3c0*/  IADD3 R2, R2, 0xffffffe, RZ ;  /* 0x0ffffffe02027810 */ /* 0x002fcc0007ffe0ff */
[----:B------:R-:W1:Y:S02]  /*c3d0*/  F2I.FTZ.U32.TRUNC.NTZ R3, R2 ;  /* 0x0000000200037305 */ /* 0x000e64000021f000 */
[----:B-1----:R-:W-:-:S04]  /*c3e0*/  IMAD.MOV R2, RZ, RZ, -R3 ;  /* 0x000000ffff027224 */ /* 0x002fc800078e0a03 */
[----:B------:R-:W-:Y:S01]  /*c3f0*/  IMAD R8, R2, R4, RZ ;  /* 0x0000000402087224 */ /* 0x000fe200078e02ff */
[----:B------:R-:W-:-:S05]  /*c400*/  MOV R2, RZ ;  /* 0x000000ff00027202 */ /* 0x000fca0000000f00 */
[----:B------:R-:W-:-:S04]  /*c410*/  IMAD.HI.U32 R8, R3, R8, R2 ;  /* 0x0000000803087227 */ /* 0x000fc800078e0002 */
[----:B------:R-:W-:Y:S02]  /*c420*/  IMAD.MOV.U32 R2, RZ, RZ, R9 ;  /* 0x000000ffff027224 */ /* 0x000fe400078e0009 */
[----:B------:R-:W-:Y:S02]  /*c430*/  IMAD.MOV.U32 R3, RZ, RZ, R0 ;  /* 0x000000ffff037224 */ /* 0x000fe400078e0000 */
[----:B------:R-:W-:-:S04]  /*c440*/  IMAD.HI.U32 R0, R8, R2, RZ ;  /* 0x0000000208007227 */ /* 0x000fc800078e00ff */
[----:B------:R-:W-:Y:S02]  /*c450*/  IMAD R2, R0, R3, R2 ;  /* 0x0000000300027224 */ /* 0x000fe400078e0202 */
[----:B------:R-:W1:Y:S03]  /*c460*/  MUFU.RCP R3, R11 ;  /* 0x0000000b00037308 */ /* 0x000e660000001000 */
[----:B------:R-:W-:Y:S02]  /*c470*/  ISETP.GT.U32.AND P1, PT, R4, R2, PT ;  /* 0x000000020400720c */ /* 0x000fe40003f24070 */
[----:B-1----:R-:W-:-:S11]  /*c480*/  IADD3 R3, R3, 0xffffffe, RZ ;  /* 0x0ffffffe03037810 */ /* 0x002fd60007ffe0ff */
[-C--:B------:R-:W-:Y:S02]  /*c490*/  @!P1 IADD3 R2, R2, -R4.reuse, RZ ;  /* 0x8000000402029210 */ /* 0x080fe40007ffe0ff */
[----:B------:R-:W-:Y:S01]  /*c4a0*/  @!P1 IADD3 R0, R0, 0x1, RZ ;  /* 0x0000000100009810 */ /* 0x000fe20007ffe0ff */
[----:B------:R-:W1:Y:S01]  /*c4b0*/  F2I.FTZ.U32.TRUNC.NTZ R3, R3 ;  /* 0x0000000300037305 */ /* 0x000e62000021f000 */
[----:B------:R-:W-:Y:S02]  /*c4c0*/  ISETP.GE.U32.AND P2, PT, R2, R4, PT ;  /* 0x000000040200720c */ /* 0x000fe40003f46070 */
[----:B------:R-:W-:Y:S02]  /*c4d0*/  LOP3.LUT R2, R10, R6, RZ, 0x3c, !PT ;  /* 0x000000060a027212 */ /* 0x000fe400078e3cff */
[----:B------:R-:W-:Y:S02]  /*c4e0*/  ISETP.NE.AND P1, PT, R6, RZ, PT ;  /* 0x000000ff0600720c */ /* 0x000fe40003f25270 */
[----:B------:R-:W-:-:S07]  /*c4f0*/  ISETP.GE.AND P0, PT, R2, RZ, PT ;  /* 0x000000ff0200720c */ /* 0x000fce0003f06270 */
[----:B------:R-:W-:Y:S01]  /*c500*/  @P2 IADD3 R0, R0, 0x1, RZ ;  /* 0x0000000100002810 */ /* 0x000fe20007ffe0ff */
[----:B-1----:R-:W-:-:S04]  /*c510*/  IMAD.MOV R2, RZ, RZ, -R3 ;  /* 0x000000ffff027224 */ /* 0x002fc800078e0a03 */
[----:B------:R-:W-:Y:S01]  /*c520*/  IMAD.MOV.U32 R4, RZ, RZ, R2 ;  /* 0x000000ffff047224 */ /* 0x000fe200078e0002 */
[----:B------:R-:W-:Y:S01]  /*c530*/  IABS R2, R7 ;  /* 0x0000000700027213 */ /* 0x000fe20000000000 */
[----:B------:R-:W-:Y:S01]  /*c540*/  @!P0 IMAD.MOV R0, RZ, RZ, -R0 ;  /* 0x000000ffff008224 */ /* 0x000fe200078e0a00 */
[----:B------:R-:W-:Y:S01]  /*c550*/  @!P1 LOP3.LUT R0, RZ, R6, RZ, 0x33, !PT ;  /* 0x00000006ff009212 */ /* 0x000fe200078e33ff */
[----:B------:R-:W-:Y:S01]  /*c560*/  IMAD R4, R4, R5, RZ ;  /* 0x0000000504047224 */ /* 0x000fe200078e02ff */
[----:B------:R-:W-:Y:S01]  /*c570*/  IADD3 R8, RZ, -R2, RZ ;  /* 0x80000002ff087210 */ /* 0x000fe20007ffe0ff */
[----:B------:R-:W-:Y:S01]  /*c580*/  IMAD.MOV.U32 R2, RZ, RZ, RZ ;  /* 0x000000ffff027224 */ /* 0x000fe200078e00ff */
[----:B------:R-:W-:Y:S01]  /*c590*/  IABS R9, R0 ;  /* 0x0000000000097213 */ /* 0x000fe20000000000 */
[----:B------:R-:W-:Y:S02]  /*c5a0*/  IMAD R6, R0, R6, RZ ;  /* 0x0000000600067224 */ /* 0x000fe400078e02ff */
[----:B------:R-:W-:Y:S01]  /*c5b0*/  IMAD.HI.U32 R2, R3, R4, R2 ;  /* 0x0000000403027227 */ /* 0x000fe200078e0002 */
[----:B------:R-:W-:-:S02]  /*c5c0*/  MOV R4, R8 ;  /* 0x0000000800047202 */ /* 0x000fc40000000f00 */
[----:B------:R-:W-:Y:S01]  /*c5d0*/  IADD3 R237, R10, -R6, RZ ;  /* 0x800000060aed7210 */ /* 0x000fe20007ffe0ff */
[----:B------:R-:W-:-:S04]  /*c5e0*/  IMAD.MOV.U32 R3, RZ, RZ, R9 ;  /* 0x000000ffff037224 */ /* 0x000fc800078e0009 */
        /* <DEDUP_REMOVED lines=11> */
[----:B------:R-:W-:-:S04]  /*c6a0*/  @!P1 LOP3.LUT R2, RZ, R7, RZ, 0x33, !PT ;  /* 0x00000007ff029212 */ /* 0x000fc800078e33ff */
[----:B------:R-:W-:Y:S01]  /*c6b0*/  IADD3 R3, -R2, RZ, RZ ;  /* 0x000000ff02037210 */ /* 0x000fe20007ffe1ff */
[----:B------:R-:W-:-:S04]  /*c6c0*/  IMAD R2, R7, 0x1000000, R2 ;  /* 0x0100000007027824 */ /* 0x000fc800078e0202 */
[----:B------:R-:W-:-:S04]  /*c6d0*/  IMAD R0, R7, R3, R0 ;  /* 0x0000000307007224 */ /* 0x000fc800078e0200 */
[----:B------:R-:W-:Y:S01]  /*c6e0*/  IMAD R238, R0, 0x10000, R2 ;  /* 0x0001000000ee7824 */ /* 0x000fe200078e0202 */
[----:B------:R-:W-:Y:S05]  /*c6f0*/  BRA `(.L_x_201) ;  /* 0x0000004000007947 */ /* 0x000fea0003800000 */
.L_x_192:
[----:B------:R-:W-:Y:S01]  /*c700*/  IMAD.MOV.U32 R236, RZ, RZ, R9 ;  /* 0x000000ffffec7224 */ /* 0x000fe200078e0009 */
[----:B------:R-:W-:Y:S01]  /*c710*/  MOV R238, RZ ;  /* 0x000000ff00ee7202 */ /* 0x000fe20000000f00 */
[----:B------:R-:W-:Y:S01]  /*c720*/  IMAD.MOV.U32 R237, RZ, RZ, RZ ;  /* 0x000000ffffed7224 */ /* 0x000fe200078e00ff */
[----:B------:R-:W-:Y:S02]  /*c730*/  MOV R239, c[0x0][0x53c] ;  /* 0x00014f0000ef7a02 */ /* 0x000fe40000000f00 */
.L_x_201:
[----:B------:R-:W-:Y:S05]  /*c740*/  BSYNC B1 ;  /* 0x0000000000017941 */ /* 0x000fea0003800000 */
.L_x_190:
[----:B------:R-:W-:Y:S01]  /*c750*/  WARPSYNC 0xffffffff ;  /* 0xffffffff00007948 */ /* 0x000fe20003800000 */
[----:B------:R-:W-:Y:S01]  /*c760*/  BAR.SYNC.DEFER_BLOCKING 0x4, 0x100 ;  /* 0x0104000000007b1d */ /* 0x000fe20000010000 */
[----:B------:R-:W-:-:S13]  /*c770*/  ISETP.NE.AND P0, PT, R13, RZ, PT ;  /* 0x000000ff0d00720c */ /* 0x000fda0003f05270 */
[----:B------:R2:W-:Y:S04]  /*c780*/  @!P0 STS.128 [0xf100], R236 ;  /* 0x00f100ecff008388 */ /* 0x0005e80000000c00 */
[----:B------:R-:W-:Y:S06]  /*c790*/  BAR.ARV 0x5, 0x100 ;  /* 0x0144000000007b1d */ /* 0x000fec0000002000 */
.L_x_185:
[----:B-1----:R-:W-:-:S13]  /*c7a0*/  ISETP.GE.AND P0, PT, R239, c[0x0][0x53c], PT ;  /* 0x00014f00ef007a0c */ /* 0x002fda0003f06270 */
[----:B--2---:R-:W-:Y:S01]  /*c7b0*/  @P0 CALL.REL.NOINC `(.L_x_202) ;  /* 0x0000001000000944 */ /* 0x004fe20003c00000 */
[----:B------:R-:W-:Y:S05]  /*c7c0*/  BRA `(.L_x_203) ;  /* 0xffff4ae000007947 */ /* 0x000fea000383ffff */
.L_x_202:
[----:B------:R-:W-:Y:S05]  /*c7d0*/  EXIT ;  /* 0x000000000000794d */ /* 0x000fea0003800000 */
.L_x_124:
[----:B------:R-:W-:Y:S01]  /*c7e0*/  IMAD.MOV.U32 R0, RZ, RZ, R5 ;  /* 0x000000ffff007224 */ /* 0x000fe200078e0005 */
[----:B------:R-:W-:Y:S02]  /*c7f0*/  MOV R2, 0x1 ;  /* 0x0000000100027802 */ /* 0x000fe40000000f00 */
[----:B------:R-:W-:Y:S02]  /*c800*/  MOV R3, 0xc820 ;  /* 0x0000c82000037802 */ /* 0x000fe40000000f00 */
[----:B--2---:R-:W-:Y:S05]  /*c810*/  CALL.REL.NOINC `($__internal_4_$__cuda_sm70_shflsync_up_p) ;  /* 0x0000136000007944 */ /* 0x004fea0003c00000 */
[----:B------:R-:W-:Y:S01]  /*c820*/  MOV R0, R4 ;  /* 0x0000000400007202 */ /* 0x000fe20000000f00 */
[----:B------:R-:W-:Y:S05]  /*c830*/  BRA `(.L_x_204) ;  /* 0xffff3c1000007947 */ /* 0x000fea000383ffff */
.L_x_125:
[----:B------:R-:W-:Y:S01]  /*c840*/  IMAD.MOV.U32 R0, RZ, RZ, R5 ;  /* 0x000000ffff007224 */ /* 0x000fe200078e0005 */
[----:B------:R-:W-:Y:S02]  /*c850*/  MOV R2, 0x2 ;  /* 0x0000000200027802 */ /* 0x000fe40000000f00 */
[----:B------:R-:W-:Y:S02]  /*c860*/  MOV R3, 0xc880 ;  /* 0x0000c88000037802 */ /* 0x000fe40000000f00 */
[----:B--2---:R-:W-:Y:S05]  /*c870*/  CALL.REL.NOINC `($__internal_4_$__cuda_sm70_shflsync_up_p) ;  /* 0x0000130000007944 */ /* 0x004fea0003c00000 */
[----:B------:R-:W-:Y:S01]  /*c880*/  SEL R0, R4, RZ, P4 ;  /* 0x000000ff04007207 */ /* 0x000fe20002000000 */
[----:B------:R-:W-:Y:S01]  /*c890*/  IMAD.MOV.U32 R2, RZ, RZ, 0x4 ;  /* 0x00000004ff027424 */ /* 0x000fe200078e00ff */
[----:B------:R-:W-:-:S03]  /*c8a0*/  MOV R3, 0xc8d0 ;  /* 0x0000c8d000037802 */ /* 0x000fc60000000f00 */
[----:B------:R-:W-:Y:S02]  /*c8b0*/  IMAD.IADD R0, R5, 0x1, R0 ;  /* 0x0000000105007824 */ /* 0x000fe400078e0200 */
[----:B------:R-:W-:Y:S05]  /*c8c0*/  CALL.REL.NOINC `($__internal_4_$__cuda_sm70_shflsync_up_p) ;  /* 0x000012b000007944 */ /* 0x000fea0003c00000 */
        /* <DEDUP_REMOVED lines=13> */
[----:B------:R-:W-:Y:S01]  /*c9a0*/  IMAD.IADD R4, R0, 0x1, R4 ;  /* 0x0000000100047824 */ /* 0x000fe200078e0204 */
[----:B------:R-:W-:-:S03]  /*c9b0*/  MOV R0, 0x1f ;  /* 0x0000001f00007802 */ /* 0x000fc60000000f00 */
[----:B------:R-:W-:Y:S02]  /*c9c0*/  IMAD.MOV.U32 R5, RZ, RZ, R4 ;  /* 0x000000ffff057224 */ /* 0x000fe400078e0004 */
[----:B------:R-:W-:Y:S05]  /*c9d0*/  CALL.REL.NOINC `($__internal_3_$__cuda_sm70_shflsync_idx_p) ;  /* 0x0000115000007944 */ /* 0x000fea0003c00000 */
[----:B------:R-:W-:Y:S05]  /*c9e0*/  BRA `(.L_x_205) ;  /* 0xffff3b6000007947 */ /* 0x000fea000383ffff */
.L_x_127:
[----:B------:R-:W-:Y:S02]  /*c9f0*/  SEL R0, RZ, 0x1, P0 ;  /* 0x00000001ff007807 */ /* 0x000fe40000000000 */
[----:B------:R-:W-:Y:S02]  /*ca00*/  MOV R2, 0xca20 ;  /* 0x0000ca2000027802 */ /* 0x000fe40000000f00 */
[----:B------:R-:W-:Y:S05]  /*ca10*/  CALL.REL.NOINC `($__internal_5_$__cuda_sm70_votesync_ballot) ;  /* 0x000011d000007944 */ /* 0x000fea0003c00000 */
[----:B------:R-:W-:Y:S01]  /*ca20*/  MOV R6, R0 ;  /* 0x0000000000067202 */ /* 0x000fe20000000f00 */
[----:B------:R-:W-:Y:S05]  /*ca30*/  BRA `(.L_x_206) ;  /* 0xffff3ba000007947 */ /* 0x000fea000383ffff */
.L_x_128:
[----:B------:R-:W-:Y:S01]  /*ca40*/  IMAD.MOV.U32 R5, RZ, RZ, R8 ;  /* 0x000000ffff057224 */ /* 0x000fe200078e0008 */
[----:B--2---:R-:W-:Y:S01]  /*ca50*/  MOV R3, R239 ;  /* 0x000000ef00037202 */ /* 0x004fe20000000f00 */
[----:B------:R-:W-:Y:S01]  /*ca60*/  IMAD.MOV.U32 R0, RZ, RZ, 0x1f ;  /* 0x0000001fff007424 */ /* 0x000fe200078e00ff */
[----:B------:R-:W-:Y:S02]  /*ca70*/  MOV R2, 0xca90 ;  /* 0x0000ca9000027802 */ /* 0x000fe40000000f00 */
[----:B-1----:R-:W-:Y:S05]  /*ca80*/  CALL.REL.NOINC `($__internal_3_$__cuda_sm70_shflsync_idx_p) ;  /* 0x000010a000007944 */ /* 0x002fea0003c00000 */
[----:B------:R-:W-:Y:S01]  /*ca90*/  IMAD.MOV.U32 R11, RZ, RZ, R0 ;  /* 0x000000ffff0b7224 */ /* 0x000fe200078e0000 */
[----:B------:R-:W-:Y:S01]  /*caa0*/  MOV R5, R7 ;  /* 0x0000000700057202 */ /* 0x000fe20000000f00 */
[----:B------:R-:W-:Y:S01]  /*cab0*/  IMAD.MOV.U32 R7, RZ, RZ, RZ ;  /* 0x000000ffff077224 */ /* 0x000fe200078e00ff */
[----:B------:R-:W-:Y:S01]  /*cac0*/  MOV R3, R239 ;  /* 0x000000ef00037202 */ /* 0x000fe20000000f00 */
[----:B------:R-:W-:Y:S01]  /*cad0*/  IMAD.MOV.U32 R0, RZ, RZ, 0x1f ;  /* 0x0000001fff007424 */ /* 0x000fe200078e00ff */
[----:B------:R-:W-:-:S02]  /*cae0*/  MOV R2, 0xcb00 ;  /* 0x0000cb0000027802 */ /* 0x000fc40000000f00 */
[----:B------:R-:W-:Y:S05]  /*caf0*/  CALL.REL.NOINC `($__internal_3_$__cuda_sm70_shflsync_idx_p) ;  /* 0x0000103000007944 */ /* 0x000fea0003c00000 */
[----:B------:R-:W-:Y:S01]  /*cb00*/  MOV R10, R0 ;  /* 0x00000000000a7202 */ /* 0x000fe20000000f00 */
[----:B------:R-:W-:Y:S05]  /*cb10*/  BRA `(.L_x_207) ;  /* 0xffff3b1000007947 */ /* 0x000fea000383ffff */
.L_x_131:
[----:B------:R-:W-:Y:S01]  /*cb20*/  IMAD.MOV.U32 R5, RZ, RZ, R4 ;  /* 0x000000ffff057224 */ /* 0x000fe200078e0004 */
[----:B------:R-:W-:-:S02]  /*cb30*/  MOV R0, 0x1f ;  /* 0x0000001f00007802 */ /* 0x000fc40000000f00 */
[----:B------:R-:W-:Y:S02]  /*cb40*/  MOV R2, 0xcb60 ;  /* 0x0000cb6000027802 */ /* 0x000fe40000000f00 */
[----:B-1----:R-:W-:Y:S05]  /*cb50*/  CALL.REL.NOINC `($__internal_3_$__cuda_sm70_shflsync_idx_p) ;  /* 0x00000fd000007944 */ /* 0x002fea0003c00000 */
[----:B------:R-:W-:Y:S01]  /*cb60*/  MOV R7, R0 ;  /* 0x0000000000077202 */ /* 0x000fe20000000f00 */
[----:B------:R-:W-:Y:S05]  /*cb70*/  BRA `(.L_x_130) ;  /* 0xffff3b1000007947 */ /* 0x000fea000383ffff */
.L_x_145:
[----:B------:R-:W-:Y:S01]  /*cb80*/  IMAD.MOV.U32 R2, RZ, RZ, R226 ;  /* 0x000000ffff027224 */ /* 0x000fe200078e00e2 */
[----:B------:R-:W-:Y:S01]  /*cb90*/  MOV R7, 0x1f ;  /* 0x0000001f00077802 */ /* 0x000fe20000000f00 */
[----:B------:R-:W-:Y:S01]  /*cba0*/  IMAD.MOV.U32 R5, RZ, RZ, 0x2 ;  /* 0x00000002ff057424 */ /* 0x000fe200078e00ff */
[----:B------:R-:W-:Y:S02]  /*cbb0*/  MOV R6, 0xffffffff ;  /* 0xffffffff00067802 */ /* 0x000fe40000000f00 */
[----:B------:R-:W-:Y:S02]  /*cbc0*/  MOV R4, 0xcbe0 ;  /* 0x0000cbe000047802 */ /* 0x000fe40000000f00 */
[----:B------:R-:W-:Y:S05]  /*cbd0*/  CALL.REL.NOINC `($__internal_2_$__cuda_sm70_shflsync_bfly_p) ;  /* 0x00000f1000007944 */ /* 0x000fea0003c00000 */
[----:B------:R-:W-:Y:S01]  /*cbe0*/  FADD.FTZ R3, R226, R2 ;  /* 0x00000002e2037221 */ /* 0x000fe20000010000 */
[----:B------:R-:W-:Y:S02]  /*cbf0*/  MOV R5, 0x1 ;  /* 0x0000000100057802 */ /* 0x000fe40000000f00 */
[----:B------:R-:W-:Y:S02]  /*cc00*/  MOV R4, 0xcc30 ;  /* 0x0000cc3000047802 */ /* 0x000fe40000000f00 */
[----:B------:R-:W-:-:S02]  /*cc10*/  MOV R2, R3 ;  /* 0x0000000300027202 */ /* 0x000fc40000000f00 */
[----:B------:R-:W-:Y:S05]  /*cc20*/  CALL.REL.NOINC `($__internal_2_$__cuda_sm70_shflsync_bfly_p) ;  /* 0x00000ec000007944 */ /* 0x000fea0003c00000 */
[----:B------:R-:W-:Y:S01]  /*cc30*/  FADD.FTZ R0, R3, R2 ;  /* 0x0000000203007221 */ /* 0x000fe20000010000 */
[----:B------:R-:W-:-:S02]  /*cc40*/  MOV R2, R227 ;  /* 0x000000e300027202 */ /* 0x000fc40000000f00 */
[----:B------:R-:W-:Y:S02]  /*cc50*/  MOV R5, 0x2 ;  /* 0x0000000200057802 */ /* 0x000fe40000000f00 */
[----:B------:R-:W-:Y:S02]  /*cc60*/  MOV R4, 0xcc80 ;  /* 0x0000cc8000047802 */ /* 0x000fe40000000f00 */
[----:B------:R-:W-:Y:S05]  /*cc70*/  CALL.REL.NOINC `($__internal_2_$__cuda_sm70_shflsync_bfly_p) ;  /* 0x00000e7000007944 */ /* 0x000fea0003c00000 */
[----:B------:R-:W-:Y:S01]  /*cc80*/  FADD.FTZ R3, R227, R2 ;  /* 0x00000002e3037221 */ /* 0x000fe20000010000 */
[----:B------:R-:W-:Y:S02]  /*cc90*/  MOV R5, 0x1 ;  /* 0x0000000100057802 */ /* 0x000fe40000000f00 */
[----:B------:R-:W-:Y:S02]  /*cca0*/  MOV R4, 0xccd0 ;  /* 0x0000ccd000047802 */ /* 0x000fe40000000f00 */
[----:B------:R-:W-:Y:S02]  /*ccb0*/  MOV R2, R3 ;  /* 0x0000000300027202 */ /* 0x000fe40000000f00 */
[----:B------:R-:W-:Y:S05]  /*ccc0*/  CALL.REL.NOINC `($__internal_2_$__cuda_sm70_shflsync_bfly_p) ;  /* 0x00000e2000007944 */ /* 0x000fea0003c00000 */
[----:B------:R-:W-:Y:S01]  /*ccd0*/  MOV R4, R2 ;  /* 0x0000000200047202 */ /* 0x000fe20000000f00 */
[----:B------:R-:W-:Y:S05]  /*cce0*/  BRA `(.L_x_208) ;  /* 0xffffc00000007947 */ /* 0x000fea000383ffff */
.L_x_152:
[----:B--234-:R-:W-:Y:S01]  /*ccf0*/  IMAD.MOV.U32 R5, RZ, RZ, R7 ;  /* 0x000000ffff057224 */ /* 0x01cfe200078e0007 */
[----:B------:R-:W-:Y:S01]  /*cd00*/  MOV R3, RZ ;  /* 0x000000ff00037202 */ /* 0x000fe20000000f00 */
[----:B------:R-:W-:Y:S01]  /*cd10*/  IMAD.MOV.U32 R0, RZ, RZ, 0x181f ;  /* 0x0000181fff007424 */ /* 0x000fe200078e00ff */
[----:B------:R-:W-:-:S02]  /*cd20*/  MOV R2, 0xcd40 ;  /* 0x0000cd4000027802 */ /* 0x000fc40000000f00 */
[----:B-1----:R-:W-:Y:S05]  /*cd30*/  CALL.REL.NOINC `($__internal_3_$__cuda_sm70_shflsync_idx_p) ;  /* 0x00000df000007944 */ /* 0x002fea0003c00000 */
[----:B------:R-:W-:Y:S01]  /*cd40*/  MOV R9, R0 ;  /* 0x0000000000097202 */ /* 0x000fe20000000f00 */
[----:B------:R-:W-:Y:S05]  /*cd50*/  BRA `(.L_x_209) ;  /* 0xffffd36000007947 */ /* 0x000fea000383ffff */
.L_x_153:
[----:B------:R-:W-:Y:S01]  /*cd60*/  IMAD.MOV.U32 R5, RZ, RZ, R8 ;  /* 0x000000ffff057224 */ /* 0x000fe200078e0008 */
[----:B------:R-:W-:Y:S01]  /*cd70*/  MOV R3, RZ ;  /* 0x000000ff00037202 */ /* 0x000fe20000000f00 */
[----:B------:R-:W-:Y:S01]  /*cd80*/  IMAD.MOV.U32 R0, RZ, RZ, 0x181f ;  /* 0x0000181fff007424 */ /* 0x000fe200078e00ff */
[----:B------:R-:W-:-:S02]  /*cd90*/  MOV R2, 0xcdb0 ;  /* 0x0000cdb000027802 */ /* 0x000fc40000000f00 */
[----:B-123--:R-:W-:Y:S05]  /*cda0*/  CALL.REL.NOINC `($__internal_3_$__cuda_sm70_shflsync_idx_p) ;  /* 0x00000d8000007944 */ /* 0x00efea0003c00000 */
[----:B------:R-:W-:Y:S05]  /*cdb0*/  BRA `(.L_x_210) ;  /* 0xffffd32000007947 */ /* 0x000fea000383ffff */
.L_x_156:
[----:B--2---:R-:W-:Y:S01]  /*cdc0*/  IMAD.MOV.U32 R5, RZ, RZ, R7 ;  /* 0x000000ffff057224 */ /* 0x004fe200078e0007 */
[----:B------:R-:W-:Y:S01]  /*cdd0*/  MOV R3, 0x1 ;  /* 0x0000000100037802 */ /* 0x000fe20000000f00 */
[----:B------:R-:W-:Y:S01]  /*cde0*/  IMAD.MOV.U32 R0, RZ, RZ, 0x181f ;  /* 0x0000181fff007424 */ /* 0x000fe200078e00ff */
[----:B------:R-:W-:-:S02]  /*cdf0*/  MOV R2, 0xce10 ;  /* 0x0000ce1000027802 */ /* 0x000fc40000000f00 */
[----:B-1-34-:R-:W-:Y:S05]  /*ce00*/  CALL.REL.NOINC `($__internal_3_$__cuda_sm70_shflsync_idx_p) ;  /* 0x00000d2000007944 */ /* 0x01afea0003c00000 */
[----:B------:R-:W-:Y:S01]  /*ce10*/  IMAD.MOV.U32 R9, RZ, RZ, R0 ;  /* 0x000000ffff097224 */ /* 0x000fe200078e0000 */
[----:B------:R-:W-:Y:S01]  /*ce20*/  MOV R3, 0x1 ;  /* 0x0000000100037802 */ /* 0x000fe20000000f00 */
[----:B------:R-:W-:Y:S01]  /*ce30*/  IMAD.MOV.U32 R5, RZ, RZ, R8 ;  /* 0x000000ffff057224 */ /* 0x000fe200078e0008 */
[----:B------:R-:W-:-:S02]  /*ce40*/  MOV R0, 0x181f ;  /* 0x0000181f00007802 */ /* 0x000fc40000000f00 */
[----:B------:R-:W-:Y:S02]  /*ce50*/  MOV R2, 0xce70 ;  /* 0x0000ce7000027802 */ /* 0x000fe40000000f00 */
[----:B------:R-:W-:Y:S05]  /*ce60*/  CALL.REL.NOINC `($__internal_3_$__cuda_sm70_shflsync_idx_p) ;  /* 0x00000cc000007944 */ /* 0x000fea0003c00000 */
[----:B------:R-:W-:Y:S05]  /*ce70*/  BRA `(.L_x_211) ;  /* 0xffffd35000007947 */ /* 0x000fea000383ffff */
.L_x_159:
[----:B--2---:R-:W-:Y:S01]  /*ce80*/  IMAD.MOV.U32 R5, RZ, RZ, R7 ;  /* 0x000000ffff057224 */ /* 0x004fe200078e0007 */
[----:B------:R-:W-:Y:S01]  /*ce90*/  MOV R3, 0x2 ;  /* 0x0000000200037802 */ /* 0x000fe20000000f00 */
[----:B------:R-:W-:Y:S01]  /*cea0*/  IMAD.MOV.U32 R0, RZ, RZ, 0x181f ;  /* 0x0000181fff007424 */ /* 0x000fe200078e00ff */
[----:B------:R-:W-:Y:S02]  /*ceb0*/  MOV R2, 0xced0 ;  /* 0x0000ced000027802 */ /* 0x000fe40000000f00 */
[----:B-1-34-:R-:W-:Y:S05]  /*cec0*/  CALL.REL.NOINC `($__internal_3_$__cuda_sm70_shflsync_idx_p) ;  /* 0x00000c6000007944 */ /* 0x01afea0003c00000 */
[----:B------:R-:W-:Y:S01]  /*ced0*/  MOV R9, R0 ;  /* 0x0000000000097202 */ /* 0x000fe20000000f00 */
[----:B------:R-:W-:Y:S05]  /*cee0*/  BRA `(.L_x_212) ;  /* 0xffffd3d000007947 */ /* 0x000fea000383ffff */
.L_x_160:
[----:B--2---:R-:W-:Y:S01]  /*cef0*/  IMAD.MOV.U32 R5, RZ, RZ, R8 ;  /* 0x000000ffff057224 */ /* 0x004fe200078e0008 */
[----:B------:R-:W-:Y:S01]  /*cf00*/  MOV R3, 0x2 ;  /* 0x0000000200037802 */ /* 0x000fe20000000f00 */
[----:B------:R-:W-:Y:S01]  /*cf10*/  IMAD.MOV.U32 R0, RZ, RZ, 0x181f ;  /* 0x0000181fff007424 */ /* 0x000fe200078e00ff */
[----:B------:R-:W-:Y:S02]  /*cf20*/  MOV R2, 0xcf40 ;  /* 0x0000cf4000027802 */ /* 0x000fe40000000f00 */
[----:B-1-34-:R-:W-:Y:S05]  /*cf30*/  CALL.REL.NOINC `($__internal_3_$__cuda_sm70_shflsync_idx_p) ;  /* 0x00000bf000007944 */ /* 0x01afea0003c00000 */
[----:B------:R-:W-:Y:S05]  /*cf40*/  BRA `(.L_x_213) ;  /* 0xffffd39000007947 */ /* 0x000fea000383ffff */
.L_x_163:
[----:B---3--:R-:W-:Y:S01]  /*cf50*/  IMAD.MOV.U32 R5, RZ, RZ, R7 ;  /* 0x000000ffff057224 */ /* 0x008fe200078e0007 */
[----:B------:R-:W-:Y:S01]  /*cf60*/  MOV R3, 0x3 ;  /* 0x0000000300037802 */ /* 0x000fe20000000f00 */
[----:B----4-:R-:W-:Y:S01]  /*cf70*/  IMAD.MOV.U32 R0, RZ, RZ, 0x181f ;  /* 0x0000181fff007424 */ /* 0x010fe200078e00ff */
[----:B------:R-:W-:-:S02]  /*cf80*/  MOV R2, 0xcfa0 ;  /* 0x0000cfa000027802 */ /* 0x000fc40000000f00 */
[----:B-12---:R-:W-:Y:S05]  /*cf90*/  CALL.REL.NOINC `($__internal_3_$__cuda_sm70_shflsync_idx_p) ;  /* 0x00000b9000007944 */ /* 0x006fea0003c00000 */
[----:B------:R-:W-:Y:S01]  /*cfa0*/  IMAD.MOV.U32 R7, RZ, RZ, R0 ;  /* 0x000000ffff077224 */ /* 0x000fe200078e0000 */
[----:B------:R-:W-:Y:S01]  /*cfb0*/  MOV R3, 0x3 ;  /* 0x0000000300037802 */ /* 0x000fe20000000f00 */
[----:B------:R-:W-:Y:S01]  /*cfc0*/  IMAD.MOV.U32 R5, RZ, RZ, R8 ;  /* 0x000000ffff057224 */ /* 0x000fe200078e0008 */
[----:B------:R-:W-:-:S02]  /*cfd0*/  MOV R0, 0x181f ;  /* 0x0000181f00007802 */ /* 0x000fc40000000f00 */
[----:B------:R-:W-:Y:S02]  /*cfe0*/  MOV R2, 0xd000 ;  /* 0x0000d00000027802 */ /* 0x000fe40000000f00 */
[----:B------:R-:W-:Y:S05]  /*cff0*/  CALL.REL.NOINC `($__internal_3_$__cuda_sm70_shflsync_idx_p) ;  /* 0x00000b3000007944 */ /* 0x000fea0003c00000 */
[----:B------:R-:W-:Y:S05]  /*d000*/  BRA `(.L_x_214) ;  /* 0xffffd3d000007947 */ /* 0x000fea000383ffff */
.L_x_165:
[----:B------:R-:W-:Y:S01]  /*d010*/  IMAD.MOV.U32 R5, RZ, RZ, R14 ;  /* 0x000000ffff057224 */ /* 0x000fe200078e000e */
[----:B------:R-:W-:Y:S01]  /*d020*/  MOV R3, RZ ;  /* 0x000000ff00037202 */ /* 0x000fe20000000f00 */
[----:B------:R-:W-:Y:S01]  /*d030*/  IMAD.MOV.U32 R0, RZ, RZ, 0x1c1f ;  /* 0x00001c1fff007424 */ /* 0x000fe200078e00ff */
[----:B------:R-:W-:Y:S02]  /*d040*/  MOV R2, 0xd060 ;  /* 0x0000d06000027802 */ /* 0x000fe40000000f00 */
[----:B------:R-:W-:Y:S05]  /*d050*/  CALL.REL.NOINC `($__internal_3_$__cuda_sm70_shflsync_idx_p) ;  /* 0x00000ad000007944 */ /* 0x000fea0003c00000 */
[----:B------:R-:W-:Y:S01]  /*d060*/  MOV R4, R0 ;  /* 0x0000000000047202 */ /* 0x000fe20000000f00 */
[----:B------:R-:W-:Y:S05]  /*d070*/  BRA `(.L_x_215) ;  /* 0xffffd64000007947 */ /* 0x000fea000383ffff */
.L_x_166:
[----:B------:R-:W-:Y:S01]  /*d080*/  IMAD.MOV.U32 R5, RZ, RZ, R28 ;  /* 0x000000ffff057224 */ /* 0x000fe200078e001c */
[----:B------:R-:W-:Y:S01]  /*d090*/  MOV R3, RZ ;  /* 0x000000ff00037202 */ /* 0x000fe20000000f00 */
[----:B------:R-:W-:Y:S01]  /*d0a0*/  IMAD.MOV.U32 R0, RZ, RZ, 0x1c1f ;  /* 0x00001c1fff007424 */ /* 0x000fe200078e00ff */
[----:B------:R-:W-:Y:S02]  /*d0b0*/  MOV R2, 0xd0d0 ;  /* 0x0000d0d000027802 */ /* 0x000fe40000000f00 */
[----:B-12---:R-:W-:Y:S05]  /*d0c0*/  CALL.REL.NOINC `($__internal_3_$__cuda_sm70_shflsync_idx_p) ;  /* 0x00000a6000007944 */ /* 0x006fea0003c00000 */
[----:B------:R-:W-:Y:S05]  /*d0d0*/  BRA `(.L_x_216) ;  /* 0xffffd60000007947 */ /* 0x000fea000383ffff */
.L_x_169:
[----:B------:R-:W-:Y:S01]  /*d0e0*/  IMAD.MOV.U32 R5, RZ, RZ, R14 ;  /* 0x000000ffff057224 */ /* 0x000fe200078e000e */
[----:B----4-:R-:W-:Y:S01]  /*d0f0*/  MOV R3, 0x1 ;  /* 0x0000000100037802 */ /* 0x010fe20000000f00 */
[----:B------:R-:W-:Y:S01]  /*d100*/  IMAD.MOV.U32 R0, RZ, RZ, 0x1c1f ;  /* 0x00001c1fff007424 */ /* 0x000fe200078e00ff */
[----:B------:R-:W-:-:S02]  /*d110*/  MOV R2, 0xd130 ;  /* 0x0000d13000027802 */ /* 0x000fc40000000f00 */
[----:B-123--:R-:W-:Y:S05]  /*d120*/  CALL.REL.NOINC `($__internal_3_$__cuda_sm70_shflsync_idx_p) ;  /* 0x00000a0000007944 */ /* 0x00efea0003c00000 */
[----:B------:R-:W-:Y:S01]  /*d130*/  IMAD.MOV.U32 R4, RZ, RZ, R0 ;  /* 0x000000ffff047224 */ /* 0x000fe200078e0000 */
[----:B------:R-:W-:Y:S01]  /*d140*/  MOV R3, 0x1 ;  /* 0x0000000100037802 */ /* 0x000fe20000000f00 */
[----:B------:R-:W-:Y:S01]  /*d150*/  IMAD.MOV.U32 R5, RZ, RZ, R28 ;  /* 0x000000ffff057224 */ /* 0x000fe200078e001c */
[----:B------:R-:W-:-:S02]  /*d160*/  MOV R0, 0x1c1f ;  /* 0x00001c1f00007802 */ /* 0x000fc40000000f00 */
[----:B------:R-:W-:Y:S02]  /*d170*/  MOV R2, 0xd190 ;  /* 0x0000d19000027802 */ /* 0x000fe40000000f00 */
[----:B------:R-:W-:Y:S05]  /*d180*/  CALL.REL.NOINC `($__internal_3_$__cuda_sm70_shflsync_idx_p) ;  /* 0x000009a000007944 */ /* 0x000fea0003c00000 */
[----:B------:R-:W-:Y:S05]  /*d190*/  BRA `(.L_x_217) ;  /* 0xffffdb9000007947 */ /* 0x000fea000383ffff */
.L_x_173:
[----:B------:R-:W-:Y:S01]  /*d1a0*/  IMAD.MOV.U32 R5, RZ, RZ, R6 ;  /* 0x000000ffff057224 */ /* 0x000fe200078e0006 */
[----:B------:R-:W-:Y:S01]  /*d1b0*/  MOV R3, RZ ;  /* 0x000000ff00037202 */ /* 0x000fe20000000f00 */
[----:B------:R-:W-:Y:S01]  /*d1c0*/  IMAD.MOV.U32 R0, RZ, RZ, 0x181f ;  /* 0x0000181fff007424 */ /* 0x000fe200078e00ff */
[----:B------:R-:W-:Y:S02]  /*d1d0*/  MOV R2, 0xd1f0 ;  /* 0x0000d1f000027802 */ /* 0x000fe40000000f00 */
[----:B------:R-:W-:Y:S05]  /*d1e0*/  CALL.REL.NOINC `($__internal_3_$__cuda_sm70_shflsync_idx_p) ;  /* 0x0000094000007944 */ /* 0x000fea0003c00000 */
[----:B------:R-:W-:Y:S01]  /*d1f0*/  MOV R10, R0 ;  /* 0x00000000000a7202 */ /* 0x000fe20000000f00 */
[----:B------:R-:W-:Y:S05]  /*d200*/  BRA `(.L_x_218) ;  /* 0xffffe66000007947 */ /* 0x000fea000383ffff */
.L_x_174:
[----:B------:R-:W-:Y:S01]  /*d210*/  IMAD.MOV.U32 R5, RZ, RZ, R9 ;  /* 0x000000ffff057224 */ /* 0x000fe200078e0009 */
[----:B------:R-:W-:Y:S01]  /*d220*/  MOV R3, RZ ;  /* 0x000000ff00037202 */ /* 0x000fe20000000f00 */
[----:B------:R-:W-:Y:S01]  /*d230*/  IMAD.MOV.U32 R0, RZ, RZ, 0x181f ;  /* 0x0000181fff007424 */ /* 0x000fe200078e00ff */
[----:B------:R-:W-:Y:S02]  /*d240*/  MOV R2, 0xd260 ;  /* 0x0000d26000027802 */ /* 0x000fe40000000f00 */
[----:B-12---:R-:W-:Y:S05]  /*d250*/  CALL.REL.NOINC `($__internal_3_$__cuda_sm70_shflsync_idx_p) ;  /* 0x000008d000007944 */ /* 0x006fea0003c00000 */
[----:B------:R-:W-:Y:S05]  /*d260*/  BRA `(.L_x_219) ;  /* 0xffffe62000007947 */ /* 0x000fea000383ffff */
.L_x_177:
[----:B--2---:R-:W-:Y:S01]  /*d270*/  IMAD.MOV.U32 R5, RZ, RZ, R6 ;  /* 0x000000ffff057224 */ /* 0x004fe200078e0006 */
[----:B------:R-:W-:Y:S01]  /*d280*/  MOV R3, 0x1 ;  /* 0x0000000100037802 */ /* 0x000fe20000000f00 */
[----:B----4-:R-:W-:Y:S01]  /*d290*/  IMAD.MOV.U32 R0, RZ, RZ, 0x181f ;  /* 0x0000181fff007424 */ /* 0x010fe200078e00ff */
[----:B------:R-:W-:-:S02]  /*d2a0*/  MOV R2, 0xd2c0 ;  /* 0x0000d2c000027802 */ /* 0x000fc40000000f00 */
[----:B-1-3--:R-:W-:Y:S05]  /*d2b0*/  CALL.REL.NOINC `($__internal_3_$__cuda_sm70_shflsync_idx_p) ;  /* 0x0000087000007944 */ /* 0x00afea0003c00000 */
[----:B------:R-:W-:Y:S01]  /*d2c0*/  IMAD.MOV.U32 R10, RZ, RZ, R0 ;  /* 0x000000ffff0a7224 */ /* 0x000fe200078e0000 */
[----:B------:R-:W-:Y:S01]  /*d2d0*/  MOV R3, 0x1 ;  /* 0x0000000100037802 */ /* 0x000fe20000000f00 */
[----:B------:R-:W-:Y:S01]  /*d2e0*/  IMAD.MOV.U32 R5, RZ, RZ, R9 ;  /* 0x000000ffff057224 */ /* 0x000fe200078e0009 */
[----:B------:R-:W-:-:S02]  /*d2f0*/  MOV R0, 0x181f ;  /* 0x0000181f00007802 */ /* 0x000fc40000000f00 */
[----:B------:R-:W-:Y:S02]  /*d300*/  MOV R2, 0xd320 ;  /* 0x0000d32000027802 */ /* 0x000fe40000000f00 */
[----:B------:R-:W-:Y:S05]  /*d310*/  CALL.REL.NOINC `($__internal_3_$__cuda_sm70_shflsync_idx_p) ;  /* 0x0000081000007944 */ /* 0x000fea0003c00000 */
[----:B------:R-:W-:Y:S05]  /*d320*/  BRA `(.L_x_220) ;  /* 0xffffe66000007947 */ /* 0x000fea000383ffff */
.L_x_180:
[----:B-1----:R-:W-:Y:S01]  /*d330*/  IMAD.MOV.U32 R5, RZ, RZ, R6 ;  /* 0x000000ffff057224 */ /* 0x002fe200078e0006 */
[----:B------:R-:W-:Y:S01]  /*d340*/  MOV R3, 0x2 ;  /* 0x0000000200037802 */ /* 0x000fe20000000f00 */
[----:B----4-:R-:W-:Y:S01]  /*d350*/  IMAD.MOV.U32 R0, RZ, RZ, 0x181f ;  /* 0x0000181fff007424 */ /* 0x010fe200078e00ff */
[----:B------:R-:W-:Y:S02]  /*d360*/  MOV R2, 0xd380 ;  /* 0x0000d38000027802 */ /* 0x000fe40000000f00 */
[----:B--23--:R-:W-:Y:S05]  /*d370*/  CALL.REL.NOINC `($__internal_3_$__cuda_sm70_shflsync_idx_p) ;  /* 0x000007b000007944 */ /* 0x00cfea0003c00000 */
[----:B------:R-:W-:Y:S01]  /*d380*/  MOV R10, R0 ;  /* 0x00000000000a7202 */ /* 0x000fe20000000f00 */
[----:B------:R-:W-:Y:S05]  /*d390*/  BRA `(.L_x_221) ;  /* 0xffffe6e000007947 */ /* 0x000fea000383ffff */
.L_x_181:
[----:B------:R-:W-:Y:S01]  /*d3a0*/  IMAD.MOV.U32 R5, RZ, RZ, R9 ;  /* 0x000000ffff057224 */ /* 0x000fe200078e0009 */
[----:B------:R-:W-:Y:S01]  /*d3b0*/  MOV R3, 0x2 ;  /* 0x0000000200037802 */ /* 0x000fe20000000f00 */
[----:B----4-:R-:W-:Y:S01]  /*d3c0*/  IMAD.MOV.U32 R0, RZ, RZ, 0x181f ;  /* 0x0000181fff007424 */ /* 0x010fe200078e00ff */
[----:B------:R-:W-:Y:S02]  /*d3d0*/  MOV R2, 0xd3f0 ;  /* 0x0000d3f000027802 */ /* 0x000fe40000000f00 */
[----:B-123--:R-:W-:Y:S05]  /*d3e0*/  CALL.REL.NOINC `($__internal_3_$__cuda_sm70_shflsync_idx_p) ;  /* 0x0000074000007944 */ /* 0x00efea0003c00000 */
[----:B------:R-:W-:Y:S05]  /*d3f0*/  BRA `(.L_x_222) ;  /* 0xffffe6a000007947 */ /* 0x000fea000383ffff */
.L_x_184:
[----:B-1----:R-:W-:Y:S01]  /*d400*/  IMAD.MOV.U32 R5, RZ, RZ, R6 ;  /* 0x000000ffff057224 */ /* 0x002fe200078e0006 */
[----:B------:R-:W-:Y:S01]  /*d410*/  MOV R3, 0x3 ;  /* 0x0000000300037802 */ /* 0x000fe20000000f00 */
[----:B------:R-:W-:Y:S01]  /*d420*/  IMAD.MOV.U32 R0, RZ, RZ, 0x181f ;  /* 0x0000181fff007424 */ /* 0x000fe200078e00ff */
[----:B------:R-:W-:-:S02]  /*d430*/  MOV R2, 0xd450 ;  /* 0x0000d45000027802 */ /* 0x000fc40000000f00 */
[----:B--234-:R-:W-:Y:S05]  /*d440*/  CALL.REL.NOINC `($__internal_3_$__cuda_sm70_shflsync_idx_p) ;  /* 0x000006e000007944 */ /* 0x01cfea0003c00000 */
[----:B------:R-:W-:Y:S01]  /*d450*/  IMAD.MOV.U32 R6, RZ, RZ, R0 ;  /* 0x000000ffff067224 */ /* 0x000fe200078e0000 */
[----:B------:R-:W-:Y:S01]  /*d460*/  MOV R3, 0x3 ;  /* 0x0000000300037802 */ /* 0x000fe20000000f00 */
[----:B------:R-:W-:Y:S01]  /*d470*/  IMAD.MOV.U32 R5, RZ, RZ, R9 ;  /* 0x000000ffff057224 */ /* 0x000fe200078e0009 */
[----:B------:R-:W-:-:S02]  /*d480*/  MOV R0, 0x181f ;  /* 0x0000181f00007802 */ /* 0x000fc40000000f00 */
[----:B------:R-:W-:Y:S02]  /*d490*/  MOV R2, 0xd4b0 ;  /* 0x0000d4b000027802 */ /* 0x000fe40000000f00 */
[----:B------:R-:W-:Y:S05]  /*d4a0*/  CALL.REL.NOINC `($__internal_3_$__cuda_sm70_shflsync_idx_p) ;  /* 0x0000068000007944 */ /* 0x000fea0003c00000 */
[----:B------:R-:W-:Y:S05]  /*d4b0*/  BRA `(.L_x_223) ;  /* 0xffffe6e000007947 */ /* 0x000fea000383ffff */
.L_x_186:
[----:B------:R-:W-:Y:S01]  /*d4c0*/  IMAD.MOV.U32 R5, RZ, RZ, R94 ;  /* 0x000000ffff057224 */ /* 0x000fe200078e005e */
[----:B------:R-:W-:Y:S01]  /*d4d0*/  MOV R3, RZ ;  /* 0x000000ff00037202 */ /* 0x000fe20000000f00 */
[----:B------:R-:W-:Y:S01]  /*d4e0*/  IMAD.MOV.U32 R0, RZ, RZ, 0x1f ;  /* 0x0000001fff007424 */ /* 0x000fe200078e00ff */
[----:B------:R-:W-:Y:S02]  /*d4f0*/  MOV R2, 0xd510 ;  /* 0x0000d51000027802 */ /* 0x000fe40000000f00 */
[----:B-1----:R-:W-:Y:S05]  /*d500*/  CALL.REL.NOINC `($__internal_3_$__cuda_sm70_shflsync_idx_p) ;  /* 0x0000062000007944 */ /* 0x002fea0003c00000 */
[----:B------:R-:W-:Y:S01]  /*d510*/  MOV R9, R0 ;  /* 0x0000000000097202 */ /* 0x000fe20000000f00 */
[----:B------:R-:W-:Y:S05]  /*d520*/  BRA `(.L_x_224) ;  /* 0xffffe80000007947 */ /* 0x000fea000383ffff */
.L_x_187:
[----:B------:R-:W-:Y:S01]  /*d530*/  IMAD.MOV.U32 R5, RZ, RZ, R94 ;  /* 0x000000ffff057224 */ /* 0x000fe200078e005e */
[----:B------:R-:W-:Y:S01]  /*d540*/  MOV R3, 0x1 ;  /* 0x0000000100037802 */ /* 0x000fe20000000f00 */
[----:B------:R-:W-:Y:S01]  /*d550*/  IMAD.MOV.U32 R0, RZ, RZ, 0x1f ;  /* 0x0000001fff007424 */ /* 0x000fe200078e00ff */
[----:B------:R-:W-:Y:S02]  /*d560*/  MOV R2, 0xd580 ;  /* 0x0000d58000027802 */ /* 0x000fe40000000f00 */
[----:B-123--:R-:W-:Y:S05]  /*d570*/  CALL.REL.NOINC `($__internal_3_$__cuda_sm70_shflsync_idx_p) ;  /* 0x000005b000007944 */ /* 0x00efea0003c00000 */
[----:B------:R-:W-:Y:S01]  /*d580*/  MOV R8, R0 ;  /* 0x0000000000087202 */ /* 0x000fe20000000f00 */
[----:B------:R-:W-:Y:S05]  /*d590*/  BRA `(.L_x_225) ;  /* 0xffffe7b000007947 */ /* 0x000fea000383ffff */
.L_x_188:
[----:B------:R-:W-:Y:S02]  /*d5a0*/  MOV R2, 0x1 ;  /* 0x0000000100027802 */ /* 0x000fe40000000f00 */
[----:B------:R-:W-:-:S02]  /*d5b0*/  MOV R3, 0xd5d0 ;  /* 0x0000d5d000037802 */ /* 0x000fc40000000f00 */
[----:B--234-:R-:W-:Y:S05]  /*d5c0*/  CALL.REL.NOINC `($__internal_4_$__cuda_sm70_shflsync_up_p) ;  /* 0x000005b000007944 */ /* 0x01cfea0003c00000 */
[----:B------:R-:W-:Y:S05]  /*d5d0*/  BRA `(.L_x_226) ;  /* 0xffffe89000007947 */ /* 0x000fea000383ffff */
.L_x_189:
[----:B------:R-:W-:Y:S02]  /*d5e0*/  MOV R2, 0x2 ;  /* 0x0000000200027802 */ /* 0x000fe40000000f00 */
[----:B------:R-:W-:-:S02]  /*d5f0*/  MOV R3, 0xd610 ;  /* 0x0000d61000037802 */ /* 0x000fc40000000f00 */
[----:B--23--:R-:W-:Y:S05]  /*d600*/  CALL.REL.NOINC `($__internal_4_$__cuda_sm70_shflsync_up_p) ;  /* 0x0000057000007944 */ /* 0x00cfea0003c00000 */
        /* <DEDUP_REMOVED lines=23> */
.L_x_193:
[----:B------:R-:W-:Y:S02]  /*d780*/  MOV R2, 0x1 ;  /* 0x0000000100027802 */ /* 0x000fe40000000f00 */
[----:B------:R-:W-:Y:S02]  /*d790*/  MOV R3, 0xd7b0 ;  /* 0x0000d7b000037802 */ /* 0x000fe40000000f00 */
[----:B------:R-:W-:Y:S05]  /*d7a0*/  CALL.REL.NOINC `($__internal_4_$__cuda_sm70_shflsync_up_p) ;  /* 0x000003d000007944 */ /* 0x000fea0003c00000 */
[----:B------:R-:W-:Y:S01]  /*d7b0*/  MOV R2, R4 ;  /* 0x0000000400027202 */ /* 0x000fe20000000f00 */
[----:B------:R-:W-:Y:S05]  /*d7c0*/  BRA `(.L_x_228) ;  /* 0xffffe8f000007947 */ /* 0x000fea000383ffff */
.L_x_194:
[----:B------:R-:W-:Y:S02]  /*d7d0*/  MOV R2, 0x2 ;  /* 0x0000000200027802 */ /* 0x000fe40000000f00 */
[----:B------:R-:W-:Y:S02]  /*d7e0*/  MOV R3, 0xd800 ;  /* 0x0000d80000037802 */ /* 0x000fe40000000f00 */
        /* <DEDUP_REMOVED lines=24> */
.L_x_196:
[----:B------:R-:W-:Y:S02]  /*d970*/  SEL R0, RZ, 0x1, P0 ;  /* 0x00000001ff007807 */ /* 0x000fe40000000000 */
[----:B------:R-:W-:Y:S02]  /*d980*/  MOV R2, 0xd9a0 ;  /* 0x0000d9a000027802 */ /* 0x000fe40000000f00 */
[----:B-1----:R-:W-:Y:S05]  /*d990*/  CALL.REL.NOINC `($__internal_5_$__cuda_sm70_votesync_ballot) ;  /* 0x0000025000007944 */ /* 0x002fea0003c00000 */
[----:B------:R-:W-:Y:S01]  /*d9a0*/  MOV R8, R0 ;  /* 0x0000000000087202 */ /* 0x000fe20000000f00 */
[----:B------:R-:W-:Y:S05]  /*d9b0*/  BRA `(.L_x_230) ;  /* 0xffffe89000007947 */ /* 0x000fea000383ffff */
.L_x_197:
[----:B------:R-:W-:Y:S01]  /*d9c0*/  IMAD.MOV.U32 R5, RZ, RZ, R6 ;  /* 0x000000ffff057224 */ /* 0x000fe200078e0006 */
[----:B---3--:R-:W-:Y:S01]  /*d9d0*/  MOV R3, R12 ;  /* 0x0000000c00037202 */ /* 0x008fe20000000f00 */
[----:B------:R-:W-:Y:S01]  /*d9e0*/  IMAD.MOV.U32 R0, RZ, RZ, 0x1f ;  /* 0x0000001fff007424 */ /* 0x000fe200078e00ff */
[----:B------:R-:W-:Y:S02]  /*d9f0*/  MOV R2, 0xda10 ;  /* 0x0000da1000027802 */ /* 0x000fe40000000f00 */
[----:B-12---:R-:W-:Y:S05]  /*da00*/  CALL.REL.NOINC `($__internal_3_$__cuda_sm70_shflsync_idx_p) ;  /* 0x0000012000007944 */ /* 0x006fea0003c00000 */
[----:B------:R-:W-:Y:S01]  /*da10*/  IMAD.MOV.U32 R6, RZ, RZ, R0 ;  /* 0x000000ffff067224 */ /* 0x000fe200078e0000 */
[----:B------:R-:W-:Y:S01]  /*da20*/  MOV R3, R12 ;  /* 0x0000000c00037202 */ /* 0x000fe20000000f00 */
[----:B------:R-:W-:Y:S01]  /*da30*/  IMAD.MOV.U32 R5, RZ, RZ, R7 ;  /* 0x000000ffff057224 */ /* 0x000fe200078e0007 */
[----:B------:R-:W-:Y:S02]  /*da40*/  MOV R0, 0x1f ;  /* 0x0000001f00007802 */ /* 0x000fe40000000f00 */
[----:B------:R-:W-:-:S02]  /*da50*/  MOV R2, 0xda70 ;  /* 0x0000da7000027802 */ /* 0x000fc40000000f00 */
[----:B------:R-:W-:Y:S05]  /*da60*/  CALL.REL.NOINC `($__internal_3_$__cuda_sm70_shflsync_idx_p) ;  /* 0x000000c000007944 */ /* 0x000fea0003c00000 */
[----:B------:R-:W-:Y:S01]  /*da70*/  MOV R7, R0 ;  /* 0x0000000000077202 */ /* 0x000fe20000000f00 */
[----:B------:R-:W-:Y:S05]  /*da80*/  BRA `(.L_x_231) ;  /* 0xffffe80000007947 */ /* 0x000fea000383ffff */
.L_x_200:
[----:B------:R-:W-:Y:S01]  /*da90*/  IMAD.MOV.U32 R5, RZ, RZ, R4 ;  /* 0x000000ffff057224 */ /* 0x000fe200078e0004 */
[----:B------:R-:W-:-:S02]  /*daa0*/  MOV R0, 0x1f ;  /* 0x0000001f00007802 */ /* 0x000fc40000000f00 */
[----:B------:R-:W-:Y:S02]  /*dab0*/  MOV R2, 0xdad0 ;  /* 0x0000dad000027802 */ /* 0x000fe40000000f00 */
[----:B-1234-:R-:W-:Y:S05]  /*dac0*/  CALL.REL.NOINC `($__internal_3_$__cuda_sm70_shflsync_idx_p) ;  /* 0x0000006000007944 */ /* 0x01efea0003c00000 */
[----:B------:R-:W-:Y:S01]  /*dad0*/  MOV R11, R0 ;  /* 0x00000000000b7202 */ /* 0x000fe20000000f00 */
[----:B------:R-:W-:Y:S05]  /*dae0*/  BRA `(.L_x_199) ;  /* 0xffffe80000007947 */ /* 0x000fea000383ffff */
        .weak           $__internal_2_$__cuda_sm70_shflsync_bfly_p
        .type           $__internal_2_$__cuda_sm70_shflsync_bfly_p,@function
        .size           $__internal_2_$__cuda_sm70_shflsync_bfly_p,($__internal_3_$__cuda_sm70_shflsync_idx_p - $__internal_2_$__cuda_sm70_shflsync_bfly_p)
$__internal_2_$__cuda_sm70_shflsync_bfly_p:
[----:B------:R-:W-:Y:S04]  /*daf0*/  WARPSYNC R6 ;  /* 0x0000000600007348 */ /* 0x000fe80003800000 */
[----:B------:R1:W2:Y:S02]  /*db00*/  SHFL.BFLY PT, R2, R2, R5, R7 ;  /* 0x0c00000502027389 */ /* 0x0002a400000e0007 */
[----:B-1----:R-:W-:-:S04]  /*db10*/  MOV R5, 0x0 ;  /* 0x0000000000057802 */ /* 0x002fc80000000f00 */
[----:B--2---:R-:W-:Y:S05]  /*db20*/  RET.REL.NODEC R4 `(_ZN7cutlass13device_kernelIN5flash19enable_sm80_to_sm89INS1_16FlashAttnFwdSm80INS1_25CollectiveMainloopFwdSm80ILi8ELi1ELb1EN4cute5tupleIJNS5_1CILi128EEENS7_ILi112EEES8_EEELi128ENS_10bfloat16_tEfNS_4arch4Sm80ELb0ELb0ELb0ELb1ELb0ELb0ELb1ELb1EEENS1_21CollectiveEpilogueFwdINS6_IJS8_S8_S9_EEENS6_IJNS7_ILi1EEESH_SH_EEESB_SD_Li256ELb1ELb1ELb1ELb0EEENS1_36VarlenDynamicPersistentTileSchedulerILi128ELi112ELi256ELi256ELb1ELb1ELb0ELb0ELb1ELb1EEEEEEEEEvNT_6ParamsE) ;  /* 0xffff24d004007950 */ /* 0x004fea0003c3ffff */
        .weak           $__internal_3_$__cuda_sm70_shflsync_idx_p
        .type           $__internal_3_$__cuda_sm70_shflsync_idx_p,@function
        .size           $__internal_3_$__cuda_sm70_shflsync_idx_p,($__internal_4_$__cuda_sm70_shflsync_up_p - $__internal_3_$__cuda_sm70_shflsync_idx_p)
$__internal_3_$__cuda_sm70_shflsync_idx_p:
[----:B------:R-:W-:-:S04]  /*db30*/  MOV R95, 0xffffffff ;  /* 0xffffffff005f7802 */ /* 0x000fc80000000f00 */
[----:B------:R-:W-:Y:S04]  /*db40*/  WARPSYNC R95 ;  /* 0x0000005f00007348 */ /* 0x000fe80003800000 */
[----:B------:R1:W2:Y:S02]  /*db50*/  SHFL.IDX PT, R0, R5, R3, R0 ;  /* 0x0000000305007389 */ /* 0x0002a400000e0000 */
[----:B-1----:R-:W-:-:S04]  /*db60*/  MOV R3, 0x0 ;  /* 0x0000000000037802 */ /* 0x002fc80000000f00 */
[----:B--2---:R-:W-:Y:S05]  /*db70*/  RET.REL.NODEC R2 `(_ZN7cutlass13device_kernelIN5flash19enable_sm80_to_sm89INS1_16FlashAttnFwdSm80INS1_25CollectiveMainloopFwdSm80ILi8ELi1ELb1EN4cute5tupleIJNS5_1CILi128EEENS7_ILi112EEES8_EEELi128ENS_10bfloat16_tEfNS_4arch4Sm80ELb0ELb0ELb0ELb1ELb0ELb0ELb1ELb1EEENS1_21CollectiveEpilogueFwdINS6_IJS8_S8_S9_EEENS6_IJNS7_ILi1EEESH_SH_EEESB_SD_Li256ELb1ELb1ELb1ELb0EEENS1_36VarlenDynamicPersistentTileSchedulerILi128ELi112ELi256ELi256ELb1ELb1ELb0ELb0ELb1ELb1EEEEEEEEEvNT_6ParamsE) ;  /* 0xffff248002007950 */ /* 0x004fea0003c3ffff */
        .weak           $__internal_4_$__cuda_sm70_shflsync_up_p
        .type           $__internal_4_$__cuda_sm70_shflsync_up_p,@function
        .size           $__internal_4_$__cuda_sm70_shflsync_up_p,($__internal_5_$__cuda_sm70_votesync_ballot - $__internal_4_$__cuda_sm70_shflsync_up_p)
$__internal_4_$__cuda_sm70_shflsync_up_p:
[----:B------:R-:W-:Y:S02]  /*db80*/  IMAD.MOV.U32 R4, RZ, RZ, RZ ;  /* 0x000000ffff047224 */ /* 0x000fe400078e00ff */
[----:B------:R-:W-:-:S04]  /*db90*/  IMAD.MOV.U32 R10, RZ, RZ, -0x1 ;  /* 0xffffffffff0a7424 */ /* 0x000fc800078e00ff */
[----:B------:R-:W-:Y:S04]  /*dba0*/  WARPSYNC R10 ;  /* 0x0000000a00007348 */ /* 0x000fe80003800000 */
[----:B------:R1:W2:Y:S02]  /*dbb0*/  SHFL.UP PT, R4, R0, R2, R4 ;  /* 0x0400000200047389 */ /* 0x0002a400000e0004 */
[----:B-1----:R-:W-:Y:S02]  /*dbc0*/  MOV R2, R3 ;  /* 0x0000000300027202 */ /* 0x002fe40000000f00 */
[----:B------:R-:W-:-:S04]  /*dbd0*/  MOV R3, 0x0 ;  /* 0x0000000000037802 */ /* 0x000fc80000000f00 */
[----:B--2---:R-:W-:Y:S05]  /*dbe0*/  RET.REL.NODEC R2 `(_ZN7cutlass13device_kernelIN5flash19enable_sm80_to_sm89INS1_16FlashAttnFwdSm80INS1_25CollectiveMainloopFwdSm80ILi8ELi1ELb1EN4cute5tupleIJNS5_1CILi128EEENS7_ILi112EEES8_EEELi128ENS_10bfloat16_tEfNS_4arch4Sm80ELb0ELb0ELb0ELb1ELb0ELb0ELb1ELb1EEENS1_21CollectiveEpilogueFwdINS6_IJS8_S8_S9_EEENS6_IJNS7_ILi1EEESH_SH_EEESB_SD_Li256ELb1ELb1ELb1ELb0EEENS1_36VarlenDynamicPersistentTileSchedulerILi128ELi112ELi256ELi256ELb1ELb1ELb0ELb0ELb1ELb1EEEEEEEEEvNT_6ParamsE) ;  /* 0xffff241002007950 */ /* 0x004fea0003c3ffff */
        .weak           $__internal_5_$__cuda_sm70_votesync_ballot
        .type           $__internal_5_$__cuda_sm70_votesync_ballot,@function
        .size           $__internal_5_$__cuda_sm70_votesync_ballot,(.L_x_1342 - $__internal_5_$__cuda_sm70_votesync_ballot)
$__internal_5_$__cuda_sm70_votesync_ballot:
[----:B------:R-:W-:Y:S01]  /*dbf0*/  ISETP.NE.U32.AND P0, PT, R0, 0x1, PT ;  /* 0x000000010000780c */ /* 0x000fe20003f05070 */
[----:B------:R-:W-:-:S04]  /*dc00*/  IMAD.MOV.U32 R3, RZ, RZ, -0x1 ;  /* 0xffffffffff037424 */ /* 0x000fc800078e00ff */
[----:B------:R-:W-:Y:S08]  /*dc10*/  WARPSYNC R3 ;  /* 0x0000000300007348 */ /* 0x000ff00003800000 */
[----:B------:R-:W-:-:S04]  /*dc20*/  VOTE.ANY R0, PT, !P0 ;  /* 0x0000000000007806 */ /* 0x000fc800040e0100 */
[----:B------:R-:W-:Y:S01]  /*dc30*/  LOP3.LUT R0, R0, R3, RZ, 0xc0, !PT ;  /* 0x0000000300007212 */ /* 0x000fe200078ec0ff */
[----:B------:R-:W-:-:S04]  /*dc40*/  IMAD.MOV.U32 R3, RZ, RZ, 0x0 ;  /* 0x00000000ff037424 */ /* 0x000fc800078e00ff */
[----:B------:R-:W-:Y:S05]  /*dc50*/  RET.REL.NODEC R2 `(_ZN7cutlass13device_kernelIN5flash19enable_sm80_to_sm89INS1_16FlashAttnFwdSm80INS1_25CollectiveMainloopFwdSm80ILi8ELi1ELb1EN4cute5tupleIJNS5_1CILi128EEENS7_ILi112EEES8_EEELi128ENS_10bfloat16_tEfNS_4arch4Sm80ELb0ELb0ELb0ELb1ELb0ELb0ELb1ELb1EEENS1_21CollectiveEpilogueFwdINS6_IJS8_S8_S9_EEENS6_IJNS7_ILi1EEESH_SH_EEESB_SD_Li256ELb1ELb1ELb1ELb0EEENS1_36VarlenDynamicPersistentTileSchedulerILi128ELi112ELi256ELi256ELb1ELb1ELb0ELb0ELb1ELb1EEEEEEEEEvNT_6ParamsE) ;  /* 0xffff23a002007950 */ /* 0x000fea0003c3ffff */
.L_x_232:
        /* <DEDUP_REMOVED lines=10> */
.L_x_1342:


//--------------------- .text._ZN7cutlass13device_kernelIN5flash19enable_sm80_to_sm89INS1_16FlashAttnFwdSm80INS1_25CollectiveMainloopFwdSm80ILi8ELi1ELb1EN4cute5tupleIJNS5_1CILi128EEENS7_ILi112EEES8_EEELi128ENS_10bfloat16_tEfNS_4arch4Sm80ELb0ELb0ELb0ELb1ELb0ELb1ELb1ELb1EEENS1_21CollectiveEpilogueFwdINS6_IJS8_S8_S9_EEENS6_IJNS7_ILi1EEESH_SH_EEESB_SD_Li256ELb1ELb1ELb1ELb0EEENS1_36VarlenDynamicPersistentTileSchedulerILi128ELi112ELi256ELi256ELb1ELb1ELb0ELb0ELb1ELb1EEEEEEEEEvNT_6ParamsE --------------------------
	.section	.text._ZN7cutlass13device_kernelIN5flash19enable_sm80_to_sm89INS1_16FlashAttnFwdSm80INS1_25CollectiveMainloopFwdSm80ILi8ELi1ELb1EN4cute5tupleIJNS5_1CILi128EEENS7_ILi112EEES8_EEELi128ENS_10bfloat16_tEfNS_4arch4Sm80ELb0ELb0ELb0ELb1ELb0ELb1ELb1ELb1EEENS1_21CollectiveEpilogueFwdINS6_IJS8_S8_S9_EEENS6_IJNS7_ILi1EEESH_SH_EEESB_SD_Li256ELb1ELb1ELb1ELb0EEENS1_36VarlenDynamicPersistentTileSchedulerILi128ELi112ELi256ELi256ELb1ELb1ELb0ELb0ELb1ELb1EEEEEEEEEvNT_6ParamsE,"ax",@progbits
	.sectioninfo	@"SHI_REGISTERS=255"
	.align	128
.text._ZN7cutlass13device_kernelIN5flash19enable_sm80_to_sm89INS1_16FlashAttnFwdSm80INS1_25CollectiveMainloopFwdSm80ILi8ELi1ELb1EN4cute5tupleIJNS5_1CILi128EEENS7_ILi112EEES8_EEELi128ENS_10bfloat16_tEfNS_4arch4Sm80ELb0ELb0ELb0ELb1ELb0ELb1ELb1ELb1EEENS1_21CollectiveEpilogueFwdINS6_IJS8_S8_S9_EEENS6_IJNS7_ILi1EEESH_SH_EEESB_SD_Li256ELb1ELb1ELb1ELb0EEENS1_36VarlenDynamicPersistentTileSchedulerILi128ELi112ELi256ELi256ELb1ELb1ELb0ELb0ELb1ELb1EEEEEEEEEvNT_6ParamsE:
        .type           _ZN7cutlass13device_kernelIN5flash19enable_sm80_to_sm89INS1_16FlashAttnFwdSm80INS1_25CollectiveMainloopFwdSm80ILi8ELi1ELb1EN4cute5tupleIJNS5_1CILi128EEENS7_ILi112EEES8_EEELi128ENS_10bfloat16_tEfNS_4arch4Sm80ELb0ELb0ELb0ELb1ELb0ELb1ELb1ELb1EEENS1_21CollectiveEpilogueFwdINS6_IJS8_S8_S9_EEENS6_IJNS7_ILi1EEESH_SH_EEESB_SD_Li256ELb1ELb1ELb1ELb0EEENS1_36VarlenDynamicPersistentTileSchedulerILi128ELi112ELi256ELi256ELb1ELb1ELb0ELb0ELb1ELb1EEEEEEEEEvNT_6ParamsE,@function
        .size           _ZN7cutlass13device_kernelIN5flash19enable_sm80_to_sm89INS1_16FlashAttnFwdSm80INS1_25CollectiveMainloopFwdSm80ILi8ELi1ELb1EN4cute5tupleIJNS5_1CILi128EEENS7_ILi112EEES8_EEELi128ENS_10bfloat16_tEfNS_4arch4Sm80ELb0ELb0ELb0ELb1ELb0ELb1ELb1ELb1EEENS1_21CollectiveEpilogueFwdINS6_IJS8_S8_S9_EEENS6_IJNS7_ILi1EEESH_SH_EEESB_SD_Li256ELb1ELb1ELb1ELb0EEENS1_36VarlenDynamicPersistentTileSchedulerILi128ELi112ELi256ELi256ELb1ELb1ELb0ELb0ELb1ELb1EEEEEEEEEvNT_6ParamsE,(.L_x_1347 - _ZN7cutlass13device_kernelIN5flash19enable_sm80_to_sm89INS1_16FlashAttnFwdSm80INS1_25CollectiveMainloopFwdSm80ILi8ELi1ELb1EN4cute5tupleIJNS5_1CILi128EEENS7_ILi112EEES8_EEELi128ENS_10bfloat16_tEfNS_4arch4Sm80ELb0ELb0ELb0ELb1ELb0ELb1ELb1ELb1EEENS1_21CollectiveEpilogueFwdINS6_IJS8_S8_S9_EEENS6_IJNS7_ILi1EEESH_SH_EEESB_SD_Li256ELb1ELb1ELb1ELb0EEENS1_36VarlenDynamicPersistentTileSchedulerILi128ELi112ELi256ELi256ELb1ELb1ELb0ELb0ELb1ELb1EEEEEEEEEvNT_6ParamsE)
        .other          _ZN7cutlass13device_kernelIN5flash19enable_sm80_to_sm89INS1_16FlashAttnFwdSm80INS1_25CollectiveMainloopFwdSm80ILi8ELi1ELb1EN4cute5tupleIJNS5_1CILi128EEENS7_ILi112EEES8_EEELi128ENS_10bfloat16_tEfNS_4arch4Sm80ELb0ELb0ELb0ELb1ELb0ELb1ELb1ELb1EEENS1_21CollectiveEpilogueFwdINS6_IJS8_S8_S9_EEENS6_IJNS7_ILi1EEESH_SH_EEESB_SD_Li256ELb1ELb1ELb1ELb0EEENS1_36VarlenDynamicPersistentTileSchedulerILi128ELi112ELi256ELi256ELb1ELb1ELb0ELb0ELb1ELb1EEEEEEEEEvNT_6ParamsE,@"STO_CUDA_ENTRY STV_DEFAULT"
_ZN7cutlass13device_kernelIN5flash19enable_sm80_to_sm89INS1_16FlashAttnFwdSm80INS1_25CollectiveMainloopFwdSm80ILi8ELi1ELb1EN4cute5tupleIJNS5_1CILi128EEENS7_ILi112EEES8_EEELi128ENS_10bfloat16_tEfNS_4arch4Sm80ELb0ELb0ELb0ELb1ELb0ELb1ELb1ELb1EEENS1_21CollectiveEpilogueFwdINS6_IJS8_S8_S9_EEENS6_IJNS7_ILi1EEESH_SH_EEESB_SD_Li256ELb1ELb1ELb1ELb0EEENS1_36VarlenDynamicPersistentTileSchedulerILi128ELi112ELi256ELi256ELb1ELb1ELb0ELb0ELb1ELb1EEEEEEEEEvNT_6ParamsE:
[----:B------:R-:W-:Y:S02]  /*0000*/  MOV R1, c[0x0][0x28] ;  /* 0x00000a0000017a02 */ /* 0x000fe40000000f00 */
[----:B------:R-:W1:Y:S01]  /*0010*/  S2R R215, SR_TID.X ;  /* 0x0000000000d77919 */ /* 0x000e620000002100 */
[----:B------:R-:W-:Y:S01]  /*0020*/  ULDC.64 UR10, c[0x0][0x118] ;  /* 0x00004600000a7ab9 */ /* 0x000fe20000000a00 */
[----:B------:R-:W-:Y:S01]  /*0030*/  IMAD.MOV.U32 R214, RZ, RZ, RZ ;  /* 0x000000ffffd67224 */ /* 0x000fe200078e00ff */
[----:B------:R-:W-:Y:S01]  /*0040*/  MOV R212, 0xffffffff ;  /* 0xffffffff00d47802 */ /* 0x000fe20000000f00 */
[----:B------:R-:W-:Y:S02]  /*0050*/  IMAD.MOV.U32 R213, RZ, RZ, -0x1 ;  /* 0xffffffffffd57424 */ /* 0x000fe400078e00ff */
[----:B------:R-:W-:Y:S01]  /*0060*/  IMAD.MOV.U32 R207, RZ, RZ, -0x1 ;  /* 0xffffffffffcf7424 */ /* 0x000fe200078e00ff */
[----:B-1----:R-:W-:-:S06]  /*0070*/  SHF.R.U32.HI R224, RZ, 0x5, R215 ;  /* 0x00000005ffe07819 */ /* 0x002fcc00000116d7 */
[----:B------:R-:W1:Y:S02]  /*0080*/  SHFL.IDX PT, R224, R224, RZ, 0x1f ;  /* 0x00001fffe0e07589 */ /* 0x000e6400000e0000 */
[----:B-1----:R-:W-:-:S13]  /*0090*/  ISETP.NE.AND P0, PT, R224, RZ, PT ;  /* 0x000000ffe000720c */ /* 0x002fda0003f05270 */
[----:B------:R-:W-:Y:S06]  /*00a0*/  @P0 BAR.SYNC.DEFER_BLOCKING 0x5, 0x100 ;  /* 0x0144000000000b1d */ /* 0x000fec0000010000 */
[----:B------:R-:W1:Y:S04]  /*00b0*/  @P0 LDS.128 R208, [0xf100] ;  /* 0x00f10000ffd00984 */ /* 0x000e680000000c00 */
[----:B------:R-:W-:Y:S06]  /*00c0*/  @P0 BAR.ARV 0x4, 0x100 ;  /* 0x0104000000000b1d */ /* 0x000fec0000002000 */
[----:B------:R-:W-:Y:S05]  /*00d0*/  @P0 BRA `(.L_x_233) ;  /* 0x00000a1000000947 */ /* 0x000fea0003800000 */
[----:B------:R-:W-:Y:S01]  /*00e0*/  LOP3.LUT R2, R215, 0x1f, RZ, 0xc0, !PT ;  /* 0x0000001fd7027812 */ /* 0x000fe200078ec0ff */
[----:B------:R-:W-:-:S02]  /*00f0*/  IMAD.MOV.U32 R4, RZ, RZ, RZ ;  /* 0x000000ffff047224 */ /* 0x000fc400078e00ff */
[----:B------:R-:W-:Y:S01]  /*0100*/  IMAD.MOV.U32 R3, RZ, RZ, RZ ;  /* 0x000000ffff037224 */ /* 0x000fe200078e00ff */
[----:B------:R-:W-:-:S04]  /*0110*/  ISETP.NE.AND P6, PT, R2, 0x1f, PT ;  /* 0x0000001f0200780c */ /* 0x000fc80003fc5270 */
[----:B------:R-:W-:-:S13]  /*0120*/  ISETP.GE.OR P0, PT, R2, c[0x0][0x53c], !P6 ;  /* 0x00014f0002007a0c */ /* 0x000fda0007706670 */
[----:B------:R-:W-:Y:S02]  /*0130*/  @!P0 IMAD.MOV.U32 R5, RZ, RZ, 0x4 ;  /* 0x00000004ff058424 */ /* 0x000fe400078e00ff */
[----:B------:R-:W-:Y:S02]  /*0140*/  @!P0 IMAD.MOV.U32 R0, RZ, RZ, 0x4 ;  /* 0x00000004ff008424 */ /* 0x000fe400078e00ff */
[----:B------:R-:W-:-:S04]  /*0150*/  @!P0 IMAD.WIDE.U32 R6, R2, R5, c[0x0][0x580] ;  /* 0x0001600002068625 */ /* 0x000fc800078e0005 */
[C---:B------:R-:W-:Y:S01]  /*0160*/  @!P0 IMAD.WIDE.U32 R8, R2.reuse, R0, c[0x0][0x578] ;  /* 0x00015e0002088625 */ /* 0x040fe200078e0000 */
[----:B------:R-:W2:Y:S04]  /*0170*/  @!P0 LDG.E R4, [R6.64] ;  /* 0x0000000a06048981 */ /* 0x000ea8000c1e1900 */
[----:B------:R-:W2:Y:S01]  /*0180*/  @!P0 LDG.E R3, [R8.64] ;  /* 0x0000000a08038981 */ /* 0x000ea2000c1e1900 */
[C---:B------:R-:W-:Y:S01]  /*0190*/  ISETP.NE.AND P5, PT, R2.reuse, RZ, PT ;  /* 0x000000ff0200720c */ /* 0x040fe20003fa5270 */
[----:B------:R-:W3:Y:S01]  /*01a0*/  S2UR UR4, SR_CTAID.X ;  /* 0x00000000000479c3 */ /* 0x000ee20000002500 */
[C---:B------:R-:W-:Y:S02]  /*01b0*/  ISETP.GE.U32.AND P4, PT, R2.reuse, 0x2, PT ;  /* 0x000000020200780c */ /* 0x040fe40003f86070 */
[----:B------:R-:W-:-:S02]  /*01c0*/  ISETP.GE.U32.AND P3, PT, R2, 0x4, PT ;  /* 0x000000040200780c */ /* 0x000fc40003f66070 */
[C---:B------:R-:W-:Y:S02]  /*01d0*/  ISETP.GE.U32.AND P2, PT, R2.reuse, 0x8, PT ;  /* 0x000000080200780c */ /* 0x040fe40003f46070 */
[----:B------:R-:W-:Y:S02]  /*01e0*/  ISETP.GE.U32.AND P1, PT, R2, 0x10, PT ;  /* 0x000000100200780c */ /* 0x000fe40003f26070 */
[----:B-1----:R-:W-:Y:S01]  /*01f0*/  MOV R211, RZ ;  /* 0x000000ff00d37202 */ /* 0x002fe20000000f00 */
[----:B--2---:R-:W-:-:S05]  /*0200*/  IMAD R0, R4, R3, RZ ;  /* 0x0000000304007224 */ /* 0x004fca00078e02ff */
[----:B------:R-:W1:Y:S02]  /*0210*/  SHFL.UP PT, R5, R0, 0x1, RZ ;  /* 0x0420000000057989 */ /* 0x000e6400000e00ff */
[----:B-1----:R-:W-:-:S05]  /*0220*/  SEL R5, R5, RZ, P5 ;  /* 0x000000ff05057207 */ /* 0x002fca0002800000 */
[----:B------:R-:W-:-:S05]  /*0230*/  IMAD.IADD R5, R0, 0x1, R5 ;  /* 0x0000000100057824 */ /* 0x000fca00078e0205 */
[----:B------:R-:W1:Y:S02]  /*0240*/  SHFL.UP PT, R0, R5, 0x2, RZ ;  /* 0x0440000005007989 */ /* 0x000e6400000e00ff */
[----:B-1----:R-:W-:-:S04]  /*0250*/  SEL R0, R0, RZ, P4 ;  /* 0x000000ff00007207 */ /* 0x002fc80002000000 */
[----:B------:R-:W-:-:S05]  /*0260*/  IADD3 R0, R5, R0, RZ ;  /* 0x0000000005007210 */ /* 0x000fca0007ffe0ff */
        /* <DEDUP_REMOVED lines=9> */
[----:B------:R-:W1:Y:S02]  /*0300*/  SHFL.IDX PT, R0, R5, 0x1f, 0x1f ;  /* 0x03e01f0005007f89 */ /* 0x000e6400000e0000 */
[----:B-1----:R-:W-:-:S04]  /*0310*/  IMAD R0, R0, c[0x0][0x538], RZ ;  /* 0x00014e0000007a24 */ /* 0x002fc800078e02ff */
[----:B------:R-:W-:Y:S01]  /*0320*/  IMAD.MOV.U32 R51, RZ, RZ, R0 ;  /* 0x000000ffff337224 */ /* 0x000fe200078e0000 */
[----:B---3--:R-:W-:-:S13]  /*0330*/  ISETP.GT.AND P0, PT, R0, UR4, PT ;  /* 0x0000000400007c0c */ /* 0x008fda000bf04270 */
[----:B------:R-:W-:Y:S05]  /*0340*/  @P0 BRA `(.L_x_234) ;  /* 0x0000026000000947 */ /* 0x000fea0003800000 */
[----:B------:R-:W-:Y:S02]  /*0350*/  MOV R0, R51 ;  /* 0x0000003300007202 */ /* 0x000fe40000000f00 */
[----:B------:R-:W-:-:S04]  /*0360*/  MOV R211, RZ ;  /* 0x000000ff00d37202 */ /* 0x000fc80000000f00 */
.L_x_238:
[----:B------:R-:W-:-:S04]  /*0370*/  IADD3 R211, R211, 0x1f, RZ ;  /* 0x0000001fd3d37810 */ /* 0x000fc80007ffe0ff */
[----:B------:R-:W-:-:S13]  /*0380*/  ISETP.GE.AND P0, PT, R211, c[0x0][0x53c], PT ;  /* 0x00014f00d3007a0c */ /* 0x000fda0003f06270 */
[----:B------:R-:W-:Y:S05]  /*0390*/  @P0 BRA `(.L_x_235) ;  /* 0x000006d000000947 */ /* 0x000fea0003800000 */
[----:B------:R-:W-:Y:S02]  /*03a0*/  IADD3 R7, R2, R211, RZ ;  /* 0x000000d302077210 */ /* 0x000fe40007ffe0ff */
[----:B------:R-:W-:Y:S02]  /*03b0*/  MOV R4, RZ ;  /* 0x000000ff00047202 */ /* 0x000fe40000000f00 */
[----:B------:R-:W-:Y:S02]  /*03c0*/  ISETP.GE.OR P0, PT, R7, c[0x0][0x53c], !P6 ;  /* 0x00014f0007007a0c */ /* 0x000fe40007706670 */
[----:B------:R-:W-:-:S11]  /*03d0*/  MOV R3, RZ ;  /* 0x000000ff00037202 */ /* 0x000fd60000000f00 */
[----:B------:R-:W-:Y:S02]  /*03e0*/  @!P0 MOV R6, 0x4 ;  /* 0x0000000400068802 */ /* 0x000fe40000000f00 */
[----:B------:R-:W-:-:S03]  /*03f0*/  @!P0 MOV R5, 0x4 ;  /* 0x0000000400058802 */ /* 0x000fc60000000f00 */
[----:B------:R-:W-:-:S04]  /*0400*/  @!P0 IMAD.WIDE R8, R7, R6, c[0x0][0x580] ;  /* 0x0001600007088625 */ /* 0x000fc800078e0206 */
[----:B------:R-:W-:Y:S01]  /*0410*/  @!P0 IMAD.WIDE R6, R7, R5, c[0x0][0x578] ;  /* 0x00015e0007068625 */ /* 0x000fe200078e0205 */
[----:B------:R-:W2:Y:S04]  /*0420*/  @!P0 LDG.E R4, [R8.64] ;  /* 0x0000000a08048981 */ /* 0x000ea8000c1e1900 */
[----:B------:R-:W2:Y:S02]  /*0430*/  @!P0 LDG.E R3, [R6.64] ;  /* 0x0000000a06038981 */ /* 0x000ea4000c1e1900 */
[----:B--2---:R-:W-:Y:S01]  /*0440*/  IMAD R5, R4, R3, RZ ;  /* 0x0000000304057224 */ /* 0x004fe200078e02ff */
[----:B------:R-:W-:Y:S05]  /*0450*/  BRA.DIV ~URZ, `(.L_x_236) ;  /* 0x00016b727f007947 */ /* 0x000fea000b800000 */
[----:B------:R1:W2:Y:S02]  /*0460*/  SHFL.UP PT, R6, R5, 0x1, RZ ;  /* 0x0420000005067989 */ /* 0x0002a400000e00ff */
.L_x_396:
        /* <DEDUP_REMOVED lines=16> */
.L_x_397:
[----:B--2---:R-:W-:-:S05]  /*0570*/  IMAD R51, R51, c[0x0][0x538], RZ ;  /* 0x00014e0033337a24 */ /* 0x004fca00078e02ff */
[----:B------:R-:W-:-:S04]  /*0580*/  IADD3 R0, R51, R0, RZ ;  /* 0x0000000033007210 */ /* 0x000fc80007ffe0ff */
[----:B------:R-:W-:-:S13]  /*0590*/  ISETP.GT.AND P0, PT, R0, UR4, PT ;  /* 0x0000000400007c0c */ /* 0x000fda000bf04270 */
[----:B-1----:R-:W-:Y:S05]  /*05a0*/  @!P0 BRA `(.L_x_238) ;  /* 0xfffffdc000008947 */ /* 0x002fea000383ffff */
.L_x_234:
[----:B------:R-:W-:-:S05]  /*05b0*/  IADD3 R208, -R51, R0, RZ ;  /* 0x0000000033d07210 */ /* 0x000fca0007ffe1ff */
[----:B------:R-:W-:-:S05]  /*05c0*/  IMAD R0, R5, c[0x0][0x538], R208 ;  /* 0x00014e0005007a24 */ /* 0x000fca00078e02d0 */
[----:B------:R-:W-:Y:S01]  /*05d0*/  ISETP.GT.AND P0, PT, R0, UR4, PT ;  /* 0x0000000400007c0c */ /* 0x000fe2000bf04270 */
[----:B------:R-:W-:-:S12]  /*05e0*/  BRA.DIV ~URZ, `(.L_x_239) ;  /* 0x00016c127f007947 */ /* 0x000fd8000b800000 */
[----:B------:R-:W-:-:S04]  /*05f0*/  VOTE.ANY R6, PT, !P0 ;  /* 0x0000000000067806 */ /* 0x000fc800040e0100 */
.L_x_398:
[----:B------:R1:W2:Y:S01]  /*0600*/  POPC R0, R6 ;  /* 0x0000000600007309 */ /* 0x0002a20000000000 */
[----:B------:R-:W-:Y:S05]  /*0610*/  BRA.DIV ~URZ, `(.L_x_240) ;  /* 0x00016c227f007947 */ /* 0x000fea000b800000 */
[----:B--2---:R2:W3:Y:S01]  /*0620*/  SHFL.IDX PT, R4, R4, R0, 0x1f ;  /* 0x00001f0004047589 */ /* 0x0044e200000e0000 */
[----:B------:R-:W-:-:S03]  /*0630*/  MOV R7, RZ ;  /* 0x000000ff00077202 */ /* 0x000fc60000000f00 */
[----:B------:R2:W4:Y:S04]  /*0640*/  SHFL.IDX PT, R3, R3, R0, 0x1f ;  /* 0x00001f0003037589 */ /* 0x00052800000e0000 */
.L_x_399:
[----:B------:R-:W-:Y:S01]  /*0650*/  ISETP.NE.AND P0, PT, R6, RZ, PT ;  /* 0x000000ff0600720c */ /* 0x000fe20003f05270 */
[----:B------:R-:W-:-:S12]  /*0660*/  BSSY B0, `(.L_x_241) ;  /* 0x0000005000007945 */ /* 0x000fd80003800000 */
[----:B------:R-:W-:Y:S05]  /*0670*/  @!P0 BRA `(.L_x_242) ;  /* 0x0000003000008947 */ /* 0x000fea0003800000 */
[----:B------:R-:W-:Y:S01]  /*0680*/  IADD3 R7, R0, -0x1, RZ ;  /* 0xffffffff00077810 */ /* 0x000fe20007ffe0ff */
[----:B------:R-:W-:Y:S05]  /*0690*/  BRA.DIV ~URZ, `(.L_x_243) ;  /* 0x00016c827f007947 */ /* 0x000fea000b800000 */
[----:B------:R1:W2:Y:S02]  /*06a0*/  SHFL.IDX PT, R7, R5, R7, 0x1f ;  /* 0x00001f0705077589 */ /* 0x0002a400000e0000 */
.L_x_242:
[----:B------:R-:W-:Y:S05]  /*06b0*/  BSYNC B0 ;  /* 0x0000000000007941 */ /* 0x000fea0003800000 */
.L_x_241:
[-C--:B-1-3--:R-:W-:Y:S01]  /*06c0*/  IABS R5, R4.reuse ;  /* 0x0000000400057213 */ /* 0x08afe20000000000 */
[----:B--2---:R-:W-:Y:S01]  /*06d0*/  IMAD R208, R7, c[0x0][0x538], R208 ;  /* 0x00014e0007d07a24 */ /* 0x004fe200078e02d0 */
[----:B----4-:R-:W-:Y:S02]  /*06e0*/  IABS R10, R3 ;  /* 0x00000003000a7213 */ /* 0x010fe40000000000 */
[----:B------:R-:W1:Y:S01]  /*06f0*/  I2F.RP R8, R5 ;  /* 0x0000000500087306 */ /* 0x000e620000209400 */
[----:B------:R-:W-:Y:S02]  /*0700*/  IABS R6, R4 ;  /* 0x0000000400067213 */ /* 0x000fe40000000000 */
[----:B------:R-:W-:Y:S02]  /*0710*/  IADD3 R209, -R208, UR4, RZ ;  /* 0x00000004d0d17c10 */ /* 0x000fe4000fffe1ff */
[----:B------:R-:W-:Y:S01]  /*0720*/  IADD3 R211, R0, R211, RZ ;  /* 0x000000d300d37210 */ /* 0x000fe20007ffe0ff */
[----:B------:R-:W-:Y:S01]  /*0730*/  IMAD.MOV R6, RZ, RZ, -R6 ;  /* 0x000000ffff067224 */ /* 0x000fe200078e0a06 */
[----:B------:R-:W-:Y:S01]  /*0740*/  IABS R7, R209 ;  /* 0x000000d100077213 */ /* 0x000fe20000000000 */
[----:B------:R-:W2:Y:S08]  /*0750*/  I2F.RP R12, R10 ;  /* 0x0000000a000c7306 */ /* 0x000eb00000209400 */
[----:B-1----:R-:W1:Y:S08]  /*0760*/  MUFU.RCP R8, R8 ;  /* 0x0000000800087308 */ /* 0x002e700000001000 */
[----:B--2---:R-:W2:Y:S01]  /*0770*/  MUFU.RCP R12, R12 ;  /* 0x0000000c000c7308 */ /* 0x004ea20000001000 */
[----:B-1----:R-:W-:-:S07]  /*0780*/  IADD3 R8, R8, 0xffffffe, RZ ;  /* 0x0ffffffe08087810 */ /* 0x002fce0007ffe0ff */
[----:B------:R-:W1:Y:S01]  /*0790*/  F2I.FTZ.U32.TRUNC.NTZ R9, R8 ;  /* 0x0000000800097305 */ /* 0x000e62000021f000 */
[----:B--2---:R-:W-:-:S07]  /*07a0*/  IADD3 R12, R12, 0xffffffe, RZ ;  /* 0x0ffffffe0c0c7810 */ /* 0x004fce0007ffe0ff */
[----:B------:R2:W3:Y:S01]  /*07b0*/  F2I.FTZ.U32.TRUNC.NTZ R13, R12 ;  /* 0x0000000c000d7305 */ /* 0x0004e2000021f000 */
[----:B-1----:R-:W-:Y:S02]  /*07c0*/  IMAD.MOV R11, RZ, RZ, -R9 ;  /* 0x000000ffff0b7224 */ /* 0x002fe400078e0a09 */
[----:B------:R-:W-:Y:S02]  /*07d0*/  IMAD.MOV.U32 R8, RZ, RZ, RZ ;  /* 0x000000ffff087224 */ /* 0x000fe400078e00ff */
[----:B------:R-:W-:-:S04]  /*07e0*/  IMAD R11, R11, R5, RZ ;  /* 0x000000050b0b7224 */ /* 0x000fc800078e02ff */
[----:B------:R-:W-:Y:S01]  /*07f0*/  IMAD.HI.U32 R11, R9, R11, R8 ;  /* 0x0000000b090b7227 */ /* 0x000fe200078e0008 */
[----:B--2---:R-:W-:-:S03]  /*0800*/  MOV R12, RZ ;  /* 0x000000ff000c7202 */ /* 0x004fc60000000f00 */
[----:B---3--:R-:W-:Y:S02]  /*0810*/  IMAD.MOV R8, RZ, RZ, -R13 ;  /* 0x000000ffff087224 */ /* 0x008fe400078e0a0d */
[----:B------:R-:W-:-:S04]  /*0820*/  IMAD.HI.U32 R11, R11, R7, RZ ;  /* 0x000000070b0b7227 */ /* 0x000fc800078e00ff */
[----:B------:R-:W-:Y:S02]  /*0830*/  IMAD R6, R11, R6, R7 ;  /* 0x000000060b067224 */ /* 0x000fe400078e0207 */
[----:B------:R-:W-:-:S03]  /*0840*/  IMAD R8, R8, R10, RZ ;  /* 0x0000000a08087224 */ /* 0x000fc600078e02ff */
[----:B------:R-:W-:Y:S01]  /*0850*/  ISETP.GT.U32.AND P0, PT, R5, R6, PT ;  /* 0x000000060500720c */ /* 0x000fe20003f04070 */
[----:B------:R-:W-:-:S12]  /*0860*/  IMAD.HI.U32 R8, R13, R8, R12 ;  /* 0x000000080d087227 */ /* 0x000fd800078e000c */
[----:B------:R-:W-:Y:S01]  /*0870*/  @!P0 IMAD.IADD R6, R6, 0x1, -R5 ;  /* 0x0000000106068824 */ /* 0x000fe200078e0a05 */
[----:B------:R-:W-:Y:S02]  /*0880*/  @!P0 IADD3 R11, R11, 0x1, RZ ;  /* 0x000000010b0b8810 */ /* 0x000fe40007ffe0ff */
[----:B------:R-:W-:Y:S02]  /*0890*/  ISETP.NE.AND P0, PT, R4, RZ, PT ;  /* 0x000000ff0400720c */ /* 0x000fe40003f05270 */
[----:B------:R-:W-:Y:S02]  /*08a0*/  ISETP.GE.U32.AND P2, PT, R6, R5, PT ;  /* 0x000000050600720c */ /* 0x000fe40003f46070 */
[----:B------:R-:W-:-:S04]  /*08b0*/  LOP3.LUT R5, R209, R4, RZ, 0x3c, !PT ;  /* 0x00000004d1057212 */ /* 0x000fc800078e3cff */
[----:B------:R-:W-:Y:S02]  /*08c0*/  ISETP.GE.AND P1, PT, R5, RZ, PT ;  /* 0x000000ff0500720c */ /* 0x000fe40003f26270 */
[----:B------:R-:W-:-:S05]  /*08d0*/  IABS R5, R3 ;  /* 0x0000000300057213 */ /* 0x000fca0000000000 */
[----:B------:R-:W-:Y:S01]  /*08e0*/  @P2 IADD3 R11, R11, 0x1, RZ ;  /* 0x000000010b0b2810 */ /* 0x000fe20007ffe0ff */
[----:B------:R-:W-:-:S04]  /*08f0*/  IMAD.MOV R5, RZ, RZ, -R5 ;  /* 0x000000ffff057224 */ /* 0x000fc800078e0a05 */
[----:B------:R-:W-:-:S04]  /*0900*/  IMAD.MOV.U32 R7, RZ, RZ, R11 ;  /* 0x000000ffff077224 */ /* 0x000fc800078e000b */
[----:B------:R-:W-:Y:S01]  /*0910*/  @!P1 IMAD.MOV R7, RZ, RZ, -R7 ;  /* 0x000000ffff079224 */ /* 0x000fe200078e0a07 */
[----:B------:R-:W-:-:S04]  /*0920*/  @!P0 LOP3.LUT R7, RZ, R4, RZ, 0x33, !PT ;  /* 0x00000004ff078212 */ /* 0x000fc800078e33ff */
[----:B------:R-:W-:Y:S01]  /*0930*/  IABS R6, R7 ;  /* 0x0000000700067213 */ /* 0x000fe20000000000 */
[----:B------:R-:W-:-:S04]  /*0940*/  IMAD R4, R7, R4, RZ ;  /* 0x0000000407047224 */ /* 0x000fc800078e02ff */
[----:B------:R-:W-:-:S04]  /*0950*/  IMAD.HI.U32 R8, R8, R6, RZ ;  /* 0x0000000608087227 */ /* 0x000fc800078e00ff */
[----:B------:R-:W-:Y:S02]  /*0960*/  IMAD R5, R8, R5, R6 ;  /* 0x0000000508057224 */ /* 0x000fe400078e0206 */
[----:B------:R-:W-:-:S03]  /*0970*/  IMAD.IADD R209, R209, 0x1, -R4 ;  /* 0x00000001d1d17824 */ /* 0x000fc600078e0a04 */
        /* <DEDUP_REMOVED lines=9> */
[----:B------:R-:W-:-:S05]  /*0a10*/  @!P0 LOP3.LUT R8, RZ, R3, RZ, 0x33, !PT ;  /* 0x00000003ff088212 */ /* 0x000fca00078e33ff */
[----:B------:R-:W-:-:S04]  /*0a20*/  IMAD.MOV R5, RZ, RZ, -R8 ;  /* 0x000000ffff057224 */ /* 0x000fc800078e0a08 */
[C---:B------:R-:W-:Y:S02]  /*0a30*/  IMAD R5, R3.reuse, R5, R7 ;  /* 0x0000000503057224 */ /* 0x040fe400078e0207 */
[----:B------:R-:W-:-:S04]  /*0a40*/  IMAD R3, R3, 0x1000000, R8 ;  /* 0x0100000003037824 */ /* 0x000fc800078e0208 */
[----:B------:R-:W-:Y:S01]  /*0a50*/  IMAD R210, R5, 0x10000, R3 ;  /* 0x0001000005d27824 */ /* 0x000fe200078e0203 */
[----:B------:R-:W-:Y:S05]  /*0a60*/  BRA `(.L_x_244) ;  /* 0x0000004000007947 */ /* 0x000fea0003800000 */
.L_x_235:
[----:B------:R-:W-:Y:S01]  /*0a70*/  IMAD.MOV.U32 R209, RZ, RZ, RZ ;  /* 0x000000ffffd17224 */ /* 0x000fe200078e00ff */
[----:B------:R-:W-:Y:S01]  /*0a80*/  MOV R210, RZ ;  /* 0x000000ff00d27202 */ /* 0x000fe20000000f00 */
[----:B------:R-:W-:Y:S01]  /*0a90*/  IMAD.U32 R208, RZ, RZ, UR4 ;  /* 0x00000004ffd07e24 */ /* 0x000fe2000f8e00ff */
[----:B------:R-:W-:Y:S02]  /*0aa0*/  MOV R211, c[0x0][0x53c] ;  /* 0x00014f0000d37a02 */ /* 0x000fe40000000f00 */
.L_x_244:
[----:B------:R-:W-:Y:S01]  /*0ab0*/  ISETP.NE.AND P0, PT, R2, RZ, PT ;  /* 0x000000ff0200720c */ /* 0x000fe20003f05270 */
[----:B------:R-:W-:-:S12]  /*0ac0*/  WARPSYNC 0xffffffff ;  /* 0xffffffff00007948 */ /* 0x000fd80003800000 */
[----:B------:R1:W-:Y:S04]  /*0ad0*/  @!P0 STS.128 [0xf100], R208 ;  /* 0x00f100d0ff008388 */ /* 0x0003e80000000c00 */
[----:B------:R-:W-:Y:S06]  /*0ae0*/  BAR.ARV 0x5, 0x100 ;  /* 0x0144000000007b1d */ /* 0x000fec0000002000 */
.L_x_233:
[----:B-1----:R-:W-:-:S13]  /*0af0*/  ISETP.GE.AND P0, PT, R211, c[0x0][0x53c], PT ;  /* 0x00014f00d3007a0c */ /* 0x002fda0003f06270 */
[----:B------:R-:W-:Y:S05]  /*0b00*/  @P0 EXIT ;  /* 0x000000000000094d */ /* 0x000fea0003800000 */
[----:B------:R-:W-:-:S04]  /*0b10*/  SHF.R.S32.HI R7, RZ, 0x1f, R215 ;  /* 0x0000001fff077819 */ /* 0x000fc800000114d7 */
[CC--:B------:R-:W-:Y:S02]  /*0b20*/  LEA.HI R5, R7.reuse, R215.reuse, RZ, 0x4 ;  /* 0x000000d707057211 */ /* 0x0c0fe400078f20ff */
[CC--:B------:R-:W-:Y:S02]  /*0b30*/  LEA.HI R4, R7.reuse, R215.reuse, RZ, 0x2 ;  /* 0x000000d707047211 */ /* 0x0c0fe400078f10ff */
[----:B------:R-:W-:Y:S02]  /*0b40*/  SHF.R.S32.HI R0, RZ, 0x4, R5 ;  /* 0x00000004ff007819 */ /* 0x000fe40000011405 */
[----:B------:R-:W-:Y:S02]  /*0b50*/  LEA.HI R8, R7, R215, RZ, 0x3 ;  /* 0x000000d707087211 */ /* 0x000fe400078f18ff */
[----:B------:R-:W-:Y:S02]  /*0b60*/  LEA.HI R3, R5, R0, RZ, 0x1 ;  /* 0x0000000005037211 */ /* 0x000fe400078f08ff */
[----:B------:R-:W-:-:S02]  /*0b70*/  SHF.R.S32.HI R6, RZ, 0x2, R4 ;  /* 0x00000002ff067819 */ /* 0x000fc40000011404 */
[----:B------:R-:W-:Y:S02]  /*0b80*/  SHF.R.S32.HI R2, RZ, 0x1f, R4 ;  /* 0x0000001fff027819 */ /* 0x000fe40000011404 */
[----:B------:R-:W-:Y:S02]  /*0b90*/  LOP3.LUT R3, R3, 0xfffffffe, RZ, 0xc0, !PT ;  /* 0xfffffffe03037812 */ /* 0x000fe400078ec0ff */
[----:B------:R-:W-:Y:S02]  /*0ba0*/  SHF.R.S32.HI R223, RZ, 0x3, R8 ;  /* 0x00000003ffdf7819 */ /* 0x000fe40000011408 */
[----:B------:R-:W-:Y:S01]  /*0bb0*/  LOP3.LUT R222, R8, 0xfffffff8, RZ, 0xc0, !PT ;  /* 0xfffffff808de7812 */ /* 0x000fe200078ec0ff */
[----:B------:R-:W-:Y:S01]  /*0bc0*/  IMAD.IADD R3, R0, 0x1, -R3 ;  /* 0x0000000100037824 */ /* 0x000fe200078e0a03 */
[----:B------:R-:W-:Y:S01]  /*0bd0*/  LEA.HI R2, R2, R6, RZ, 0x3 ;  /* 0x0000000602027211 */ /* 0x000fe200078f18ff */
[----:B------:R-:W-:Y:S01]  /*0be0*/  IMAD.SHL.U32 R0, R223, 0x40, RZ ;  /* 0x00000040df007824 */ /* 0x000fe200078e00ff */
[----:B------:R-:W-:Y:S01]  /*0bf0*/  LOP3.LUT R5, R5, 0xfffffff0, RZ, 0xc0, !PT ;  /* 0xfffffff005057812 */ /* 0x000fe200078ec0ff */
[----:B------:R-:W-:Y:S01]  /*0c00*/  IMAD.IADD R222, R215, 0x1, -R222 ;  /* 0x00000001d7de7824 */ /* 0x000fe200078e0ade */
[----:B------:R-:W-:-:S02]  /*0c10*/  LOP3.LUT R2, R2, 0xfffffff8, RZ, 0xc0, !PT ;  /* 0xfffffff802027812 */ /* 0x000fc400078ec0ff */
[----:B------:R-:W-:Y:S01]  /*0c20*/  LOP3.LUT R0, R0, 0x1c0, RZ, 0xc0, !PT ;  /* 0x000001c000007812 */ /* 0x000fe200078ec0ff */
[----:B------:R-:W-:Y:S01]  /*0c30*/  IMAD.IADD R5, R215, 0x1, -R5 ;  /* 0x00000001d7057824 */ /* 0x000fe200078e0a05 */
[----:B------:R-:W-:Y:S01]  /*0c40*/  LEA.HI R204, R7, R215, RZ, 0x5 ;  /* 0x000000d707cc7211 */ /* 0x000fe200078f28ff */
[----:B------:R-:W-:Y:S01]  /*0c50*/  IMAD.SHL.U32 R217, R222, 0x8, RZ ;  /* 0x00000008ded97824 */ /* 0x000fe200078e00ff */
[----:B------:R-:W-:Y:S01]  /*0c60*/  SHF.R.U32.HI R225, RZ, 0x3, R0 ;  /* 0x00000003ffe17819 */ /* 0x000fe20000011600 */
[----:B------:R-:W-:Y:S01]  /*0c70*/  IMAD.IADD R2, R6, 0x1, -R2 ;  /* 0x0000000106027824 */ /* 0x000fe200078e0a02 */
[----:B------:R-:W-:Y:S02]  /*0c80*/  SHF.R.S32.HI R6, RZ, 0x1f, R5 ;  /* 0x0000001fff067819 */ /* 0x000fe40000011405 */
[----:B------:R-:W-:Y:S01]  /*0c90*/  LOP3.LUT R0, R0, 0x38, R217, 0xf8, !PT ;  /* 0x0000003800007812 */ /* 0x000fe200078ef8d9 */
[----:B------:R-:W-:Y:S01]  /*0ca0*/  IMAD.SHL.U32 R226, R2, 0x40, RZ ;  /* 0x0000004002e27824 */ /* 0x000fe200078e00ff */
[----:B------:R-:W-:-:S02]  /*0cb0*/  LOP3.LUT R4, R4, 0xfffffffc, RZ, 0xc0, !PT ;  /* 0xfffffffc04047812 */ /* 0x000fc400078ec0ff */
[----:B------:R-:W-:Y:S02]  /*0cc0*/  SHF.R.S32.HI R204, RZ, 0x5, R204 ;  /* 0x00000005ffcc7819 */ /* 0x000fe400000114cc */
[----:B------:R-:W-:Y:S01]  /*0cd0*/  LEA.HI R6, R6, R5, RZ, 0x3 ;  /* 0x0000000506067211 */ /* 0x000fe200078f18ff */
[----:B------:R-:W-:Y:S01]  /*0ce0*/  IMAD.IADD R4, R215, 0x1, -R4 ;  /* 0x00000001d7047824 */ /* 0x000fe200078e0a04 */
[----:B------:R-:W-:Y:S01]  /*0cf0*/  LOP3.LUT R225, R0, R225, RZ, 0x3c, !PT ;  /* 0x000000e100e17212 */ /* 0x000fe200078e3cff */
[----:B------:R-:W-:Y:S01]  /*0d00*/  IMAD.SHL.U32 R204, R204, 0x400, RZ ;  /* 0x00000400cccc7824 */ /* 0x000fe200078e00ff */
[----:B------:R-:W-:Y:S02]  /*0d10*/  LOP3.LUT R226, R226, 0x1c0, RZ, 0xc0, !PT ;  /* 0x000001c0e2e27812 */ /* 0x000fe400078ec0ff */
[----:B------:R-:W-:Y:S01]  /*0d20*/  LOP3.LUT R0, R6, 0xfffffff8, RZ, 0xc0, !PT ;  /* 0xfffffff806007812 */ /* 0x000fe200078ec0ff */
[----:B------:R-:W-:Y:S01]  /*0d30*/  IMAD R4, R4, 0x2, R204 ;  /* 0x0000000204047824 */ /* 0x000fe200078e02cc */
[----:B------:R-:W-:Y:S01]  /*0d40*/  LEA.HI R226, R226, R226, RZ, 0x1d ;  /* 0x000000e2e2e27211 */ /* 0x000fe200078fe8ff */
[----:B------:R-:W-:Y:S01]  /*0d50*/  IMAD.SHL.U32 R6, R6, 0x40, RZ ;  /* 0x0000004006067824 */ /* 0x000fe200078e00ff */
[C---:B------:R-:W-:Y:S01]  /*0d60*/  R2P PR, R2.reuse, 0x6 ;  /* 0x0000000602007804 */ /* 0x040fe20000000000 */
[----:B------:R-:W-:Y:S01]  /*0d70*/  IMAD.IADD R0, R5, 0x1, -R0 ;  /* 0x0000000105007824 */ /* 0x000fe200078e0a00 */
[----:B------:R-:W-:Y:S01]  /*0d80*/  LOP3.LUT R2, R2, 0x1, RZ, 0xc0, !PT ;  /* 0x0000000102027812 */ /* 0x000fe200078ec0ff */
[----:B------:R-:W-:Y:S01]  /*0d90*/  IMAD.IADD R226, R4, 0x1, R226 ;  /* 0x0000000104e27824 */ /* 0x000fe200078e02e2 */
[----:B------:R-:W-:Y:S01]  /*0da0*/  LEA.HI R7, R7, R215, RZ, 0x6 ;  /* 0x000000d707077211 */ /* 0x000fe200078f30ff */
[----:B------:R-:W-:Y:S01]  /*0db0*/  IMAD.SHL.U32 R4, R0, 0x40, RZ ;  /* 0x0000004000047824 */ /* 0x000fe200078e00ff */
[----:B------:R-:W-:Y:S01]  /*0dc0*/  ISETP.NE.U32.AND P0, PT, R2, 0x1, PT ;  /* 0x000000010200780c */ /* 0x000fe20003f05070 */
[----:B------:R-:W-:Y:S01]  /*0dd0*/  IMAD.SHL.U32 R2, R222, 0x40, RZ ;  /* 0x00000040de027824 */ /* 0x000fe200078e00ff */
[----:B------:R-:W-:Y:S01]  /*0de0*/  LOP3.LUT P4, RZ, R0, 0x2, RZ, 0xc0, !PT ;  /* 0x0000000200ff7812 */ /* 0x000fe2000788c0ff */
[----:B------:R-:W-:Y:S01]  /*0df0*/  IMAD.SHL.U32 R5, R3, 0x8, RZ ;  /* 0x0000000803057824 */ /* 0x000fe200078e00ff */
[----:B------:R-:W-:Y:S01]  /*0e00*/  LOP3.LUT R4, R4, 0x1c0, RZ, 0xc0, !PT ;  /* 0x000001c004047812 */ /* 0x000fe200078ec0ff */
[----:B------:R-:W-:Y:S01]  /*0e10*/  IMAD.SHL.U32 R226, R226, 0x2, RZ ;  /* 0x00000002e2e27824 */ /* 0x000fe200078e00ff */
[----:B------:R-:W-:Y:S01]  /*0e20*/  LOP3.LUT R2, R2, 0x1c0, RZ, 0xc0, !PT ;  /* 0x000001c002027812 */ /* 0x000fe200078ec0ff */
[----:B------:R-:W-:Y:S01]  /*0e30*/  IMAD.SHL.U32 R7, R7, 0x8, RZ ;  /* 0x0000000807077824 */ /* 0x000fe200078e00ff */
[----:B------:R-:W-:-:S02]  /*0e40*/  LOP3.LUT R5, R4, 0x8, R5, 0xf8, !PT ;  /* 0x0000000804057812 */ /* 0x000fc400078ef805 */
[----:B------:R-:W-:Y:S02]  /*0e50*/  LOP3.LUT R8, R2, 0x8, R8, 0xf8, !PT ;  /* 0x0000000802087812 */ /* 0x000fe400078ef808 */
[----:B------:R-:W-:Y:S02]  /*0e60*/  SHF.R.U32.HI R4, RZ, 0x3, R4 ;  /* 0x00000003ff047819 */ /* 0x000fe40000011604 */
[----:B------:R-:W-:Y:S02]  /*0e70*/  SHF.R.U32.HI R2, RZ, 0x3, R2 ;  /* 0x00000003ff027819 */ /* 0x000fe40000011602 */
[----:B------:R-:W-:Y:S02]  /*0e80*/  LOP3.LUT R5, R5, R4, RZ, 0x3c, !PT ;  /* 0x0000000405057212 */ /* 0x000fe400078e3cff */
[----:B------:R-:W-:Y:S02]  /*0e90*/  LOP3.LUT R2, R8, R2, RZ, 0x3c, !PT ;  /* 0x0000000208027212 */ /* 0x000fe400078e3cff */
[----:B------:R-:W-:-:S02]  /*0ea0*/  IADD3 R4, R226, 0x80, RZ ;  /* 0x00000080e2047810 */ /* 0x000fc40007ffe0ff */
[----:B------:R-:W-:Y:S01]  /*0eb0*/  IADD3 R216, R226, 0x70, RZ ;  /* 0x00000070e2d87810 */ /* 0x000fe20007ffe0ff */
[----:B------:R-:W-:Y:S01]  /*0ec0*/  IMAD R2, R3, 0x200, R2 ;  /* 0x0000020003027824 */ /* 0x000fe200078e0202 */
[----:B------:R-:W-:Y:S01]  /*0ed0*/  @P0 IADD3 R216, R4, 0x10, RZ ;  /* 0x0000001004d80810 */ /* 0x000fe20007ffe0ff */
[----:B------:R-:W-:Y:S01]  /*0ee0*/  IMAD.MOV.U32 R4, RZ, RZ, 0x20 ;  /* 0x00000020ff047424 */ /* 0x000fe200078e00ff */
[----:B------:R-:W-:Y:S01]  /*0ef0*/  LOP3.LUT R3, R5, 0xfffffe00, R6, 0xf8, !PT ;  /* 0xfffffe0005037812 */ /* 0x000fe200078ef806 */
[----:B------:R-:W-:Y:S01]  /*0f00*/  IMAD.MOV.U32 R5, RZ, RZ, 0x40 ;  /* 0x00000040ff057424 */ /* 0x000fe200078e00ff */
[----:B------:R-:W-:Y:S01]  /*0f10*/  LOP3.LUT P3, RZ, R0, 0x4, RZ, 0xc0, !PT ;  /* 0x0000000400ff7812 */ /* 0x000fe2000786c0ff */
[----:B------:R-:W-:Y:S01]  /*0f20*/  IMAD.SHL.U32 R0, R222, 0x4, RZ ;  /* 0x00000004de007824 */ /* 0x000fe200078e00ff */
[----:B------:R-:W-:Y:S01]  /*0f30*/  SEL R229, R4, 0xffffffe0, !P1 ;  /* 0xffffffe004e57807 */ /* 0x000fe20004800000 */
[----:B------:R-:W-:Y:S01]  /*0f40*/  IMAD.IADD R204, R3, 0x1, R204 ;  /* 0x0000000103cc7824 */ /* 0x000fe200078e02cc */
[----:B------:R-:W-:-:S02]  /*0f50*/  LEA R203, R2, 0x8100, 0x1 ;  /* 0x0000810002cb7811 */ /* 0x000fc400078e08ff */
[----:B------:R-:W-:Y:S01]  /*0f60*/  LOP3.LUT R7, R7, 0xfffffe00, RZ, 0xc0, !PT ;  /* 0xfffffe0007077812 */ /* 0x000fe200078ec0ff */
[----:B------:R-:W-:Y:S01]  /*0f70*/  IMAD.IADD R227, R226, 0x1, R229 ;  /* 0x00000001e2e37824 */ /* 0x000fe200078e02e5 */
[----:B------:R-:W-:Y:S01]  /*0f80*/  SEL R2, R4, 0xffffffe0, !P4 ;  /* 0xffffffe004027807 */ /* 0x000fe20006000000 */
[----:B------:R-:W-:Y:S01]  /*0f90*/  IMAD.IADD R229, R229, 0x1, R216 ;  /* 0x00000001e5e57824 */ /* 0x000fe200078e02d8 */
[----:B------:R-:W-:Y:S02]  /*0fa0*/  LEA R202, R3, 0x100, 0x1 ;  /* 0x0000010003ca7811 */ /* 0x000fe400078e08ff */
[----:B------:R-:W-:Y:S02]  /*0fb0*/  IADD3 R124, R0, 0x20, RZ ;  /* 0x00000020007c7810 */ /* 0x000fe40007ffe0ff */
[----:B------:R-:W-:Y:S01]  /*0fc0*/  SEL R231, R5, 0xffffffc0, !P2 ;  /* 0xffffffc005e77807 */ /* 0x000fe20005000000 */
[----:B------:R-:W-:Y:S01]  /*0fd0*/  IMAD.IADD R201, R2, 0x1, R202 ;  /* 0x0000000102c97824 */ /* 0x000fe200078e02ca */
[----:B------:R-:W-:-:S02]  /*0fe0*/  LOP3.LUT R225, R225, R7, RZ, 0xfc, !PT ;  /* 0x00000007e1e17212 */ /* 0x000fc400078efcff */
[----:B------:R-:W-:Y:S01]  /*0ff0*/  SEL R0, R5, 0xffffffc0, !P3 ;  /* 0xffffffc005007807 */ /* 0x000fe20005800000 */
[----:B------:R-:W-:Y:S01]  /*1000*/  IMAD.IADD R226, R226, 0x1, R231 ;  /* 0x00000001e2e27824 */ /* 0x000fe200078e02e7 */
[----:B------:R-:W-:Y:S01]  /*1010*/  IADD3 R221, -R223, 0x70, RZ ;  /* 0x00000070dfdd7810 */ /* 0x000fe20007ffe1ff */
[----:B------:R-:W-:Y:S01]  /*1020*/  IMAD.IADD R230, R231, 0x1, R227 ;  /* 0x00000001e7e67824 */ /* 0x000fe200078e02e3 */
[----:B------:R-:W-:Y:S01]  /*1030*/  IADD3 R220, R223, 0x20, RZ ;  /* 0x00000020dfdc7810 */ /* 0x000fe20007ffe0ff */
[----:B------:R-:W-:Y:S01]  /*1040*/  IMAD.IADD R228, R231, 0x1, R216 ;  /* 0x00000001e7e47824 */ /* 0x000fe200078e02d8 */
[----:B------:R-:W-:Y:S01]  /*1050*/  IADD3 R219, R223, 0x40, RZ ;  /* 0x00000040dfdb7810 */ /* 0x000fe20007ffe0ff */
[----:B------:R-:W-:Y:S01]  /*1060*/  IMAD.SHL.U32 R225, R225, 0x2, RZ ;  /* 0x00000002e1e17824 */ /* 0x000fe200078e00ff */
[----:B------:R-:W-:Y:S01]  /*1070*/  IADD3 R218, R223, 0x60, RZ ;  /* 0x00000060dfda7810 */ /* 0x000fe20007ffe0ff */
[----:B------:R-:W-:Y:S01]  /*1080*/  IMAD.IADD R231, R229, 0x1, R231 ;  /* 0x00000001e5e77824 */ /* 0x000fe200078e02e7 */
[----:B------:R-:W-:Y:S01]  /*1090*/  IADD3 R217, R217, 0x40, RZ ;  /* 0x00000040d9d97810 */ /* 0x000fe20007ffe0ff */
[----:B------:R-:W-:Y:S01]  /*10a0*/  IMAD.IADD R200, R0, 0x1, R202 ;  /* 0x0000000100c87824 */ /* 0x000fe200078e02ca */
[----:B------:R-:W-:Y:S01]  /*10b0*/  LEA R204, R204, 0x100, 0x1 ;  /* 0x00000100cccc7811 */ /* 0x000fe200078e08ff */
[----:B------:R-:W-:-:S02]  /*10c0*/  IMAD.IADD R127, R0, 0x1, R201 ;  /* 0x00000001007f7824 */ /* 0x000fc400078e02c9 */
.L_x_395:
[----:B------:R-:W-:-:S04]  /*10d0*/  IMAD.MOV.U32 R3, RZ, RZ, 0x4 ;  /* 0x00000004ff037424 */ /* 0x000fc800078e00ff */
[----:B------:R-:W-:-:S06]  /*10e0*/  IMAD.WIDE R232, R211, R3, c[0x0][0x588] ;  /* 0x00016200d3e87625 */ /* 0x000fcc00078e0203 */
[----:B------:R-:W2:Y:S01]  /*10f0*/  LDG.E R232, [R232.64] ;  /* 0x0000000ae8e87981 */ /* 0x000ea2000c1e1900 */
[----:B------:R-:W-:Y:S01]  /*1100*/  ISETP.NE.U32.AND P4, PT, RZ, c[0x0][0x360], PT ;  /* 0x0000d800ff007a0c */ /* 0x000fe20003f85070 */
[----:B------:R-:W-:Y:S01]  /*1110*/  IMAD.MOV.U32 R92, RZ, RZ, RZ ;  /* 0x000000ffff5c7224 */ /* 0x000fe200078e00ff */
[----:B------:R-:W-:Y:S02]  /*1120*/  ISETP.NE.U32.AND P0, PT, RZ, c[0x0][0x370], PT ;  /* 0x0000dc00ff007a0c */ /* 0x000fe40003f05070 */
[----:B------:R-:W-:Y:S02]  /*1130*/  ISETP.NE.AND.EX P4, PT, RZ, c[0x0][0x364], PT, P4 ;  /* 0x0000d900ff007a0c */ /* 0x000fe40003f85340 */
[----:B------:R-:W-:Y:S02]  /*1140*/  ISETP.NE.AND.EX P2, PT, RZ, c[0x0][0x374], PT, P0 ;  /* 0x0000dd00ff007a0c */ /* 0x000fe40003f45300 */
[----:B------:R-:W-:Y:S02]  /*1150*/  ISETP.NE.U32.AND P3, PT, RZ, c[0x0][0x348], PT ;  /* 0x0000d200ff007a0c */ /* 0x000fe40003f65070 */
[----:B------:R-:W-:-:S02]  /*1160*/  ISETP.NE.U32.AND P5, PT, RZ, c[0x0][0x358], PT ;  /* 0x0000d600ff007a0c */ /* 0x000fc40003fa5070 */
[----:B------:R-:W-:Y:S02]  /*1170*/  ISETP.NE.AND.EX P3, PT, RZ, c[0x0][0x34c], PT, P3 ;  /* 0x0000d300ff007a0c */ /* 0x000fe40003f65330 */
[----:B------:R-:W-:Y:S01]  /*1180*/  ISETP.NE.AND.EX P5, PT, RZ, c[0x0][0x35c], PT, P5 ;  /* 0x0000d700ff007a0c */ /* 0x000fe20003fa5350 */
[----:B------:R-:W-:Y:S02]  /*1190*/  IMAD.MOV.U32 R89, RZ, RZ, RZ ;  /* 0x000000ffff597224 */ /* 0x000fe400078e00ff */
[----:B------:R-:W-:Y:S02]  /*11a0*/  IMAD.MOV.U32 R91, RZ, RZ, RZ ;  /* 0x000000ffff5b7224 */ /* 0x000fe400078e00ff */
[----:B------:R-:W-:Y:S01]  /*11b0*/  IMAD.MOV.U32 R101, RZ, RZ, RZ ;  /* 0x000000ffff657224 */ /* 0x000fe200078e00ff */
[----:B--2---:R-:W-:Y:S02]  /*11c0*/  SHF.R.S32.HI R88, RZ, 0x1f, R232 ;  /* 0x0000001fff587819 */ /* 0x004fe400000114e8 */
[----:B------:R-:W-:-:S02]  /*11d0*/  @P4 LEA R4, P0, R232, c[0x0][0x360], 0x2 ;  /* 0x0000d800e8044a11 */ /* 0x000fc400078010ff */
[C---:B------:R-:W-:Y:S02]  /*11e0*/  @P2 LEA R6, P1, R232.reuse, c[0x0][0x370], 0x2 ;  /* 0x0000dc00e8062a11 */ /* 0x040fe400078210ff */
[C-C-:B------:R-:W-:Y:S02]  /*11f0*/  @P4 LEA.HI.X R5, R232.reuse, c[0x0][0x364], R88.reuse, 0x2, P0 ;  /* 0x0000d900e8054a11 */ /* 0x140fe400000f1458 */
[----:B------:R-:W-:Y:S02]  /*1200*/  ISETP.NE.U32.AND P0, PT, RZ, c[0x0][0x350], PT ;  /* 0x0000d400ff007a0c */ /* 0x000fe40003f05070 */
[C-C-:B------:R-:W-:Y:S01]  /*1210*/  @P2 LEA.HI.X R7, R232.reuse, c[0x0][0x374], R88.reuse, 0x2, P1 ;  /* 0x0000dd00e8072a11 */ /* 0x140fe200008f1458 */
[----:B------:R1:W5:Y:S01]  /*1220*/  @P4 LDG.E R79, [R4.64] ;  /* 0x0000000a044f4981 */ /* 0x000362000c1e1900 */
[----:B------:R-:W-:Y:S02]  /*1230*/  ISETP.NE.AND.EX P6, PT, RZ, c[0x0][0x354], PT, P0 ;  /* 0x0000d500ff007a0c */ /* 0x000fe40003fc5300 */
[C---:B------:R-:W-:Y:S01]  /*1240*/  LEA R8, P1, R232.reuse, c[0x0][0x350], 0x2 ;  /* 0x0000d400e8087a11 */ /* 0x040fe200078210ff */
[----:B------:R2:W5:Y:S03]  /*1250*/  @P2 LDG.E R92, [R6.64] ;  /* 0x0000000a065c2981 */ /* 0x000566000c1e1900 */
[----:B------:R-:W-:-:S07]  /*1260*/  LEA.HI.X R9, R232, c[0x0][0x354], R88, 0x2, P1 ;  /* 0x0000d500e8097a11 */ /* 0x000fce00008f1458 */
[----:B------:R3:W5:Y:S01]  /*1270*/  @P6 LDG.E R91, [R8.64] ;  /* 0x0000000a085b6981 */ /* 0x000762000c1e1900 */
[C---:B-1----:R-:W-:Y:S02]  /*1280*/  LEA R4, P2, R232.reuse, c[0x0][0x348], 0x2 ;  /* 0x0000d200e8047a11 */ /* 0x042fe400078410ff */
[C---:B--2---:R-:W-:Y:S02]  /*1290*/  LEA R6, P0, R232.reuse, c[0x0][0x358], 0x2 ;  /* 0x0000d600e8067a11 */ /* 0x044fe400078010ff */
[C-C-:B------:R-:W-:Y:S02]  /*12a0*/  LEA.HI.X R5, R232.reuse, c[0x0][0x34c], R88.reuse, 0x2, P2 ;  /* 0x0000d300e8057a11 */ /* 0x140fe400010f1458 */
[----:B------:R-:W-:-:S03]  /*12b0*/  LEA.HI.X R7, R232, c[0x0][0x35c], R88, 0x2, P0 ;  /* 0x0000d700e8077a11 */ /* 0x000fc600000f1458 */
[----:B------:R3:W5:Y:S04]  /*12c0*/  @P3 LDG.E R89, [R4.64] ;  /* 0x0000000a04593981 */ /* 0x000768000c1e1900 */
[----:B------:R3:W5:Y:S01]  /*12d0*/  @P5 LDG.E R101, [R6.64] ;  /* 0x0000000a06655981 */ /* 0x000762000c1e1900 */
[----:B------:R-:W-:Y:S01]  /*12e0*/  YIELD ;  /* 0x0000000000007946 */ /* 0x000fe20003800000 */
[----:B------:R-:W-:Y:S01]  /*12f0*/  LOP3.LUT R233, R210, 0xffff, RZ, 0xc0, !PT ;  /* 0x0000ffffd2e97812 */ /* 0x000fe200078ec0ff */
[----:B------:R-:W-:Y:S05]  /*1300*/  @P4 BRA `(.L_x_245) ;  /* 0x0000005000004947 */ /* 0x000fea0003800000 */
[----:B-----5:R-:W-:Y:S01]  /*1310*/  MOV R79, c[0x0][0x168] ;  /* 0x00005a00004f7a02 */ /* 0x020fe20000000f00 */
[----:B------:R-:W-:Y:S05]  /*1320*/  @!P3 BRA `(.L_x_245) ;  /* 0x000000300000b947 */ /* 0x000fea0003800000 */
[----:B------:R-:W2:Y:S04]  /*1330*/  LDG.E R79, [R4.64] ;  /* 0x0000000a044f7981 */ /* 0x000ea8000c1e1900 */
[----:B------:R-:W2:Y:S02]  /*1340*/  LDG.E R0, [R4.64+0x4] ;  /* 0x0000040a04007981 */ /* 0x000ea4000c1e1900 */
[----:B--2---:R-:W-:-:S02]  /*1350*/  IADD3 R79, -R79, R0, RZ ;  /* 0x000000004f4f7210 */ /* 0x004fc40007ffe1ff */
.L_x_245:
[----:B------:R-:W-:-:S04]  /*1360*/  ISETP.NE.U32.AND P0, PT, RZ, c[0x0][0x368], PT ;  /* 0x0000da00ff007a0c */ /* 0x000fc80003f05070 */
[----:B------:R-:W-:-:S13]  /*1370*/  ISETP.NE.AND.EX P0, PT, RZ, c[0x0][0x36c], PT, P0 ;  /* 0x0000db00ff007a0c */ /* 0x000fda0003f05300 */
[----:B------:R-:W-:Y:S05]  /*1380*/  @!P0 BRA `(.L_x_246) ;  /* 0x0000004000008947 */ /* 0x000fea0003800000 */
[----:B---3--:R-:W-:-:S04]  /*1390*/  LEA R4, P0, R232, c[0x0][0x368], 0x2 ;  /* 0x0000da00e8047a11 */ /* 0x008fc800078010ff */
[----:B------:R-:W-:-:S06]  /*13a0*/  LEA.HI.X R5, R232, c[0x0][0x36c], R88, 0x2, P0 ;  /* 0x0000db00e8057a11 */ /* 0x000fcc00000f1458 */
[----:B------:R1:W5:Y:S01]  /*13b0*/  LDG.E R5, [R4.64] ;  /* 0x0000000a04057981 */ /* 0x000362000c1e1900 */
[----:B------:R-:W-:Y:S05]  /*13c0*/  BRA `(.L_x_247) ;  /* 0x0000005000007947 */ /* 0x000fea0003800000 */
.L_x_246:
[----:B---3--:R-:W-:Y:S01]  /*13d0*/  MOV R5, c[0x0][0x1d0] ;  /* 0x0000740000057a02 */ /* 0x008fe20000000f00 */
[----:B------:R-:W-:Y:S05]  /*13e0*/  @!P6 BRA `(.L_x_247) ;  /* 0x000000300000e947 */ /* 0x000fea0003800000 */
[----:B------:R1:W2:Y:S04]  /*13f0*/  LDG.E R5, [R8.64] ;  /* 0x0000000a08057981 */ /* 0x0002a8000c1e1900 */
[----:B-1----:R-:W2:Y:S02]  /*1400*/  LDG.E R8, [R8.64+0x4] ;  /* 0x0000040a08087981 */ /* 0x002ea4000c1e1900 */
[----:B--2---:R-:W-:Y:S02]  /*1410*/  IADD3 R5, -R5, R8, RZ ;  /* 0x0000000805057210 */ /* 0x004fe40007ffe1ff */
.L_x_247:
[----:B-1----:R1:W2:Y:S04]  /*1420*/  @P5 LDG.E R4, [R6.64] ;  /* 0x0000000a06045981 */ /* 0x0022a8000c1e1900 */
[----:B-1----:R-:W2:Y:S01]  /*1430*/  @P5 LDG.E R6, [R6.64+0x4] ;  /* 0x0000040a06065981 */ /* 0x002ea2000c1e1900 */
[----:B------:R-:W-:Y:S01]  /*1440*/  ISETP.NE.U32.AND P0, PT, RZ, c[0x0][0x378], PT ;  /* 0x0000de00ff007a0c */ /* 0x000fe20003f05070 */
[----:B-----5:R-:W-:-:S03]  /*1450*/  IMAD.MOV.U32 R78, RZ, RZ, R5 ;  /* 0x000000ffff4e7224 */ /* 0x020fc600078e0005 */
[----:B------:R-:W-:Y:S01]  /*1460*/  ISETP.NE.AND.EX P1, PT, RZ, c[0x0][0x37c], PT, P0 ;  /* 0x0000df00ff007a0c */ /* 0x000fe20003f25300 */
[----:B------:R-:W-:Y:S02]  /*1470*/  IMAD.MOV.U32 R0, RZ, RZ, c[0x0][0x228] ;  /* 0x00008a00ff007624 */ /* 0x000fe400078e00ff */
[----:B------:R-:W-:Y:S01]  /*1480*/  IMAD.IADD R2, R5, 0x1, -R92 ;  /* 0x0000000105027824 */ /* 0x000fe200078e0a5c */
[C---:B------:R-:W-:Y:S02]  /*1490*/  LOP3.LUT R235, R210.reuse, 0xff000000, RZ, 0xc0, !PT ;  /* 0xff000000d2eb7812 */ /* 0x040fe400078ec0ff */
[----:B------:R-:W-:Y:S02]  /*14a0*/  LOP3.LUT R210, R210, 0xff0000, RZ, 0xc0, !PT ;  /* 0x00ff0000d2d27812 */ /* 0x000fe400078ec0ff */
[----:B------:R-:W-:-:S05]  /*14b0*/  SHF.R.U32.HI R235, RZ, 0x8, R235 ;  /* 0x00000008ffeb7819 */ /* 0x000fca00000116eb */
[----:B------:R-:W-:-:S04]  /*14c0*/  @P1 LEA R8, P0, R232, c[0x0][0x378], 0x2 ;  /* 0x0000de00e8081a11 */ /* 0x000fc800078010ff */
[----:B------:R-:W-:Y:S02]  /*14d0*/  @P1 LEA.HI.X R9, R232, c[0x0][0x37c], R88, 0x2, P0 ;  /* 0x0000df00e8091a11 */ /* 0x000fe400000f1458 */
[----:B------:R-:W-:Y:S01]  /*14e0*/  LEA.HI R235, R210, R235, RZ, 0x10 ;  /* 0x000000ebd2eb7211 */ /* 0x000fe200078f80ff */
[----:B------:R-:W-:Y:S02]  /*14f0*/  BSSY B0, `(.L_x_248) ;  /* 0x0000029000007945 */ /* 0x000fe40003800000 */
[----:B------:R1:W5:Y:S01]  /*1500*/  @P1 LDG.E R78, [R8.64] ;  /* 0x0000000a084e1981 */ /* 0x000362000c1e1900 */
[----:B------:R-:W-:Y:S02]  /*1510*/  SHF.R.U32.HI R210, RZ, 0x10, R235 ;  /* 0x00000010ffd27819 */ /* 0x000fe400000116eb */
[----:B------:R-:W-:Y:S02]  /*1520*/  LOP3.LUT R235, R235, 0xff, RZ, 0xc0, !PT ;  /* 0x000000ffebeb7812 */ /* 0x000fe400078ec0ff */
[----:B------:R-:W-:-:S04]  /*1530*/  ISETP.NE.AND P1, PT, R210, RZ, PT ;  /* 0x000000ffd200720c */ /* 0x000fc80003f25270 */
[----:B------:R-:W-:Y:S01]  /*1540*/  SEL R108, R210, c[0x0][0x338], P1 ;  /* 0x0000ce00d26c7a07 */ /* 0x000fe20000800000 */
[----:B--2---:R-:W-:Y:S02]  /*1550*/  @P5 IMAD.IADD R0, R6, 0x1, -R4 ;  /* 0x0000000106005824 */ /* 0x004fe400078e0a04 */
[----:B------:R-:W-:Y:S02]  /*1560*/  IMAD.MOV.U32 R6, RZ, RZ, RZ ;  /* 0x000000ffff067224 */ /* 0x000fe400078e00ff */
[----:B------:R-:W-:-:S05]  /*1570*/  IMAD.IADD R77, R2, 0x1, R0 ;  /* 0x00000001024d7824 */ /* 0x000fca00078e0200 */
[C---:B------:R-:W-:Y:S02]  /*1580*/  ISETP.GE.AND P0, PT, R77.reuse, 0x1, PT ;  /* 0x000000014d00780c */ /* 0x040fe40003f06270 */
[----:B------:R-:W-:-:S05]  /*1590*/  IADD3 R7, R77, 0x6f, RZ ;  /* 0x0000006f4d077810 */ /* 0x000fca0007ffe0ff */
[----:B------:R-:W-:-:S05]  /*15a0*/  IMAD.HI R4, R7, -0x6db6db6d, R6 ;  /* 0x9249249307047827 */ /* 0x000fca00078e0206 */
[----:B------:R-:W-:-:S04]  /*15b0*/  SHF.R.U32.HI R90, RZ, 0x1f, R4 ;  /* 0x0000001fff5a7819 */ /* 0x000fc80000011604 */
[----:B------:R-:W-:Y:S01]  /*15c0*/  LEA.HI.SX32 R90, R4, R90, 0x1a ;  /* 0x0000005a045a7211 */ /* 0x000fe200078fd2ff */
[----:B------:R-:W-:Y:S05]  /*15d0*/  @!P0 BRA `(.L_x_249) ;  /* 0x000001a000008947 */ /* 0x000fea0003800000 */
[-C--:B-1----:R-:W-:Y:S02]  /*15e0*/  IABS R8, R108.reuse ;  /* 0x0000006c00087213 */ /* 0x082fe40000000000 */
[----:B------:R-:W-:Y:S02]  /*15f0*/  IADD3 R9, R90, -0x1, R108 ;  /* 0xffffffff5a097810 */ /* 0x000fe40007ffe06c */
[----:B------:R-:W1:Y:S01]  /*1600*/  I2F.RP R10, R8 ;  /* 0x00000008000a7306 */ /* 0x000e620000209400 */
[-C--:B------:R-:W-:Y:S02]  /*1610*/  IABS R4, R108.reuse ;  /* 0x0000006c00047213 */ /* 0x080fe40000000000 */
[----:B------:R-:W-:Y:S02]  /*1620*/  IABS R6, R9 ;  /* 0x0000000900067213 */ /* 0x000fe40000000000 */
[----:B------:R-:W-:Y:S01]  /*1630*/  LOP3.LUT R9, R9, R108, RZ, 0x3c, !PT ;  /* 0x0000006c09097212 */ /* 0x000fe200078e3cff */
        /* <DEDUP_REMOVED lines=17> */
[----:B------:R-:W-:-:S04]  /*1750*/  IMAD.MOV.U32 R6, RZ, RZ, R7 ;  /* 0x000000ffff067224 */ /* 0x000fc800078e0007 */
[----:B------:R-:W-:Y:S01]  /*1760*/  @!P1 IMAD.MOV R6, RZ, RZ, -R6 ;  /* 0x000000ffff069224 */ /* 0x000fe200078e0a06 */
[----:B------:R-:W-:Y:S02]  /*1770*/  @!P0 LOP3.LUT R6, RZ, R108, RZ, 0x33, !PT ;  /* 0x0000006cff068212 */ /* 0x000fe400078e33ff */
.L_x_249:
[----:B-1----:R-:W-:Y:S05]  /*1780*/  BSYNC B0 ;  /* 0x0000000000007941 */ /* 0x002fea0003800000 */
.L_x_248:
[----:B------:R-:W-:Y:S01]  /*1790*/  IMAD R4, R235, R6, RZ ;  /* 0x00000006eb047224 */ /* 0x000fe200078e02ff */
[----:B------:R-:W-:Y:S01]  /*17a0*/  SHF.R.S32.HI R76, RZ, 0x1f, R215 ;  /* 0x0000001fff4c7819 */ /* 0x000fe200000114d7 */
[----:B------:R-:W-:Y:S01]  /*17b0*/  IMAD.SHL.U32 R86, R223, 0x40, RZ ;  /* 0x00000040df567824 */ /* 0x000fe200078e00ff */
[----:B------:R-:W-:Y:S01]  /*17c0*/  SHF.R.S32.HI R80, RZ, 0x1f, R220 ;  /* 0x0000001fff507819 */ /* 0x000fe200000114dc */
[----:B------:R-:W-:Y:S01]  /*17d0*/  IMAD.IADD R6, R4, 0x1, R6 ;  /* 0x0000000104067824 */ /* 0x000fe200078e0206 */
[----:B------:R-:W-:Y:S01]  /*17e0*/  LEA.HI R81, R76, R215, RZ, 0x6 ;  /* 0x000000d74c517211 */ /* 0x000fe200078f30ff */
[----:B------:R-:W-:Y:S01]  /*17f0*/  IMAD R4, R4, 0x70, -R2 ;  /* 0x0000007004047824 */ /* 0x000fe200078e0a02 */
[----:B------:R-:W-:Y:S01]  /*1800*/  LOP3.LUT R86, R86, 0x1c0, RZ, 0xc0, !PT ;  /* 0x000001c056567812 */ /* 0x000fe200078ec0ff */
[----:B------:R-:W-:Y:S01]  /*1810*/  IMAD.SHL.U32 R10, R222, 0x8, RZ ;  /* 0x00000008de0a7824 */ /* 0x000fe200078e00ff */
[----:B------:R-:W-:Y:S01]  /*1820*/  IMNMX R6, R90, R6, PT ;  /* 0x000000065a067217 */ /* 0x000fe20003800200 */
[----:B------:R-:W-:Y:S01]  /*1830*/  IMAD.SHL.U32 R81, R81, 0x8, RZ ;  /* 0x0000000851517824 */ /* 0x000fe200078e00ff */
[----:B------:R-:W-:Y:S01]  /*1840*/  SHF.R.U32.HI R85, RZ, 0x3, R86 ;  /* 0x00000003ff557819 */ /* 0x000fe20000011656 */
[----:B------:R-:W-:Y:S01]  /*1850*/  IMAD.SHL.U32 R84, R220, 0x40, RZ ;  /* 0x00000040dc547824 */ /* 0x000fe200078e00ff */
[----:B------:R-:W-:Y:S01]  /*1860*/  LOP3.LUT R236, R86, 0x38, R10, 0xf8, !PT ;  /* 0x0000003856ec7812 */ /* 0x000fe200078ef80a */
[----:B------:R-:W-:Y:S01]  /*1870*/  IMAD R6, R6, 0x70, -R2 ;  /* 0x0000007006067824 */ /* 0x000fe200078e0a02 */
[----:B------:R-:W-:Y:S01]  /*1880*/  IMNMX R2, RZ, R4, !PT ;  /* 0x00000004ff027217 */ /* 0x000fe20007800200 */
[----:B------:R-:W-:Y:S01]  /*1890*/  IMAD.SHL.U32 R87, R219, 0x40, RZ ;  /* 0x00000040db577824 */ /* 0x000fe200078e00ff */
[----:B------:R-:W-:Y:S01]  /*18a0*/  LEA.HI R80, R80, R220, RZ, 0x3 ;  /* 0x000000dc50507211 */ /* 0x000fe200078f18ff */
[----:B------:R-:W-:Y:S01]  /*18b0*/  IMAD.SHL.U32 R82, R218, 0x40, RZ ;  /* 0x00000040da527824 */ /* 0x000fe200078e00ff */
[----:B------:R-:W-:-:S02]  /*18c0*/  IMNMX R6, R6, R0, PT ;  /* 0x0000000006067217 */ /* 0x000fc40003800200 */
[----:B------:R-:W-:Y:S01]  /*18d0*/  SHF.R.U32.HI R8, RZ, 0x4, R2 ;  /* 0x00000004ff087819 */ /* 0x000fe20000011602 */
[----:B------:R-:W-:Y:S01]  /*18e0*/  IMAD.SHL.U32 R80, R80, 0x40, RZ ;  /* 0x0000004050507824 */ /* 0x000fe200078e00ff */
[----:B------:R-:W-:Y:S02]  /*18f0*/  ISETP.GT.AND P0, PT, R6, R2, PT ;  /* 0x000000020600720c */ /* 0x000fe40003f04270 */
[----:B------:R-:W-:Y:S01]  /*1900*/  LOP3.LUT R81, R81, 0xfffffe00, RZ, 0xc0, !PT ;  /* 0xfffffe0051517812 */ /* 0x000fe200078ec0ff */
[----:B------:R-:W-:Y:S01]  /*1910*/  IMAD.WIDE.U32 R8, R8, 0x24924925, RZ ;  /* 0x2492492508087825 */ /* 0x000fe200078e00ff */
[----:B------:R-:W-:Y:S02]  /*1920*/  LOP3.LUT R236, R236, R85, RZ, 0x3c, !PT ;  /* 0x00000055ecec7212 */ /* 0x000fe400078e3cff */
[----:B------:R-:W-:Y:S01]  /*1930*/  LOP3.LUT R84, R84, 0x1c0, RZ, 0xc0, !PT ;  /* 0x000001c054547812 */ /* 0x000fe200078ec0ff */
[----:B------:R-:W-:Y:S01]  /*1940*/  IMAD.MOV.U32 R93, RZ, RZ, R9 ;  /* 0x000000ffff5d7224 */ /* 0x000fe200078e0009 */
[----:B------:R-:W-:Y:S01]  /*1950*/  LOP3.LUT R87, R87, 0x1c0, RZ, 0xc0, !PT ;  /* 0x000001c057577812 */ /* 0x000fe200078ec0ff */
[----:B------:R-:W-:Y:S01]  /*1960*/  IMAD.IADD R236, R81, 0x1, R236 ;  /* 0x0000000151ec7824 */ /* 0x000fe200078e02ec */
[----:B------:R-:W-:Y:S01]  /*1970*/  LOP3.LUT R82, R82, 0x1c0, RZ, 0xc0, !PT ;  /* 0x000001c052527812 */ /* 0x000fe200078ec0ff */
[----:B------:R-:W-:Y:S01]  /*1980*/  IMAD.MOV.U32 R2, RZ, RZ, R93 ;  /* 0x000000ffff027224 */ /* 0x000fe200078e005d */
[----:B------:R-:W-:Y:S01]  /*1990*/  SHF.R.S32.HI R11, RZ, 0x1f, R10 ;  /* 0x0000001fff0b7819 */ /* 0x000fe2000001140a */
[----:B------:R-:W-:Y:S01]  /*19a0*/  IMAD.SHL.U32 R236, R236, 0x2, RZ ;  /* 0x00000002ecec7824 */ /* 0x000fe200078e00ff */
[----:B------:R-:W-:Y:S01]  /*19b0*/  @P0 IADD3 R7, R6, 0x6f, RZ ;  /* 0x0000006f06070810 */ /* 0x000fe20007ffe0ff */
[----:B------:R-:W-:Y:S01]  /*19c0*/  @P0 IMAD.MOV.U32 R6, RZ, RZ, RZ ;  /* 0x000000ffff060224 */ /* 0x000fe200078e00ff */
[----:B------:R-:W-:-:S02]  /*19d0*/  SHF.R.U32.HI R83, RZ, 0x3, R84 ;  /* 0x00000003ff537819 */ /* 0x000fc40000011654 */
[----:B------:R-:W-:Y:S01]  /*19e0*/  LOP3.LUT R80, R80, 0xfffffe00, RZ, 0xc0, !PT ;  /* 0xfffffe0050507812 */ /* 0x000fe200078ec0ff */
[----:B------:R-:W-:-:S05]  /*19f0*/  @P0 IMAD.HI R6, R7, -0x6db6db6d, R6 ;  /* 0x9249249307060827 */ /* 0x000fca00078e0206 */
[----:B------:R-:W-:-:S04]  /*1a00*/  @P0 SHF.R.U32.HI R4, RZ, 0x1f, R6 ;  /* 0x0000001fff040819 */ /* 0x000fc80000011606 */
[----:B------:R-:W-:-:S04]  /*1a10*/  @P0 LEA.HI.SX32 R2, R6, R4, 0x1a ;  /* 0x0000000406020211 */ /* 0x000fc800078fd2ff */
[----:B------:R-:W-:-:S13]  /*1a20*/  ISETP.GT.AND P0, PT, R2, R93, PT ;  /* 0x0000005d0200720c */ /* 0x000fda0003f04270 */
[----:B------:R-:W-:Y:S05]  /*1a30*/  @!P0 BRA `(.L_x_250) ;  /* 0x00006d2000008947 */ /* 0x000fea0003800000 */
[----:B------:R-:W-:-:S04]  /*1a40*/  ISETP.NE.U32.AND P0, PT, RZ, c[0x0][0x340], PT ;  /* 0x0000d000ff007a0c */ /* 0x000fc80003f05070 */
[----:B------:R-:W-:-:S13]  /*1a50*/  ISETP.NE.AND.EX P3, PT, RZ, c[0x0][0x344], PT, P0 ;  /* 0x0000d100ff007a0c */ /* 0x000fda0003f65300 */
[----:B------:R-:W-:-:S06]  /*1a60*/  @P3 IMAD.WIDE R154, R232, R3, c[0x0][0x340] ;  /* 0x0000d000e89a3625 */ /* 0x000fcc00078e0203 */
[----:B------:R-:W2:Y:S01]  /*1a70*/  @P3 LDG.E R154, [R154.64] ;  /* 0x0000000a9a9a3981 */ /* 0x000ea2000c1e1900 */
[----:B------:R-:W-:Y:S01]  /*1a80*/  SHF.R.S32.HI R96, RZ, 0x1f, R223 ;  /* 0x0000001fff607819 */ /* 0x000fe200000114df */
[----:B------:R-:W-:Y:S01]  /*1a90*/  IMAD.MOV.U32 R170, RZ, RZ, 0x70 ;  /* 0x00000070ffaa7424 */ /* 0x000fe200078e00ff */
[----:B------:R-:W-:Y:S01]  /*1aa0*/  IADD3 R102, P0, R223, R101, RZ ;  /* 0x00000065df667210 */ /* 0x000fe20007f1e0ff */
[----:B------:R-:W-:Y:S01]  /*1ab0*/  IMAD.MOV.U32 R133, RZ, RZ, c[0x0][0x238] ;  /* 0x00008e00ff857624 */ /* 0x000fe200078e00ff */
[----:B------:R-:W-:Y:S01]  /*1ac0*/  IADD3 R39, R2, -0x1, RZ ;  /* 0xffffffff02277810 */ /* 0x000fe20007ffe0ff */
[----:B------:R-:W-:Y:S01]  /*1ad0*/  IMAD R110, R170, c[0x0][0x23c], RZ ;  /* 0x00008f00aa6e7a24 */ /* 0x000fe200078e02ff */
[----:B------:R-:W-:Y:S01]  /*1ae0*/  LEA.HI.X.SX32 R101, R101, R96, 0x1, P0 ;  /* 0x0000006065657211 */ /* 0x000fe200000f0eff */
[----:B------:R-:W-:Y:S01]  /*1af0*/  IMAD.WIDE.U32 R6, R102, c[0x0][0x238], R10 ;  /* 0x00008e0066067a25 */ /* 0x000fe200078e000a */
[----:B------:R-:W-:Y:S01]  /*1b00*/  SEL R98, R88, RZ, !P5 ;  /* 0x000000ff58627207 */ /* 0x000fe20006800000 */
[----:B------:R-:W-:Y:S01]  /*1b10*/  ULDC UR4, c[0x0][0x23c] ;  /* 0x00008f0000047ab9 */ /* 0x000fe20000000800 */
[----:B------:R-:W-:Y:S01]  /*1b20*/  SEL R156, R232, RZ, !P5 ;  /* 0x000000ffe89c7207 */ /* 0x000fe20006800000 */
[----:B------:R-:W-:Y:S01]  /*1b30*/  IMAD R3, R101, c[0x0][0x238], RZ ;  /* 0x00008e0065037a24 */ /* 0x000fe200078e02ff */
[----:B------:R-:W-:Y:S01]  /*1b40*/  SHF.R.S32.HI R4, RZ, 0x1f, R39 ;  /* 0x0000001fff047819 */ /* 0x000fe20000011427 */
[----:B------:R-:W-:Y:S01]  /*1b50*/  IMAD R2, R39, -0x70, R0 ;  /* 0xffffff9027027824 */ /* 0x000fe200078e0200 */
[----:B------:R-:W-:Y:S01]  /*1b60*/  ISETP.GE.AND P5, PT, R10, c[0x0][0x1d4], PT ;  /* 0x000075000a007a0c */ /* 0x000fe20003fa6270 */
[----:B------:R-:W-:Y:S01]  /*1b70*/  IMAD R3, R102, c[0x0][0x23c], R3 ;  /* 0x00008f0066037a24 */ /* 0x000fe200078e0203 */
[----:B------:R-:W-:Y:S01]  /*1b80*/  ISETP.GE.AND P4, PT, R217, c[0x0][0x1d4], PT ;  /* 0x00007500d9007a0c */ /* 0x000fe20003f86270 */
[----:B------:R-:W-:Y:S01]  /*1b90*/  IMAD.WIDE.U32 R194, R170, c[0x0][0x238], RZ ;  /* 0x00008e00aac27a25 */ /* 0x000fe200078e00ff */
[----:B------:R-:W-:Y:S01]  /*1ba0*/  IMNMX R2, R2, 0x70, PT ;  /* 0x0000007002027817 */ /* 0x000fe20003800200 */
[----:B------:R-:W-:Y:S01]  /*1bb0*/  USHF.L.U32 UR5, UR4, 0x6, URZ ;  /* 0x0000000604057899 */ /* 0x000fe2000800063f */
[----:B------:R-:W-:Y:S01]  /*1bc0*/  IADD3 R97, R5, R91, RZ ;  /* 0x0000005b05617210 */ /* 0x000fe20007ffe0ff */
[----:B------:R-:W-:Y:S01]  /*1bd0*/  IMAD.IADD R7, R7, 0x1, R3 ;  /* 0x0000000107077824 */ /* 0x000fe200078e0203 */
[----:B------:R-:W-:Y:S01]  /*1be0*/  IADD3 R110, R195, R110, RZ ;  /* 0x0000006ec36e7210 */ /* 0x000fe20007ffe0ff */
[----:B------:R-:W-:Y:S01]  /*1bf0*/  IMAD R190, R98, c[0x0][0x248], RZ ;  /* 0x0000920062be7a24 */ /* 0x000fe200078e02ff */
[----:B------:R-:W-:Y:S01]  /*1c00*/  UIMAD UR4, UR4, 0x60, URZ ;  /* 0x00000060040478a4 */ /* 0x000fe2000f8e023f */
[----:B------:R-:W-:Y:S01]  /*1c10*/  IMAD.WIDE.U32 R158, R233, c[0x0][0x240], R6 ;  /* 0x00009000e99e7a25 */ /* 0x000fe200078e0006 */
[----:B------:R-:W-:-:S02]  /*1c20*/  SHF.R.S32.HI R6, RZ, 0x1f, R97 ;  /* 0x0000001fff067819 */ /* 0x000fc40000011461 */
[----:B-----5:R-:W-:Y:S01]  /*1c30*/  SHF.R.S32.HI R105, RZ, 0x1f, R78 ;  /* 0x0000001fff697819 */ /* 0x020fe2000001144e */
[----:B------:R-:W-:Y:S01]  /*1c40*/  IMAD R159, R233, c[0x0][0x244], R159 ;  /* 0x00009100e99f7a24 */ /* 0x000fe200078e029f */
[----:B------:R-:W-:Y:S01]  /*1c50*/  LOP3.LUT R234, R234, 0xfffffffd, RZ, 0xc0, !PT ;  /* 0xfffffffdeaea7812 */ /* 0x000fe200078ec0ff */
[----:B------:R-:W-:Y:S01]  /*1c60*/  IMAD.IADD R2, R2, 0x1, -R223 ;  /* 0x0000000102027824 */ /* 0x000fe200078e0adf */
[----:B------:R-:W-:Y:S01]  /*1c70*/  SHF.R.S32.HI R142, RZ, 0x1f, R218 ;  /* 0x0000001fff8e7819 */ /* 0x000fe200000114da */
[----:B------:R-:W-:Y:S01]  /*1c80*/  IMAD R190, R156, c[0x0][0x24c], R190 ;  /* 0x000093009cbe7a24 */ /* 0x000fe200078e02be */
[----:B------:R-:W-:Y:S01]  /*1c90*/  @P5 LOP3.LUT R234, R234, 0x2, RZ, 0xfc, !PT ;  /* 0x00000002eaea5812 */ /* 0x000fe200078efcff */
[----:B------:R-:W-:Y:S01]  /*1ca0*/  IMAD.WIDE.U32 R158, R156, c[0x0][0x248], R158 ;  /* 0x000092009c9e7a25 */ /* 0x000fe200078e009e */
[C---:B------:R-:W-:Y:S02]  /*1cb0*/  ISETP.GE.AND P0, PT, R2.reuse, 0x1, PT ;  /* 0x000000010200780c */ /* 0x040fe40003f06270 */
[----:B------:R-:W-:Y:S01]  /*1cc0*/  ISETP.GE.AND P2, PT, R2, 0x21, PT ;  /* 0x000000210200780c */ /* 0x000fe20003f46270 */
[----:B------:R-:W-:Y:S01]  /*1cd0*/  IMAD.IADD R191, R159, 0x1, R190 ;  /* 0x000000019fbf7824 */ /* 0x000fe200078e02be */
[----:B------:R-:W-:Y:S01]  /*1ce0*/  MOV R190, R158 ;  /* 0x0000009e00be7202 */ /* 0x000fe20000000f00 */
[----:B------:R-:W-:Y:S01]  /*1cf0*/  IMAD R3, R110, R39, RZ ;  /* 0x000000276e037224 */ /* 0x000fe200078e02ff */
[----:B------:R-:W-:Y:S01]  /*1d00*/  LEA.HI R142, R142, R218, RZ, 0x3 ;  /* 0x000000da8e8e7211 */ /* 0x000fe200078f18ff */
[----:B------:R-:W-:Y:S01]  /*1d10*/  IMAD.MOV.U32 R138, RZ, RZ, 0x5 ;  /* 0x00000005ff8a7424 */ /* 0x000fe200078e00ff */
[----:B------:R-:W-:Y:S01]  /*1d20*/  MOV R125, c[0x0][0x290] ;  /* 0x0000a400007d7a02 */ /* 0x000fe20000000f00 */
[-C--:B------:R-:W-:Y:S01]  /*1d30*/  IMAD R3, R4, R194.reuse, R3 ;  /* 0x000000c204037224 */ /* 0x080fe200078e0203 */
[----:B------:R-:W-:Y:S01]  /*1d40*/  LOP3.LUT R234, R234, 0xfffffffe, RZ, 0xc0, !PT ;  /* 0xfffffffeeaea7812 */ /* 0x000fe200078ec0ff */
[----:B------:R-:W-:Y:S01]  /*1d50*/  IMAD.WIDE.U32 R8, R39, R194, R190 ;  /* 0x000000c227087225 */ /* 0x000fe200078e00be */
[----:B------:R-:W-:-:S02]  /*1d60*/  SHF.L.U64.HI R115, R133, R138, c[0x0][0x23c] ;  /* 0x00008f0085737619 */ /* 0x000fc4000001028a */
[----:B------:R-:W-:Y:S01]  /*1d70*/  SHF.L.U32 R142, R142, 0x6, RZ ;  /* 0x000000068e8e7819 */ /* 0x000fe200000006ff */
[----:B------:R-:W-:Y:S01]  /*1d80*/  IMAD.SHL.U32 R116, R133, 0x20, RZ ;  /* 0x0000002085747824 */ /* 0x000fe200078e00ff */
[----:B------:R-:W-:Y:S01]  /*1d90*/  IADD3 R9, R9, R3, RZ ;  /* 0x0000000309097210 */ /* 0x000fe20007ffe0ff */
[----:B------:R-:W-:Y:S01]  /*1da0*/  IMAD R168, R6, c[0x0][0x1e0], RZ ;  /* 0x0000780006a87a24 */ /* 0x000fe200078e02ff */
[----:B------:R-:W-:Y:S01]  /*1db0*/  @P0 LEA R14, P1, R8, c[0x0][0x220], 0x1 ;  /* 0x00008800080e0a11 */ /* 0x000fe200078208ff */
[----:B------:R-:W-:Y:S01]  /*1dc0*/  IMAD R164, R96, c[0x0][0x290], RZ ;  /* 0x0000a40060a47a24 */ /* 0x000fe200078e02ff */
[----:B------:R-:W-:Y:S01]  /*1dd0*/  @P4 LOP3.LUT R234, R234, 0x1, RZ, 0xfc, !PT ;  /* 0x00000001eaea4812 */ /* 0x000fe200078efcff */
[----:B------:R-:W-:Y:S01]  /*1de0*/  IMAD R168, R97, c[0x0][0x1e4], R168 ;  /* 0x0000790061a87a24 */ /* 0x000fe200078e02a8 */
[----:B------:R-:W-:Y:S01]  /*1df0*/  @P0 LEA.HI.X R15, R8, c[0x0][0x224], R9, 0x1, P1 ;  /* 0x00008900080f0a11 */ /* 0x000fe200008f0c09 */
[----:B------:R-:W-:Y:S01]  /*1e00*/  IMAD R166, R96, c[0x0][0x280], RZ ;  /* 0x0000a00060a67a24 */ /* 0x000fe200078e02ff */
[----:B------:R-:W-:Y:S01]  /*1e10*/  @P2 IADD3 R4, P1, R116, R8, RZ ;  /* 0x0000000874042210 */ /* 0x000fe20007f3e0ff */
[----:B------:R-:W-:Y:S01]  /*1e20*/  IMAD.WIDE.U32 R160, R223, c[0x0][0x290], R10 ;  /* 0x0000a400dfa07a25 */ /* 0x000fe200078e000a */
[----:B------:R-:W-:Y:S01]  /*1e30*/  SHF.R.U32.HI R144, RZ, 0x3, R87 ;  /* 0x00000003ff907819 */ /* 0x000fe20000011657 */
[----:B------:R-:W-:Y:S01]  /*1e40*/  @!PT LDS RZ, [RZ] ;  /* 0x00000000fffff984 */ /* 0x000fe20000000800 */
[----:B------:R-:W-:Y:S01]  /*1e50*/  @!PT LDS RZ, [RZ] ;  /* 0x00000000fffff984 */ /* 0x000fe20000000800 */
[----:B------:R-:W-:Y:S01]  /*1e60*/  @!PT LDS RZ, [RZ] ;  /* 0x00000000fffff984 */ /* 0x000fe20000000800 */
[----:B------:R1:W-:Y:S01]  /*1e70*/  @P0 LDGSTS.E.BYPASS.LTC128B.128 [R236+0x8100], [R14.64], !P5 ;  /* 0x081000000eec0fae */ /* 0x0003e2000e901d4a */
[----:B------:R-:W-:Y:S01]  /*1e80*/  SHF.L.U64.HI R113, R125, R138, c[0x0][0x294] ;  /* 0x0000a5007d717619 */ /* 0x000fe2000001028a */
[----:B------:R-:W-:Y:S01]  /*1e90*/  @P2 IMAD.X R3, R9, 0x1, R115, P1 ;  /* 0x0000000109032824 */ /* 0x000fe200008e0673 */
[----:B------:R-:W-:Y:S01]  /*1ea0*/  @P2 LEA R12, P1, R4, c[0x0][0x220], 0x1 ;  /* 0x00008800040c2a11 */ /* 0x000fe200078208ff */
[----:B------:R1:W-:Y:S01]  /*1eb0*/  @P0 LDGSTS.E.BYPASS.LTC128B.128 [R236+0xb900], [R14.64+0x80], !P4 ;  /* 0x0b9000800eec0fae */ /* 0x0003e2000e101d4a */
[----:B------:R-:W-:Y:S01]  /*1ec0*/  ISETP.GT.AND P0, PT, R2, 0x60, PT ;  /* 0x000000600200780c */ /* 0x000fe20003f04270 */
[----:B------:R-:W-:Y:S01]  /*1ed0*/  IMAD R164, R223, c[0x0][0x294], R164 ;  /* 0x0000a500dfa47a24 */ /* 0x000fe200078e02a4 */
[----:B------:R-:W-:Y:S01]  /*1ee0*/  @P2 LEA.HI.X R13, R4, c[0x0][0x224], R3, 0x1, P1 ;  /* 0x00008900040d2a11 */ /* 0x000fe200008f0c03 */
[----:B------:R-:W-:Y:S01]  /*1ef0*/  IMAD.WIDE.U32 R4, R97, c[0x0][0x1e0], RZ ;  /* 0x0000780061047a25 */ /* 0x000fe200078e00ff */
[----:B------:R-:W-:-:S02]  /*1f00*/  ISETP.GE.AND P1, PT, R2, 0x41, PT ;  /* 0x000000410200780c */ /* 0x000fc40003f26270 */
[----:B------:R-:W-:Y:S01]  /*1f10*/  IADD3 R161, R164, R161, RZ ;  /* 0x000000a1a4a17210 */ /* 0x000fe20007ffe0ff */
[----:B------:R3:W-:Y:S01]  /*1f20*/  @P2 LDGSTS.E.BYPASS.LTC128B.128 [R225+0x9100], [R12.64], !P5 ;  /* 0x091000000ce12fae */ /* 0x0007e2000e901d4a */
[----:B------:R-:W-:Y:S01]  /*1f30*/  IMAD.IADD R169, R5, 0x1, R168 ;  /* 0x0000000105a97824 */ /* 0x000fe200078e02a8 */
[----:B------:R-:W-:Y:S01]  /*1f40*/  MOV R168, R4 ;  /* 0x0000000400a87202 */ /* 0x000fe20000000f00 */
[----:B------:R-:W-:Y:S01]  /*1f50*/  IMAD.WIDE.U32 R162, R223, c[0x0][0x280], R10 ;  /* 0x0000a000dfa27a25 */ /* 0x000fe200078e000a */
[----:B------:R3:W-:Y:S01]  /*1f60*/  @P2 LDGSTS.E.BYPASS.LTC128B.128 [R225+0xc900], [R12.64+0x80], !P4 ;  /* 0x0c9000800ce12fae */ /* 0x0007e2000e101d4a */
[----:B------:R-:W-:Y:S02]  /*1f70*/  LOP3.LUT R142, R142, 0xfffffe00, RZ, 0xc0, !PT ;  /* 0xfffffe008e8e7812 */ /* 0x000fe400078ec0ff */
[----:B------:R-:W-:-:S04]  /*1f80*/  IMAD.WIDE.U32 R168, R233, c[0x0][0x1e8], R168 ;  /* 0x00007a00e9a87a25 */ /* 0x000fc800078e00a8 */
[----:B------:R-:W-:Y:S02]  /*1f90*/  IMAD R166, R223, c[0x0][0x284], R166 ;  /* 0x0000a100dfa67a24 */ /* 0x000fe400078e02a6 */
[----:B------:R-:W-:Y:S02]  /*1fa0*/  IMAD R169, R233, c[0x0][0x1ec], R169 ;  /* 0x00007b00e9a97a24 */ /* 0x000fe400078e02a9 */
[----:B------:R-:W-:Y:S02]  /*1fb0*/  IMAD R117, R96, c[0x0][0x1e0], RZ ;  /* 0x0000780060757a24 */ /* 0x000fe400078e02ff */
[----:B------:R-:W-:Y:S02]  /*1fc0*/  IMAD R106, R105, c[0x0][0x280], RZ ;  /* 0x0000a000696a7a24 */ /* 0x000fe400078e02ff */
[----:B-1----:R-:W-:-:S04]  /*1fd0*/  IMAD.WIDE.U32 R14, R133, 0x40, RZ ;  /* 0x00000040850e7825 */ /* 0x002fc800078e00ff */
[----:B------:R-:W-:Y:S01]  /*1fe0*/  IMAD.IADD R163, R166, 0x1, R163 ;  /* 0x00000001a6a37824 */ /* 0x000fe200078e02a3 */
[----:B------:R-:W-:Y:S01]  /*1ff0*/  @P1 IADD3 R3, P2, R8, R14, RZ ;  /* 0x0000000e08031210 */ /* 0x000fe20007f5e0ff */
[----:B------:R-:W-:Y:S02]  /*2000*/  IMAD R105, R105, c[0x0][0x290], RZ ;  /* 0x0000a40069697a24 */ /* 0x000fe400078e02ff */
[----:B------:R-:W-:Y:S01]  /*2010*/  IMAD.WIDE.U32 R192, R223, c[0x0][0x1e0], RZ ;  /* 0x00007800dfc07a25 */ /* 0x000fe200078e00ff */
[----:B------:R-:W-:Y:S02]  /*2020*/  @P1 IADD3.X R2, R9, UR5, R15, P2, !PT ;  /* 0x0000000509021c10 */ /* 0x000fe400097fe40f */
[----:B------:R-:W-:Y:S01]  /*2030*/  @P1 LEA R4, P2, R3, c[0x0][0x220], 0x1 ;  /* 0x0000880003041a11 */ /* 0x000fe200078408ff */
[----:B---3--:R-:W-:Y:S02]  /*2040*/  IMAD.SHL.U32 R12, R222, 0x4, RZ ;  /* 0x00000004de0c7824 */ /* 0x008fe400078e00ff */
[----:B------:R-:W-:Y:S01]  /*2050*/  @P0 IMAD.WIDE.U32 R8, R133, 0x60, R8 ;  /* 0x0000006085080825 */ /* 0x000fe200078e0008 */
[----:B------:R-:W-:-:S02]  /*2060*/  @P1 LEA.HI.X R5, R3, c[0x0][0x224], R2, 0x1, P2 ;  /* 0x0000890003051a11 */ /* 0x000fc400010f0c02 */
[--C-:B------:R-:W-:Y:S01]  /*2070*/  SHF.R.S32.HI R13, RZ, 0x1f, R12.reuse ;  /* 0x0000001fff0d7819 */ /* 0x100fe2000001140c */
[----:B------:R-:W-:Y:S01]  /*2080*/  IMAD R117, R223, c[0x0][0x1e4], R117 ;  /* 0x00007900df757a24 */ /* 0x000fe200078e0275 */
[----:B------:R-:W-:Y:S01]  /*2090*/  @P0 IADD3 R2, R9, UR4, RZ ;  /* 0x0000000409020c10 */ /* 0x000fe2000fffe0ff */
[----:B------:R1:W-:Y:S01]  /*20a0*/  @P1 LDGSTS.E.BYPASS.LTC128B.128 [R225+0xa100], [R4.64], !P5 ;  /* 0x0a10000004e11fae */ /* 0x0003e2000e901d4a */
[C---:B------:R-:W-:Y:S01]  /*20b0*/  @P0 LEA R16, P2, R8.reuse, c[0x0][0x220], 0x1 ;  /* 0x0000880008100a11 */ /* 0x040fe200078408ff */
[C---:B------:R-:W-:Y:S01]  /*20c0*/  IMAD.WIDE.U32 R14, R223.reuse, c[0x0][0x290], R12 ;  /* 0x0000a400df0e7a25 */ /* 0x040fe200078e000c */
[----:B------:R-:W-:Y:S01]  /*20d0*/  SHF.R.S32.HI R3, RZ, 0x1f, R219 ;  /* 0x0000001fff037819 */ /* 0x000fe200000114db */
[----:B------:R1:W-:Y:S01]  /*20e0*/  @P1 LDGSTS.E.BYPASS.LTC128B.128 [R225+0xd900], [R4.64+0x80], !P4 ;  /* 0x0d90008004e11fae */ /* 0x0003e2000e101d4a */
[----:B------:R-:W-:Y:S01]  /*20f0*/  @P0 LEA.HI.X R17, R8, c[0x0][0x224], R2, 0x1, P2 ;  /* 0x0000890008110a11 */ /* 0x000fe200010f0c02 */
[----:B------:R-:W-:Y:S01]  /*2100*/  IMAD.WIDE.U32 R18, R223, c[0x0][0x280], R12 ;  /* 0x0000a000df127a25 */ /* 0x000fe200078e000c */
[----:B------:R-:W-:-:S02]  /*2110*/  IADD3 R165, R15, R164, RZ ;  /* 0x000000a40fa57210 */ /* 0x000fc40007ffe0ff */
[----:B------:R-:W-:Y:S01]  /*2120*/  MOV R164, R14 ;  /* 0x0000000e00a47202 */ /* 0x000fe20000000f00 */
[----:B------:R-:W-:Y:S01]  /*2130*/  IMAD.IADD R167, R19, 0x1, R166 ;  /* 0x0000000113a77824 */ /* 0x000fe200078e02a6 */
[----:B------:R-:W-:Y:S01]  /*2140*/  LEA.HI R3, R3, R219, RZ, 0x3 ;  /* 0x000000db03037211 */ /* 0x000fe200078f18ff */
[----:B------:R-:W-:Y:S01]  /*2150*/  IMAD.MOV.U32 R166, RZ, RZ, R18 ;  /* 0x000000ffffa67224 */ /* 0x000fe200078e0012 */
[----:B------:R3:W-:Y:S01]  /*2160*/  @P0 LDGSTS.E.BYPASS.LTC128B.128 [R225+0xb100], [R16.64], !P5 ;  /* 0x0b10000010e10fae */ /* 0x0007e2000e901d4a */
[----:B------:R-:W-:-:S03]  /*2170*/  IMAD.WIDE.U32 R188, R133, 0x60, RZ ;  /* 0x0000006085bc7825 */ /* 0x000fc600078e00ff */
[----:B------:R3:W-:Y:S01]  /*2180*/  @P0 LDGSTS.E.BYPASS.LTC128B.128 [R225+0xe900], [R16.64+0x80], !P4 ;  /* 0x0e90008010e10fae */ /* 0x0007e2000e101d4a */
[C---:B------:R-:W-:Y:S01]  /*2190*/  IMAD R106, R78.reuse, c[0x0][0x284], R106 ;  /* 0x0000a1004e6a7a24 */ /* 0x040fe200078e026a */
[----:B------:R-:W-:Y:S01]  /*21a0*/  IADD3 R118, R189, UR4, RZ ;  /* 0x00000004bd767c10 */ /* 0x000fe2000fffe0ff */
[C---:B------:R-:W-:Y:S01]  /*21b0*/  IMAD R105, R78.reuse, c[0x0][0x294], R105 ;  /* 0x0000a5004e697a24 */ /* 0x040fe200078e0269 */
[----:B------:R-:W0:Y:S01]  /*21c0*/  LDGDEPBAR ;  /* 0x00000000000079af */ /* 0x000e220000000000 */
[C---:B------:R-:W-:Y:S01]  /*21d0*/  IMAD.WIDE.U32 R162, R78.reuse, c[0x0][0x280], R162 ;  /* 0x0000a0004ea27a25 */ /* 0x040fe200078e00a2 */
[----:B------:R-:W-:Y:S03]  /*21e0*/  WARPSYNC 0xffffffff ;  /* 0xffffffff00007948 */ /* 0x000fe60003800000 */
[----:B------:R-:W-:Y:S01]  /*21f0*/  IMAD.WIDE.U32 R160, R78, c[0x0][0x290], R160 ;  /* 0x0000a4004ea07a25 */ /* 0x000fe200078e00a0 */
[----:B------:R-:W-:-:S03]  /*2200*/  IADD3 R104, R106, R163, RZ ;  /* 0x000000a36a687210 */ /* 0x000fc60007ffe0ff */
[----:B------:R-:W-:Y:S01]  /*2210*/  IMAD.MOV.U32 R122, RZ, RZ, c[0x0][0x280] ;  /* 0x0000a000ff7a7624 */ /* 0x000fe200078e00ff */
[----:B------:R-:W-:Y:S01]  /*2220*/  IADD3 R103, R105, R161, RZ ;  /* 0x000000a169677210 */ /* 0x000fe20007ffe0ff */
[----:B------:R-:W-:Y:S01]  /*2230*/  IMAD.MOV.U32 R109, RZ, RZ, c[0x0][0x27c] ;  /* 0x00009f00ff6d7624 */ /* 0x000fe200078e00ff */
[----:B-1----:R-:W-:Y:S01]  /*2240*/  SHF.R.U32.HI R4, RZ, 0x3, R82 ;  /* 0x00000003ff047819 */ /* 0x002fe20000011652 */
[----:B------:R-:W-:Y:S01]  /*2250*/  IMAD.SHL.U32 R3, R3, 0x40, RZ ;  /* 0x0000004003037824 */ /* 0x000fe200078e00ff */
[C---:B------:R-:W-:Y:S01]  /*2260*/  SHF.L.U64.HI R111, R122.reuse, R138, c[0x0][0x284] ;  /* 0x0000a1007a6f7619 */ /* 0x040fe2000001028a */
[----:B------:R-:W-:Y:S01]  /*2270*/  IMAD.IADD R117, R193, 0x1, R117 ;  /* 0x00000001c1757824 */ /* 0x000fe200078e0275 */
[----:B------:R-:W-:Y:S01]  /*2280*/  SHF.L.U32 R112, R122, 0x5, RZ ;  /* 0x000000057a707819 */ /* 0x000fe200000006ff */
[C---:B------:R-:W-:Y:S01]  /*2290*/  IMAD.WIDE.U32 R164, R78.reuse, c[0x0][0x290], R164 ;  /* 0x0000a4004ea47a25 */ /* 0x040fe200078e00a4 */
[----:B------:R-:W-:Y:S02]  /*22a0*/  SHF.L.U32 R5, R109, 0x1, RZ ;  /* 0x000000016d057819 */ /* 0x000fe400000006ff */
[----:B------:R-:W-:Y:S01]  /*22b0*/  LOP3.LUT R3, R3, 0xfffffe00, RZ, 0xc0, !PT ;  /* 0xfffffe0003037812 */ /* 0x000fe200078ec0ff */
[----:B------:R-:W-:Y:S01]  /*22c0*/  IMAD.WIDE.U32 R166, R78, c[0x0][0x280], R166 ;  /* 0x0000a0004ea67a25 */ /* 0x000fe200078e00a6 */
[----:B------:R-:W-:-:S03]  /*22d0*/  IADD3 R105, R165, R105, RZ ;  /* 0x00000069a5697210 */ /* 0x000fc60007ffe0ff */
[----:B------:R-:W-:Y:S02]  /*22e0*/  IMAD.SHL.U32 R114, R125, 0x20, RZ ;  /* 0x000000207d727824 */ /* 0x000fe400078e00ff */
[----:B------:R-:W-:Y:S01]  /*22f0*/  IMAD.IADD R106, R167, 0x1, R106 ;  /* 0x00000001a76a7824 */ /* 0x000fe200078e026a */
[----:B--2---:R-:W-:Y:S01]  /*2300*/  @P3 SHF.R.S32.HI R95, RZ, 0x1f, R154 ;  /* 0x0000001fff5f3819 */ /* 0x004fe2000001149a */
[----:B------:R-:W-:Y:S01]  /*2310*/  @!P3 IMAD.MOV.U32 R95, RZ, RZ, R88 ;  /* 0x000000ffff5fb224 */ /* 0x000fe200078e0058 */
[----:B------:R-:W-:-:S04]  /*2320*/  @!P3 MOV R154, R232 ;  /* 0x000000e8009ab202 */ /* 0x000fc80000000f00 */
[----:B------:R-:W-:Y:S02]  /*2330*/  SEL R95, R95, RZ, !P6 ;  /* 0x000000ff5f5f7207 */ /* 0x000fe40007000000 */
[----:B------:R-:W-:-:S03]  /*2340*/  SEL R154, R154, RZ, !P6 ;  /* 0x000000ff9a9a7207 */ /* 0x000fc60007000000 */
[----:B------:R-:W-:Y:S02]  /*2350*/  IMAD R107, R95, c[0x0][0x1f0], RZ ;  /* 0x00007c005f6b7a24 */ /* 0x000fe400078e02ff */
[----:B------:R-:W-:-:S04]  /*2360*/  IMAD.WIDE.U32 R168, R154, c[0x0][0x1f0], R168 ;  /* 0x00007c009aa87a25 */ /* 0x000fc800078e00a8 */
[----:B------:R-:W-:Y:S01]  /*2370*/  IMAD R107, R154, c[0x0][0x1f4], R107 ;  /* 0x00007d009a6b7a24 */ /* 0x000fe200078e026b */
[----:B------:R-:W-:-:S03]  /*2380*/  IADD3 R100, P1, P0, R168, R192, R10 ;  /* 0x000000c0a8647210 */ /* 0x000fc6000783e00a */
[----:B------:R-:W-:-:S05]  /*2390*/  IMAD.IADD R107, R169, 0x1, R107 ;  /* 0x00000001a96b7824 */ /* 0x000fca00078e026b */
[----:B------:R-:W-:Y:S02]  /*23a0*/  IADD3.X R99, R107, R117, R11, P1, P0 ;  /* 0x000000756b637210 */ /* 0x000fe40000fe040b */
[----:B---3--:R-:W-:Y:S01]  /*23b0*/  ISETP.GE.AND P0, PT, R10, c[0x0][0x27c], PT ;  /* 0x00009f000a007a0c */ /* 0x008fe20003f06270 */
[----:B------:R-:W-:Y:S01]  /*23c0*/  BAR.SYNC.DEFER_BLOCKING 0x0 ;  /* 0x0000000000007b1d */ /* 0x000fe20000010000 */
[----:B------:R-:W-:Y:S01]  /*23d0*/  IADD3 R97, P1, R223, R97, RZ ;  /* 0x00000061df617210 */ /* 0x000fe20007f3e0ff */
[----:B------:R-:W-:Y:S01]  /*23e0*/  IMAD.WIDE.U32 R8, R233, c[0x0][0x210], R10 ;  /* 0x00008400e9087a25 */ /* 0x000fe200078e000a */
[----:B------:R-:W-:Y:S02]  /*23f0*/  SEL R2, RZ, c[0x0][0x27c], !P0 ;  /* 0x00009f00ff027a07 */ /* 0x000fe40004000000 */
[----:B------:R-:W-:Y:S01]  /*2400*/  ISETP.GE.AND P2, PT, R109, 0x1, PT ;  /* 0x000000016d00780c */ /* 0x000fe20003f46270 */
[----:B------:R-:W-:Y:S01]  /*2410*/  IMAD.X R96, R96, 0x1, R6, P1 ;  /* 0x0000000160607824 */ /* 0x000fe200008e0606 */
[----:B------:R-:W-:Y:S01]  /*2420*/  ULDC.U8 UR6, c[0x0][0x298] ;  /* 0x0000a60000067ab9 */ /* 0x000fe20000000000 */
[----:B------:R-:W-:Y:S01]  /*2430*/  IMAD.IADD R2, R10, 0x1, R2 ;  /* 0x000000010a027824 */ /* 0x000fe200078e0202 */
[----:B------:R-:W-:Y:S01]  /*2440*/  SHF.R.S32.HI R132, RZ, 0x1f, R218 ;  /* 0x0000001fff847819 */ /* 0x000fe200000114da */
[----:B------:R-:W-:Y:S01]  /*2450*/  IMAD R95, R95, c[0x0][0x218], RZ ;  /* 0x000086005f5f7a24 */ /* 0x000fe200078e02ff */
[----:B------:R-:W-:Y:S01]  /*2460*/  SHF.R.S32.HI R130, RZ, 0x1f, R220 ;  /* 0x0000001fff827819 */ /* 0x000fe200000114dc */
[----:B------:R-:W-:Y:S01]  /*2470*/  IMAD R9, R233, c[0x0][0x214], R9 ;  /* 0x00008500e9097a24 */ /* 0x000fe200078e0209 */
[----:B------:R-:W-:Y:S01]  /*2480*/  @P0 IADD3 R5, -R5, c[0x0][0x1d4], RZ ;  /* 0x0000750005050a10 */ /* 0x000fe20007ffe1ff */
[C---:B------:R-:W-:Y:S01]  /*2490*/  IMAD.WIDE.U32 R14, R233.reuse, c[0x0][0x260], R10 ;  /* 0x00009800e90e7a25 */ /* 0x040fe200078e000a */
[----:B------:R-:W-:Y:S01]  /*24a0*/  SHF.R.S32.HI R6, RZ, 0x1f, R2 ;  /* 0x0000001fff067819 */ /* 0x000fe20000011402 */
[----:B------:R-:W-:Y:S01]  /*24b0*/  ULDC UR8, c[0x0][0x1e4] ;  /* 0x0000790000087ab9 */ /* 0x000fe20000000800 */
[----:B------:R-:W-:Y:S01]  /*24c0*/  SHF.R.S32.HI R150, RZ, 0x1f, R5 ;  /* 0x0000001fff967819 */ /* 0x000fe20000011405 */
[----:B------:R-:W-:Y:S01]  /*24d0*/  IMAD R95, R154, c[0x0][0x21c], R95 ;  /* 0x000087009a5f7a24 */ /* 0x000fe200078e025f */
[-C--:B------:R-:W-:Y:S01]  /*24e0*/  LEA.HI R151, R6, R2.reuse, RZ, 0x3 ;  /* 0x0000000206977211 */ /* 0x080fe200078f18ff */
[----:B------:R-:W-:Y:S01]  /*24f0*/  IMAD.WIDE.U32 R154, R154, c[0x0][0x218], R8 ;  /* 0x000086009a9a7a25 */ /* 0x000fe200078e0008 */
[----:B------:R-:W-:Y:S01]  /*2500*/  LEA.HI R150, R150, R5, RZ, 0x4 ;  /* 0x0000000596967211 */ /* 0x000fe200078f20ff */
[----:B------:R-:W-:Y:S01]  /*2510*/  UMOV UR7, 0x60 ;  /* 0x0000006000077882 */ /* 0x000fe20000000000 */
[----:B------:R-:W-:Y:S01]  /*2520*/  LEA.HI R6, R6, R2, RZ, 0x6 ;  /* 0x0000000206067211 */ /* 0x000fe200078f30ff */
[----:B------:R-:W-:Y:S01]  /*2530*/  IMAD R98, R98, c[0x0][0x268], RZ ;  /* 0x00009a0062627a24 */ /* 0x000fe200078e02ff */
[----:B------:R-:W-:Y:S01]  /*2540*/  SHF.R.S32.HI R150, RZ, 0x4, R150 ;  /* 0x00000004ff967819 */ /* 0x000fe20000011496 */
[----:B------:R-:W-:Y:S01]  /*2550*/  IMAD R132, R132, c[0x0][0x1e0], RZ ;  /* 0x0000780084847a24 */ /* 0x000fe200078e02ff */
[----:B------:R-:W-:Y:S01]  /*2560*/  SHF.R.S32.HI R6, RZ, 0x6, R6 ;  /* 0x00000006ff067819 */ /* 0x000fe20000011406 */
[----:B------:R-:W-:Y:S01]  /*2570*/  IMAD R15, R233, c[0x0][0x264], R15 ;  /* 0x00009900e90f7a24 */ /* 0x000fe200078e020f */
[----:B------:R-:W-:Y:S01]  /*2580*/  LEA.HI.SX32 R150, R151, R150, 0x1d ;  /* 0x0000009697967211 */ /* 0x000fe200078feaff */
[----:B------:R-:W-:Y:S01]  /*2590*/  ULDC UR5, c[0x0][0x284] ;  /* 0x0000a10000057ab9 */ /* 0x000fe20000000800 */
[----:B------:R-:W-:Y:S01]  /*25a0*/  LOP3.LUT R147, R84, 0x38, R151, 0xf8, !PT ;  /* 0x0000003854937812 */ /* 0x000fe200078ef897 */
[C---:B------:R-:W-:Y:S01]  /*25b0*/  IMAD R7, R6.reuse, 0x1c00, R80 ;  /* 0x00001c0006077824 */ /* 0x040fe200078e0250 */
[----:B------:R-:W-:Y:S01]  /*25c0*/  SHF.R.S32.HI R2, RZ, 0x1f, R150 ;  /* 0x0000001fff027819 */ /* 0x000fe20000011496 */
[C---:B------:R-:W-:Y:S01]  /*25d0*/  IMAD R5, R6.reuse, 0x1c00, R3 ;  /* 0x00001c0006057824 */ /* 0x040fe200078e0203 */
[----:B------:R-:W-:Y:S01]  /*25e0*/  LOP3.LUT R145, R87, 0x38, R151, 0xf8, !PT ;  /* 0x0000003857917812 */ /* 0x000fe200078ef897 */
[----:B------:R-:W-:Y:S01]  /*25f0*/  IMAD R8, R6, 0x1c00, R81 ;  /* 0x00001c0006087824 */ /* 0x000fe200078e0251 */
[----:B------:R-:W-:Y:S01]  /*2600*/  LEA.HI R2, R2, R150, RZ, 0x3 ;  /* 0x0000009602027211 */ /* 0x000fe200078f18ff */
[----:B------:R-:W-:Y:S01]  /*2610*/  IMAD.SHL.U32 R150, R150, 0x8, RZ ;  /* 0x0000000896967824 */ /* 0x000fe200078e00ff */
[----:B------:R-:W-:Y:S01]  /*2620*/  LOP3.LUT R147, R147, R83, RZ, 0x3c, !PT ;  /* 0x0000005393937212 */ /* 0x000fe200078e3cff */
[----:B------:R-:W-:Y:S01]  /*2630*/  IMAD R6, R6, 0x1c00, R142 ;  /* 0x00001c0006067824 */ /* 0x000fe200078e028e */
[----:B------:R-:W-:Y:S01]  /*2640*/  SHF.R.S32.HI R2, RZ, 0x3, R2 ;  /* 0x00000003ff027819 */ /* 0x000fe20000011402 */
[----:B------:R-:W-:Y:S01]  /*2650*/  ULDC UR4, c[0x0][0x294] ;  /* 0x0000a50000047ab9 */ /* 0x000fe20000000800 */
[-C--:B------:R-:W-:Y:S01]  /*2660*/  LOP3.LUT R145, R145, R144.reuse, RZ, 0x3c, !PT ;  /* 0x0000009091917212 */ /* 0x080fe200078e3cff */
[----:B------:R-:W-:Y:S01]  /*2670*/  IMAD R130, R130, c[0x0][0x1e0], RZ ;  /* 0x0000780082827a24 */ /* 0x000fe200078e02ff */
[----:B------:R-:W-:Y:S01]  /*2680*/  IADD3 R147, R7, R147, RZ ;  /* 0x0000009307937210 */ /* 0x000fe20007ffe0ff */
[----:B------:R-:W-:Y:S01]  /*2690*/  IMAD R3, R2, 0x1c00, R3 ;  /* 0x00001c0002037824 */ /* 0x000fe200078e0203 */
[----:B------:R-:W-:Y:S01]  /*26a0*/  LOP3.LUT R7, R87, 0x38, R150, 0xf8, !PT ;  /* 0x0000003857077812 */ /* 0x000fe200078ef896 */
[----:B------:R-:W-:Y:S01]  /*26b0*/  IMAD.IADD R145, R5, 0x1, R145 ;  /* 0x0000000105917824 */ /* 0x000fe200078e0291 */
[----:B------:R-:W-:Y:S01]  /*26c0*/  LOP3.LUT R143, R82, 0x38, R151, 0xf8, !PT ;  /* 0x00000038528f7812 */ /* 0x000fe200078ef897 */
[C---:B------:R-:W-:Y:S01]  /*26d0*/  IMAD R148, R2.reuse, 0x1c00, R81 ;  /* 0x00001c0002947824 */ /* 0x040fe200078e0251 */
[----:B------:R-:W-:Y:S01]  /*26e0*/  LOP3.LUT R144, R7, R144, RZ, 0x3c, !PT ;  /* 0x0000009007907212 */ /* 0x000fe200078e3cff */
[----:B------:R-:W-:Y:S01]  /*26f0*/  IMAD R142, R2, 0x1c00, R142 ;  /* 0x00001c00028e7824 */ /* 0x000fe200078e028e */
[----:B------:R-:W-:Y:S01]  /*2700*/  LOP3.LUT R5, R82, 0x38, R150, 0xf8, !PT ;  /* 0x0000003852057812 */ /* 0x000fe200078ef896 */
[----:B------:R-:W-:Y:S01]  /*2710*/  IMAD R146, R2, 0x1c00, R80 ;  /* 0x00001c0002927824 */ /* 0x000fe200078e0250 */
[----:B------:R-:W-:Y:S01]  /*2720*/  IADD3 R144, R3, R144, RZ ;  /* 0x0000009003907210 */ /* 0x000fe20007ffe0ff */
[----:B------:R-:W-:Y:S01]  /*2730*/  IMAD.MOV.U32 R119, RZ, RZ, 0x6 ;  /* 0x00000006ff777424 */ /* 0x000fe200078e00ff */
[C---:B------:R-:W-:Y:S01]  /*2740*/  LOP3.LUT R149, R86.reuse, 0x38, R151, 0xf8, !PT ;  /* 0x0000003856957812 */ /* 0x040fe200078ef897 */
[----:B------:R-:W-:Y:S01]  /*2750*/  UIMAD UR8, UR8, 0x60, URZ ;  /* 0x00000060080878a4 */ /* 0x000fe2000f8e023f */
[-C--:B------:R-:W-:Y:S01]  /*2760*/  LOP3.LUT R143, R143, R4.reuse, RZ, 0x3c, !PT ;  /* 0x000000048f8f7212 */ /* 0x080fe200078e3cff */
[----:B------:R-:W-:Y:S01]  /*2770*/  UIMAD UR5, UR7, UR5, URZ ;  /* 0x00000005070572a4 */ /* 0x000fe2000f8e023f */
[----:B------:R-:W-:Y:S01]  /*2780*/  LOP3.LUT R5, R5, R4, RZ, 0x3c, !PT ;  /* 0x0000000405057212 */ /* 0x000fe200078e3cff */
[----:B------:R-:W-:Y:S01]  /*2790*/  UIMAD UR4, UR7, UR4, URZ ;  /* 0x00000004070472a4 */ /* 0x000fe2000f8e023f */
[----:B------:R-:W-:Y:S01]  /*27a0*/  LOP3.LUT R3, R86, 0x38, R150, 0xf8, !PT ;  /* 0x0000003856037812 */ /* 0x000fe200078ef896 */
[----:B------:R-:W-:Y:S01]  /*27b0*/  IMAD R98, R156, c[0x0][0x26c], R98 ;  /* 0x00009b009c627a24 */ /* 0x000fe200078e0262 */
[----:B------:R-:W-:Y:S01]  /*27c0*/  LOP3.LUT R4, R84, 0x38, R150, 0xf8, !PT ;  /* 0x0000003854047812 */ /* 0x000fe200078ef896 */
[----:B------:R-:W-:Y:S01]  /*27d0*/  IMAD.IADD R143, R6, 0x1, R143 ;  /* 0x00000001068f7824 */ /* 0x000fe200078e028f */
[----:B------:R-:W-:Y:S01]  /*27e0*/  SHF.R.S32.HI R131, RZ, 0x1f, R219 ;  /* 0x0000001fff837819 */ /* 0x000fe200000114db */
[C---:B------:R-:W-:Y:S01]  /*27f0*/  IMAD R135, R170.reuse, c[0x0][0x1e4], RZ ;  /* 0x00007900aa877a24 */ /* 0x040fe200078e02ff */
[----:B------:R-:W-:Y:S01]  /*2800*/  ISETP.NE.AND P0, PT, RZ, UR6, PT ;  /* 0x00000006ff007c0c */ /* 0x000fe2000bf05270 */
[----:B------:R-:W-:Y:S01]  /*2810*/  IMAD R136, R170, c[0x0][0x284], RZ ;  /* 0x0000a100aa887a24 */ /* 0x000fe200078e02ff */
[----:B------:R-:W-:Y:S01]  /*2820*/  LOP3.LUT R234, R234, 0xfffffff7, RZ, 0xc0, !PT ;  /* 0xfffffff7eaea7812 */ /* 0x000fe200078ec0ff */
[----:B------:R-:W-:Y:S01]  /*2830*/  IMAD R131, R131, c[0x0][0x1e0], RZ ;  /* 0x0000780083837a24 */ /* 0x000fe200078e02ff */
[-C--:B------:R-:W-:Y:S01]  /*2840*/  LOP3.LUT R149, R149, R85.reuse, RZ, 0x3c, !PT ;  /* 0x0000005595957212 */ /* 0x080fe200078e3cff */
[C---:B------:R-:W-:Y:S01]  /*2850*/  IMAD R137, R170.reuse, c[0x0][0x294], RZ ;  /* 0x0000a500aa897a24 */ /* 0x040fe200078e02ff */
[----:B------:R-:W-:Y:S01]  /*2860*/  LOP3.LUT R3, R3, R85, RZ, 0x3c, !PT ;  /* 0x0000005503037212 */ /* 0x000fe200078e3cff */
[----:B------:R-:W-:Y:S01]  /*2870*/  IMAD.WIDE.U32 R174, R170, c[0x0][0x1e0], RZ ;  /* 0x00007800aaae7a25 */ /* 0x000fe200078e00ff */
[----:B------:R-:W-:-:S02]  /*2880*/  MOV R139, c[0x0][0x1e0] ;  /* 0x00007800008b7a02 */ /* 0x000fc40000000f00 */
[----:B------:R-:W-:Y:S01]  /*2890*/  LOP3.LUT R4, R4, R83, RZ, 0x3c, !PT ;  /* 0x0000005304047212 */ /* 0x000fe200078e3cff */
[----:B------:R-:W-:Y:S01]  /*28a0*/  IMAD.IADD R149, R8, 0x1, R149 ;  /* 0x0000000108957824 */ /* 0x000fe200078e0295 */
[----:B------:R-:W-:Y:S01]  /*28b0*/  @P2 LOP3.LUT R234, R234, 0x8, RZ, 0xfc, !PT ;  /* 0x00000008eaea2812 */ /* 0x000fe200078efcff */
[----:B------:R-:W-:Y:S01]  /*28c0*/  IMAD.IADD R148, R148, 0x1, R3 ;  /* 0x0000000194947824 */ /* 0x000fe200078e0203 */
[----:B------:R-:W-:Y:S01]  /*28d0*/  LOP3.LUT R151, R151, 0xfffffff8, RZ, 0xc0, !PT ;  /* 0xfffffff897977812 */ /* 0x000fe200078ec0ff */
[----:B------:R-:W-:Y:S01]  /*28e0*/  IMAD.WIDE.U32 R172, R170, c[0x0][0x280], RZ ;  /* 0x0000a000aaac7a25 */ /* 0x000fe200078e00ff */
[----:B------:R-:W-:Y:S02]  /*28f0*/  LOP3.LUT R234, R234, 0xfffffffb, RZ, 0xc0, !PT ;  /* 0xfffffffbeaea7812 */ /* 0x000fe400078ec0ff */
[----:B------:R-:W-:Y:S01]  /*2900*/  SHF.L.U32 R123, R122, 0x6, RZ ;  /* 0x000000067a7b7819 */ /* 0x000fe200000006ff */
[----:B------:R-:W-:Y:S01]  /*2910*/  IMAD.WIDE.U32 R176, R218, c[0x0][0x1e0], RZ ;  /* 0x00007800dab07a25 */ /* 0x000fe200078e00ff */
[----:B------:R-:W-:-:S02]  /*2920*/  SHF.L.U64.HI R138, R139, R138, c[0x0][0x1e4] ;  /* 0x000079008b8a7619 */ /* 0x000fc4000001028a */
[----:B------:R-:W-:Y:S01]  /*2930*/  ISETP.GE.AND P6, PT, R10, c[0x0][0x1d4], PT ;  /* 0x000075000a007a0c */ /* 0x000fe20003fc6270 */
[C---:B------:R-:W-:Y:S01]  /*2940*/  IMAD.WIDE.U32 R184, R122.reuse, 0x60, RZ ;  /* 0x000000607ab87825 */ /* 0x040fe200078e00ff */
[----:B------:R-:W-:Y:S02]  /*2950*/  SHF.L.U64.HI R122, R122, R119, c[0x0][0x284] ;  /* 0x0000a1007a7a7619 */ /* 0x000fe40000010277 */
[----:B------:R-:W-:Y:S01]  /*2960*/  @P0 LOP3.LUT R234, R234, 0x4, RZ, 0xfc, !PT ;  /* 0x00000004eaea0812 */ /* 0x000fe200078efcff */
[----:B------:R-:W-:Y:S01]  /*2970*/  IMAD.WIDE.U32 R182, R125, 0x60, RZ ;  /* 0x000000607db67825 */ /* 0x000fe200078e00ff */
[----:B------:R-:W-:Y:S02]  /*2980*/  IADD3 R136, R173, R136, RZ ;  /* 0x00000088ad887210 */ /* 0x000fe40007ffe0ff */
[----:B------:R-:W-:Y:S01]  /*2990*/  IADD3 R128, R185, UR5, RZ ;  /* 0x00000005b9807c10 */ /* 0x000fe2000fffe0ff */
[----:B------:R-:W-:Y:S01]  /*29a0*/  IMAD.WIDE.U32 R186, R139, 0x60, RZ ;  /* 0x000000608bba7825 */ /* 0x000fe200078e00ff */
[----:B------:R-:W-:-:S02]  /*29b0*/  IADD3 R129, R183, UR4, RZ ;  /* 0x00000004b7817c10 */ /* 0x000fc4000fffe0ff */
[----:B------:R-:W-:Y:S01]  /*29c0*/  SHF.R.S32.HI R141, RZ, 0x1f, R151 ;  /* 0x0000001fff8d7819 */ /* 0x000fe20000011497 */
[----:B------:R-:W-:Y:S01]  /*29d0*/  IMAD R132, R218, c[0x0][0x1e4], R132 ;  /* 0x00007900da847a24 */ /* 0x000fe200078e0284 */
[----:B------:R-:W-:Y:S01]  /*29e0*/  IADD3 R121, R187, UR8, RZ ;  /* 0x00000008bb797c10 */ /* 0x000fe2000fffe0ff */
[----:B------:R-:W-:Y:S01]  /*29f0*/  IMAD.WIDE.U32 R156, R156, c[0x0][0x268], R14 ;  /* 0x00009a009c9c7a25 */ /* 0x000fe200078e000e */
[----:B------:R-:W-:Y:S02]  /*2a00*/  SHF.R.S32.HI R140, RZ, 0x1f, R150 ;  /* 0x0000001fff8c7819 */ /* 0x000fe40000011496 */
[----:B------:R-:W-:Y:S01]  /*2a10*/  IADD3 R132, R177, R132, RZ ;  /* 0x00000084b1847210 */ /* 0x000fe20007ffe0ff */
[----:B------:R-:W-:Y:S01]  /*2a20*/  IMAD.IADD R142, R142, 0x1, R5 ;  /* 0x000000018e8e7824 */ /* 0x000fe200078e0205 */
[----:B------:R-:W-:Y:S01]  /*2a30*/  SHF.L.U32 R149, R149, 0x1, RZ ;  /* 0x0000000195957819 */ /* 0x000fe200000006ff */
[----:B------:R-:W-:Y:S01]  /*2a40*/  IMAD.IADD R146, R146, 0x1, R4 ;  /* 0x0000000192927824 */ /* 0x000fe200078e0204 */
[----:B------:R-:W-:Y:S01]  /*2a50*/  SHF.L.U32 R143, R143, 0x1, RZ ;  /* 0x000000018f8f7819 */ /* 0x000fe200000006ff */
[----:B------:R-:W-:Y:S01]  /*2a60*/  IMAD.WIDE.U32 R170, R170, c[0x0][0x290], RZ ;  /* 0x0000a400aaaa7a25 */ /* 0x000fe200078e00ff */
[----:B------:R-:W-:-:S03]  /*2a70*/  SHF.L.U32 R148, R148, 0x1, RZ ;  /* 0x0000000194947819 */ /* 0x000fc600000006ff */
[----:B------:R-:W-:-:S04]  /*2a80*/  IMAD.WIDE.U32 R180, R220, c[0x0][0x1e0], RZ ;  /* 0x00007800dcb47a25 */ /* 0x000fc800078e00ff */
[----:B------:R-:W-:-:S04]  /*2a90*/  IMAD.WIDE.U32 R178, R219, c[0x0][0x1e0], RZ ;  /* 0x00007800dbb27a25 */ /* 0x000fc800078e00ff */
[----:B------:R-:W-:Y:S02]  /*2aa0*/  IMAD R130, R220, c[0x0][0x1e4], R130 ;  /* 0x00007900dc827a24 */ /* 0x000fe400078e0282 */
[----:B------:R-:W-:Y:S02]  /*2ab0*/  IMAD R131, R219, c[0x0][0x1e4], R131 ;  /* 0x00007900db837a24 */ /* 0x000fe400078e0283 */
[C---:B------:R-:W-:Y:S01]  /*2ac0*/  IMAD.SHL.U32 R134, R133.reuse, 0x40, RZ ;  /* 0x0000004085867824 */ /* 0x040fe200078e00ff */
[-C--:B------:R-:W-:Y:S01]  /*2ad0*/  SHF.L.U64.HI R133, R133, R119.reuse, c[0x0][0x23c] ;  /* 0x00008f0085857619 */ /* 0x080fe20000010277 */
[C---:B------:R-:W-:Y:S01]  /*2ae0*/  IMAD.SHL.U32 R126, R125.reuse, 0x40, RZ ;  /* 0x000000407d7e7824 */ /* 0x040fe200078e00ff */
[-C--:B------:R-:W-:Y:S01]  /*2af0*/  SHF.L.U64.HI R125, R125, R119.reuse, c[0x0][0x294] ;  /* 0x0000a5007d7d7619 */ /* 0x080fe20000010277 */
[C---:B------:R-:W-:Y:S01]  /*2b00*/  IMAD.SHL.U32 R120, R139.reuse, 0x40, RZ ;  /* 0x000000408b787824 */ /* 0x040fe200078e00ff */
[----:B------:R-:W-:Y:S01]  /*2b10*/  SHF.L.U64.HI R119, R139, R119, c[0x0][0x1e4] ;  /* 0x000079008b777619 */ /* 0x000fe20000010277 */
[----:B------:R-:W-:Y:S01]  /*2b20*/  IMAD.IADD R135, R175, 0x1, R135 ;  /* 0x00000001af877824 */ /* 0x000fe200078e0287 */
[----:B------:R-:W-:Y:S01]  /*2b30*/  SHF.L.U32 R139, R139, 0x5, RZ ;  /* 0x000000058b8b7819 */ /* 0x000fe200000006ff */
[----:B------:R-:W-:-:S02]  /*2b40*/  IMAD.IADD R137, R171, 0x1, R137 ;  /* 0x00000001ab897824 */ /* 0x000fc400078e0289 */
[----:B------:R-:W-:Y:S02]  /*2b50*/  IMAD.IADD R130, R181, 0x1, R130 ;  /* 0x00000001b5827824 */ /* 0x000fe400078e0282 */
[----:B------:R-:W-:Y:S02]  /*2b60*/  IMAD.IADD R131, R179, 0x1, R131 ;  /* 0x00000001b3837824 */ /* 0x000fe400078e0283 */
[----:B------:R-:W-:Y:S02]  /*2b70*/  IMAD.IADD R98, R157, 0x1, R98 ;  /* 0x000000019d627824 */ /* 0x000fe400078e0262 */
[----:B------:R-:W-:Y:S02]  /*2b80*/  IMAD.IADD R95, R155, 0x1, R95 ;  /* 0x000000019b5f7824 */ /* 0x000fe400078e025f */
[----:B------:R-:W-:Y:S02]  /*2b90*/  IMAD.SHL.U32 R147, R147, 0x2, RZ ;  /* 0x0000000293937824 */ /* 0x000fe400078e00ff */
[----:B------:R-:W-:-:S02]  /*2ba0*/  IMAD.SHL.U32 R145, R145, 0x2, RZ ;  /* 0x0000000291917824 */ /* 0x000fc400078e00ff */
[----:B------:R-:W-:Y:S02]  /*2bb0*/  IMAD.SHL.U32 R144, R144, 0x2, RZ ;  /* 0x0000000290907824 */ /* 0x000fe400078e00ff */
[----:B------:R-:W-:Y:S02]  /*2bc0*/  IMAD.SHL.U32 R142, R142, 0x2, RZ ;  /* 0x000000028e8e7824 */ /* 0x000fe400078e00ff */
[----:B------:R-:W-:Y:S02]  /*2bd0*/  IMAD.SHL.U32 R146, R146, 0x2, RZ ;  /* 0x0000000292927824 */ /* 0x000fe400078e00ff */
.L_x_299:
[----:B------:R-:W-:Y:S01]  /*2be0*/  SHF.R.S32.HI R94, RZ, 0x1f, R39 ;  /* 0x0000001fff5e7819 */ /* 0x000fe20000011427 */
[-C--:B------:R-:W-:Y:S01]  /*2bf0*/  IMAD R153, R135, R39.reuse, RZ ;  /* 0x0000002787997224 */ /* 0x080fe200078e02ff */
[----:B------:R-:W-:Y:S01]  /*2c00*/  ISETP.GE.AND P2, PT, R109, 0x1, PT ;  /* 0x000000016d00780c */ /* 0x000fe20003f46270 */
[----:B------:R-:W-:Y:S01]  /*2c10*/  IMAD.WIDE.U32 R196, R174, R39, RZ ;  /* 0x00000027aec47225 */ /* 0x000fe200078e00ff */
[----:B------:R-:W-:Y:S04]  /*2c20*/  DEPBAR.LE SB0, 0x0 ;  /* 0x000080000000791a */ /* 0x000fe80000000000 */
[----:B-1----:R-:W-:Y:S01]  /*2c30*/  IADD3 R5, P1, P0, R100, R196, R139 ;  /* 0x000000c464057210 */ /* 0x002fe2000783e08b */
[----:B------:R-:W-:Y:S01]  /*2c40*/  IMAD R153, R94, R174, R153 ;  /* 0x000000ae5e997224 */ /* 0x000fe200078e0299 */
[----:B------:R-:W-:Y:S01]  /*2c50*/  WARPSYNC 0xffffffff ;  /* 0xffffffff00007948 */ /* 0x000fe20003800000 */
[----:B------:R-:W-:Y:S02]  /*2c60*/  BAR.SYNC.DEFER_BLOCKING 0x0 ;  /* 0x0000000000007b1d */ /* 0x000fe40000010000 */
[----:B------:R-:W-:Y:S05]  /*2c70*/  IMAD.IADD R153, R197, 0x1, R153 ;  /* 0x00000001c5997824 */ /* 0x000fea00078e0299 */
[-C--:B------:R-:W-:Y:S02]  /*2c80*/  IADD3.X R4, R99, R153.reuse, R138, P1, P0 ;  /* 0x0000009963047210 */ /* 0x080fe40000fe048a */
[CC--:B------:R-:W-:Y:S04]  /*2c90*/  IADD3 R3, P0, R100.reuse, R196.reuse, RZ ;  /* 0x000000c464037210 */ /* 0x0c0fe80007f1e0ff */
[----:B------:R-:W-:Y:S01]  /*2ca0*/  LEA R72, P1, R3, c[0x0][0x1c8], 0x1 ;  /* 0x0000720003487a11 */ /* 0x000fe200078208ff */
[----:B------:R-:W-:Y:S01]  /*2cb0*/  IMAD.X R2, R153, 0x1, R99, P0 ;  /* 0x0000000199027824 */ /* 0x000fe200000e0663 */
[----:B------:R-:W-:Y:S04]  /*2cc0*/  LEA R70, P0, R5, c[0x0][0x1c8], 0x1 ;  /* 0x0000720005467a11 */ /* 0x000fe800078008ff */
[----:B------:R-:W-:Y:S02]  /*2cd0*/  LEA.HI.X R73, R3, c[0x0][0x1cc], R2, 0x1, P1 ;  /* 0x0000730003497a11 */ /* 0x000fe400008f0c02 */
[----:B------:R-:W-:Y:S02]  /*2ce0*/  LEA.HI.X R71, R5, c[0x0][0x1cc], R4, 0x1, P0 ;  /* 0x0000730005477a11 */ /* 0x000fe400000f0c04 */
[CC--:B------:R-:W-:Y:S04]  /*2cf0*/  IADD3 R3, P1, P0, R100.reuse, R196.reuse, R120 ;  /* 0x000000c464037210 */ /* 0x0c0fe8000783e078 */
[CC--:B------:R-:W-:Y:S01]  /*2d00*/  IADD3.X R2, R99.reuse, R153.reuse, R119, P1, P0 ;  /* 0x0000009963027210 */ /* 0x0c0fe20000fe0477 */
[----:B------:R-:W-:Y:S01]  /*2d10*/  BSSY B2, `(.L_x_251) ;  /* 0x00004e1000027945 */ /* 0x000fe20003800000 */
[----:B------:R-:W-:Y:S04]  /*2d20*/  IADD3 R5, P1, P0, R100, R196, R186 ;  /* 0x000000c464057210 */ /* 0x000fe8000783e0ba */
[----:B------:R-:W-:Y:S02]  /*2d30*/  IADD3.X R4, R99, R153, R121, P1, P0 ;  /* 0x0000009963047210 */ /* 0x000fe40000fe0479 */
[----:B------:R-:W-:Y:S02]  /*2d40*/  LEA R68, P1, R3, c[0x0][0x1c8], 0x1 ;  /* 0x0000720003447a11 */ /* 0x000fe400078208ff */
[----:B------:R-:W-:Y:S02]  /*2d50*/  LEA R66, P0, R5, c[0x0][0x1c8], 0x1 ;  /* 0x0000720005427a11 */ /* 0x000fe400078008ff */
[----:B------:R-:W-:Y:S02]  /*2d60*/  LEA.HI.X R69, R3, c[0x0][0x1cc], R2, 0x1, P1 ;  /* 0x0000730003457a11 */ /* 0x000fe400008f0c02 */
[----:B------:R-:W-:Y:S01]  /*2d70*/  LEA.HI.X R67, R5, c[0x0][0x1cc], R4, 0x1, P0 ;  /* 0x0000730005437a11 */ /* 0x000fe200000f0c04 */
[----:B------:R-:W-:-:S05]  /*2d80*/  @!P2 BRA `(.L_x_252) ;  /* 0x00004ad00000a947 */ /* 0x000fca0003800000 */
[-C--:B------:R-:W-:Y:S01]  /*2d90*/  IMAD R20, R136, R39.reuse, RZ ;  /* 0x0000002788147224 */ /* 0x080fe200078e02ff */
[----:B------:R-:W-:Y:S01]  /*2da0*/  LOP3.LUT P2, RZ, R234, 0x4, RZ, 0xc0, !PT ;  /* 0x00000004eaff7812 */ /* 0x000fe2000784c0ff */
[-C--:B------:R-:W-:Y:S02]  /*2db0*/  IMAD R7, R137, R39.reuse, RZ ;  /* 0x0000002789077224 */ /* 0x080fe400078e02ff */
[----:B------:R-:W-:Y:S02]  /*2dc0*/  IMAD R2, R39, -0x70, R0 ;  /* 0xffffff9027027824 */ /* 0x000fe400078e0200 */
[-C--:B------:R-:W-:Y:S03]  /*2dd0*/  IMAD.WIDE.U32 R22, R172, R39.reuse, RZ ;  /* 0x00000027ac167225 */ /* 0x080fe600078e00ff */
[----:B------:R-:W-:Y:S01]  /*2de0*/  IMNMX R152, R2, 0x70, PT ;  /* 0x0000007002987817 */ /* 0x000fe20003800200 */
[----:B------:R-:W-:Y:S04]  /*2df0*/  IMAD.WIDE.U32 R42, R170, R39, RZ ;  /* 0x00000027aa2a7225 */ /* 0x000fe800078e00ff */
[C---:B------:R-:W-:Y:S02]  /*2e00*/  IMAD R20, R94.reuse, R172, R20 ;  /* 0x000000ac5e147224 */ /* 0x040fe400078e0214 */
[----:B------:R-:W-:Y:S03]  /*2e10*/  IMAD R7, R94, R170, R7 ;  /* 0x000000aa5e077224 */ /* 0x000fe600078e0207 */
[----:B------:R-:W-:Y:S02]  /*2e20*/  IADD3 R20, R23, R20, RZ ;  /* 0x0000001417147210 */ /* 0x000fe40007ffe0ff */
[----:B------:R-:W-:Y:S01]  /*2e30*/  IADD3 R7, R43, R7, RZ ;  /* 0x000000072b077210 */ /* 0x000fe20007ffe0ff */
[----:B------:R-:W-:-:S05]  /*2e40*/  @!P2 BRA `(.L_x_253) ;  /* 0x000026400000a947 */ /* 0x000fca0003800000 */
[----:B------:R-:W-:Y:S01]  /*2e50*/  ISETP.GE.AND P5, PT, R223, R152, PT ;  /* 0x00000098df00720c */ /* 0x000fe20003fa6270 */
[----:B------:R-:W-:Y:S01]  /*2e60*/  BSSY B0, `(.L_x_254) ;  /* 0x000001b000007945 */ /* 0x000fe20003800000 */
[----:B------:R-:W-:Y:S01]  /*2e70*/  CS2R R28, SRZ ;  /* 0x00000000001c7805 */ /* 0x000fe2000001ff00 */
[----:B------:R-:W-:Y:S01]  /*2e80*/  CS2R R36, SRZ ;  /* 0x0000000000247805 */ /* 0x000fe2000001ff00 */
[----:B------:R-:W-:Y:S01]  /*2e90*/  CS2R R32, SRZ ;  /* 0x0000000000207805 */ /* 0x000fe2000001ff00 */
[----:B------:R-:W-:Y:S01]  /*2ea0*/  CS2R R64, SRZ ;  /* 0x0000000000407805 */ /* 0x000fe2000001ff00 */
[----:B------:R-:W-:Y:S07]  /*2eb0*/  CS2R R40, SRZ ;  /* 0x0000000000287805 */ /* 0x000fee000001ff00 */
[----:B------:R-:W-:-:S05]  /*2ec0*/  @P5 BRA `(.L_x_255) ;  /* 0x0000014000005947 */ /* 0x000fca0003800000 */
[----:B------:R-:W-:Y:S01]  /*2ed0*/  IADD3 R3, P0, R166, R22, RZ ;  /* 0x00000016a6037210 */ /* 0x000fe20007f1e0ff */
[----:B------:R-:W-:Y:S01]  /*2ee0*/  CS2R R32, SRZ ;  /* 0x0000000000207805 */ /* 0x000fe2000001ff00 */
[----:B------:R-:W-:Y:S01]  /*2ef0*/  CS2R R40, SRZ ;  /* 0x0000000000287805 */ /* 0x000fe2000001ff00 */
[----:B------:R-:W-:Y:S01]  /*2f00*/  CS2R R36, SRZ ;  /* 0x0000000000247805 */ /* 0x000fe2000001ff00 */
[----:B------:R-:W-:Y:S01]  /*2f10*/  CS2R R64, SRZ ;  /* 0x0000000000407805 */ /* 0x000fe2000001ff00 */
[----:B------:R-:W-:Y:S01]  /*2f20*/  IMAD.X R2, R20, 0x1, R106, P0 ;  /* 0x0000000114027824 */ /* 0x000fe200000e066a */
[----:B------:R-:W-:Y:S05]  /*2f30*/  IADD3 R5, P0, R164, R42, RZ ;  /* 0x0000002aa4057210 */ /* 0x000fea0007f1e0ff */
[----:B------:R-:W-:Y:S01]  /*2f40*/  IMAD.X R4, R7, 0x1, R105, P0 ;  /* 0x0000000107047824 */ /* 0x000fe200000e0669 */
[C---:B------:R-:W-:Y:S04]  /*2f50*/  LEA R8, P0, R3.reuse, c[0x0][0x270], 0x1 ;  /* 0x00009c0003087a11 */ /* 0x040fe800078008ff */
[----:B------:R-:W-:Y:S02]  /*2f60*/  LEA.HI.X R9, R3, c[0x0][0x274], R2, 0x1, P0 ;  /* 0x00009d0003097a11 */ /* 0x000fe400000f0c02 */
[C---:B------:R-:W-:Y:S04]  /*2f70*/  LEA R2, P0, R5.reuse, c[0x0][0x288], 0x1 ;  /* 0x0000a20005027a11 */ /* 0x040fe800078008ff */
[----:B------:R-:W-:Y:S02]  /*2f80*/  LEA.HI.X R3, R5, c[0x0][0x28c], R4, 0x1, P0 ;  /* 0x0000a30005037a11 */ /* 0x000fe400000f0c04 */
[----:B------:R-:W-:Y:S11]  /*2f90*/  ISETP.GE.AND P0, PT, R12, c[0x0][0x27c], PT ;  /* 0x00009f000c007a0c */ /* 0x000ff60003f06270 */
[----:B------:R-:W-:Y:S02]  /*2fa0*/  @!UPT UIADD3 URZ, URZ, URZ, URZ ;  /* 0x0000003f3f3ff290 */ /* 0x000fe4000fffe03f */
[----:B------:R1:W5:Y:S04]  /*2fb0*/  @!P0 LDG.E.64 R32, [R8.64] ;  /* 0x0000000a08208981 */ /* 0x000368000c1e1b00 */
[----:B------:R1:W5:Y:S01]  /*2fc0*/  @!P0 LDG.E.64 R40, [R2.64] ;  /* 0x0000000a02288981 */ /* 0x000362000c1e1b00 */
[----:B------:R-:W-:Y:S11]  /*2fd0*/  ISETP.GE.AND P0, PT, R124, c[0x0][0x27c], PT ;  /* 0x00009f007c007a0c */ /* 0x000ff60003f06270 */
[----:B------:R-:W-:Y:S02]  /*2fe0*/  @!UPT UIADD3 URZ, URZ, URZ, URZ ;  /* 0x0000003f3f3ff290 */ /* 0x000fe4000fffe03f */
[----:B------:R1:W5:Y:S04]  /*2ff0*/  @!P0 LDG.E.64 R36, [R8.64+0x40] ;  /* 0x0000400a08248981 */ /* 0x000368000c1e1b00 */
[----:B------:R1:W5:Y:S02]  /*3000*/  @!P0 LDG.E.64 R64, [R2.64+0x40] ;  /* 0x0000400a02408981 */ /* 0x000364000c1e1b00 */
.L_x_255:
[----:B------:R-:W-:Y:S05]  /*3010*/  BSYNC B0 ;  /* 0x0000000000007941 */ /* 0x000fea0003800000 */
.L_x_254:
[----:B------:R-:W-:Y:S01]  /*3020*/  ISETP.GE.AND P4, PT, R220, R152, PT ;  /* 0x00000098dc00720c */ /* 0x000fe20003f86270 */
[----:B-1---5:R-:W-:Y:S01]  /*3030*/  IMAD.MOV.U32 R2, RZ, RZ, R36 ;  /* 0x000000ffff027224 */ /* 0x022fe200078e0024 */
[----:B------:R-:W-:Y:S01]  /*3040*/  MOV R5, R64 ;  /* 0x0000004000057202 */ /* 0x000fe20000000f00 */
[----:B------:R-:W-:Y:S01]  /*3050*/  IMAD.MOV.U32 R4, RZ, RZ, R37 ;  /* 0x000000ffff047224 */ /* 0x000fe200078e0025 */
[----:B------:R-:W-:Y:S01]  /*3060*/  BSSY B0, `(.L_x_256) ;  /* 0x0000023000007945 */ /* 0x000fe20003800000 */
[----:B------:R-:W-:Y:S01]  /*3070*/  IMAD.MOV.U32 R3, RZ, RZ, R32 ;  /* 0x000000ffff037224 */ /* 0x000fe200078e0020 */
[----:B------:R-:W-:Y:S01]  /*3080*/  PRMT R61, R61, 0x5410, R5 ;  /* 0x000054103d3d7816 */ /* 0x000fe20000000005 */
[----:B------:R-:W-:Y:S01]  /*3090*/  IMAD.MOV.U32 R5, RZ, RZ, R65 ;  /* 0x000000ffff057224 */ /* 0x000fe200078e0041 */
[----:B------:R-:W-:Y:S01]  /*30a0*/  PRMT R30, R4, 0x5410, R2 ;  /* 0x00005410041e7816 */ /* 0x000fe20000000002 */
[----:B------:R-:W-:Y:S01]  /*30b0*/  IMAD.MOV.U32 R2, RZ, RZ, R33 ;  /* 0x000000ffff027224 */ /* 0x000fe200078e0021 */
[----:B------:R-:W-:Y:S01]  /*30c0*/  CS2R R34, SRZ ;  /* 0x0000000000227805 */ /* 0x000fe2000001ff00 */
[----:B------:R-:W-:Y:S01]  /*30d0*/  IMAD.MOV.U32 R4, RZ, RZ, R40 ;  /* 0x000000ffff047224 */ /* 0x000fe200078e0028 */
[----:B------:R-:W-:Y:S01]  /*30e0*/  PRMT R61, R5, 0x7610, R61 ;  /* 0x00007610053d7816 */ /* 0x000fe2000000003d */
[----:B------:R-:W-:Y:S01]  /*30f0*/  CS2R R58, SRZ ;  /* 0x00000000003a7805 */ /* 0x000fe2000001ff00 */
[----:B------:R-:W-:Y:S01]  /*3100*/  PRMT R2, R2, 0x5410, R3 ;  /* 0x0000541002027816 */ /* 0x000fe20000000003 */
[----:B------:R-:W-:Y:S01]  /*3110*/  CS2R R62, SRZ ;  /* 0x00000000003e7805 */ /* 0x000fe2000001ff00 */
[----:B------:R-:W-:Y:S04]  /*3120*/  MOV R3, R41 ;  /* 0x0000002900037202 */ /* 0x000fe80000000f00 */
[----:B------:R-:W-:Y:S01]  /*3130*/  PRMT R31, R3, 0x5410, R4 ;  /* 0x00005410031f7816 */ /* 0x000fe20000000004 */
[----:B------:R-:W-:-:S05]  /*3140*/  @P4 BRA `(.L_x_257) ;  /* 0x0000014000004947 */ /* 0x000fca0003800000 */
[----:B------:R-:W-:Y:S01]  /*3150*/  IADD3 R4, P1, P0, R166, R22, R112 ;  /* 0x00000016a6047210 */ /* 0x000fe2000783e070 */
[----:B------:R-:W-:Y:S01]  /*3160*/  CS2R R34, SRZ ;  /* 0x0000000000227805 */ /* 0x000fe2000001ff00 */
[----:B------:R-:W-:Y:S01]  /*3170*/  CS2R R62, SRZ ;  /* 0x00000000003e7805 */ /* 0x000fe2000001ff00 */
[----:B------:R-:W-:Y:S01]  /*3180*/  CS2R R28, SRZ ;  /* 0x00000000001c7805 */ /* 0x000fe2000001ff00 */
[----:B------:R-:W-:Y:S01]  /*3190*/  IADD3.X R3, R106, R20, R111, P1, P0 ;  /* 0x000000146a037210 */ /* 0x000fe20000fe046f */
[----:B------:R-:W-:Y:S01]  /*31a0*/  CS2R R58, SRZ ;  /* 0x00000000003a7805 */ /* 0x000fe2000001ff00 */
[----:B------:R-:W-:Y:S04]  /*31b0*/  IADD3 R6, P1, P0, R164, R42, R114 ;  /* 0x0000002aa4067210 */ /* 0x000fe8000783e072 */
[----:B------:R-:W-:Y:S02]  /*31c0*/  IADD3.X R5, R105, R7, R113, P1, P0 ;  /* 0x0000000769057210 */ /* 0x000fe40000fe0471 */
        /* <DEDUP_REMOVED lines=12> */
.L_x_257:
[----:B------:R-:W-:Y:S05]  /*3290*/  BSYNC B0 ;  /* 0x0000000000007941 */ /* 0x000fea0003800000 */
.L_x_256:
[----:B------:R-:W-:Y:S01]  /*32a0*/  ISETP.GE.AND P3, PT, R219, R152, PT ;  /* 0x00000098db00720c */ /* 0x000fe20003f66270 */
[----:B-----5:R-:W-:Y:S01]  /*32b0*/  IMAD.MOV.U32 R6, RZ, RZ, R28 ;  /* 0x000000ffff067224 */ /* 0x020fe200078e001c */
[----:B-1----:R-:W-:Y:S01]  /*32c0*/  MOV R4, R34 ;  /* 0x0000002200047202 */ /* 0x002fe20000000f00 */
[----:B------:R-:W-:Y:S01]  /*32d0*/  IMAD.MOV.U32 R5, RZ, RZ, R29 ;  /* 0x000000ffff057224 */ /* 0x000fe200078e001d */
[----:B------:R-:W-:Y:S01]  /*32e0*/  BSSY B0, `(.L_x_258) ;  /* 0x0000024000007945 */ /* 0x000fe20003800000 */
[----:B------:R-:W-:Y:S01]  /*32f0*/  IMAD.MOV.U32 R3, RZ, RZ, R35 ;  /* 0x000000ffff037224 */ /* 0x000fe200078e0023 */
[----:B------:R-:W-:Y:S01]  /*3300*/  CS2R R8, SRZ ;  /* 0x0000000000087805 */ /* 0x000fe2000001ff00 */
[----:B------:R-:W-:Y:S01]  /*3310*/  CS2R R24, SRZ ;  /* 0x0000000000187805 */ /* 0x000fe2000001ff00 */
[----:B------:R-:W-:Y:S01]  /*3320*/  PRMT R18, R5, 0x5410, R6 ;  /* 0x0000541005127816 */ /* 0x000fe20000000006 */
[----:B------:R-:W-:Y:S01]  /*3330*/  IMAD.MOV.U32 R6, RZ, RZ, R58 ;  /* 0x000000ffff067224 */ /* 0x000fe200078e003a */
[----:B------:R-:W-:Y:S01]  /*3340*/  PRMT R19, R3, 0x5410, R4 ;  /* 0x0000541003137816 */ /* 0x000fe20000000004 */
[----:B------:R-:W-:Y:S01]  /*3350*/  IMAD.MOV.U32 R4, RZ, RZ, R62 ;  /* 0x000000ffff047224 */ /* 0x000fe200078e003e */
[----:B------:R-:W-:Y:S01]  /*3360*/  MOV R5, R59 ;  /* 0x0000003b00057202 */ /* 0x000fe20000000f00 */
[----:B------:R-:W-:Y:S01]  /*3370*/  CS2R R26, SRZ ;  /* 0x00000000001a7805 */ /* 0x000fe2000001ff00 */
[----:B------:R-:W-:Y:S01]  /*3380*/  MOV R3, R63 ;  /* 0x0000003f00037202 */ /* 0x000fe20000000f00 */
[----:B------:R-:W-:Y:S01]  /*3390*/  CS2R R52, SRZ ;  /* 0x0000000000347805 */ /* 0x000fe2000001ff00 */
[----:B------:R-:W-:Y:S01]  /*33a0*/  PRMT R55, R5, 0x5410, R6 ;  /* 0x0000541005377816 */ /* 0x000fe20000000006 */
[----:B------:R-:W-:Y:S01]  /*33b0*/  CS2R R56, SRZ ;  /* 0x0000000000387805 */ /* 0x000fe2000001ff00 */
        /* <DEDUP_REMOVED lines=22> */
.L_x_259:
[----:B------:R-:W-:Y:S05]  /*3520*/  BSYNC B0 ;  /* 0x0000000000007941 */ /* 0x000fea0003800000 */
.L_x_258:
        /* <DEDUP_REMOVED lines=14> */
[----:B------:R-:W-:Y:S02]  /*3610*/  MOV R3, R57 ;  /* 0x0000003900037202 */ /* 0x000fe40000000f00 */
[----:B------:R-:W-:Y:S02]  /*3620*/  PRMT R49, R5, 0x5410, R6 ;  /* 0x0000541005317816 */ /* 0x000fe40000000006 */
        /* <DEDUP_REMOVED lines=22> */
.L_x_261:
[----:B------:R-:W-:Y:S05]  /*3790*/  BSYNC B0 ;  /* 0x0000000000007941 */ /* 0x000fea0003800000 */
.L_x_260:
[----:B-1---5:R-:W-:Y:S01]  /*37a0*/  MOV R4, R16 ;  /* 0x0000001000047202 */ /* 0x022fe20000000f00 */
[----:B------:R-:W-:Y:S01]  /*37b0*/  IMAD.MOV.U32 R3, RZ, RZ, R17 ;  /* 0x000000ffff037224 */ /* 0x000fe200078e0011 */
[----:B------:R-:W-:Y:S01]  /*37c0*/  BSSY B1, `(.L_x_262) ;  /* 0x000007a000017945 */ /* 0x000fe20003800000 */
[----:B------:R-:W-:Y:S02]  /*37d0*/  IMAD.MOV.U32 R6, RZ, RZ, R8 ;  /* 0x000000ffff067224 */ /* 0x000fe400078e0008 */
[----:B------:R-:W-:Y:S01]  /*37e0*/  IMAD.MOV.U32 R5, RZ, RZ, R9 ;  /* 0x000000ffff057224 */ /* 0x000fe200078e0009 */
[----:B------:R-:W-:Y:S01]  /*37f0*/  PRMT R7, R3, 0x5410, R4 ;  /* 0x0000541003077816 */ /* 0x000fe20000000004 */
[----:B------:R-:W-:Y:S01]  /*3800*/  IMAD.MOV.U32 R20, RZ, RZ, R46 ;  /* 0x000000ffff147224 */ /* 0x000fe200078e002e */
[----:B------:R-:W-:Y:S01]  /*3810*/  MOV R3, R51 ;  /* 0x0000003300037202 */ /* 0x000fe20000000f00 */
[----:B------:R-:W-:Y:S01]  /*3820*/  IMAD.MOV.U32 R4, RZ, RZ, R50 ;  /* 0x000000ffff047224 */ /* 0x000fe200078e0032 */
[----:B------:R-:W-:Y:S02]  /*3830*/  PRMT R6, R5, 0x5410, R6 ;  /* 0x0000541005067816 */ /* 0x000fe40000000006 */
[----:B------:R-:W-:Y:S02]  /*3840*/  MOV R5, R47 ;  /* 0x0000002f00057202 */ /* 0x000fe40000000f00 */
[----:B------:R-:W-:Y:S02]  /*3850*/  PRMT R48, R3, 0x5410, R4 ;  /* 0x0000541003307816 */ /* 0x000fe40000000004 */
[----:B------:R-:W-:Y:S01]  /*3860*/  PRMT R45, R5, 0x5410, R20 ;  /* 0x00005410052d7816 */ /* 0x000fe20000000014 */
[----:B------:R-:W-:-:S05]  /*3870*/  @P5 BRA `(.L_x_263) ;  /* 0x000006e000005947 */ /* 0x000fca0003800000 */
[----:B------:R-:W-:Y:S01]  /*3880*/  BSSY B0, `(.L_x_264) ;  /* 0x0000036000007945 */ /* 0x000fe20003800000 */
[----:B------:R-:W-:-:S05]  /*3890*/  @P6 BRA `(.L_x_265) ;  /* 0x0000034000006947 */ /* 0x000fca0003800000 */
[----:B------:R-:W-:Y:S01]  /*38a0*/  ISETP.GE.AND P0, PT, R12, c[0x0][0x27c], PT ;  /* 0x00009f000c007a0c */ /* 0x000fe20003f06270 */
[----:B------:R-:W1:Y:S11]  /*38b0*/  LDS.128 R20, [R236+0x8100] ;  /* 0x00810000ec147984 */ /* 0x000e760000000c00 */
[----:B------:R-:W-:Y:S01]  /*38c0*/  @!UPT UIADD3 URZ, URZ, URZ, URZ ;  /* 0x0000003f3f3ff290 */ /* 0x000fe2000fffe03f */
[----:B------:R-:W-:Y:S02]  /*38d0*/  @!P0 SHF.R.U64 R38, R40, 0x10, R41 ;  /* 0x0000001028268819 */ /* 0x000fe40000001229 */
[----:B------:R-:W-:Y:S02]  /*38e0*/  @!P0 SHF.R.U64 R5, R32, 0x10, R33 ;  /* 0x0000001020058819 */ /* 0x000fe40000001221 */
[----:B------:R-:W-:Y:S02]  /*38f0*/  @!P0 SHF.R.U32.HI R4, RZ, 0x10, R41 ;  /* 0x00000010ff048819 */ /* 0x000fe40000011629 */
[----:B------:R-:W-:Y:S02]  /*3900*/  @!P0 SHF.R.U32.HI R3, RZ, 0x10, R33 ;  /* 0x00000010ff038819 */ /* 0x000fe40000011621 */
[C---:B------:R-:W-:Y:S02]  /*3910*/  @!P0 PRMT R38, R31.reuse, 0x5432, R38 ;  /* 0x000054321f268816 */ /* 0x040fe40000000026 */
[----:B------:R-:W-:Y:S02]  /*3920*/  @!P0 PRMT R5, R2, 0x5432, R5 ;  /* 0x0000543202058816 */ /* 0x000fe40000000005 */
[----:B------:R-:W-:Y:S01]  /*3930*/  @!P0 PRMT R43, R31, 0x5410, R4 ;  /* 0x000054101f2b8816 */ /* 0x000fe20000000004 */
[----:B------:R-:W-:Y:S01]  /*3940*/  @!P0 IMAD.U32 R32, R38, 0x10000, RZ ;  /* 0x0001000026208824 */ /* 0x000fe200078e00ff */
[----:B------:R-:W-:Y:S01]  /*3950*/  @!P0 PRMT R4, R2, 0x5410, R3 ;  /* 0x0000541002048816 */ /* 0x000fe20000000003 */
[----:B------:R-:W-:Y:S01]  /*3960*/  @!P0 IMAD.U32 R3, R5, 0x10000, RZ ;  /* 0x0001000005038824 */ /* 0x000fe200078e00ff */
[----:B------:R-:W-:Y:S01]  /*3970*/  @!P0 LOP3.LUT R38, R38, 0xffff0000, RZ, 0xc0, !PT ;  /* 0xffff000026268812 */ /* 0x000fe200078ec0ff */
[----:B------:R-:W-:Y:S01]  /*3980*/  @!P0 IMAD.U32 R41, R43, 0x10000, RZ ;  /* 0x000100002b298824 */ /* 0x000fe200078e00ff */
[----:B------:R-:W-:Y:S02]  /*3990*/  @!P0 LOP3.LUT R5, R5, 0xffff0000, RZ, 0xc0, !PT ;  /* 0xffff000005058812 */ /* 0x000fe400078ec0ff */
[----:B------:R-:W-:Y:S01]  /*39a0*/  @!P0 LOP3.LUT R43, R43, 0xffff0000, RZ, 0xc0, !PT ;  /* 0xffff00002b2b8812 */ /* 0x000fe200078ec0ff */
[C---:B-1----:R-:W-:Y:S01]  /*39b0*/  @!P0 IMAD.U32 R40, R21.reuse, 0x10000, RZ ;  /* 0x0001000015288824 */ /* 0x042fe200078e00ff */
[C---:B------:R-:W-:Y:S02]  /*39c0*/  @!P0 LOP3.LUT R2, R20.reuse, 0xffff0000, RZ, 0xc0, !PT ;  /* 0xffff000014028812 */ /* 0x040fe400078ec0ff */
[----:B------:R-:W-:Y:S02]  /*39d0*/  @!P0 LOP3.LUT R31, R21, 0xffff0000, RZ, 0xc0, !PT ;  /* 0xffff0000151f8812 */ /* 0x000fe400078ec0ff */
[----:B------:R-:W-:Y:S01]  /*39e0*/  @!P0 SHF.L.U32 R33, R20, 0x10, RZ ;  /* 0x0000001014218819 */ /* 0x000fe200000006ff */
[----:B------:R-:W-:Y:S01]  /*39f0*/  @!P0 FMUL.FTZ R74, R2, R32 ;  /* 0x00000020024a8220 */ /* 0x000fe20000410000 */
[----:B------:R-:W-:Y:S01]  /*3a00*/  @!P0 SHF.L.U32 R42, R22, 0x10, RZ ;  /* 0x00000010162a8819 */ /* 0x000fe200000006ff */
[-C--:B------:R-:W-:Y:S01]  /*3a10*/  @!P0 FMUL.FTZ R2, R2, R3.reuse ;  /* 0x0000000302028220 */ /* 0x080fe20000410000 */
[----:B------:R-:W-:Y:S01]  /*3a20*/  @!P0 SHF.L.U32 R44, R23, 0x10, RZ ;  /* 0x00000010172c8819 */ /* 0x000fe200000006ff */
[----:B------:R-:W-:Y:S02]  /*3a30*/  @!P0 FMUL.FTZ R75, R31, R38 ;  /* 0x000000261f4b8220 */ /* 0x000fe40000410000 */
[----:B------:R-:W-:Y:S02]  /*3a40*/  @!P0 FFMA.FTZ R74, R33, R3, -R74 ;  /* 0x00000003214a8223 */ /* 0x000fe4000001084a */
[----:B------:R-:W-:Y:S01]  /*3a50*/  @!P0 FFMA.FTZ R2, R32, R33, R2 ;  /* 0x0000002120028223 */ /* 0x000fe20000010002 */
[----:B------:R-:W-:Y:S01]  /*3a60*/  @!P0 LOP3.LUT R33, R22, 0xffff0000, RZ, 0xc0, !PT ;  /* 0xffff000016218812 */ /* 0x000fe200078ec0ff */
[-C--:B------:R-:W-:Y:S01]  /*3a70*/  @!P0 FMUL.FTZ R3, R31, R5.reuse ;  /* 0x000000051f038220 */ /* 0x080fe20000410000 */
[----:B------:R-:W-:Y:S01]  /*3a80*/  @!P0 LOP3.LUT R32, R23, 0xffff0000, RZ, 0xc0, !PT ;  /* 0xffff000017208812 */ /* 0x000fe200078ec0ff */
[----:B------:R-:W-:Y:S01]  /*3a90*/  @!P0 FFMA.FTZ R75, R40, R5, -R75 ;  /* 0x00000005284b8223 */ /* 0x000fe2000001084b */
[----:B------:R-:W-:Y:S01]  /*3aa0*/  @!P0 F2FP.BF16.PACK_AB R2, R2, R74 ;  /* 0x0000004a0202823e */ /* 0x000fe200000010ff */
[C---:B------:R-:W-:Y:S01]  /*3ab0*/  @!P0 IMAD.U32 R5, R4.reuse, 0x10000, RZ ;  /* 0x0001000004058824 */ /* 0x040fe200078e00ff */
[----:B------:R-:W-:Y:S01]  /*3ac0*/  @!P0 LOP3.LUT R31, R4, 0xffff0000, RZ, 0xc0, !PT ;  /* 0xffff0000041f8812 */ /* 0x000fe200078ec0ff */
[C---:B------:R-:W-:Y:S02]  /*3ad0*/  @!P0 FMUL.FTZ R196, R33.reuse, R41 ;  /* 0x0000002921c48220 */ /* 0x040fe40000410000 */
[----:B------:R-:W-:Y:S02]  /*3ae0*/  @!P0 FMUL.FTZ R4, R33, R5 ;  /* 0x0000000521048220 */ /* 0x000fe40000410000 */
[----:B------:R-:W-:Y:S02]  /*3af0*/  @!P0 FMUL.FTZ R153, R32, R43 ;  /* 0x0000002b20998220 */ /* 0x000fe40000410000 */
[----:B------:R-:W-:Y:S02]  /*3b00*/  @!P0 FFMA.FTZ R33, R42, R5, -R196 ;  /* 0x000000052a218223 */ /* 0x000fe400000108c4 */
[-C--:B------:R-:W-:Y:S02]  /*3b10*/  @!P0 FMUL.FTZ R5, R32, R31.reuse ;  /* 0x0000001f20058220 */ /* 0x080fe40000410000 */
[----:B------:R-:W-:Y:S02]  /*3b20*/  @!P0 FFMA.FTZ R3, R38, R40, R3 ;  /* 0x0000002826038223 */ /* 0x000fe40000010003 */
[----:B------:R-:W-:Y:S02]  /*3b30*/  @!P0 FFMA.FTZ R4, R41, R42, R4 ;  /* 0x0000002a29048223 */ /* 0x000fe40000010004 */
[----:B------:R-:W-:Y:S01]  /*3b40*/  @!P0 FFMA.FTZ R153, R44, R31, -R153 ;  /* 0x0000001f2c998223 */ /* 0x000fe20000010899 */
[----:B------:R-:W-:Y:S01]  /*3b50*/  @!P0 F2FP.BF16.PACK_AB R3, R3, R75 ;  /* 0x0000004b0303823e */ /* 0x000fe200000010ff */
[----:B------:R-:W-:Y:S01]  /*3b60*/  @!P0 FFMA.FTZ R5, R43, R44, R5 ;  /* 0x0000002c2b058223 */ /* 0x000fe20000010005 */
[----:B------:R-:W-:Y:S01]  /*3b70*/  @!P0 F2FP.BF16.PACK_AB R4, R4, R33 ;  /* 0x000000210404823e */ /* 0x000fe200000010ff */
[----:B------:R-:W-:Y:S01]  /*3b80*/  @!P0 IMAD.MOV.U32 R20, RZ, RZ, R2 ;  /* 0x000000ffff148224 */ /* 0x000fe200078e0002 */
[----:B------:R-:W-:Y:S02]  /*3b90*/  @!P0 MOV R21, R3 ;  /* 0x0000000300158202 */ /* 0x000fe40000000f00 */
[----:B------:R-:W-:Y:S01]  /*3ba0*/  @!P0 F2FP.BF16.PACK_AB R5, R5, R153 ;  /* 0x000000990505823e */ /* 0x000fe200000010ff */
[----:B------:R-:W-:Y:S03]  /*3bb0*/  @!P0 IMAD.MOV.U32 R22, RZ, RZ, R4 ;  /* 0x000000ffff168224 */ /* 0x000fe600078e0004 */
[----:B------:R-:W-:Y:S05]  /*3bc0*/  @!P0 MOV R23, R5 ;  /* 0x0000000500178202 */ /* 0x000fea0000000f00 */
[----:B------:R1:W-:Y:S02]  /*3bd0*/  STG.E.128 [R72.64], R20 ;  /* 0x0000001448007986 */ /* 0x0003e4000c101d0a */
.L_x_265:
[----:B------:R-:W-:Y:S05]  /*3be0*/  BSYNC B0 ;  /* 0x0000000000007941 */ /* 0x000fea0003800000 */
.L_x_264:
[----:B------:R-:W-:Y:S11]  /*3bf0*/  ISETP.GE.AND P0, PT, R217, c[0x0][0x1d4], PT ;  /* 0x00007500d9007a0c */ /* 0x000ff60003f06270 */
[----:B------:R-:W-:Y:S02]  /*3c00*/  @!UPT UIADD3 URZ, URZ, URZ, URZ ;  /* 0x0000003f3f3ff290 */ /* 0x000fe4000fffe03f */
[----:B------:R-:W-:-:S05]  /*3c10*/  @P0 BRA `(.L_x_263) ;  /* 0x0000034000000947 */ /* 0x000fca0003800000 */
[----:B------:R-:W-:Y:S01]  /*3c20*/  ISETP.GE.AND P0, PT, R124, c[0x0][0x27c], PT ;  /* 0x00009f007c007a0c */ /* 0x000fe20003f06270 */
[----:B-1----:R-:W1:Y:S11]  /*3c30*/  LDS.128 R20, [R236+0xb900] ;  /* 0x00b90000ec147984 */ /* 0x002e760000000c00 */
[----:B------:R-:W-:Y:S01]  /*3c40*/  @!UPT UIADD3 URZ, URZ, URZ, URZ ;  /* 0x0000003f3f3ff290 */ /* 0x000fe2000fffe03f */
[----:B------:R-:W-:Y:S02]  /*3c50*/  @!P0 SHF.R.U64 R2, R36, 0x10, R37 ;  /* 0x0000001024028819 */ /* 0x000fe40000001225 */
[----:B------:R-:W-:Y:S02]  /*3c60*/  @!P0 SHF.R.U64 R5, R64, 0x10, R65 ;  /* 0x0000001040058819 */ /* 0x000fe40000001241 */
[C---:B------:R-:W-:Y:S02]  /*3c70*/  @!P0 PRMT R2, R30.reuse, 0x5432, R2 ;  /* 0x000054321e028816 */ /* 0x040fe40000000002 */
[----:B------:R-:W-:Y:S02]  /*3c80*/  @!P0 SHF.R.U32.HI R3, RZ, 0x10, R37 ;  /* 0x00000010ff038819 */ /* 0x000fe40000011625 */
[----:B------:R-:W-:Y:S02]  /*3c90*/  @!P0 SHF.R.U32.HI R4, RZ, 0x10, R65 ;  /* 0x00000010ff048819 */ /* 0x000fe40000011641 */
[C---:B------:R-:W-:Y:S02]  /*3ca0*/  @!P0 PRMT R5, R61.reuse, 0x5432, R5 ;  /* 0x000054323d058816 */ /* 0x040fe40000000005 */
[----:B------:R-:W-:Y:S02]  /*3cb0*/  @!P0 PRMT R40, R61, 0x5410, R4 ;  /* 0x000054103d288816 */ /* 0x000fe40000000004 */
[----:B------:R-:W-:Y:S01]  /*3cc0*/  @!P0 PRMT R4, R30, 0x5410, R3 ;  /* 0x000054101e048816 */ /* 0x000fe20000000003 */
[C---:B------:R-:W-:Y:S01]  /*3cd0*/  @!P0 IMAD.U32 R3, R2.reuse, 0x10000, RZ ;  /* 0x0001000002038824 */ /* 0x040fe200078e00ff */
[C---:B------:R-:W-:Y:S01]  /*3ce0*/  @!P0 LOP3.LUT R36, R5.reuse, 0xffff0000, RZ, 0xc0, !PT ;  /* 0xffff000005248812 */ /* 0x040fe200078ec0ff */
[----:B------:R-:W-:Y:S01]  /*3cf0*/  @!P0 IMAD.U32 R32, R5, 0x10000, RZ ;  /* 0x0001000005208824 */ /* 0x000fe200078e00ff */
[----:B------:R-:W-:Y:S01]  /*3d00*/  @!P0 LOP3.LUT R5, R2, 0xffff0000, RZ, 0xc0, !PT ;  /* 0xffff000002058812 */ /* 0x000fe200078ec0ff */
[C---:B-1----:R-:W-:Y:S01]  /*3d10*/  @!P0 IMAD.U32 R37, R21.reuse, 0x10000, RZ ;  /* 0x0001000015258824 */ /* 0x042fe200078e00ff */
[C---:B------:R-:W-:Y:S02]  /*3d20*/  @!P0 LOP3.LUT R31, R20.reuse, 0xffff0000, RZ, 0xc0, !PT ;  /* 0xffff0000141f8812 */ /* 0x040fe400078ec0ff */
[----:B------:R-:W-:Y:S02]  /*3d30*/  @!P0 LOP3.LUT R30, R21, 0xffff0000, RZ, 0xc0, !PT ;  /* 0xffff0000151e8812 */ /* 0x000fe400078ec0ff */
[----:B------:R-:W-:Y:S01]  /*3d40*/  @!P0 SHF.L.U32 R33, R20, 0x10, RZ ;  /* 0x0000001014218819 */ /* 0x000fe200000006ff */
[C---:B------:R-:W-:Y:S01]  /*3d50*/  @!P0 FMUL.FTZ R2, R31.reuse, R3 ;  /* 0x000000031f028220 */ /* 0x040fe20000410000 */
[----:B------:R-:W-:Y:S01]  /*3d60*/  @!P0 SHF.L.U32 R38, R22, 0x10, RZ ;  /* 0x0000001016268819 */ /* 0x000fe200000006ff */
[----:B------:R-:W-:Y:S01]  /*3d70*/  @!P0 FMUL.FTZ R42, R31, R32 ;  /* 0x000000201f2a8220 */ /* 0x000fe20000410000 */
[C---:B------:R-:W-:Y:S01]  /*3d80*/  @!P0 LOP3.LUT R31, R23.reuse, 0xffff0000, RZ, 0xc0, !PT ;  /* 0xffff0000171f8812 */ /* 0x040fe200078ec0ff */
[----:B------:R-:W-:Y:S01]  /*3d90*/  @!P0 FMUL.FTZ R43, R30, R36 ;  /* 0x000000241e2b8220 */ /* 0x000fe20000410000 */
[----:B------:R-:W-:Y:S01]  /*3da0*/  @!P0 SHF.L.U32 R41, R23, 0x10, RZ ;  /* 0x0000001017298819 */ /* 0x000fe200000006ff */
[----:B------:R-:W-:Y:S01]  /*3db0*/  @!P0 FFMA.FTZ R2, R32, R33, R2 ;  /* 0x0000002120028223 */ /* 0x000fe20000010002 */
[----:B------:R-:W-:Y:S01]  /*3dc0*/  @!P0 LOP3.LUT R32, R22, 0xffff0000, RZ, 0xc0, !PT ;  /* 0xffff000016208812 */ /* 0x000fe200078ec0ff */
[----:B------:R-:W-:Y:S02]  /*3dd0*/  @!P0 FFMA.FTZ R42, R33, R3, -R42 ;  /* 0x00000003212a8223 */ /* 0x000fe4000001082a */
[C---:B------:R-:W-:Y:S01]  /*3de0*/  @!P0 IMAD.U32 R33, R40.reuse, 0x10000, RZ ;  /* 0x0001000028218824 */ /* 0x040fe200078e00ff */
[----:B------:R-:W-:Y:S01]  /*3df0*/  @!P0 LOP3.LUT R40, R40, 0xffff0000, RZ, 0xc0, !PT ;  /* 0xffff000028288812 */ /* 0x000fe200078ec0ff */
[-C--:B------:R-:W-:Y:S01]  /*3e00*/  @!P0 FMUL.FTZ R3, R30, R5.reuse ;  /* 0x000000051e038220 */ /* 0x080fe20000410000 */
[----:B------:R-:W-:Y:S01]  /*3e10*/  @!P0 F2FP.BF16.PACK_AB R2, R2, R42 ;  /* 0x0000002a0202823e */ /* 0x000fe200000010ff */
[----:B------:R-:W-:Y:S01]  /*3e20*/  @!P0 FFMA.FTZ R43, R37, R5, -R43 ;  /* 0x00000005252b8223 */ /* 0x000fe2000001082b */
[C---:B------:R-:W-:Y:S01]  /*3e30*/  @!P0 LOP3.LUT R30, R4.reuse, 0xffff0000, RZ, 0xc0, !PT ;  /* 0xffff0000041e8812 */ /* 0x040fe200078ec0ff */
[----:B------:R-:W-:Y:S02]  /*3e40*/  @!P0 IMAD.U32 R5, R4, 0x10000, RZ ;  /* 0x0001000004058824 */ /* 0x000fe400078e00ff */
[C---:B------:R-:W-:Y:S02]  /*3e50*/  @!P0 FMUL.FTZ R61, R32.reuse, R33 ;  /* 0x00000021203d8220 */ /* 0x040fe40000410000 */
[-C--:B------:R-:W-:Y:S02]  /*3e60*/  @!P0 FMUL.FTZ R4, R32, R5.reuse ;  /* 0x0000000520048220 */ /* 0x080fe40000410000 */
[C---:B------:R-:W-:Y:S02]  /*3e70*/  @!P0 FMUL.FTZ R44, R31.reuse, R40 ;  /* 0x000000281f2c8220 */ /* 0x040fe40000410000 */
[----:B------:R-:W-:Y:S02]  /*3e80*/  @!P0 FFMA.FTZ R32, R38, R5, -R61 ;  /* 0x0000000526208223 */ /* 0x000fe4000001083d */
[----:B------:R-:W-:Y:S02]  /*3e90*/  @!P0 FMUL.FTZ R5, R31, R30 ;  /* 0x0000001e1f058220 */ /* 0x000fe40000410000 */
        /* <DEDUP_REMOVED lines=11> */
[----:B------:R1:W-:Y:S02]  /*3f50*/  STG.E.128 [R72.64+0x80], R20 ;  /* 0x0000801448007986 */ /* 0x0003e4000c101d0a */
.L_x_263:
[----:B------:R-:W-:Y:S05]  /*3f60*/  BSYNC B1 ;  /* 0x0000000000017941 */ /* 0x000fea0003800000 */
.L_x_262:
[----:B------:R-:W-:Y:S01]  /*3f70*/  BSSY B1, `(.L_x_266) ;  /* 0x0000070000017945 */ /* 0x000fe20003800000 */
[----:B------:R-:W-:-:S05]  /*3f80*/  @P4 BRA `(.L_x_267) ;  /* 0x000006e000004947 */ /* 0x000fca0003800000 */
[----:B------:R-:W-:Y:S01]  /*3f90*/  BSSY B0, `(.L_x_268) ;  /* 0x0000036000007945 */ /* 0x000fe20003800000 */
        /* <DEDUP_REMOVED lines=20> */
[----:B------:R-:W-:Y:S01]  /*40e0*/  @!P0 FMUL.FTZ R2, R30, R3 ;  /* 0x000000031e028220 */ /* 0x000fe20000410000 */
[----:B------:R-:W-:Y:S01]  /*40f0*/  @!P0 SHF.L.U32 R35, R22, 0x10, RZ ;  /* 0x0000001016238819 */ /* 0x000fe200000006ff */
[----:B------:R-:W-:Y:S01]  /*4100*/  @!P0 FMUL.FTZ R38, R30, R31 ;  /* 0x0000001f1e268220 */ /* 0x000fe20000410000 */
[----:B------:R-:W-:Y:S01]  /*4110*/  @!P0 LOP3.LUT R30, R23, 0xffff0000, RZ, 0xc0, !PT ;  /* 0xffff0000171e8812 */ /* 0x000fe200078ec0ff */
        /* <DEDUP_REMOVED lines=29> */
.L_x_269:
[----:B------:R-:W-:Y:S05]  /*42f0*/  BSYNC B0 ;  /* 0x0000000000007941 */ /* 0x000fea0003800000 */
.L_x_268:
        /* <DEDUP_REMOVED lines=33> */
[----:B------:R-:W-:Y:S01]  /*4510*/  @!P0 FMUL.FTZ R3, R18, R5 ;  /* 0x0000000512038220 */ /* 0x000fe20000410000 */
[----:B------:R-:W-:Y:S01]  /*4520*/  @!P0 F2FP.BF16.PACK_AB R2, R2, R35 ;  /* 0x000000230202823e */ /* 0x000fe200000010ff */
[----:B------:R-:W-:Y:S01]  /*4530*/  @!P0 FFMA.FTZ R36, R31, R5, -R36 ;  /* 0x000000051f248223 */ /* 0x000fe20000010824 */
[C---:B------:R-:W-:Y:S01]  /*4540*/  @!P0 LOP3.LUT R18, R4.reuse, 0xffff0000, RZ, 0xc0, !PT ;  /* 0xffff000004128812 */ /* 0x040fe200078ec0ff */
[----:B------:R-:W-:Y:S02]  /*4550*/  @!P0 IMAD.U32 R5, R4, 0x10000, RZ ;  /* 0x0001000004058824 */ /* 0x000fe400078e00ff */
[C---:B------:R-:W-:Y:S02]  /*4560*/  @!P0 FMUL.FTZ R38, R28.reuse, R29 ;  /* 0x0000001d1c268220 */ /* 0x040fe40000410000 */
[----:B------:R-:W-:Y:S02]  /*4570*/  @!P0 FMUL.FTZ R4, R28, R5 ;  /* 0x000000051c048220 */ /* 0x000fe40000410000 */
        /* <DEDUP_REMOVED lines=15> */
.L_x_267:
[----:B------:R-:W-:Y:S05]  /*4670*/  BSYNC B1 ;  /* 0x0000000000017941 */ /* 0x000fea0003800000 */
.L_x_266:
        /* <DEDUP_REMOVED lines=8> */
[--C-:B------:R-:W-:Y:S02]  /*4700*/  @!P0 SHF.R.U64 R5, R56, 0x10, R57.reuse ;  /* 0x0000001038058819 */ /* 0x100fe40000001239 */
        /* <DEDUP_REMOVED lines=47> */
.L_x_273:
[----:B------:R-:W-:Y:S05]  /*4a00*/  BSYNC B0 ;  /* 0x0000000000007941 */ /* 0x000fea0003800000 */
.L_x_272:
        /* <DEDUP_REMOVED lines=55> */
.L_x_271:
[----:B------:R-:W-:Y:S05]  /*4d80*/  BSYNC B1 ;  /* 0x0000000000017941 */ /* 0x000fea0003800000 */
.L_x_270:
        /* <DEDUP_REMOVED lines=8> */
[----:B------:R-:W-:Y:S02]  /*4e10*/  @!P0 SHF.R.U32.HI R5, RZ, 0x10, R51 ;  /* 0x00000010ff058819 */ /* 0x000fe40000011633 */
[----:B------:R-:W-:Y:S02]  /*4e20*/  @!P0 PRMT R4, R48, 0x5432, R4 ;  /* 0x0000543230048816 */ /* 0x000fe40000000004 */
[C---:B------:R-:W-:Y:S02]  /*4e30*/  @!P0 PRMT R2, R7.reuse, 0x5432, R2 ;  /* 0x0000543207028816 */ /* 0x040fe40000000002 */
[----:B------:R-:W-:Y:S01]  /*4e40*/  @!P0 SHF.R.U32.HI R3, RZ, 0x10, R17 ;  /* 0x00000010ff038819 */ /* 0x000fe20000011611 */
[----:B------:R-:W-:Y:S01]  /*4e50*/  @!P0 IMAD.U32 R15, R4, 0x10000, RZ ;  /* 0x00010000040f8824 */ /* 0x000fe200078e00ff */
[----:B------:R-:W-:Y:S02]  /*4e60*/  @!P0 PRMT R19, R48, 0x5410, R5 ;  /* 0x0000541030138816 */ /* 0x000fe40000000005 */
[----:B------:R-:W-:Y:S02]  /*4e70*/  @!P0 LOP3.LUT R17, R4, 0xffff0000, RZ, 0xc0, !PT ;  /* 0xffff000004118812 */ /* 0x000fe400078ec0ff */
[----:B------:R-:W-:Y:S01]  /*4e80*/  @!P0 PRMT R7, R7, 0x5410, R3 ;  /* 0x0000541007078816 */ /* 0x000fe20000000003 */
[C---:B------:R-:W-:Y:S01]  /*4e90*/  @!P0 IMAD.U32 R3, R2.reuse, 0x10000, RZ ;  /* 0x0001000002038824 */ /* 0x040fe200078e00ff */
[----:B------:R-:W-:Y:S01]  /*4ea0*/  @!P0 LOP3.LUT R4, R2, 0xffff0000, RZ, 0xc0, !PT ;  /* 0xffff000002048812 */ /* 0x000fe200078ec0ff */
[C---:B-1----:R-:W-:Y:S01]  /*4eb0*/  @!P0 IMAD.U32 R18, R21.reuse, 0x10000, RZ ;  /* 0x0001000015128824 */ /* 0x042fe200078e00ff */
[C---:B------:R-:W-:Y:S02]  /*4ec0*/  @!P0 LOP3.LUT R14, R20.reuse, 0xffff0000, RZ, 0xc0, !PT ;  /* 0xffff0000140e8812 */ /* 0x040fe400078ec0ff */
[----:B------:R-:W-:Y:S02]  /*4ed0*/  @!P0 LOP3.LUT R5, R21, 0xffff0000, RZ, 0xc0, !PT ;  /* 0xffff000015058812 */ /* 0x000fe400078ec0ff */
[----:B------:R-:W-:Y:S01]  /*4ee0*/  @!P0 SHF.L.U32 R16, R20, 0x10, RZ ;  /* 0x0000001014108819 */ /* 0x000fe200000006ff */
[C---:B------:R-:W-:Y:S01]  /*4ef0*/  @!P0 FMUL.FTZ R25, R14.reuse, R15 ;  /* 0x0000000f0e198220 */ /* 0x040fe20000410000 */
[----:B------:R-:W-:Y:S01]  /*4f00*/  @!P0 SHF.L.U32 R24, R23, 0x10, RZ ;  /* 0x0000001017188819 */ /* 0x000fe200000006ff */
[----:B------:R-:W-:Y:S02]  /*4f10*/  @!P0 FMUL.FTZ R26, R5, R17 ;  /* 0x00000011051a8220 */ /* 0x000fe40000410000 */
[-C--:B------:R-:W-:Y:S01]  /*4f20*/  @!P0 FMUL.FTZ R2, R14, R3.reuse ;  /* 0x000000030e028220 */ /* 0x080fe20000410000 */
[----:B------:R-:W-:Y:S01]  /*4f30*/  @!P0 LOP3.LUT R14, R23, 0xffff0000, RZ, 0xc0, !PT ;  /* 0xffff0000170e8812 */ /* 0x000fe200078ec0ff */
[----:B------:R-:W-:Y:S02]  /*4f40*/  @!P0 FFMA.FTZ R25, R16, R3, -R25 ;  /* 0x0000000310198223 */ /* 0x000fe40000010819 */
[-C--:B------:R-:W-:Y:S02]  /*4f50*/  @!P0 FMUL.FTZ R3, R5, R4.reuse ;  /* 0x0000000405038220 */ /* 0x080fe40000410000 */
[----:B------:R-:W-:Y:S01]  /*4f60*/  @!P0 FFMA.FTZ R26, R18, R4, -R26 ;  /* 0x00000004121a8223 */ /* 0x000fe2000001081a */
[C---:B------:R-:W-:Y:S01]  /*4f70*/  @!P0 LOP3.LUT R4, R22.reuse, 0xffff0000, RZ, 0xc0, !PT ;  /* 0xffff000016048812 */ /* 0x040fe200078ec0ff */
[----:B------:R-:W-:Y:S01]  /*4f80*/  @!P0 FFMA.FTZ R2, R15, R16, R2 ;  /* 0x000000100f028223 */ /* 0x000fe20000010002 */
[----:B------:R-:W-:Y:S01]  /*4f90*/  @!P0 SHF.L.U32 R16, R22, 0x10, RZ ;  /* 0x0000001016108819 */ /* 0x000fe200000006ff */
[C---:B------:R-:W-:Y:S01]  /*4fa0*/  @!P0 IMAD.U32 R15, R19.reuse, 0x10000, RZ ;  /* 0x00010000130f8824 */ /* 0x040fe200078e00ff */
[----:B------:R-:W-:Y:S01]  /*4fb0*/  @!P0 LOP3.LUT R19, R19, 0xffff0000, RZ, 0xc0, !PT ;  /* 0xffff000013138812 */ /* 0x000fe200078ec0ff */
[C---:B------:R-:W-:Y:S01]  /*4fc0*/  @!P0 IMAD.U32 R5, R7.reuse, 0x10000, RZ ;  /* 0x0001000007058824 */ /* 0x040fe200078e00ff */
[----:B------:R-:W-:Y:S01]  /*4fd0*/  @!P0 LOP3.LUT R7, R7, 0xffff0000, RZ, 0xc0, !PT ;  /* 0xffff000007078812 */ /* 0x000fe200078ec0ff */
[----:B------:R-:W-:Y:S01]  /*4fe0*/  @!P0 FMUL.FTZ R27, R4, R15 ;  /* 0x0000000f041b8220 */ /* 0x000fe20000410000 */
[----:B------:R-:W-:Y:S01]  /*4ff0*/  @!P0 F2FP.BF16.PACK_AB R2, R2, R25 ;  /* 0x000000190202823e */ /* 0x000fe200000010ff */
        /* <DEDUP_REMOVED lines=16> */
.L_x_276:
[----:B------:R-:W-:Y:S05]  /*5100*/  BSYNC B0 ;  /* 0x0000000000007941 */ /* 0x000fea0003800000 */
.L_x_275:
[----:B------:R-:W-:Y:S11]  /*5110*/  ISETP.GE.AND P0, PT, R217, c[0x0][0x1d4], PT ;  /* 0x00007500d9007a0c */ /* 0x000ff60003f06270 */
[----:B------:R-:W-:Y:S02]  /*5120*/  @!UPT UIADD3 URZ, URZ, URZ, URZ ;  /* 0x0000003f3f3ff290 */ /* 0x000fe4000fffe03f */
[----:B------:R-:W-:-:S05]  /*5130*/  @P0 BRA `(.L_x_274) ;  /* 0x000029e000000947 */ /* 0x000fca0003800000 */
[----:B------:R-:W-:Y:S01]  /*5140*/  ISETP.GE.AND P0, PT, R124, c[0x0][0x27c], PT ;  /* 0x00009f007c007a0c */ /* 0x000fe20003f06270 */
[----:B------:R-:W2:Y:S11]  /*5150*/  LDS.128 R16, [R236+0xe900] ;  /* 0x00e90000ec107984 */ /* 0x000eb60000000c00 */
[----:B------:R-:W-:Y:S01]  /*5160*/  @!UPT UIADD3 URZ, URZ, URZ, URZ ;  /* 0x0000003f3f3ff290 */ /* 0x000fe2000fffe03f */
[----:B------:R-:W-:Y:S02]  /*5170*/  @!P0 SHF.R.U64 R4, R46, 0x10, R47 ;  /* 0x000000102e048819 */ /* 0x000fe4000000122f */
[----:B------:R-:W-:Y:S02]  /*5180*/  @!P0 SHF.R.U64 R2, R8, 0x10, R9 ;  /* 0x0000001008028819 */ /* 0x000fe40000001209 */
[----:B------:R-:W-:Y:S02]  /*5190*/  @!P0 SHF.R.U32.HI R5, RZ, 0x10, R47 ;  /* 0x00000010ff058819 */ /* 0x000fe4000001162f */
[C---:B------:R-:W-:Y:S02]  /*51a0*/  @!P0 PRMT R4, R45.reuse, 0x5432, R4 ;  /* 0x000054322d048816 */ /* 0x040fe40000000004 */
[----:B------:R-:W-:Y:S02]  /*51b0*/  @!P0 PRMT R2, R6, 0x5432, R2 ;  /* 0x0000543206028816 */ /* 0x000fe40000000002 */
[----:B------:R-:W-:Y:S01]  /*51c0*/  @!P0 SHF.R.U32.HI R3, RZ, 0x10, R9 ;  /* 0x00000010ff038819 */ /* 0x000fe20000011609 */
[C---:B------:R-:W-:Y:S01]  /*51d0*/  @!P0 IMAD.U32 R8, R4.reuse, 0x10000, RZ ;  /* 0x0001000004088824 */ /* 0x040fe200078e00ff */
[----:B-1----:R-:W-:Y:S02]  /*51e0*/  @!P0 PRMT R20, R45, 0x5410, R5 ;  /* 0x000054102d148816 */ /* 0x002fe40000000005 */
[----:B------:R-:W-:Y:S02]  /*51f0*/  @!P0 LOP3.LUT R14, R4, 0xffff0000, RZ, 0xc0, !PT ;  /* 0xffff0000040e8812 */ /* 0x000fe400078ec0ff */
[----:B------:R-:W-:Y:S01]  /*5200*/  @!P0 PRMT R6, R6, 0x5410, R3 ;  /* 0x0000541006068816 */ /* 0x000fe20000000003 */
[C---:B------:R-:W-:Y:S01]  /*5210*/  @!P0 IMAD.U32 R3, R2.reuse, 0x10000, RZ ;  /* 0x0001000002038824 */ /* 0x040fe200078e00ff */
[----:B------:R-:W-:Y:S01]  /*5220*/  @!P0 LOP3.LUT R4, R2, 0xffff0000, RZ, 0xc0, !PT ;  /* 0xffff000002048812 */ /* 0x000fe200078ec0ff */
[C---:B--2---:R-:W-:Y:S01]  /*5230*/  @!P0 IMAD.U32 R15, R17.reuse, 0x10000, RZ ;  /* 0x00010000110f8824 */ /* 0x044fe200078e00ff */
[C---:B------:R-:W-:Y:S02]  /*5240*/  @!P0 LOP3.LUT R7, R16.reuse, 0xffff0000, RZ, 0xc0, !PT ;  /* 0xffff000010078812 */ /* 0x040fe400078ec0ff */
[----:B------:R-:W-:Y:S02]  /*5250*/  @!P0 LOP3.LUT R5, R17, 0xffff0000, RZ, 0xc0, !PT ;  /* 0xffff000011058812 */ /* 0x000fe400078ec0ff */
[----:B------:R-:W-:Y:S01]  /*5260*/  @!P0 SHF.L.U32 R9, R16, 0x10, RZ ;  /* 0x0000001010098819 */ /* 0x000fe200000006ff */
[----:B------:R-:W-:Y:S01]  /*5270*/  @!P0 FMUL.FTZ R22, R7, R8 ;  /* 0x0000000807168220 */ /* 0x000fe20000410000 */
[----:B------:R-:W-:Y:S01]  /*5280*/  @!P0 SHF.L.U32 R21, R19, 0x10, RZ ;  /* 0x0000001013158819 */ /* 0x000fe200000006ff */
[----:B------:R-:W-:Y:S02]  /*5290*/  @!P0 FMUL.FTZ R23, R5, R14 ;  /* 0x0000000e05178220 */ /* 0x000fe40000410000 */
[-C--:B------:R-:W-:Y:S01]  /*52a0*/  @!P0 FMUL.FTZ R2, R7, R3.reuse ;  /* 0x0000000307028220 */ /* 0x080fe20000410000 */
[----:B------:R-:W-:Y:S01]  /*52b0*/  @!P0 LOP3.LUT R7, R19, 0xffff0000, RZ, 0xc0, !PT ;  /* 0xffff000013078812 */ /* 0x000fe200078ec0ff */
[----:B------:R-:W-:Y:S02]  /*52c0*/  @!P0 FFMA.FTZ R22, R9, R3, -R22 ;  /* 0x0000000309168223 */ /* 0x000fe40000010816 */
[-C--:B------:R-:W-:Y:S02]  /*52d0*/  @!P0 FMUL.FTZ R3, R5, R4.reuse ;  /* 0x0000000405038220 */ /* 0x080fe40000410000 */
[----:B------:R-:W-:Y:S01]  /*52e0*/  @!P0 FFMA.FTZ R23, R15, R4, -R23 ;  /* 0x000000040f178223 */ /* 0x000fe20000010817 */
[----:B------:R-:W-:Y:S01]  /*52f0*/  @!P0 LOP3.LUT R4, R18, 0xffff0000, RZ, 0xc0, !PT ;  /* 0xffff000012048812 */ /* 0x000fe200078ec0ff */
        /* <DEDUP_REMOVED lines=8> */
[-C--:B------:R-:W-:Y:S02]  /*5380*/  @!P0 FMUL.FTZ R4, R4, R5.reuse ;  /* 0x0000000504048220 */ /* 0x080fe40000410000 */
        /* <DEDUP_REMOVED lines=14> */
[----:B------:R1:W-:Y:S01]  /*5470*/  STG.E.128 [R66.64+0x80], R16 ;  /* 0x0000801042007986 */ /* 0x0003e2000c101d0a */
[----:B------:R-:W-:-:S05]  /*5480*/  BRA `(.L_x_274) ;  /* 0x0000269000007947 */ /* 0x000fca0003800000 */
.L_x_253:
[----:B------:R-:W-:Y:S01]  /*5490*/  ISETP.GE.AND P0, PT, R220, R152, PT ;  /* 0x00000098dc00720c */ /* 0x000fe20003f06270 */
[----:B------:R-:W-:Y:S01]  /*54a0*/  CS2R R66, SRZ ;  /* 0x0000000000427805 */ /* 0x000fe2000001ff00 */
[----:B------:R-:W-:Y:S01]  /*54b0*/  CS2R R64, SRZ ;  /* 0x0000000000407805 */ /* 0x000fe2000001ff00 */
[----:B------:R-:W-:Y:S01]  /*54c0*/  CS2R R30, SRZ ;  /* 0x00000000001e7805 */ /* 0x000fe2000001ff00 */
[----:B------:R-:W-:Y:S01]  /*54d0*/  ISETP.GE.OR P4, PT, R10, c[0x0][0x27c], P0 ;  /* 0x00009f000a007a0c */ /* 0x000fe20000786670 */
[----:B------:R-:W-:Y:S01]  /*54e0*/  CS2R R28, SRZ ;  /* 0x00000000001c7805 */ /* 0x000fe2000001ff00 */
[----:B------:R-:W-:Y:S01]  /*54f0*/  CS2R R58, SRZ ;  /* 0x00000000003a7805 */ /* 0x000fe2000001ff00 */
[----:B------:R-:W-:Y:S01]  /*5500*/  CS2R R56, SRZ ;  /* 0x0000000000387805 */ /* 0x000fe2000001ff00 */
[----:B------:R-:W-:Y:S01]  /*5510*/  CS2R R62, SRZ ;  /* 0x00000000003e7805 */ /* 0x000fe2000001ff00 */
[----:B------:R-:W-:Y:S01]  /*5520*/  CS2R R60, SRZ ;  /* 0x00000000003c7805 */ /* 0x000fe2000001ff00 */
[----:B------:R-:W-:Y:S01]  /*5530*/  CS2R R40, SRZ ;  /* 0x0000000000287805 */ /* 0x000fe2000001ff00 */
[----:B------:R-:W-:Y:S06]  /*5540*/  BSSY B0, `(.L_x_277) ;  /* 0x00000d5000007945 */ /* 0x000fec0003800000 */
[----:B------:R-:W-:Y:S04]  /*5550*/  @!P4 IADD3 R3, P1, P0, R162, R22, R112 ;  /* 0x00000016a203c210 */ /* 0x000fe8000783e070 */
[----:B------:R-:W-:Y:S02]  /*5560*/  @!P4 IADD3.X R2, R104, R20, R111, P1, P0 ;  /* 0x000000146802c210 */ /* 0x000fe40000fe046f */
[----:B------:R-:W-:Y:S04]  /*5570*/  @!P4 IADD3 R5, P1, P0, R160, R42, R114 ;  /* 0x0000002aa005c210 */ /* 0x000fe8000783e072 */
[----:B------:R-:W-:Y:S02]  /*5580*/  @!P4 IADD3.X R4, R103, R7, R113, P1, P0 ;  /* 0x000000076704c210 */ /* 0x000fe40000fe0471 */
[----:B------:R-:W-:Y:S04]  /*5590*/  ISETP.GE.AND P0, PT, R219, R152, PT ;  /* 0x00000098db00720c */ /* 0x000fe80003f06270 */
[----:B------:R-:W-:Y:S11]  /*55a0*/  ISETP.GE.OR P3, PT, R10, c[0x0][0x27c], P0 ;  /* 0x00009f000a007a0c */ /* 0x000ff60000766670 */
[----:B------:R-:W-:Y:S02]  /*55b0*/  @!UPT UIADD3 URZ, URZ, URZ, URZ ;  /* 0x0000003f3f3ff290 */ /* 0x000fe4000fffe03f */
[----:B------:R-:W-:Y:S04]  /*55c0*/  @!P3 IADD3 R8, P1, P0, R162, R123, R22 ;  /* 0x0000007ba208b210 */ /* 0x000fe8000783e016 */
[----:B------:R-:W-:Y:S02]  /*55d0*/  @!P3 IADD3.X R6, R104, R122, R20, P1, P0 ;  /* 0x0000007a6806b210 */ /* 0x000fe40000fe0414 */
[----:B------:R-:W-:Y:S04]  /*55e0*/  @!P3 IADD3 R14, P1, P0, R160, R126, R42 ;  /* 0x0000007ea00eb210 */ /* 0x000fe8000783e02a */
[C-C-:B------:R-:W-:Y:S02]  /*55f0*/  @!P3 IADD3.X R9, R103.reuse, R125, R7.reuse, P1, P0 ;  /* 0x0000007d6709b210 */ /* 0x140fe40000fe0407 */
[----:B------:R-:W-:Y:S04]  /*5600*/  ISETP.GE.AND P0, PT, R218, R152, PT ;  /* 0x00000098da00720c */ /* 0x000fe80003f06270 */
[----:B------:R-:W-:Y:S11]  /*5610*/  ISETP.GE.OR P2, PT, R10, c[0x0][0x27c], P0 ;  /* 0x00009f000a007a0c */ /* 0x000ff60000746670 */
[----:B------:R-:W-:Y:S02]  /*5620*/  @!UPT UIADD3 URZ, URZ, URZ, URZ ;  /* 0x0000003f3f3ff290 */ /* 0x000fe4000fffe03f */
[----:B------:R-:W-:Y:S04]  /*5630*/  @!P2 IADD3 R16, P1, P0, R162, R184, R22 ;  /* 0x000000b8a210a210 */ /* 0x000fe8000783e016 */
[----:B------:R-:W-:Y:S02]  /*5640*/  @!P2 IADD3.X R15, R104, R128, R20, P1, P0 ;  /* 0x00000080680fa210 */ /* 0x000fe40000fe0414 */
[----:B------:R-:W-:Y:S04]  /*5650*/  @!P2 IADD3 R18, P1, P0, R160, R182, R42 ;  /* 0x000000b6a012a210 */ /* 0x000fe8000783e02a */
[----:B------:R-:W-:Y:S02]  /*5660*/  @!P2 IADD3.X R17, R103, R129, R7, P1, P0 ;  /* 0x000000816711a210 */ /* 0x000fe40000fe0407 */
[C---:B------:R-:W-:Y:S04]  /*5670*/  @!P4 LEA R32, P0, R3.reuse, c[0x0][0x270], 0x1 ;  /* 0x00009c000320ca11 */ /* 0x040fe800078008ff */
[----:B------:R-:W-:Y:S02]  /*5680*/  @!P4 LEA.HI.X R33, R3, c[0x0][0x274], R2, 0x1, P0 ;  /* 0x00009d000321ca11 */ /* 0x000fe400000f0c02 */
[C---:B------:R-:W-:Y:S03]  /*5690*/  @!P4 LEA R2, P0, R5.reuse, c[0x0][0x288], 0x1 ;  /* 0x0000a2000502ca11 */ /* 0x040fe600078008ff */
[----:B------:R-:W2:Y:S01]  /*56a0*/  @!P4 LDG.E.128 R28, [R32.64] ;  /* 0x0000000a201cc981 */ /* 0x000ea2000c1e1d00 */
[----:B------:R-:W-:Y:S02]  /*56b0*/  @!P4 LEA.HI.X R3, R5, c[0x0][0x28c], R4, 0x1, P0 ;  /* 0x0000a3000503ca11 */ /* 0x000fe400000f0c04 */
[C---:B------:R-:W-:Y:S04]  /*56c0*/  @!P3 LEA R26, P0, R8.reuse, c[0x0][0x270], 0x1 ;  /* 0x00009c00081aba11 */ /* 0x040fe800078008ff */
[----:B------:R-:W-:Y:S01]  /*56d0*/  @!P3 LEA.HI.X R27, R8, c[0x0][0x274], R6, 0x1, P0 ;  /* 0x00009d00081bba11 */ /* 0x000fe200000f0c06 */
[----:B------:R1:W3:Y:S01]  /*56e0*/  @!P4 LDG.E.128 R64, [R2.64] ;  /* 0x0000000a0240c981 */ /* 0x0002e2000c1e1d00 */
[C---:B------:R-:W-:Y:S04]  /*56f0*/  @!P3 LEA R24, P0, R14.reuse, c[0x0][0x288], 0x1 ;  /* 0x0000a2000e18ba11 */ /* 0x040fe800078008ff */
[----:B------:R-:W-:Y:S02]  /*5700*/  @!P3 LEA.HI.X R25, R14, c[0x0][0x28c], R9, 0x1, P0 ;  /* 0x0000a3000e19ba11 */ /* 0x000fe400000f0c09 */
[C---:B------:R-:W-:Y:S03]  /*5710*/  @!P2 LEA R8, P0, R16.reuse, c[0x0][0x270], 0x1 ;  /* 0x00009c001008aa11 */ /* 0x040fe600078008ff */
[----:B------:R-:W4:Y:S01]  /*5720*/  @!P3 LDG.E.128 R60, [R24.64] ;  /* 0x0000000a183cb981 */ /* 0x000f22000c1e1d00 */
[----:B------:R-:W-:Y:S02]  /*5730*/  @!P2 LEA.HI.X R9, R16, c[0x0][0x274], R15, 0x1, P0 ;  /* 0x00009d001009aa11 */ /* 0x000fe400000f0c0f */
[C---:B------:R-:W-:Y:S04]  /*5740*/  @!P2 LEA R4, P0, R18.reuse, c[0x0][0x288], 0x1 ;  /* 0x0000a2001204aa11 */ /* 0x040fe800078008ff */
[----:B------:R-:W-:Y:S02]  /*5750*/  @!P2 LEA.HI.X R5, R18, c[0x0][0x28c], R17, 0x1, P0 ;  /* 0x0000a3001205aa11 */ /* 0x000fe400000f0c11 */
[----:B------:R-:W-:Y:S01]  /*5760*/  ISETP.GE.AND P0, PT, R223, R152, PT ;  /* 0x00000098df00720c */ /* 0x000fe20003f06270 */
[----:B------:R-:W-:Y:S01]  /*5770*/  CS2R R18, SRZ ;  /* 0x0000000000127805 */ /* 0x000fe2000001ff00 */
[----:B------:R-:W-:Y:S01]  /*5780*/  CS2R R16, SRZ ;  /* 0x0000000000107805 */ /* 0x000fe2000001ff00 */
[----:B------:R1:W4:Y:S01]  /*5790*/  @!P2 LDG.E.128 R56, [R4.64] ;  /* 0x0000000a0438a981 */ /* 0x000322000c1e1d00 */
[----:B------:R-:W-:Y:S07]  /*57a0*/  ISETP.GE.OR P0, PT, R10, c[0x0][0x27c], P0 ;  /* 0x00009f000a007a0c */ /* 0x000fee0000706670 */
[----:B------:R1:W4:Y:S06]  /*57b0*/  @!P2 LDG.E.128 R16, [R8.64] ;  /* 0x0000000a0810a981 */ /* 0x00032c000c1e1d00 */
[----:B------:R-:W-:Y:S05]  /*57c0*/  @!P0 IADD3 R22, P1, R162, R22, RZ ;  /* 0x00000016a2168210 */ /* 0x000fea0007f3e0ff */
[----:B------:R-:W-:Y:S01]  /*57d0*/  @!P0 IMAD.X R20, R20, 0x1, R104, P1 ;  /* 0x0000000114148824 */ /* 0x000fe200008e0668 */
[C---:B-1----:R-:W-:Y:S04]  /*57e0*/  @!P0 LEA R2, P1, R22.reuse, c[0x0][0x270], 0x1 ;  /* 0x00009c0016028a11 */ /* 0x042fe800078208ff */
[----:B------:R-:W-:Y:S01]  /*57f0*/  @!P0 LEA.HI.X R3, R22, c[0x0][0x274], R20, 0x1, P1 ;  /* 0x00009d0016038a11 */ /* 0x000fe200008f0c14 */
[----:B------:R-:W-:Y:S01]  /*5800*/  CS2R R4, SRZ ;  /* 0x0000000000047805 */ /* 0x000fe2000001ff00 */
[----:B------:R-:W-:Y:S01]  /*5810*/  CS2R R22, SRZ ;  /* 0x0000000000167805 */ /* 0x000fe2000001ff00 */
[----:B------:R-:W-:Y:S01]  /*5820*/  CS2R R20, SRZ ;  /* 0x0000000000147805 */ /* 0x000fe2000001ff00 */
[----:B------:R-:W-:Y:S05]  /*5830*/  @!P0 IADD3 R42, P1, R160, R42, RZ ;  /* 0x0000002aa02a8210 */ /* 0x000fea0007f3e0ff */
[----:B------:R-:W-:Y:S01]  /*5840*/  @!P0 IMAD.X R7, R7, 0x1, R103, P1 ;  /* 0x0000000107078824 */ /* 0x000fe200008e0667 */
[----:B------:R-:W4:Y:S01]  /*5850*/  @!P3 LDG.E.128 R20, [R26.64] ;  /* 0x0000000a1a14b981 */ /* 0x000f22000c1e1d00 */
[C---:B------:R-:W-:Y:S04]  /*5860*/  @!P0 LEA R8, P1, R42.reuse, c[0x0][0x288], 0x1 ;  /* 0x0000a2002a088a11 */ /* 0x040fe800078208ff */
[----:B------:R-:W-:Y:S02]  /*5870*/  @!P0 LEA.HI.X R9, R42, c[0x0][0x28c], R7, 0x1, P1 ;  /* 0x0000a3002a098a11 */ /* 0x000fe400008f0c07 */
[----:B------:R-:W-:Y:S01]  /*5880*/  CS2R R6, SRZ ;  /* 0x0000000000067805 */ /* 0x000fe2000001ff00 */
[----:B------:R-:W-:Y:S01]  /*5890*/  CS2R R42, SRZ ;  /* 0x00000000002a7805 */ /* 0x000fe2000001ff00 */
[----:B------:R-:W-:Y:S04]  /*58a0*/  ISETP.GE.OR P1, PT, R223, R152, P6 ;  /* 0x00000098df00720c */ /* 0x000fe80003726670 */
[----:B------:R1:W5:Y:S08]  /*58b0*/  @!P0 LDG.E.128 R4, [R2.64] ;  /* 0x0000000a02048981 */ /* 0x000370000c1e1d00 */
[----:B------:R2:W5:Y:S01]  /*58c0*/  @!P0 LDG.E.128 R40, [R8.64] ;  /* 0x0000000a08288981 */ /* 0x000562000c1e1d00 */
[----:B------:R-:W-:Y:S01]  /*58d0*/  ISETP.GE.AND P0, PT, R10, c[0x0][0x27c], PT ;  /* 0x00009f000a007a0c */ /* 0x000fe20003f06270 */
[----:B--2---:R-:W-:Y:S02]  /*58e0*/  IMAD.MOV.U32 R9, RZ, RZ, R30 ;  /* 0x000000ffff097224 */ /* 0x004fe400078e001e */
[----:B------:R-:W-:Y:S02]  /*58f0*/  IMAD.MOV.U32 R8, RZ, RZ, R31 ;  /* 0x000000ffff087224 */ /* 0x000fe400078e001f */
[----:B-1----:R-:W-:Y:S02]  /*5900*/  IMAD.MOV.U32 R3, RZ, RZ, R28 ;  /* 0x000000ffff037224 */ /* 0x002fe400078e001c */
[----:B------:R-:W-:Y:S01]  /*5910*/  IMAD.MOV.U32 R2, RZ, RZ, R29 ;  /* 0x000000ffff027224 */ /* 0x000fe200078e001d */
[----:B------:R-:W-:Y:S01]  /*5920*/  PRMT R35, R8, 0x5410, R9 ;  /* 0x0000541008237816 */ /* 0x000fe20000000009 */
[----:B---3--:R-:W-:Y:S02]  /*5930*/  IMAD.MOV.U32 R9, RZ, RZ, R66 ;  /* 0x000000ffff097224 */ /* 0x008fe400078e0042 */
[----:B------:R-:W-:Y:S01]  /*5940*/  IMAD.MOV.U32 R8, RZ, RZ, R67 ;  /* 0x000000ffff087224 */ /* 0x000fe200078e0043 */
[----:B------:R-:W-:Y:S01]  /*5950*/  PRMT R34, R2, 0x5410, R3 ;  /* 0x0000541002227816 */ /* 0x000fe20000000003 */
[----:B------:R-:W-:Y:S02]  /*5960*/  IMAD.MOV.U32 R3, RZ, RZ, R64 ;  /* 0x000000ffff037224 */ /* 0x000fe400078e0040 */
[----:B------:R-:W-:Y:S01]  /*5970*/  IMAD.MOV.U32 R2, RZ, RZ, R65 ;  /* 0x000000ffff027224 */ /* 0x000fe200078e0041 */
[----:B------:R-:W-:Y:S04]  /*5980*/  PRMT R74, R9, 0x5410, R8 ;  /* 0x00005410094a7816 */ /* 0x000fe80000000008 */
[----:B------:R-:W-:Y:S01]  /*5990*/  PRMT R75, R2, 0x5410, R3 ;  /* 0x00005410024b7816 */ /* 0x000fe20000000003 */
[----:B----4-:R-:W-:Y:S02]  /*59a0*/  IMAD.MOV.U32 R9, RZ, RZ, R22 ;  /* 0x000000ffff097224 */ /* 0x010fe400078e0016 */
[----:B------:R-:W-:Y:S02]  /*59b0*/  IMAD.MOV.U32 R8, RZ, RZ, R23 ;  /* 0x000000ffff087224 */ /* 0x000fe400078e0017 */
[----:B------:R-:W-:Y:S02]  /*59c0*/  IMAD.MOV.U32 R3, RZ, RZ, R20 ;  /* 0x000000ffff037224 */ /* 0x000fe400078e0014 */
[----:B------:R-:W-:Y:S01]  /*59d0*/  IMAD.MOV.U32 R2, RZ, RZ, R21 ;  /* 0x000000ffff027224 */ /* 0x000fe200078e0015 */
[----:B------:R-:W-:Y:S01]  /*59e0*/  PRMT R33, R8, 0x5410, R9 ;  /* 0x0000541008217816 */ /* 0x000fe20000000009 */
        /* <DEDUP_REMOVED lines=17> */
[----:B------:R-:W-:Y:S04]  /*5b00*/  PRMT R54, R8, 0x5410, R9 ;  /* 0x0000541008367816 */ /* 0x000fe80000000009 */
[----:B------:R-:W-:Y:S01]  /*5b10*/  PRMT R55, R3, 0x5410, R2 ;  /* 0x0000541003377816 */ /* 0x000fe20000000002 */
[----:B------:R-:W-:-:S05]  /*5b20*/  @P1 BRA `(.L_x_278) ;  /* 0x0000076000001947 */ /* 0x000fca0003800000 */
[----:B------:R-:W-:Y:S01]  /*5b30*/  IADD3 R3, P1, R192, R196, RZ ;  /* 0x000000c4c0037210 */ /* 0x000fe20007f3e0ff */
[----:B------:R-:W1:Y:S01]  /*5b40*/  LDS.128 R24, [R148+0x8100] ;  /* 0x0081000094187984 */ /* 0x000e620000000c00 */
[----:B-----5:R-:W-:Y:S02]  /*5b50*/  IMAD.MOV.U32 R37, RZ, RZ, R43 ;  /* 0x000000ffff257224 */ /* 0x020fe400078e002b */
[----:B------:R-:W-:Y:S01]  /*5b60*/  IMAD.MOV.U32 R38, RZ, RZ, R40 ;  /* 0x000000ffff267224 */ /* 0x000fe200078e0028 */
[----:B------:R-:W-:Y:S01]  /*5b70*/  @!P0 SHF.R.U64 R40, R40, 0x10, R41 ;  /* 0x0000001028288819 */ /* 0x000fe20000001229 */
[----:B------:R-:W-:Y:S01]  /*5b80*/  IMAD.X R2, R153, 0x1, R117, P1 ;  /* 0x0000000199027824 */ /* 0x000fe200008e0675 */
[-C--:B------:R-:W-:Y:S01]  /*5b90*/  IADD3 R9, P2, P1, R168, R3.reuse, R151 ;  /* 0x00000003a8097210 */ /* 0x080fe2000795e097 */
[--C-:B------:R-:W-:Y:S01]  /*5ba0*/  IMAD.MOV.U32 R36, RZ, RZ, R41.reuse ;  /* 0x000000ffff247224 */ /* 0x100fe200078e0029 */
[----:B------:R-:W-:Y:S01]  /*5bb0*/  @!P0 SHF.R.U32.HI R41, RZ, 0x10, R41 ;  /* 0x00000010ff298819 */ /* 0x000fe20000011629 */
[----:B------:R-:W2:Y:S01]  /*5bc0*/  LDS.128 R68, [R149+0x8100] ;  /* 0x0081000095447984 */ /* 0x000ea20000000c00 */
[-C--:B------:R-:W-:Y:S01]  /*5bd0*/  IADD3.X R8, R107, R2.reuse, R141, P2, P1 ;  /* 0x000000026b087210 */ /* 0x080fe200017e248d */
[----:B------:R-:W-:Y:S01]  /*5be0*/  IMAD.MOV.U32 R44, RZ, RZ, R42 ;  /* 0x000000ffff2c7224 */ /* 0x000fe200078e002a */
[----:B------:R-:W-:Y:S02]  /*5bf0*/  ISETP.GE.AND P1, PT, R150, c[0x0][0x1d4], PT ;  /* 0x0000750096007a0c */ /* 0x000fe40003f26270 */
[----:B------:R-:W-:Y:S02]  /*5c00*/  @!P0 PRMT R40, R38, 0x5410, R40 ;  /* 0x0000541026288816 */ /* 0x000fe40000000028 */
[----:B------:R-:W-:Y:S02]  /*5c10*/  @!P0 PRMT R41, R36, 0x5410, R41 ;  /* 0x0000541024298816 */ /* 0x000fe40000000029 */
[--C-:B------:R-:W-:Y:S02]  /*5c20*/  @!P0 SHF.R.U64 R42, R42, 0x10, R43.reuse ;  /* 0x000000102a2a8819 */ /* 0x100fe4000000122b */
[----:B------:R-:W-:Y:S02]  /*5c30*/  @!P0 SHF.R.U32.HI R43, RZ, 0x10, R43 ;  /* 0x00000010ff2b8819 */ /* 0x000fe4000001162b */
[----:B------:R-:W-:Y:S01]  /*5c40*/  @!P0 PRMT R38, R44, 0x5410, R42 ;  /* 0x000054102c268816 */ /* 0x000fe2000000002a */
[----:B------:R-:W-:Y:S01]  /*5c50*/  @!P0 IMAD.U32 R42, R41, 0x10000, RZ ;  /* 0x00010000292a8824 */ /* 0x000fe200078e00ff */
[----:B------:R-:W-:Y:S02]  /*5c60*/  @!P0 PRMT R52, R37, 0x5410, R43 ;  /* 0x0000541025348816 */ /* 0x000fe4000000002b */
[----:B------:R-:W-:Y:S01]  /*5c70*/  @!P1 IADD3 R3, P3, P2, R168, R3, R150 ;  /* 0x00000003a8039210 */ /* 0x000fe20007a7e096 */
[----:B------:R-:W-:Y:S01]  /*5c80*/  @!P0 IMAD.U32 R46, R38, 0x10000, RZ ;  /* 0x00010000262e8824 */ /* 0x000fe200078e00ff */
[----:B------:R-:W-:Y:S01]  /*5c90*/  @!P0 LOP3.LUT R44, R41, 0xffff0000, RZ, 0xc0, !PT ;  /* 0xffff0000292c8812 */ /* 0x000fe200078ec0ff */
[----:B------:R-:W-:Y:S01]  /*5ca0*/  @!P0 IMAD.U32 R50, R52, 0x10000, RZ ;  /* 0x0001000034328824 */ /* 0x000fe200078e00ff */
[----:B------:R-:W-:Y:S02]  /*5cb0*/  @!P1 IADD3.X R2, R107, R2, R140, P3, P2 ;  /* 0x000000026b029210 */ /* 0x000fe40001fe448c */
[C---:B------:R-:W-:Y:S02]  /*5cc0*/  LEA R240, P2, R9.reuse, c[0x0][0x1c8], 0x1 ;  /* 0x0000720009f07a11 */ /* 0x040fe400078408ff */
[----:B------:R-:W-:Y:S02]  /*5cd0*/  @!P0 LOP3.LUT R48, R38, 0xffff0000, RZ, 0xc0, !PT ;  /* 0xffff000026308812 */ /* 0x000fe400078ec0ff */
[----:B------:R-:W-:Y:S02]  /*5ce0*/  LEA.HI.X R241, R9, c[0x0][0x1cc], R8, 0x1, P2 ;  /* 0x0000730009f17a11 */ /* 0x000fe400010f0c08 */
[----:B------:R-:W-:Y:S01]  /*5cf0*/  @!P1 LEA R238, P2, R3, c[0x0][0x1c8], 0x1 ;  /* 0x0000720003ee9a11 */ /* 0x000fe200078408ff */
[----:B-1----:R-:W-:Y:S01]  /*5d00*/  @!P0 IMAD.U32 R38, R27, 0x10000, RZ ;  /* 0x000100001b268824 */ /* 0x002fe200078e00ff */
[----:B------:R-:W-:Y:S02]  /*5d10*/  @!P0 SHF.R.U32.HI R8, RZ, 0x10, R5 ;  /* 0x00000010ff088819 */ /* 0x000fe40000011605 */
[----:B------:R-:W-:Y:S01]  /*5d20*/  @!P1 LEA.HI.X R239, R3, c[0x0][0x1cc], R2, 0x1, P2 ;  /* 0x0000730003ef9a11 */ /* 0x000fe200010f0c02 */
[----:B------:R-:W-:Y:S01]  /*5d30*/  IMAD.MOV.U32 R3, RZ, RZ, R4 ;  /* 0x000000ffff037224 */ /* 0x000fe200078e0004 */
[----:B------:R-:W-:Y:S01]  /*5d40*/  MOV R2, R5 ;  /* 0x0000000500027202 */ /* 0x000fe20000000f00 */
[----:B------:R-:W-:Y:S01]  /*5d50*/  @!P0 FMUL.FTZ R244, R38, R50 ;  /* 0x0000003226f48220 */ /* 0x000fe20000410000 */
[----:B------:R-:W-:Y:S01]  /*5d60*/  @!P0 SHF.R.U64 R9, R6, 0x10, R7 ;  /* 0x0000001006098819 */ /* 0x000fe20000001207 */
[C---:B--2---:R-:W-:Y:S01]  /*5d70*/  @!P0 IMAD.U32 R43, R69.reuse, 0x10000, RZ ;  /* 0x00010000452b8824 */ /* 0x044fe200078e00ff */
[C---:B------:R-:W-:Y:S02]  /*5d80*/  @!P0 SHF.L.U32 R37, R68.reuse, 0x10, RZ ;  /* 0x0000001044258819 */ /* 0x040fe400000006ff */
[----:B------:R-:W-:Y:S02]  /*5d90*/  @!P0 LOP3.LUT R41, R68, 0xffff0000, RZ, 0xc0, !PT ;  /* 0xffff000044298812 */ /* 0x000fe400078ec0ff */
[----:B------:R-:W-:Y:S02]  /*5da0*/  @!P0 LOP3.LUT R45, R69, 0xffff0000, RZ, 0xc0, !PT ;  /* 0xffff0000452d8812 */ /* 0x000fe400078ec0ff */
[C---:B------:R-:W-:Y:S02]  /*5db0*/  @!P0 SHF.L.U32 R47, R70.reuse, 0x10, RZ ;  /* 0x00000010462f8819 */ /* 0x040fe400000006ff */
[----:B------:R-:W-:Y:S02]  /*5dc0*/  @!P0 LOP3.LUT R49, R70, 0xffff0000, RZ, 0xc0, !PT ;  /* 0xffff000046318812 */ /* 0x000fe400078ec0ff */
[C---:B------:R-:W-:Y:S02]  /*5dd0*/  @!P0 SHF.L.U32 R51, R71.reuse, 0x10, RZ ;  /* 0x0000001047338819 */ /* 0x040fe400000006ff */
[----:B------:R-:W-:Y:S02]  /*5de0*/  @!P0 LOP3.LUT R53, R71, 0xffff0000, RZ, 0xc0, !PT ;  /* 0xffff000047358812 */ /* 0x000fe400078ec0ff */
[----:B------:R-:W-:Y:S01]  /*5df0*/  @!P0 PRMT R36, R2, 0x5410, R8 ;  /* 0x0000541002248816 */ /* 0x000fe20000000008 */
[----:B------:R-:W-:Y:S01]  /*5e00*/  @!P0 IMAD.U32 R2, R24, 0x10000, RZ ;  /* 0x0001000018028824 */ /* 0x000fe200078e00ff */
[----:B------:R-:W-:Y:S01]  /*5e10*/  @!P0 PRMT R6, R6, 0x5410, R9 ;  /* 0x0000541006068816 */ /* 0x000fe20000000009 */
[C---:B------:R-:W-:Y:S01]  /*5e20*/  @!P0 IMAD.U32 R9, R40.reuse, 0x10000, RZ ;  /* 0x0001000028098824 */ /* 0x040fe200078e00ff */
[----:B------:R-:W-:Y:S02]  /*5e30*/  @!P0 LOP3.LUT R40, R40, 0xffff0000, RZ, 0xc0, !PT ;  /* 0xffff000028288812 */ /* 0x000fe400078ec0ff */
[----:B------:R-:W-:Y:S01]  /*5e40*/  @!P0 LOP3.LUT R52, R52, 0xffff0000, RZ, 0xc0, !PT ;  /* 0xffff000034348812 */ /* 0x000fe200078ec0ff */
[----:B------:R-:W-:Y:S01]  /*5e50*/  @!P0 FMUL.FTZ R198, R2, R9 ;  /* 0x0000000902c68220 */ /* 0x000fe20000410000 */
[----:B------:R-:W-:Y:S01]  /*5e60*/  @!P0 SHF.R.U64 R4, R4, 0x10, R5 ;  /* 0x0000001004048819 */ /* 0x000fe20000001205 */
[--C-:B------:R-:W-:Y:S01]  /*5e70*/  IMAD.MOV.U32 R5, RZ, RZ, R7.reuse ;  /* 0x000000ffff057224 */ /* 0x100fe200078e0007 */
[----:B------:R-:W-:Y:S02]  /*5e80*/  @!P0 SHF.R.U32.HI R7, RZ, 0x10, R7 ;  /* 0x00000010ff078819 */ /* 0x000fe40000011607 */
[----:B------:R-:W-:Y:S02]  /*5e90*/  @!P0 PRMT R3, R3, 0x5410, R4 ;  /* 0x0000541003038816 */ /* 0x000fe40000000004 */
[----:B------:R-:W-:Y:S01]  /*5ea0*/  @!P0 PRMT R8, R5, 0x5410, R7 ;  /* 0x0000541005088816 */ /* 0x000fe20000000007 */
[----:B------:R-:W-:Y:S01]  /*5eb0*/  @!P0 IMAD.U32 R5, R36, 0x10000, RZ ;  /* 0x0001000024058824 */ /* 0x000fe200078e00ff */
[----:B------:R-:W-:Y:S01]  /*5ec0*/  @!P0 SHF.L.U32 R7, R25, 0x10, RZ ;  /* 0x0000001019078819 */ /* 0x000fe200000006ff */
[----:B------:R-:W-:Y:S04]  /*5ed0*/  @!P0 IMAD.U32 R4, R3, 0x10000, RZ ;  /* 0x0001000003048824 */ /* 0x000fe800078e00ff */
[----:B------:R-:W-:Y:S02]  /*5ee0*/  @!P0 FMUL.FTZ R199, R7, R42 ;  /* 0x0000002a07c78220 */ /* 0x000fe40000410000 */
[-C--:B------:R-:W-:Y:S02]  /*5ef0*/  @!P0 FMUL.FTZ R2, R2, R4.reuse ;  /* 0x0000000402028220 */ /* 0x080fe40000410000 */
[----:B------:R-:W-:Y:S02]  /*5f00*/  @!P0 FFMA.FTZ R198, R37, R4, -R198 ;  /* 0x0000000425c68223 */ /* 0x000fe400000108c6 */
[-C--:B------:R-:W-:Y:S01]  /*5f10*/  @!P0 FMUL.FTZ R4, R7, R5.reuse ;  /* 0x0000000507048220 */ /* 0x080fe20000410000 */
[----:B------:R-:W-:Y:S01]  /*5f20*/  @!P0 LOP3.LUT R7, R24, 0xffff0000, RZ, 0xc0, !PT ;  /* 0xffff000018078812 */ /* 0x000fe200078ec0ff */
[----:B------:R-:W-:Y:S01]  /*5f30*/  @!P0 FFMA.FTZ R199, R43, R5, -R199 ;  /* 0x000000052bc78223 */ /* 0x000fe200000108c7 */
[----:B------:R-:W-:Y:S01]  /*5f40*/  @!P0 LOP3.LUT R5, R25, 0xffff0000, RZ, 0xc0, !PT ;  /* 0xffff000019058812 */ /* 0x000fe200078ec0ff */
[----:B------:R-:W-:Y:S01]  /*5f50*/  @!P0 FFMA.FTZ R2, R9, R37, R2 ;  /* 0x0000002509028223 */ /* 0x000fe20000010002 */
[----:B------:R-:W-:Y:S01]  /*5f60*/  @!P0 LOP3.LUT R9, R36, 0xffff0000, RZ, 0xc0, !PT ;  /* 0xffff000024098812 */ /* 0x000fe200078ec0ff */
[----:B------:R-:W-:Y:S01]  /*5f70*/  @!P0 FMUL.FTZ R206, R7, R40 ;  /* 0x0000002807ce8220 */ /* 0x000fe20000410000 */
[----:B------:R-:W-:Y:S01]  /*5f80*/  @!P0 LOP3.LUT R36, R3, 0xffff0000, RZ, 0xc0, !PT ;  /* 0xffff000003248812 */ /* 0x000fe200078ec0ff */
[----:B------:R-:W-:Y:S02]  /*5f90*/  @!P0 FMUL.FTZ R205, R5, R44 ;  /* 0x0000002c05cd8220 */ /* 0x000fe40000410000 */
[C---:B------:R-:W-:Y:S02]  /*5fa0*/  @!P0 IMAD.U32 R37, R26.reuse, 0x10000, RZ ;  /* 0x000100001a258824 */ /* 0x040fe400078e00ff */
[-C--:B------:R-:W-:Y:S02]  /*5fb0*/  @!P0 FMUL.FTZ R3, R7, R36.reuse ;  /* 0x0000002407038220 */ /* 0x080fe40000410000 */
[----:B------:R-:W-:Y:S01]  /*5fc0*/  @!P0 FFMA.FTZ R206, R41, R36, -R206 ;  /* 0x0000002429ce8223 */ /* 0x000fe200000108ce */
[----:B------:R-:W-:Y:S01]  /*5fd0*/  @!P0 LOP3.LUT R36, R26, 0xffff0000, RZ, 0xc0, !PT ;  /* 0xffff00001a248812 */ /* 0x000fe200078ec0ff */
[----:B------:R-:W-:Y:S02]  /*5fe0*/  @!P0 IMAD.U32 R7, R6, 0x10000, RZ ;  /* 0x0001000006078824 */ /* 0x000fe400078e00ff */
[-C--:B------:R-:W-:Y:S01]  /*5ff0*/  @!P0 FMUL.FTZ R5, R5, R9.reuse ;  /* 0x0000000905058220 */ /* 0x080fe20000410000 */
[----:B------:R-:W-:Y:S01]  /*6000*/  @!P0 F2FP.BF16.PACK_AB R198, R206, R198 ;  /* 0x000000c6cec6823e */ /* 0x000fe200000010ff */
[----:B------:R-:W-:Y:S01]  /*6010*/  @!P0 FFMA.FTZ R205, R45, R9, -R205 ;  /* 0x000000092dcd8223 */ /* 0x000fe200000108cd */
[----:B------:R-:W-:Y:S01]  /*6020*/  @!P0 LOP3.LUT R9, R6, 0xffff0000, RZ, 0xc0, !PT ;  /* 0xffff000006098812 */ /* 0x000fe200078ec0ff */
[C---:B------:R-:W-:Y:S01]  /*6030*/  @!P0 FMUL.FTZ R237, R37.reuse, R46 ;  /* 0x0000002e25ed8220 */ /* 0x040fe20000410000 */
[----:B------:R-:W-:Y:S01]  /*6040*/  @!P0 MOV R68, R198 ;  /* 0x000000c600448202 */ /* 0x000fe20000000f00 */
[----:B------:R-:W-:Y:S01]  /*6050*/  @!P0 FMUL.FTZ R6, R37, R7 ;  /* 0x0000000725068220 */ /* 0x000fe20000410000 */
[----:B------:R-:W-:Y:S01]  /*6060*/  @!P0 LOP3.LUT R37, R27, 0xffff0000, RZ, 0xc0, !PT ;  /* 0xffff00001b258812 */ /* 0x000fe200078ec0ff */
[C---:B------:R-:W-:Y:S01]  /*6070*/  @!P0 FMUL.FTZ R242, R36.reuse, R48 ;  /* 0x0000003024f28220 */ /* 0x040fe20000410000 */
[----:B------:R-:W-:Y:S01]  /*6080*/  @!P0 F2FP.BF16.PACK_AB R199, R205, R199 ;  /* 0x000000c7cdc7823e */ /* 0x000fe200000010ff */
[----:B------:R-:W-:Y:S02]  /*6090*/  @!P0 FFMA.FTZ R237, R47, R7, -R237 ;  /* 0x000000072fed8223 */ /* 0x000fe400000108ed */
[----:B------:R-:W-:Y:S01]  /*60a0*/  @!P0 FMUL.FTZ R7, R36, R9 ;  /* 0x0000000924078220 */ /* 0x000fe20000410000 */
[----:B------:R-:W-:Y:S01]  /*60b0*/  @!P0 LOP3.LUT R36, R8, 0xffff0000, RZ, 0xc0, !PT ;  /* 0xffff000008248812 */ /* 0x000fe200078ec0ff */
[----:B------:R-:W-:Y:S02]  /*60c0*/  @!P0 FFMA.FTZ R3, R40, R41, R3 ;  /* 0x0000002928038223 */ /* 0x000fe40000010003 */
[----:B------:R-:W-:Y:S02]  /*60d0*/  @!P0 FFMA.FTZ R242, R49, R9, -R242 ;  /* 0x0000000931f28223 */ /* 0x000fe400000108f2 */
[----:B------:R-:W-:Y:S01]  /*60e0*/  @!P0 IMAD.U32 R9, R8, 0x10000, RZ ;  /* 0x0001000008098824 */ /* 0x000fe200078e00ff */
[----:B------:R-:W-:Y:S01]  /*60f0*/  @!P0 F2FP.BF16.PACK_AB R2, R3, R2 ;  /* 0x000000020302823e */ /* 0x000fe200000010ff */
[----:B------:R-:W-:Y:S01]  /*6100*/  @!P0 FMUL.FTZ R243, R37, R52 ;  /* 0x0000003425f38220 */ /* 0x000fe20000410000 */
[----:B------:R-:W-:Y:S01]  /*6110*/  @!P0 F2FP.BF16.PACK_AB R237, R242, R237 ;  /* 0x000000edf2ed823e */ /* 0x000fe200000010ff */
[----:B------:R-:W-:Y:S02]  /*6120*/  @!P0 FFMA.FTZ R4, R42, R43, R4 ;  /* 0x0000002b2a048223 */ /* 0x000fe40000010004 */
[----:B------:R-:W-:Y:S02]  /*6130*/  @!P0 FFMA.FTZ R5, R44, R45, R5 ;  /* 0x0000002d2c058223 */ /* 0x000fe40000010005 */
[-C--:B------:R-:W-:Y:S02]  /*6140*/  @!P0 FMUL.FTZ R8, R38, R9.reuse ;  /* 0x0000000926088220 */ /* 0x080fe40000410000 */
[----:B------:R-:W-:Y:S01]  /*6150*/  @!P0 FFMA.FTZ R38, R51, R9, -R244 ;  /* 0x0000000933268223 */ /* 0x000fe200000108f4 */
[----:B------:R-:W-:Y:S01]  /*6160*/  @!P0 F2FP.BF16.PACK_AB R4, R5, R4 ;  /* 0x000000040504823e */ /* 0x000fe200000010ff */
[-C--:B------:R-:W-:Y:S02]  /*6170*/  @!P0 FFMA.FTZ R243, R53, R36.reuse, -R243 ;  /* 0x0000002435f38223 */ /* 0x080fe400000108f3 */
[----:B------:R-:W-:Y:S02]  /*6180*/  @!P0 FFMA.FTZ R6, R46, R47, R6 ;  /* 0x0000002f2e068223 */ /* 0x000fe40000010006 */
[----:B------:R-:W-:Y:S01]  /*6190*/  @!P0 FMUL.FTZ R9, R37, R36 ;  /* 0x0000002425098220 */ /* 0x000fe20000410000 */
[----:B------:R-:W-:Y:S01]  /*61a0*/  @!P0 F2FP.BF16.PACK_AB R38, R243, R38 ;  /* 0x00000026f326823e */ /* 0x000fe200000010ff */
[----:B------:R-:W-:Y:S02]  /*61b0*/  @!P0 FFMA.FTZ R7, R48, R49, R7 ;  /* 0x0000003130078223 */ /* 0x000fe40000010007 */
[----:B------:R-:W-:Y:S01]  /*61c0*/  @!P0 FFMA.FTZ R8, R50, R51, R8 ;  /* 0x0000003332088223 */ /* 0x000fe20000010008 */
[----:B------:R-:W-:Y:S01]  /*61d0*/  @!P0 MOV R71, R38 ;  /* 0x0000002600478202 */ /* 0x000fe20000000f00 */
[----:B------:R-:W-:Y:S01]  /*61e0*/  @!P0 FFMA.FTZ R9, R52, R53, R9 ;  /* 0x0000003534098223 */ /* 0x000fe20000010009 */
[----:B------:R-:W-:Y:S01]  /*61f0*/  @!P0 F2FP.BF16.PACK_AB R6, R7, R6 ;  /* 0x000000060706823e */ /* 0x000fe200000010ff */
[----:B------:R-:W-:Y:S02]  /*6200*/  @!P0 IMAD.MOV.U32 R69, RZ, RZ, R199 ;  /* 0x000000ffff458224 */ /* 0x000fe400078e00c7 */
[----:B------:R-:W-:Y:S01]  /*6210*/  @!P0 IMAD.MOV.U32 R70, RZ, RZ, R237 ;  /* 0x000000ffff468224 */ /* 0x000fe200078e00ed */
[----:B------:R-:W-:Y:S01]  /*6220*/  @!P0 F2FP.BF16.PACK_AB R8, R9, R8 ;  /* 0x000000080908823e */ /* 0x000fe200000010ff */
[----:B------:R-:W-:Y:S01]  /*6230*/  @!P0 IMAD.MOV.U32 R24, RZ, RZ, R2 ;  /* 0x000000ffff188224 */ /* 0x000fe200078e0002 */
[----:B------:R-:W-:Y:S01]  /*6240*/  @!P0 MOV R26, R6 ;  /* 0x00000006001a8202 */ /* 0x000fe20000000f00 */
[----:B------:R-:W-:Y:S01]  /*6250*/  @!P0 IMAD.MOV.U32 R25, RZ, RZ, R4 ;  /* 0x000000ffff198224 */ /* 0x000fe200078e0004 */
[----:B------:R1:W-:Y:S01]  /*6260*/  STG.E.128 [R240.64], R68 ;  /* 0x00000044f0007986 */ /* 0x0003e2000c101d0a */
[----:B------:R-:W-:Y:S07]  /*6270*/  @!P0 IMAD.MOV.U32 R27, RZ, RZ, R8 ;  /* 0x000000ffff1b8224 */ /* 0x000fee00078e0008 */
[----:B------:R1:W-:Y:S02]  /*6280*/  @!P1 STG.E.128 [R238.64], R24 ;  /* 0x00000018ee009986 */ /* 0x0003e4000c101d0a */
.L_x_278:
[----:B------:R-:W-:Y:S05]  /*6290*/  BSYNC B0 ;  /* 0x0000000000007941 */ /* 0x000fea0003800000 */
.L_x_277:
[----:B------:R-:W-:Y:S01]  /*62a0*/  ISETP.GE.OR P1, PT, R220, R152, P6 ;  /* 0x00000098dc00720c */ /* 0x000fe20003726670 */
[----:B------:R-:W-:Y:S01]  /*62b0*/  @!UPT UIADD3 URZ, URZ, URZ, URZ ;  /* 0x0000003f3f3ff290 */ /* 0x000fe2000fffe03f */
[----:B------:R-:W-:Y:S11]  /*62c0*/  BSSY B0, `(.L_x_279) ;  /* 0x0000071000007945 */ /* 0x000ff60003800000 */
[----:B------:R-:W-:-:S05]  /*62d0*/  @P1 BRA `(.L_x_280) ;  /* 0x000006f000001947 */ /* 0x000fca0003800000 */
[----:B------:R-:W-:Y:S01]  /*62e0*/  IADD3 R3, P1, R180, R196, RZ ;  /* 0x000000c4b4037210 */ /* 0x000fe20007f3e0ff */
[----:B-1----:R-:W-:Y:S01]  /*62f0*/  LDS.128 R24, [R146+0x8100] ;  /* 0x0081000092187984 */ /* 0x002fe20000000c00 */
[--C-:B-----5:R-:W-:Y:S02]  /*6300*/  @!P0 SHF.R.U64 R6, R64, 0x10, R65.reuse ;  /* 0x0000001040068819 */ /* 0x120fe40000001241 */
[----:B------:R-:W-:Y:S01]  /*6310*/  @!P0 SHF.R.U32.HI R7, RZ, 0x10, R65 ;  /* 0x00000010ff078819 */ /* 0x000fe20000011641 */
[----:B------:R-:W-:Y:S01]  /*6320*/  IMAD.X R2, R153, 0x1, R130, P1 ;  /* 0x0000000199027824 */ /* 0x000fe200008e0682 */
[-C--:B------:R-:W-:Y:S02]  /*6330*/  IADD3 R5, P2, P1, R168, R3.reuse, R151 ;  /* 0x00000003a8057210 */ /* 0x080fe4000795e097 */
[----:B------:R-:W-:Y:S01]  /*6340*/  @!P0 SHF.R.U64 R8, R66, 0x10, R67 ;  /* 0x0000001042088819 */ /* 0x000fe20000001243 */
[----:B------:R-:W1:Y:S01]  /*6350*/  LDS.128 R48, [R147+0x8100] ;  /* 0x0081000093307984 */ /* 0x000e620000000c00 */
[-C--:B------:R-:W-:Y:S02]  /*6360*/  IADD3.X R4, R107, R2.reuse, R141, P2, P1 ;  /* 0x000000026b047210 */ /* 0x080fe400017e248d */
[----:B------:R-:W-:Y:S02]  /*6370*/  ISETP.GE.AND P1, PT, R150, c[0x0][0x1d4], PT ;  /* 0x0000750096007a0c */ /* 0x000fe40003f26270 */
[C---:B------:R-:W-:Y:S02]  /*6380*/  @!P0 PRMT R41, R74.reuse, 0x5410, R8 ;  /* 0x000054104a298816 */ /* 0x040fe40000000008 */
[----:B------:R-:W-:Y:S04]  /*6390*/  @!P0 SHF.R.U32.HI R9, RZ, 0x10, R67 ;  /* 0x00000010ff098819 */ /* 0x000fe80000011643 */
[----:B------:R-:W-:Y:S04]  /*63a0*/  @!P0 PRMT R38, R74, 0x5432, R9 ;  /* 0x000054324a268816 */ /* 0x000fe80000000009 */
[C---:B------:R-:W-:Y:S01]  /*63b0*/  @!P0 LOP3.LUT R45, R38.reuse, 0xffff0000, RZ, 0xc0, !PT ;  /* 0xffff0000262d8812 */ /* 0x040fe200078ec0ff */
[----:B------:R-:W-:Y:S01]  /*63c0*/  @!P0 IMAD.U32 R43, R38, 0x10000, RZ ;  /* 0x00010000262b8824 */ /* 0x000fe200078e00ff */
[----:B------:R-:W-:Y:S01]  /*63d0*/  @!P1 IADD3 R3, P3, P2, R168, R3, R150 ;  /* 0x00000003a8039210 */ /* 0x000fe20007a7e096 */
[C---:B------:R-:W-:Y:S01]  /*63e0*/  @!P0 IMAD.U32 R38, R41.reuse, 0x10000, RZ ;  /* 0x0001000029268824 */ /* 0x040fe200078e00ff */
[----:B------:R-:W-:Y:S02]  /*63f0*/  @!P0 LOP3.LUT R41, R41, 0xffff0000, RZ, 0xc0, !PT ;  /* 0xffff000029298812 */ /* 0x000fe400078ec0ff */
[----:B------:R-:W-:Y:S02]  /*6400*/  @!P1 IADD3.X R2, R107, R2, R140, P3, P2 ;  /* 0x000000026b029210 */ /* 0x000fe40001fe448c */
[C---:B------:R-:W-:Y:S04]  /*6410*/  LEA R70, P2, R5.reuse, c[0x0][0x1c8], 0x1 ;  /* 0x0000720005467a11 */ /* 0x040fe800078408ff */
[----:B------:R-:W-:Y:S02]  /*6420*/  LEA.HI.X R71, R5, c[0x0][0x1cc], R4, 0x1, P2 ;  /* 0x0000730005477a11 */ /* 0x000fe400010f0c04 */
[C---:B------:R-:W-:Y:S02]  /*6430*/  @!P1 LEA R68, P2, R3.reuse, c[0x0][0x1c8], 0x1 ;  /* 0x0000720003449a11 */ /* 0x040fe400078408ff */
[----:B------:R-:W-:Y:S02]  /*6440*/  @!P0 SHF.R.U32.HI R4, RZ, 0x10, R31 ;  /* 0x00000010ff048819 */ /* 0x000fe4000001161f */
[----:B------:R-:W-:Y:S02]  /*6450*/  @!P1 LEA.HI.X R69, R3, c[0x0][0x1cc], R2, 0x1, P2 ;  /* 0x0000730003459a11 */ /* 0x000fe400010f0c02 */
[--C-:B------:R-:W-:Y:S02]  /*6460*/  @!P0 SHF.R.U64 R2, R28, 0x10, R29.reuse ;  /* 0x000000101c028819 */ /* 0x100fe4000000121d */
[----:B------:R-:W-:Y:S02]  /*6470*/  @!P0 SHF.R.U32.HI R3, RZ, 0x10, R29 ;  /* 0x00000010ff038819 */ /* 0x000fe4000001161d */
[----:B------:R-:W-:Y:S01]  /*6480*/  @!P0 SHF.R.U64 R5, R30, 0x10, R31 ;  /* 0x000000101e058819 */ /* 0x000fe2000000121f */
[----:B-1----:R-:W-:Y:S01]  /*6490*/  @!P0 IMAD.U32 R29, R48, 0x10000, RZ ;  /* 0x00010000301d8824 */ /* 0x002fe200078e00ff */
[----:B------:R-:W-:Y:S01]  /*64a0*/  @!P0 SHF.L.U32 R8, R25, 0x10, RZ ;  /* 0x0000001019088819 */ /* 0x000fe200000006ff */
[----:B------:R-:W-:Y:S01]  /*64b0*/  @!P0 IMAD.U32 R44, R51, 0x10000, RZ ;  /* 0x00010000332c8824 */ /* 0x000fe200078e00ff */
[----:B------:R-:W-:Y:S01]  /*64c0*/  @!P0 LOP3.LUT R37, R49, 0xffff0000, RZ, 0xc0, !PT ;  /* 0xffff000031258812 */ /* 0x000fe200078ec0ff */
[C---:B------:R-:W-:Y:S01]  /*64d0*/  @!P0 IMAD.U32 R40, R50.reuse, 0x10000, RZ ;  /* 0x0001000032288824 */ /* 0x040fe200078e00ff */
[----:B------:R-:W-:Y:S02]  /*64e0*/  @!P0 LOP3.LUT R46, R51, 0xffff0000, RZ, 0xc0, !PT ;  /* 0xffff0000332e8812 */ /* 0x000fe400078ec0ff */
[----:B------:R-:W-:Y:S02]  /*64f0*/  @!P0 LOP3.LUT R42, R50, 0xffff0000, RZ, 0xc0, !PT ;  /* 0xffff0000322a8812 */ /* 0x000fe400078ec0ff */
[----:B------:R-:W-:Y:S02]  /*6500*/  @!P0 PRMT R31, R75, 0x5410, R7 ;  /* 0x000054104b1f8816 */ /* 0x000fe40000000007 */
[C---:B------:R-:W-:Y:S02]  /*6510*/  @!P0 PRMT R7, R35.reuse, 0x5410, R4 ;  /* 0x0000541023078816 */ /* 0x040fe40000000004 */
[----:B------:R-:W-:Y:S01]  /*6520*/  @!P0 PRMT R28, R35, 0x5432, R5 ;  /* 0x00005432231c8816 */ /* 0x000fe20000000005 */
[----:B------:R-:W-:Y:S01]  /*6530*/  @!P0 IMAD.U32 R35, R49, 0x10000, RZ ;  /* 0x0001000031238824 */ /* 0x000fe200078e00ff */
[----:B------:R-:W-:Y:S02]  /*6540*/  @!P0 LOP3.LUT R36, R31, 0xffff0000, RZ, 0xc0, !PT ;  /* 0xffff00001f248812 */ /* 0x000fe400078ec0ff */
[----:B------:R-:W-:Y:S02]  /*6550*/  @!P0 PRMT R30, R75, 0x5432, R6 ;  /* 0x000054324b1e8816 */ /* 0x000fe40000000006 */
[----:B------:R-:W-:Y:S01]  /*6560*/  @!P0 PRMT R6, R34, 0x5432, R2 ;  /* 0x0000543222068816 */ /* 0x000fe20000000002 */
[----:B------:R-:W-:Y:S01]  /*6570*/  @!P0 IMAD.U32 R2, R24, 0x10000, RZ ;  /* 0x0001000018028824 */ /* 0x000fe200078e00ff */
[----:B------:R-:W-:Y:S01]  /*6580*/  @!P0 PRMT R3, R34, 0x5410, R3 ;  /* 0x0000541022038816 */ /* 0x000fe20000000003 */
[C---:B------:R-:W-:Y:S01]  /*6590*/  @!P0 IMAD.U32 R9, R30.reuse, 0x10000, RZ ;  /* 0x000100001e098824 */ /* 0x040fe200078e00ff */
[----:B------:R-:W-:Y:S01]  /*65a0*/  @!P0 LOP3.LUT R30, R30, 0xffff0000, RZ, 0xc0, !PT ;  /* 0xffff00001e1e8812 */ /* 0x000fe200078ec0ff */
[----:B------:R-:W-:Y:S01]  /*65b0*/  @!P0 IMAD.U32 R34, R31, 0x10000, RZ ;  /* 0x000100001f228824 */ /* 0x000fe200078e00ff */
[----:B------:R-:W-:Y:S01]  /*65c0*/  @!P0 LOP3.LUT R31, R48, 0xffff0000, RZ, 0xc0, !PT ;  /* 0xffff0000301f8812 */ /* 0x000fe200078ec0ff */
[C---:B------:R-:W-:Y:S01]  /*65d0*/  @!P0 IMAD.U32 R4, R6.reuse, 0x10000, RZ ;  /* 0x0001000006048824 */ /* 0x040fe200078e00ff */
[----:B------:R-:W-:Y:S01]  /*65e0*/  @!P0 LOP3.LUT R6, R6, 0xffff0000, RZ, 0xc0, !PT ;  /* 0xffff000006068812 */ /* 0x000fe200078ec0ff */
[C---:B------:R-:W-:Y:S01]  /*65f0*/  @!P0 IMAD.U32 R5, R3.reuse, 0x10000, RZ ;  /* 0x0001000003058824 */ /* 0x040fe200078e00ff */
[----:B------:R-:W-:Y:S01]  /*6600*/  @!P0 LOP3.LUT R3, R3, 0xffff0000, RZ, 0xc0, !PT ;  /* 0xffff000003038812 */ /* 0x000fe200078ec0ff */
[----:B------:R-:W-:Y:S02]  /*6610*/  @!P0 FMUL.FTZ R47, R2, R9 ;  /* 0x00000009022f8220 */ /* 0x000fe40000410000 */
        /* <DEDUP_REMOVED lines=11> */
[C---:B------:R-:W-:Y:S02]  /*66d0*/  @!P0 FMUL.FTZ R53, R5.reuse, R36 ;  /* 0x0000002405358220 */ /* 0x040fe40000410000 */
[-C--:B------:R-:W-:Y:S02]  /*66e0*/  @!P0 FMUL.FTZ R5, R5, R3.reuse ;  /* 0x0000000305058220 */ /* 0x080fe40000410000 */
[----:B------:R-:W-:Y:S02]  /*66f0*/  @!P0 FFMA.FTZ R53, R37, R3, -R53 ;  /* 0x0000000325358223 */ /* 0x000fe40000010835 */
[-C--:B------:R-:W-:Y:S01]  /*6700*/  @!P0 FMUL.FTZ R3, R8, R6.reuse ;  /* 0x0000000608038220 */ /* 0x080fe20000410000 */
[----:B------:R-:W-:Y:S01]  /*6710*/  @!P0 SHF.L.U32 R8, R27, 0x10, RZ ;  /* 0x000000101b088819 */ /* 0x000fe200000006ff */
[----:B------:R-:W-:Y:S01]  /*6720*/  @!P0 FFMA.FTZ R64, R31, R6, -R64 ;  /* 0x000000061f408223 */ /* 0x000fe20000010840 */
[----:B------:R-:W-:Y:S01]  /*6730*/  @!P0 F2FP.BF16.PACK_AB R52, R53, R52 ;  /* 0x000000343534823e */ /* 0x000fe200000010ff */
[C---:B------:R-:W-:Y:S01]  /*6740*/  @!P0 IMAD.U32 R6, R7.reuse, 0x10000, RZ ;  /* 0x0001000007068824 */ /* 0x040fe200078e00ff */
[----:B------:R-:W-:Y:S01]  /*6750*/  @!P0 LOP3.LUT R7, R7, 0xffff0000, RZ, 0xc0, !PT ;  /* 0xffff000007078812 */ /* 0x000fe200078ec0ff */
[----:B------:R-:W-:Y:S01]  /*6760*/  @!P0 FMUL.FTZ R65, R8, R43 ;  /* 0x0000002b08418220 */ /* 0x000fe20000410000 */
[----:B------:R-:W-:Y:S01]  /*6770*/  @!P0 MOV R49, R52 ;  /* 0x0000003400318202 */ /* 0x000fe20000000f00 */
[C---:B------:R-:W-:Y:S01]  /*6780*/  @!P0 FMUL.FTZ R66, R9.reuse, R45 ;  /* 0x0000002d09428220 */ /* 0x040fe20000410000 */
[----:B------:R-:W-:Y:S01]  /*6790*/  @!P0 F2FP.BF16.PACK_AB R47, R64, R47 ;  /* 0x0000002f402f823e */ /* 0x000fe200000010ff */
[-C--:B------:R-:W-:Y:S02]  /*67a0*/  @!P0 FMUL.FTZ R8, R8, R6.reuse ;  /* 0x0000000608088220 */ /* 0x080fe40000410000 */
[----:B------:R-:W-:Y:S01]  /*67b0*/  @!P0 FFMA.FTZ R65, R44, R6, -R65 ;  /* 0x000000062c418223 */ /* 0x000fe20000010841 */
[----:B------:R-:W-:Y:S01]  /*67c0*/  @!P0 SHF.L.U32 R6, R26, 0x10, RZ ;  /* 0x000000101a068819 */ /* 0x000fe200000006ff */
[-C--:B------:R-:W-:Y:S02]  /*67d0*/  @!P0 FMUL.FTZ R9, R9, R7.reuse ;  /* 0x0000000709098220 */ /* 0x080fe40000410000 */
[----:B------:R-:W-:Y:S02]  /*67e0*/  @!P0 FFMA.FTZ R66, R46, R7, -R66 ;  /* 0x000000072e428223 */ /* 0x000fe40000010842 */
[C---:B------:R-:W-:Y:S01]  /*67f0*/  @!P0 IMAD.U32 R7, R28.reuse, 0x10000, RZ ;  /* 0x000100001c078824 */ /* 0x040fe200078e00ff */
[----:B------:R-:W-:Y:S01]  /*6800*/  @!P0 LOP3.LUT R28, R28, 0xffff0000, RZ, 0xc0, !PT ;  /* 0xffff00001c1c8812 */ /* 0x000fe200078ec0ff */
[----:B------:R-:W-:Y:S01]  /*6810*/  @!P0 FMUL.FTZ R74, R6, R38 ;  /* 0x00000026064a8220 */ /* 0x000fe20000410000 */
[----:B------:R-:W-:Y:S01]  /*6820*/  @!P0 F2FP.BF16.PACK_AB R65, R66, R65 ;  /* 0x000000414241823e */ /* 0x000fe200000010ff */
[----:B------:R-:W-:Y:S02]  /*6830*/  @!P0 FMUL.FTZ R67, R29, R41 ;  /* 0x000000291d438220 */ /* 0x000fe40000410000 */
[----:B------:R-:W-:Y:S02]  /*6840*/  @!P0 FFMA.FTZ R3, R30, R31, R3 ;  /* 0x0000001f1e038223 */ /* 0x000fe40000010003 */
[----:B------:R-:W-:Y:S02]  /*6850*/  @!P0 FMUL.FTZ R6, R6, R7 ;  /* 0x0000000706068220 */ /* 0x000fe40000410000 */
[----:B------:R-:W-:Y:S01]  /*6860*/  @!P0 FFMA.FTZ R4, R34, R35, R4 ;  /* 0x0000002322048223 */ /* 0x000fe20000010004 */
[----:B------:R-:W-:Y:S01]  /*6870*/  @!P0 F2FP.BF16.PACK_AB R2, R3, R2 ;  /* 0x000000020302823e */ /* 0x000fe200000010ff */
[----:B------:R-:W-:Y:S02]  /*6880*/  @!P0 FFMA.FTZ R74, R40, R7, -R74 ;  /* 0x00000007284a8223 */ /* 0x000fe4000001084a */
[-C--:B------:R-:W-:Y:S02]  /*6890*/  @!P0 FMUL.FTZ R7, R29, R28.reuse ;  /* 0x0000001c1d078220 */ /* 0x080fe40000410000 */
[----:B------:R-:W-:Y:S02]  /*68a0*/  @!P0 FFMA.FTZ R67, R42, R28, -R67 ;  /* 0x0000001c2a438223 */ /* 0x000fe40000010843 */
[----:B------:R-:W-:Y:S02]  /*68b0*/  @!P0 FFMA.FTZ R5, R36, R37, R5 ;  /* 0x0000002524058223 */ /* 0x000fe40000010005 */
[----:B------:R-:W-:Y:S01]  /*68c0*/  @!P0 FFMA.FTZ R6, R38, R40, R6 ;  /* 0x0000002826068223 */ /* 0x000fe20000010006 */
[----:B------:R-:W-:Y:S01]  /*68d0*/  @!P0 F2FP.BF16.PACK_AB R67, R67, R74 ;  /* 0x0000004a4343823e */ /* 0x000fe200000010ff */
[----:B------:R-:W-:Y:S01]  /*68e0*/  @!P0 FFMA.FTZ R7, R41, R42, R7 ;  /* 0x0000002a29078223 */ /* 0x000fe20000010007 */
[----:B------:R-:W-:Y:S01]  /*68f0*/  @!P0 F2FP.BF16.PACK_AB R4, R5, R4 ;  /* 0x000000040504823e */ /* 0x000fe200000010ff */
[----:B------:R-:W-:Y:S02]  /*6900*/  @!P0 FFMA.FTZ R8, R43, R44, R8 ;  /* 0x0000002c2b088223 */ /* 0x000fe40000010008 */
[----:B------:R-:W-:Y:S01]  /*6910*/  @!P0 FFMA.FTZ R9, R45, R46, R9 ;  /* 0x0000002e2d098223 */ /* 0x000fe20000010009 */
[----:B------:R-:W-:Y:S01]  /*6920*/  @!P0 F2FP.BF16.PACK_AB R6, R7, R6 ;  /* 0x000000060706823e */ /* 0x000fe200000010ff */
[----:B------:R-:W-:Y:S01]  /*6930*/  @!P0 IMAD.MOV.U32 R48, RZ, RZ, R47 ;  /* 0x000000ffff308224 */ /* 0x000fe200078e002f */
[----:B------:R-:W-:Y:S01]  /*6940*/  @!P0 MOV R25, R4 ;  /* 0x0000000400198202 */ /* 0x000fe20000000f00 */
[----:B------:R-:W-:Y:S01]  /*6950*/  @!P0 IMAD.MOV.U32 R50, RZ, RZ, R67 ;  /* 0x000000ffff328224 */ /* 0x000fe200078e0043 */
[----:B------:R-:W-:Y:S01]  /*6960*/  @!P0 F2FP.BF16.PACK_AB R8, R9, R8 ;  /* 0x000000080908823e */ /* 0x000fe200000010ff */
[----:B------:R-:W-:Y:S02]  /*6970*/  @!P0 IMAD.MOV.U32 R51, RZ, RZ, R65 ;  /* 0x000000ffff338224 */ /* 0x000fe400078e0041 */
[----:B------:R-:W-:Y:S02]  /*6980*/  @!P0 IMAD.MOV.U32 R24, RZ, RZ, R2 ;  /* 0x000000ffff188224 */ /* 0x000fe400078e0002 */
[----:B------:R-:W-:Y:S01]  /*6990*/  @!P0 IMAD.MOV.U32 R26, RZ, RZ, R6 ;  /* 0x000000ffff1a8224 */ /* 0x000fe200078e0006 */
[----:B------:R1:W-:Y:S01]  /*69a0*/  STG.E.128 [R70.64], R48 ;  /* 0x0000003046007986 */ /* 0x0003e2000c101d0a */
[----:B------:R-:W-:Y:S07]  /*69b0*/  @!P0 IMAD.MOV.U32 R27, RZ, RZ, R8 ;  /* 0x000000ffff1b8224 */ /* 0x000fee00078e0008 */
[----:B------:R1:W-:Y:S02]  /*69c0*/  @!P1 STG.E.128 [R68.64], R24 ;  /* 0x0000001844009986 */ /* 0x0003e4000c101d0a */
.L_x_280:
[----:B------:R-:W-:Y:S05]  /*69d0*/  BSYNC B0 ;  /* 0x0000000000007941 */ /* 0x000fea0003800000 */
.L_x_279:
        /* <DEDUP_REMOVED lines=12> */
[CC--:B------:R-:W-:Y:S02]  /*6aa0*/  IADD3.X R4, R107.reuse, R2.reuse, R141, P2, P1 ;  /* 0x000000026b047210 */ /* 0x0c0fe400017e248d */
[----:B------:R-:W-:Y:S02]  /*6ab0*/  ISETP.GE.AND P1, PT, R150, c[0x0][0x1d4], PT ;  /* 0x0000750096007a0c */ /* 0x000fe40003f26270 */
[----:B------:R-:W-:Y:S02]  /*6ac0*/  @!P0 PRMT R34, R72, 0x5410, R8 ;  /* 0x0000541048228816 */ /* 0x000fe40000000008 */
[----:B------:R-:W-:Y:S09]  /*6ad0*/  @!P0 SHF.R.U32.HI R9, RZ, 0x10, R63 ;  /* 0x00000010ff098819 */ /* 0x000ff2000001163f */
[----:B------:R-:W-:Y:S04]  /*6ae0*/  @!P1 IADD3 R3, P3, P2, R168, R3, R150 ;  /* 0x00000003a8039210 */ /* 0x000fe80007a7e096 */
        /* <DEDUP_REMOVED lines=11> */
[C---:B------:R-:W-:Y:S01]  /*6ba0*/  @!P0 IMAD.U32 R29, R45.reuse, 0x10000, RZ ;  /* 0x000100002d1d8824 */ /* 0x040fe200078e00ff */
[----:B------:R-:W-:Y:S01]  /*6bb0*/  @!P0 LOP3.LUT R31, R45, 0xffff0000, RZ, 0xc0, !PT ;  /* 0xffff00002d1f8812 */ /* 0x000fe200078ec0ff */
[C---:B------:R-:W-:Y:S01]  /*6bc0*/  @!P0 IMAD.U32 R37, R47.reuse, 0x10000, RZ ;  /* 0x000100002f258824 */ /* 0x040fe200078e00ff */
[----:B------:R-:W-:Y:S02]  /*6bd0*/  @!P0 LOP3.LUT R40, R47, 0xffff0000, RZ, 0xc0, !PT ;  /* 0xffff00002f288812 */ /* 0x000fe400078ec0ff */
[C---:B------:R-:W-:Y:S02]  /*6be0*/  @!P0 LOP3.LUT R35, R46.reuse, 0xffff0000, RZ, 0xc0, !PT ;  /* 0xffff00002e238812 */ /* 0x040fe400078ec0ff */
[----:B------:R-:W-:Y:S02]  /*6bf0*/  @!P0 PRMT R23, R73, 0x5410, R7 ;  /* 0x0000541049178816 */ /* 0x000fe40000000007 */
[C---:B------:R-:W-:Y:S02]  /*6c00*/  @!P0 PRMT R7, R33.reuse, 0x5410, R4 ;  /* 0x0000541021078816 */ /* 0x040fe40000000004 */
[----:B------:R-:W-:Y:S01]  /*6c10*/  @!P0 PRMT R20, R33, 0x5432, R5 ;  /* 0x0000543221148816 */ /* 0x000fe20000000005 */
[C---:B------:R-:W-:Y:S01]  /*6c20*/  @!P0 IMAD.U32 R28, R23.reuse, 0x10000, RZ ;  /* 0x00010000171c8824 */ /* 0x040fe200078e00ff */
[----:B------:R-:W-:Y:S01]  /*6c30*/  @!P0 LOP3.LUT R30, R23, 0xffff0000, RZ, 0xc0, !PT ;  /* 0xffff0000171e8812 */ /* 0x000fe200078ec0ff */
[----:B------:R-:W-:Y:S01]  /*6c40*/  @!P0 IMAD.U32 R33, R46, 0x10000, RZ ;  /* 0x000100002e218824 */ /* 0x000fe200078e00ff */
[----:B------:R-:W-:Y:S01]  /*6c50*/  @!P0 LOP3.LUT R23, R44, 0xffff0000, RZ, 0xc0, !PT ;  /* 0xffff00002c178812 */ /* 0x000fe200078ec0ff */
[----:B------:R-:W-:Y:S01]  /*6c60*/  @!P0 FMUL.FTZ R48, R8, R28 ;  /* 0x0000001c08308220 */ /* 0x000fe20000410000 */
[----:B------:R-:W-:Y:S02]  /*6c70*/  @!P0 PRMT R22, R73, 0x5432, R6 ;  /* 0x0000543249168816 */ /* 0x000fe40000000006 */
[----:B------:R-:W-:Y:S01]  /*6c80*/  @!P0 PRMT R6, R32, 0x5432, R2 ;  /* 0x0000543220068816 */ /* 0x000fe20000000002 */
[----:B------:R-:W-:Y:S01]  /*6c90*/  @!P0 IMAD.U32 R2, R24, 0x10000, RZ ;  /* 0x0001000018028824 */ /* 0x000fe200078e00ff */
[----:B------:R-:W-:Y:S02]  /*6ca0*/  @!P0 PRMT R3, R32, 0x5410, R3 ;  /* 0x0000541020038816 */ /* 0x000fe40000000003 */
[----:B------:R-:W-:Y:S01]  /*6cb0*/  @!P0 PRMT R32, R72, 0x5432, R9 ;  /* 0x0000543248208816 */ /* 0x000fe20000000009 */
[C---:B------:R-:W-:Y:S01]  /*6cc0*/  @!P0 IMAD.U32 R9, R22.reuse, 0x10000, RZ ;  /* 0x0001000016098824 */ /* 0x040fe200078e00ff */
[----:B------:R-:W-:Y:S01]  /*6cd0*/  @!P0 LOP3.LUT R22, R22, 0xffff0000, RZ, 0xc0, !PT ;  /* 0xffff000016168812 */ /* 0x000fe200078ec0ff */
[C---:B------:R-:W-:Y:S01]  /*6ce0*/  @!P0 IMAD.U32 R4, R6.reuse, 0x10000, RZ ;  /* 0x0001000006048824 */ /* 0x040fe200078e00ff */
[----:B------:R-:W-:Y:S01]  /*6cf0*/  @!P0 LOP3.LUT R6, R6, 0xffff0000, RZ, 0xc0, !PT ;  /* 0xffff000006068812 */ /* 0x000fe200078ec0ff */
[C---:B------:R-:W-:Y:S01]  /*6d00*/  @!P0 IMAD.U32 R5, R3.reuse, 0x10000, RZ ;  /* 0x0001000003058824 */ /* 0x040fe200078e00ff */
[----:B------:R-:W-:Y:S01]  /*6d10*/  @!P0 LOP3.LUT R3, R3, 0xffff0000, RZ, 0xc0, !PT ;  /* 0xffff000003038812 */ /* 0x000fe200078ec0ff */
[----:B------:R-:W-:Y:S01]  /*6d20*/  @!P0 FMUL.FTZ R41, R2, R9 ;  /* 0x0000000902298220 */ /* 0x000fe20000410000 */
[----:B------:R-:W-:Y:S01]  /*6d30*/  @!P0 LOP3.LUT R38, R32, 0xffff0000, RZ, 0xc0, !PT ;  /* 0xffff000020268812 */ /* 0x000fe200078ec0ff */
[-C--:B------:R-:W-:Y:S02]  /*6d40*/  @!P0 FMUL.FTZ R2, R2, R4.reuse ;  /* 0x0000000402028220 */ /* 0x080fe40000410000 */
[----:B------:R-:W-:Y:S02]  /*6d50*/  @!P0 FFMA.FTZ R41, R21, R4, -R41 ;  /* 0x0000000415298223 */ /* 0x000fe40000010829 */
[-C--:B------:R-:W-:Y:S01]  /*6d60*/  @!P0 FMUL.FTZ R4, R8, R5.reuse ;  /* 0x0000000508048220 */ /* 0x080fe20000410000 */
[----:B------:R-:W-:Y:S01]  /*6d70*/  @!P0 LOP3.LUT R8, R24, 0xffff0000, RZ, 0xc0, !PT ;  /* 0xffff000018088812 */ /* 0x000fe200078ec0ff */
[----:B------:R-:W-:Y:S01]  /*6d80*/  @!P0 FFMA.FTZ R48, R29, R5, -R48 ;  /* 0x000000051d308223 */ /* 0x000fe20000010830 */
[----:B------:R-:W-:Y:S01]  /*6d90*/  @!P0 LOP3.LUT R5, R25, 0xffff0000, RZ, 0xc0, !PT ;  /* 0xffff000019058812 */ /* 0x000fe200078ec0ff */
[----:B------:R-:W-:Y:S02]  /*6da0*/  @!P0 IMAD.U32 R36, R32, 0x10000, RZ ;  /* 0x0001000020248824 */ /* 0x000fe400078e00ff */
[C---:B------:R-:W-:Y:S02]  /*6db0*/  @!P0 FMUL.FTZ R52, R8.reuse, R22 ;  /* 0x0000001608348220 */ /* 0x040fe40000410000 */
[C---:B------:R-:W-:Y:S02]  /*6dc0*/  @!P0 FMUL.FTZ R49, R5.reuse, R30 ;  /* 0x0000001e05318220 */ /* 0x040fe40000410000 */
[-C--:B------:R-:W-:Y:S02]  /*6dd0*/  @!P0 FMUL.FTZ R5, R5, R3.reuse ;  /* 0x0000000305058220 */ /* 0x080fe40000410000 */
[----:B------:R-:W-:Y:S02]  /*6de0*/  @!P0 FFMA.FTZ R49, R31, R3, -R49 ;  /* 0x000000031f318223 */ /* 0x000fe40000010831 */
[-C--:B------:R-:W-:Y:S01]  /*6df0*/  @!P0 FMUL.FTZ R3, R8, R6.reuse ;  /* 0x0000000608038220 */ /* 0x080fe20000410000 */
[----:B------:R-:W-:Y:S01]  /*6e00*/  @!P0 SHF.L.U32 R8, R27, 0x10, RZ ;  /* 0x000000101b088819 */ /* 0x000fe200000006ff */
[----:B------:R-:W-:Y:S01]  /*6e10*/  @!P0 FFMA.FTZ R2, R9, R21, R2 ;  /* 0x0000001509028223 */ /* 0x000fe20000010002 */
[----:B------:R-:W-:Y:S01]  /*6e20*/  @!P0 LOP3.LUT R9, R27, 0xffff0000, RZ, 0xc0, !PT ;  /* 0xffff00001b098812 */ /* 0x000fe200078ec0ff */
[----:B------:R-:W-:Y:S01]  /*6e30*/  @!P0 FFMA.FTZ R52, R23, R6, -R52 ;  /* 0x0000000617348223 */ /* 0x000fe20000010834 */
[----:B------:R-:W-:Y:S01]  /*6e40*/  @!P0 LOP3.LUT R21, R26, 0xffff0000, RZ, 0xc0, !PT ;  /* 0xffff00001a158812 */ /* 0x000fe200078ec0ff */
[----:B------:R-:W-:Y:S01]  /*6e50*/  @!P0 IMAD.U32 R6, R7, 0x10000, RZ ;  /* 0x0001000007068824 */ /* 0x000fe200078e00ff */
[----:B------:R-:W-:Y:S01]  /*6e60*/  @!P0 F2FP.BF16.PACK_AB R48, R49, R48 ;  /* 0x000000303130823e */ /* 0x000fe200000010ff */
[C---:B------:R-:W-:Y:S01]  /*6e70*/  @!P0 FMUL.FTZ R53, R8.reuse, R36 ;  /* 0x0000002408358220 */ /* 0x040fe20000410000 */
[----:B------:R-:W-:Y:S01]  /*6e80*/  @!P0 LOP3.LUT R7, R7, 0xffff0000, RZ, 0xc0, !PT ;  /* 0xffff000007078812 */ /* 0x000fe200078ec0ff */
[----:B------:R-:W-:Y:S01]  /*6e90*/  @!P0 FMUL.FTZ R60, R9, R38 ;  /* 0x00000026093c8220 */ /* 0x000fe20000410000 */
[----:B------:R-:W-:Y:S01]  /*6ea0*/  @!P0 MOV R45, R48 ;  /* 0x00000030002d8202 */ /* 0x000fe20000000f00 */
[-C--:B------:R-:W-:Y:S01]  /*6eb0*/  @!P0 FMUL.FTZ R8, R8, R6.reuse ;  /* 0x0000000608088220 */ /* 0x080fe20000410000 */
[----:B------:R-:W-:Y:S01]  /*6ec0*/  @!P0 F2FP.BF16.PACK_AB R41, R52, R41 ;  /* 0x000000293429823e */ /* 0x000fe200000010ff */
[----:B------:R-:W-:Y:S01]  /*6ed0*/  @!P0 FFMA.FTZ R53, R37, R6, -R53 ;  /* 0x0000000625358223 */ /* 0x000fe20000010835 */
[----:B------:R-:W-:Y:S01]  /*6ee0*/  @!P0 SHF.L.U32 R6, R26, 0x10, RZ ;  /* 0x000000101a068819 */ /* 0x000fe200000006ff */
[C---:B------:R-:W-:Y:S01]  /*6ef0*/  @!P0 IMAD.U32 R32, R34.reuse, 0x10000, RZ ;  /* 0x0001000022208824 */ /* 0x040fe200078e00ff */
[----:B------:R-:W-:Y:S01]  /*6f00*/  @!P0 LOP3.LUT R34, R34, 0xffff0000, RZ, 0xc0, !PT ;  /* 0xffff000022228812 */ /* 0x000fe200078ec0ff */
        /* <DEDUP_REMOVED lines=32> */
.L_x_282:
[----:B------:R-:W-:Y:S05]  /*7110*/  BSYNC B0 ;  /* 0x0000000000007941 */ /* 0x000fea0003800000 */
.L_x_281:
[----:B------:R-:W-:Y:S05]  /*7120*/  IADD3 R196, P1, R176, R196, RZ ;  /* 0x000000c4b0c47210 */ /* 0x000fea0007f3e0ff */
[----:B------:R-:W-:Y:S01]  /*7130*/  IMAD.X R153, R153, 0x1, R132, P1 ;  /* 0x0000000199997824 */ /* 0x000fe200008e0684 */
[----:B------:R-:W-:Y:S11]  /*7140*/  ISETP.GE.OR P1, PT, R218, R152, P6 ;  /* 0x00000098da00720c */ /* 0x000ff60003726670 */
[----:B------:R-:W-:Y:S02]  /*7150*/  @!UPT UIADD3 URZ, URZ, URZ, URZ ;  /* 0x0000003f3f3ff290 */ /* 0x000fe4000fffe03f */
[----:B------:R-:W-:-:S05]  /*7160*/  @P1 BRA `(.L_x_274) ;  /* 0x000009b000001947 */ /* 0x000fca0003800000 */
[----:B-----5:R-:W-:Y:S01]  /*7170*/  @!P0 SHF.R.U32.HI R5, RZ, 0x10, R57 ;  /* 0x00000010ff058819 */ /* 0x020fe20000011639 */
[----:B------:R-:W2:Y:S01]  /*7180*/  LDS.128 R20, [R142+0x8100] ;  /* 0x008100008e147984 */ /* 0x000ea20000000c00 */
[----:B------:R-:W-:Y:S02]  /*7190*/  @!P0 SHF.R.U32.HI R2, RZ, 0x10, R17 ;  /* 0x00000010ff028819 */ /* 0x000fe40000011611 */
[----:B------:R-:W-:Y:S02]  /*71a0*/  @!P0 PRMT R29, R55, 0x5432, R5 ;  /* 0x00005432371d8816 */ /* 0x000fe40000000005 */
[----:B-1----:R-:W-:Y:S02]  /*71b0*/  IADD3 R25, P2, P1, R168, R196, R151 ;  /* 0x000000c4a8197210 */ /* 0x002fe4000795e097 */
[----:B------:R-:W-:Y:S01]  /*71c0*/  @!P0 PRMT R5, R14, 0x5410, R2 ;  /* 0x000054100e058816 */ /* 0x000fe20000000002 */
[----:B------:R-:W-:Y:S01]  /*71d0*/  @!P0 IMAD.U32 R27, R29, 0x10000, RZ ;  /* 0x000100001d1b8824 */ /* 0x000fe200078e00ff */
[----:B------:R-:W1:Y:S01]  /*71e0*/  LDS.128 R40, [R143+0x8100] ;  /* 0x008100008f287984 */ /* 0x000e620000000c00 */
[----:B------:R-:W-:Y:S02]  /*71f0*/  IADD3.X R24, R107, R153, R141, P2, P1 ;  /* 0x000000996b187210 */ /* 0x000fe400017e248d */
[C---:B------:R-:W-:Y:S02]  /*7200*/  LEA R52, P1, R25.reuse, c[0x0][0x1c8], 0x1 ;  /* 0x0000720019347a11 */ /* 0x040fe400078208ff */
[----:B------:R-:W-:Y:S02]  /*7210*/  @!P0 SHF.R.U32.HI R8, RZ, 0x10, R59 ;  /* 0x00000010ff088819 */ /* 0x000fe4000001163b */
[----:B------:R-:W-:Y:S02]  /*7220*/  LEA.HI.X R53, R25, c[0x0][0x1cc], R24, 0x1, P1 ;  /* 0x0000730019357a11 */ /* 0x000fe400008f0c18 */
[----:B------:R-:W-:Y:S01]  /*7230*/  @!P0 PRMT R31, R54, 0x5410, R8 ;  /* 0x00005410361f8816 */ /* 0x000fe20000000008 */
[C---:B------:R-:W-:Y:S01]  /*7240*/  @!P0 IMAD.U32 R8, R5.reuse, 0x10000, RZ ;  /* 0x0001000005088824 */ /* 0x040fe200078e00ff */
[----:B------:R-:W-:Y:S02]  /*7250*/  @!P0 LOP3.LUT R5, R5, 0xffff0000, RZ, 0xc0, !PT ;  /* 0xffff000005058812 */ /* 0x000fe400078ec0ff */
[----:B------:R-:W-:Y:S01]  /*7260*/  @!P0 LOP3.LUT R29, R29, 0xffff0000, RZ, 0xc0, !PT ;  /* 0xffff00001d1d8812 */ /* 0x000fe200078ec0ff */
[C---:B------:R-:W-:Y:S01]  /*7270*/  @!P0 IMAD.U32 R35, R31.reuse, 0x10000, RZ ;  /* 0x000100001f238824 */ /* 0x040fe200078e00ff */
[----:B------:R-:W-:Y:S02]  /*7280*/  @!P0 LOP3.LUT R37, R31, 0xffff0000, RZ, 0xc0, !PT ;  /* 0xffff00001f258812 */ /* 0x000fe400078ec0ff */
[----:B------:R-:W-:Y:S02]  /*7290*/  @!P0 SHF.R.U64 R4, R56, 0x10, R57 ;  /* 0x0000001038048819 */ /* 0x000fe40000001239 */
[----:B------:R-:W-:Y:S02]  /*72a0*/  @!P0 SHF.R.U64 R3, R16, 0x10, R17 ;  /* 0x0000001010038819 */ /* 0x000fe40000001211 */
[----:B------:R-:W-:Y:S02]  /*72b0*/  @!P0 PRMT R9, R55, 0x5410, R4 ;  /* 0x0000541037098816 */ /* 0x000fe40000000004 */
[----:B------:R-:W-:Y:S02]  /*72c0*/  @!P0 PRMT R3, R14, 0x5432, R3 ;  /* 0x000054320e038816 */ /* 0x000fe40000000003 */
[----:B------:R-:W-:Y:S02]  /*72d0*/  @!P0 LOP3.LUT R25, R9, 0xffff0000, RZ, 0xc0, !PT ;  /* 0xffff000009198812 */ /* 0x000fe400078ec0ff */
[----:B------:R-:W-:Y:S02]  /*72e0*/  @!P0 SHF.R.U64 R16, R58, 0x10, R59 ;  /* 0x000000103a108819 */ /* 0x000fe4000000123b */
[--C-:B------:R-:W-:Y:S01]  /*72f0*/  @!P0 SHF.R.U32.HI R6, RZ, 0x10, R19.reuse ;  /* 0x00000010ff068819 */ /* 0x100fe20000011613 */
[----:B--2---:R-:W-:Y:S01]  /*7300*/  @!P0 IMAD.U32 R2, R21, 0x10000, RZ ;  /* 0x0001000015028824 */ /* 0x004fe200078e00ff */
[----:B------:R-:W-:Y:S01]  /*7310*/  @!P0 LOP3.LUT R14, R20, 0xffff0000, RZ, 0xc0, !PT ;  /* 0xffff0000140e8812 */ /* 0x000fe200078ec0ff */
[----:B------:R-:W-:Y:S01]  /*7320*/  @!P0 IMAD.U32 R17, R22, 0x10000, RZ ;  /* 0x0001000016118824 */ /* 0x000fe200078e00ff */
[----:B------:R-:W-:Y:S01]  /*7330*/  @!P0 PRMT R6, R15, 0x5410, R6 ;  /* 0x000054100f068816 */ /* 0x000fe20000000006 */
[----:B------:R-:W-:Y:S01]  /*7340*/  @!P0 FMUL.FTZ R44, R2, R27 ;  /* 0x0000001b022c8220 */ /* 0x000fe20000410000 */
[----:B------:R-:W-:Y:S01]  /*7350*/  @!P0 SHF.R.U64 R7, R18, 0x10, R19 ;  /* 0x0000001012078819 */ /* 0x000fe20000001213 */
[-C--:B------:R-:W-:Y:S01]  /*7360*/  @!P0 FMUL.FTZ R4, R2, R8.reuse ;  /* 0x0000000802048220 */ /* 0x080fe20000410000 */
[----:B------:R-:W-:Y:S01]  /*7370*/  @!P0 LOP3.LUT R18, R21, 0xffff0000, RZ, 0xc0, !PT ;  /* 0xffff000015128812 */ /* 0x000fe200078ec0ff */
[----:B------:R-:W-:Y:S01]  /*7380*/  @!P0 IMAD.U32 R2, R20, 0x10000, RZ ;  /* 0x0001000014028824 */ /* 0x000fe200078e00ff */
[----:B-1----:R-:W-:Y:S01]  /*7390*/  @!P0 SHF.L.U32 R28, R41, 0x10, RZ ;  /* 0x00000010291c8819 */ /* 0x002fe200000006ff */
[----:B------:R-:W-:Y:S01]  /*73a0*/  @!P0 IMAD.U32 R19, R9, 0x10000, RZ ;  /* 0x0001000009138824 */ /* 0x000fe200078e00ff */
[C---:B------:R-:W-:Y:S01]  /*73b0*/  @!P0 LOP3.LUT R26, R40.reuse, 0xffff0000, RZ, 0xc0, !PT ;  /* 0xffff0000281a8812 */ /* 0x040fe200078ec0ff */
[----:B------:R-:W-:Y:S01]  /*73c0*/  @!P0 IMAD.U32 R24, R40, 0x10000, RZ ;  /* 0x0001000028188824 */ /* 0x000fe200078e00ff */
[----:B------:R-:W-:Y:S01]  /*73d0*/  @!P0 LOP3.LUT R30, R41, 0xffff0000, RZ, 0xc0, !PT ;  /* 0xffff0000291e8812 */ /* 0x000fe200078ec0ff */
[----:B------:R-:W-:Y:S01]  /*73e0*/  @!P0 FFMA.FTZ R44, R28, R8, -R44 ;  /* 0x000000081c2c8223 */ /* 0x000fe2000001082c */
[----:B------:R-:W-:Y:S01]  /*73f0*/  @!P0 LOP3.LUT R34, R42, 0xffff0000, RZ, 0xc0, !PT ;  /* 0xffff00002a228812 */ /* 0x000fe200078ec0ff */
[----:B------:R-:W-:Y:S01]  /*7400*/  @!P0 FMUL.FTZ R45, R2, R19 ;  /* 0x00000013022d8220 */ /* 0x000fe20000410000 */
[----:B------:R-:W-:Y:S01]  /*7410*/  @!P0 LOP3.LUT R38, R43, 0xffff0000, RZ, 0xc0, !PT ;  /* 0xffff00002b268812 */ /* 0x000fe200078ec0ff */
[----:B------:R-:W-:Y:S01]  /*7420*/  @!P0 FMUL.FTZ R46, R14, R25 ;  /* 0x000000190e2e8220 */ /* 0x000fe20000410000 */
[C---:B------:R-:W-:Y:S01]  /*7430*/  @!P0 LOP3.LUT R8, R3.reuse, 0xffff0000, RZ, 0xc0, !PT ;  /* 0xffff000003088812 */ /* 0x040fe200078ec0ff */
[----:B------:R-:W-:Y:S01]  /*7440*/  @!P0 IMAD.U32 R32, R42, 0x10000, RZ ;  /* 0x000100002a208824 */ /* 0x000fe200078e00ff */
[----:B------:R-:W-:Y:S01]  /*7450*/  @!P0 SHF.L.U32 R9, R3, 0x10, RZ ;  /* 0x0000001003098819 */ /* 0x000fe200000006ff */
[----:B------:R-:W-:Y:S01]  /*7460*/  @!P0 FMUL.FTZ R51, R18, R29 ;  /* 0x0000001d12338220 */ /* 0x000fe20000410000 */
[----:B------:R-:W-:Y:S01]  /*7470*/  @!P0 PRMT R7, R15, 0x5432, R7 ;  /* 0x000054320f078816 */ /* 0x000fe20000000007 */
[-C--:B------:R-:W-:Y:S01]  /*7480*/  @!P0 FMUL.FTZ R3, R14, R8.reuse ;  /* 0x000000080e038220 */ /* 0x080fe20000410000 */
[C---:B------:R-:W-:Y:S01]  /*7490*/  @!P0 SHF.L.U32 R15, R23.reuse, 0x10, RZ ;  /* 0x00000010170f8819 */ /* 0x040fe200000006ff */
[-C--:B------:R-:W-:Y:S01]  /*74a0*/  @!P0 FMUL.FTZ R2, R2, R9.reuse ;  /* 0x0000000902028220 */ /* 0x080fe20000410000 */
[----:B------:R-:W-:Y:S01]  /*74b0*/  @!P0 LOP3.LUT R14, R23, 0xffff0000, RZ, 0xc0, !PT ;  /* 0xffff0000170e8812 */ /* 0x000fe200078ec0ff */
[----:B------:R-:W-:Y:S01]  /*74c0*/  @!P0 FFMA.FTZ R45, R24, R9, -R45 ;  /* 0x00000009182d8223 */ /* 0x000fe2000001082d */
[----:B------:R-:W-:Y:S01]  /*74d0*/  @!P0 LOP3.LUT R9, R6, 0xffff0000, RZ, 0xc0, !PT ;  /* 0xffff000006098812 */ /* 0x000fe200078ec0ff */
[----:B------:R-:W-:Y:S01]  /*74e0*/  @!P0 FFMA.FTZ R46, R26, R8, -R46 ;  /* 0x000000081a2e8223 */ /* 0x000fe2000001082e */
[----:B------:R-:W-:Y:S01]  /*74f0*/  @!P0 PRMT R33, R54, 0x5432, R16 ;  /* 0x0000543236218816 */ /* 0x000fe20000000010 */
[----:B------:R-:W-:Y:S01]  /*7500*/  @!P0 IMAD.U32 R8, R6, 0x10000, RZ ;  /* 0x0001000006088824 */ /* 0x000fe200078e00ff */
[----:B------:R-:W-:Y:S01]  /*7510*/  @!P0 LOP3.LUT R16, R22, 0xffff0000, RZ, 0xc0, !PT ;  /* 0xffff000016108812 */ /* 0x000fe200078ec0ff */
[----:B------:R-:W-:Y:S01]  /*7520*/  @!P0 IMAD.U32 R6, R7, 0x10000, RZ ;  /* 0x0001000007068824 */ /* 0x000fe200078e00ff */
[----:B------:R-:W-:Y:S01]  /*7530*/  @!P0 F2FP.BF16.PACK_AB R45, R46, R45 ;  /* 0x0000002d2e2d823e */ /* 0x000fe200000010ff */
[----:B------:R-:W-:Y:S01]  /*7540*/  @!P0 IMAD.U32 R36, R43, 0x10000, RZ ;  /* 0x000100002b248824 */ /* 0x000fe200078e00ff */
[----:B------:R-:W-:Y:S01]  /*7550*/  @!P0 LOP3.LUT R7, R7, 0xffff0000, RZ, 0xc0, !PT ;  /* 0xffff000007078812 */ /* 0x000fe200078ec0ff */
[----:B------:R-:W-:Y:S01]  /*7560*/  @!P0 FMUL.FTZ R48, R15, R35 ;  /* 0x000000230f308220 */ /* 0x000fe20000410000 */
[----:B------:R-:W-:Y:S01]  /*7570*/  @!P0 MOV R40, R45 ;  /* 0x0000002d00288202 */ /* 0x000fe20000000f00 */
[----:B------:R-:W-:Y:S01]  /*7580*/  @!P0 FMUL.FTZ R47, R14, R37 ;  /* 0x000000250e2f8220 */ /* 0x000fe20000410000 */
[C---:B------:R-:W-:Y:S01]  /*7590*/  @!P0 SHF.L.U32 R31, R33.reuse, 0x10, RZ ;  /* 0x00000010211f8819 */ /* 0x040fe200000006ff */
[----:B------:R-:W-:Y:S01]  /*75a0*/  @!P0 FFMA.FTZ R51, R30, R5, -R51 ;  /* 0x000000051e338223 */ /* 0x000fe20000010833 */
[----:B------:R-:W-:Y:S01]  /*75b0*/  @!P0 LOP3.LUT R33, R33, 0xffff0000, RZ, 0xc0, !PT ;  /* 0xffff000021218812 */ /* 0x000fe200078ec0ff */
[----:B------:R-:W-:Y:S01]  /*75c0*/  @!P0 FFMA.FTZ R48, R36, R8, -R48 ;  /* 0x0000000824308223 */ /* 0x000fe20000010830 */
[----:B------:R-:W-:Y:S01]  /*75d0*/  ISETP.GE.AND P1, PT, R150, c[0x0][0x1d4], PT ;  /* 0x0000750096007a0c */ /* 0x000fe20003f26270 */
[----:B------:R-:W-:Y:S01]  /*75e0*/  @!P0 FMUL.FTZ R50, R17, R31 ;  /* 0x0000001f11328220 */ /* 0x000fe20000410000 */
[----:B------:R-:W-:Y:S01]  /*75f0*/  @!P0 F2FP.BF16.PACK_AB R44, R51, R44 ;  /* 0x0000002c332c823e */ /* 0x000fe200000010ff */
[----:B------:R-:W-:Y:S02]  /*7600*/  @!P0 FMUL.FTZ R49, R16, R33 ;  /* 0x0000002110318220 */ /* 0x000fe40000410000 */
[----:B------:R-:W-:Y:S02]  /*7610*/  @!P0 FFMA.FTZ R50, R32, R6, -R50 ;  /* 0x0000000620328223 */ /* 0x000fe40000010832 */
[----:B------:R-:W-:Y:S02]  /*7620*/  @!P0 FFMA.FTZ R49, R34, R7, -R49 ;  /* 0x0000000722318223 */ /* 0x000fe40000010831 */
[----:B------:R-:W-:Y:S02]  /*7630*/  @!P0 FFMA.FTZ R47, R38, R9, -R47 ;  /* 0x00000009262f8223 */ /* 0x000fe4000001082f */
[----:B------:R-:W-:Y:S01]  /*7640*/  @!P0 IMAD.MOV.U32 R41, RZ, RZ, R44 ;  /* 0x000000ffff298224 */ /* 0x000fe200078e002c */
[----:B------:R-:W-:Y:S01]  /*7650*/  @!P0 F2FP.BF16.PACK_AB R49, R49, R50 ;  /* 0x000000323131823e */ /* 0x000fe200000010ff */
[----:B------:R-:W-:Y:S01]  /*7660*/  @!P0 FFMA.FTZ R2, R19, R24, R2 ;  /* 0x0000001813028223 */ /* 0x000fe20000010002 */
[----:B------:R-:W-:Y:S01]  /*7670*/  @!P0 F2FP.BF16.PACK_AB R47, R47, R48 ;  /* 0x000000302f2f823e */ /* 0x000fe200000010ff */
[----:B------:R-:W-:Y:S02]  /*7680*/  @!P0 FMUL.FTZ R5, R18, R5 ;  /* 0x0000000512058220 */ /* 0x000fe40000410000 */
[----:B------:R-:W-:Y:S01]  /*7690*/  @!P0 IMAD.MOV.U32 R42, RZ, RZ, R49 ;  /* 0x000000ffff2a8224 */ /* 0x000fe200078e0031 */
[----:B------:R-:W-:Y:S01]  /*76a0*/  @!P0 MOV R43, R47 ;  /* 0x0000002f002b8202 */ /* 0x000fe20000000f00 */
[----:B------:R-:W-:Y:S02]  /*76b0*/  @!P0 FFMA.FTZ R3, R25, R26, R3 ;  /* 0x0000001a19038223 */ /* 0x000fe40000010003 */
[----:B------:R-:W-:Y:S02]  /*76c0*/  @!P0 FMUL.FTZ R6, R17, R6 ;  /* 0x0000000611068220 */ /* 0x000fe40000410000 */
[----:B------:R-:W-:Y:S01]  /*76d0*/  @!P0 FFMA.FTZ R4, R27, R28, R4 ;  /* 0x0000001c1b048223 */ /* 0x000fe20000010004 */
[----:B------:R1:W-:Y:S01]  /*76e0*/  STG.E.128 [R52.64], R40 ;  /* 0x0000002834007986 */ /* 0x0003e2000c101d0a */
[----:B------:R-:W-:Y:S01]  /*76f0*/  @!P0 FMUL.FTZ R7, R16, R7 ;  /* 0x0000000710078220 */ /* 0x000fe20000410000 */
[----:B------:R-:W-:Y:S01]  /*7700*/  @!P0 F2FP.BF16.PACK_AB R2, R3, R2 ;  /* 0x000000020302823e */ /* 0x000fe200000010ff */
[----:B------:R-:W-:Y:S02]  /*7710*/  @!P0 FFMA.FTZ R5, R29, R30, R5 ;  /* 0x0000001e1d058223 */ /* 0x000fe40000010005 */
[----:B------:R-:W-:Y:S02]  /*7720*/  @!P0 FMUL.FTZ R8, R15, R8 ;  /* 0x000000080f088220 */ /* 0x000fe40000410000 */
[----:B------:R-:W-:Y:S01]  /*7730*/  @!P0 FFMA.FTZ R6, R31, R32, R6 ;  /* 0x000000201f068223 */ /* 0x000fe20000010006 */
[----:B------:R-:W-:Y:S01]  /*7740*/  @!P0 F2FP.BF16.PACK_AB R4, R5, R4 ;  /* 0x000000040504823e */ /* 0x000fe200000010ff */
[----:B------:R-:W-:Y:S02]  /*7750*/  @!P0 FMUL.FTZ R9, R14, R9 ;  /* 0x000000090e098220 */ /* 0x000fe40000410000 */
[----:B------:R-:W-:Y:S02]  /*7760*/  @!P0 FFMA.FTZ R7, R33, R34, R7 ;  /* 0x0000002221078223 */ /* 0x000fe40000010007 */
[----:B------:R-:W-:Y:S02]  /*7770*/  @!P0 FFMA.FTZ R8, R35, R36, R8 ;  /* 0x0000002423088223 */ /* 0x000fe40000010008 */
[----:B------:R-:W-:Y:S01]  /*7780*/  @!P0 FFMA.FTZ R9, R37, R38, R9 ;  /* 0x0000002625098223 */ /* 0x000fe20000010009 */
[----:B------:R-:W-:Y:S01]  /*7790*/  @!P0 F2FP.BF16.PACK_AB R6, R7, R6 ;  /* 0x000000060706823e */ /* 0x000fe200000010ff */
[----:B------:R-:W-:Y:S02]  /*77a0*/  @!P0 IMAD.MOV.U32 R20, RZ, RZ, R2 ;  /* 0x000000ffff148224 */ /* 0x000fe400078e0002 */
[----:B------:R-:W-:Y:S01]  /*77b0*/  @!P0 IMAD.MOV.U32 R21, RZ, RZ, R4 ;  /* 0x000000ffff158224 */ /* 0x000fe200078e0004 */
[----:B------:R-:W-:Y:S02]  /*77c0*/  @!P0 F2FP.BF16.PACK_AB R8, R9, R8 ;  /* 0x000000080908823e */ /* 0x000fe400000010ff */
[----:B------:R-:W-:Y:S03]  /*77d0*/  @!P0 MOV R22, R6 ;  /* 0x0000000600168202 */ /* 0x000fe60000000f00 */
[----:B------:R-:W-:Y:S01]  /*77e0*/  @!P0 IMAD.MOV.U32 R23, RZ, RZ, R8 ;  /* 0x000000ffff178224 */ /* 0x000fe200078e0008 */
[----:B------:R-:W-:-:S05]  /*77f0*/  @P1 BRA `(.L_x_274) ;  /* 0x0000032000001947 */ /* 0x000fca0003800000 */
[----:B------:R-:W-:Y:S04]  /*7800*/  IADD3 R196, P1, P0, R168, R196, R150 ;  /* 0x000000c4a8c47210 */ /* 0x000fe8000783e096 */
[----:B------:R-:W-:Y:S02]  /*7810*/  IADD3.X R153, R107, R153, R140, P1, P0 ;  /* 0x000000996b997210 */ /* 0x000fe40000fe048c */
[C---:B------:R-:W-:Y:S04]  /*7820*/  LEA R2, P0, R196.reuse, c[0x0][0x1c8], 0x1 ;  /* 0x00007200c4027a11 */ /* 0x040fe800078008ff */
[----:B------:R-:W-:Y:S05]  /*7830*/  LEA.HI.X R3, R196, c[0x0][0x1cc], R153, 0x1, P0 ;  /* 0x00007300c4037a11 */ /* 0x000fea00000f0c99 */
[----:B------:R2:W-:Y:S01]  /*7840*/  STG.E.128 [R2.64], R20 ;  /* 0x0000001402007986 */ /* 0x0005e2000c101d0a */
[----:B------:R-:W-:-:S05]  /*7850*/  BRA `(.L_x_274) ;  /* 0x000002c000007947 */ /* 0x000fca0003800000 */
.L_x_252:
[----:B------:R-:W-:Y:S01]  /*7860*/  IMAD R2, R39, -0x70, R0 ;  /* 0xffffff9027027824 */ /* 0x000fe200078e0200 */
[----:B------:R-:W-:Y:S04]  /*7870*/  BSSY B0, `(.L_x_283) ;  /* 0x000000b000007945 */ /* 0x000fe80003800000 */
[----:B------:R-:W-:Y:S04]  /*7880*/  IMNMX R152, R2, 0x70, PT ;  /* 0x0000007002987817 */ /* 0x000fe80003800200 */
[----:B------:R-:W-:Y:S11]  /*7890*/  ISETP.GE.AND P0, PT, R223, R152, PT ;  /* 0x00000098df00720c */ /* 0x000ff60003f06270 */
[----:B------:R-:W-:Y:S02]  /*78a0*/  @!UPT UIADD3 URZ, URZ, URZ, URZ ;  /* 0x0000003f3f3ff290 */ /* 0x000fe4000fffe03f */
[----:B------:R-:W-:-:S05]  /*78b0*/  @P0 BRA `(.L_x_284) ;  /* 0x0000006000000947 */ /* 0x000fca0003800000 */
[----:B------:R-:W1:Y:S01]  /*78c0*/  @!P6 LDS.128 R16, [R236+0x8100] ;  /* 0x00810000ec10e984 */ /* 0x000e620000000c00 */
[----:B------:R-:W-:Y:S11]  /*78d0*/  ISETP.GE.AND P0, PT, R217, c[0x0][0x1d4], PT ;  /* 0x00007500d9007a0c */ /* 0x000ff60003f06270 */
[----:B------:R-:W-:Y:S02]  /*78e0*/  @!UPT UIADD3 URZ, URZ, URZ, URZ ;  /* 0x0000003f3f3ff290 */ /* 0x000fe4000fffe03f */
[----:B------:R-:W2:Y:S04]  /*78f0*/  @!P0 LDS.128 R4, [R236+0xb900] ;  /* 0x00b90000ec048984 */ /* 0x000ea80000000c00 */
[----:B-1----:R1:W-:Y:S04]  /*7900*/  @!P6 STG.E.128 [R72.64], R16 ;  /* 0x000000104800e986 */ /* 0x0023e8000c101d0a */
[----:B--2---:R1:W-:Y:S02]  /*7910*/  @!P0 STG.E.128 [R72.64+0x80], R4 ;  /* 0x0000800448008986 */ /* 0x0043e4000c101d0a */
.L_x_284:
[----:B------:R-:W-:Y:S05]  /*7920*/  BSYNC B0 ;  /* 0x0000000000007941 */ /* 0x000fea0003800000 */
.L_x_283:
[----:B------:R-:W-:Y:S01]  /*7930*/  ISETP.GE.AND P0, PT, R220, R152, PT ;  /* 0x00000098dc00720c */ /* 0x000fe20003f06270 */
[----:B------:R-:W-:Y:S01]  /*7940*/  @!UPT UIADD3 URZ, URZ, URZ, URZ ;  /* 0x0000003f3f3ff290 */ /* 0x000fe2000fffe03f */
[----:B------:R-:W-:Y:S11]  /*7950*/  BSSY B0, `(.L_x_285) ;  /* 0x0000008000007945 */ /* 0x000ff60003800000 */
[----:B------:R-:W-:-:S05]  /*7960*/  @P0 BRA `(.L_x_286) ;  /* 0x0000006000000947 */ /* 0x000fca0003800000 */
[----:B-1----:R-:W1:Y:S01]  /*7970*/  @!P6 LDS.128 R16, [R236+0x9100] ;  /* 0x00910000ec10e984 */ /* 0x002e620000000c00 */
[----:B------:R-:W-:Y:S11]  /*7980*/  ISETP.GE.AND P0, PT, R217, c[0x0][0x1d4], PT ;  /* 0x00007500d9007a0c */ /* 0x000ff60003f06270 */
[----:B------:R-:W-:Y:S02]  /*7990*/  @!UPT UIADD3 URZ, URZ, URZ, URZ ;  /* 0x0000003f3f3ff290 */ /* 0x000fe4000fffe03f */
[----:B------:R-:W2:Y:S04]  /*79a0*/  @!P0 LDS.128 R4, [R236+0xc900] ;  /* 0x00c90000ec048984 */ /* 0x000ea80000000c00 */
[----:B-1----:R1:W-:Y:S04]  /*79b0*/  @!P6 STG.E.128 [R70.64], R16 ;  /* 0x000000104600e986 */ /* 0x0023e8000c101d0a */
[----:B--2---:R1:W-:Y:S02]  /*79c0*/  @!P0 STG.E.128 [R70.64+0x80], R4 ;  /* 0x0000800446008986 */ /* 0x0043e4000c101d0a */
.L_x_286:
[----:B------:R-:W-:Y:S05]  /*79d0*/  BSYNC B0 ;  /* 0x0000000000007941 */ /* 0x000fea0003800000 */
.L_x_285:
        /* <DEDUP_REMOVED lines=10> */
.L_x_288:
[----:B------:R-:W-:Y:S05]  /*7a80*/  BSYNC B0 ;  /* 0x0000000000007941 */ /* 0x000fea0003800000 */
.L_x_287:
[----:B------:R-:W-:Y:S11]  /*7a90*/  ISETP.GE.AND P0, PT, R218, R152, PT ;  /* 0x00000098da00720c */ /* 0x000ff60003f06270 */
[----:B------:R-:W-:Y:S02]  /*7aa0*/  @!UPT UIADD3 URZ, URZ, URZ, URZ ;  /* 0x0000003f3f3ff290 */ /* 0x000fe4000fffe03f */
[----:B------:R-:W-:-:S05]  /*7ab0*/  @P0 BRA `(.L_x_274) ;  /* 0x0000006000000947 */ /* 0x000fca0003800000 */
[----:B-1----:R-:W1:Y:S01]  /*7ac0*/  @!P6 LDS.128 R16, [R236+0xb100] ;  /* 0x00b10000ec10e984 */ /* 0x002e620000000c00 */
[----:B------:R-:W-:Y:S11]  /*7ad0*/  ISETP.GE.AND P0, PT, R217, c[0x0][0x1d4], PT ;  /* 0x00007500d9007a0c */ /* 0x000ff60003f06270 */
[----:B------:R-:W-:Y:S02]  /*7ae0*/  @!UPT UIADD3 URZ, URZ, URZ, URZ ;  /* 0x0000003f3f3ff290 */ /* 0x000fe4000fffe03f */
[----:B------:R-:W2:Y:S04]  /*7af0*/  @!P0 LDS.128 R4, [R236+0xe900] ;  /* 0x00e90000ec048984 */ /* 0x000ea80000000c00 */
[----:B-1----:R1:W-:Y:S04]  /*7b00*/  @!P6 STG.E.128 [R66.64], R16 ;  /* 0x000000104200e986 */ /* 0x0023e8000c101d0a */
[----:B--2---:R1:W-:Y:S02]  /*7b10*/  @!P0 STG.E.128 [R66.64+0x80], R4 ;  /* 0x0000800442008986 */ /* 0x0043e4000c101d0a */
.L_x_274:
[----:B------:R-:W-:Y:S05]  /*7b20*/  BSYNC B2 ;  /* 0x0000000000027941 */ /* 0x000fea0003800000 */
.L_x_251:
[----:B--2---:R-:W-:Y:S01]  /*7b30*/  IMAD.IADD R3, R152, 0x1, -R223 ;  /* 0x0000000198037824 */ /* 0x004fe200078e0adf */
[----:B------:R-:W-:Y:S01]  /*7b40*/  ISETP.GE.AND P5, PT, R217, c[0x0][0x1d4], PT ;  /* 0x00007500d9007a0c */ /* 0x000fe20003fa6270 */
[----:B------:R-:W-:Y:S01]  /*7b50*/  IMAD R2, R94, 0x70, RZ ;  /* 0x000000705e027824 */ /* 0x000fe200078e02ff */
[----:B------:R-:W-:Y:S01]  /*7b60*/  BSSY B0, `(.L_x_289) ;  /* 0x000004f000007945 */ /* 0x000fe20003800000 */
[----:B-1----:R-:W-:Y:S01]  /*7b70*/  IMAD.WIDE.U32 R16, R39, 0x70, RZ ;  /* 0x0000007027107825 */ /* 0x002fe200078e00ff */
[C---:B------:R-:W-:Y:S02]  /*7b80*/  ISETP.GE.AND P2, PT, R3.reuse, 0x21, PT ;  /* 0x000000210300780c */ /* 0x040fe40003f46270 */
[----:B------:R-:W-:Y:S01]  /*7b90*/  ISETP.GE.AND P3, PT, R3, 0x1, PT ;  /* 0x000000010300780c */ /* 0x000fe20003f66270 */
[----:B------:R-:W-:Y:S01]  /*7ba0*/  IMAD.IADD R2, R17, 0x1, R2 ;  /* 0x0000000111027824 */ /* 0x000fe200078e0202 */
[----:B------:R-:W-:Y:S02]  /*7bb0*/  ISETP.GE.AND P1, PT, R3, 0x41, PT ;  /* 0x000000410300780c */ /* 0x000fe40003f26270 */
[----:B-----5:R-:W-:Y:S04]  /*7bc0*/  IADD3 R5, P0, R102, R16, RZ ;  /* 0x0000001066057210 */ /* 0x020fe80007f1e0ff */
[----:B------:R-:W-:Y:S03]  /*7bd0*/  IADD3.X R4, R2, R101, RZ, P0, !PT ;  /* 0x0000006502047210 */ /* 0x000fe600007fe4ff */
[C---:B------:R-:W-:Y:S02]  /*7be0*/  @P2 IADD3 R8, P0, R5.reuse, 0x20, RZ ;  /* 0x0000002005082810 */ /* 0x040fe40007f1e0ff */
[-C--:B------:R-:W-:Y:S01]  /*7bf0*/  @P3 MOV R20, R156.reuse ;  /* 0x0000009c00143202 */ /* 0x080fe20000000f00 */
[----:B------:R-:W-:Y:S02]  /*7c00*/  @P3 IMAD R6, R4, c[0x0][0x258], RZ ;  /* 0x0000960004063a24 */ /* 0x000fe400078e02ff */
[----:B------:R-:W-:Y:S02]  /*7c10*/  @P3 IMAD.MOV.U32 R21, RZ, RZ, R98 ;  /* 0x000000ffff153224 */ /* 0x000fe400078e0062 */
[----:B------:R-:W-:Y:S01]  /*7c20*/  @P2 IMAD.X R7, RZ, RZ, R4, P0 ;  /* 0x000000ffff072224 */ /* 0x000fe200000e0604 */
[C---:B------:R-:W-:Y:S01]  /*7c30*/  @P1 IADD3 R14, P0, R5.reuse, 0x40, RZ ;  /* 0x00000040050e1810 */ /* 0x040fe20007f1e0ff */
[C---:B------:R-:W-:Y:S04]  /*7c40*/  @P3 IMAD.WIDE.U32 R20, R5.reuse, c[0x0][0x258], R20 ;  /* 0x0000960005143a25 */ /* 0x040fe800078e0014 */
[----:B------:R-:W-:Y:S02]  /*7c50*/  @P3 IMAD R6, R5, c[0x0][0x25c], R6 ;  /* 0x0000970005063a24 */ /* 0x000fe400078e0206 */
[----:B------:R-:W-:Y:S01]  /*7c60*/  @P1 IMAD.X R9, RZ, RZ, R4, P0 ;  /* 0x000000ffff091224 */ /* 0x000fe200000e0604 */
[C---:B------:R-:W-:Y:S01]  /*7c70*/  @P3 LEA R18, P0, R20.reuse, c[0x0][0x250], 0x1 ;  /* 0x0000940014123a11 */ /* 0x040fe200078008ff */
[----:B------:R-:W-:Y:S02]  /*7c80*/  @P3 IMAD.IADD R6, R21, 0x1, R6 ;  /* 0x0000000115063824 */ /* 0x000fe400078e0206 */
[----:B------:R-:W-:Y:S02]  /*7c90*/  @P2 IMAD R7, R7, c[0x0][0x258], RZ ;  /* 0x0000960007072a24 */ /* 0x000fe400078e02ff */
[----:B------:R-:W-:Y:S01]  /*7ca0*/  @P2 IMAD.MOV.U32 R21, RZ, RZ, R98 ;  /* 0x000000ffff152224 */ /* 0x000fe200078e0062 */
[----:B------:R-:W-:Y:S01]  /*7cb0*/  @P3 LEA.HI.X R19, R20, c[0x0][0x254], R6, 0x1, P0 ;  /* 0x0000950014133a11 */ /* 0x000fe200000f0c06 */
[C---:B------:R-:W-:Y:S01]  /*7cc0*/  @P2 IMAD R7, R8.reuse, c[0x0][0x25c], R7 ;  /* 0x0000970008072a24 */ /* 0x040fe200078e0207 */
[-C--:B------:R-:W-:Y:S01]  /*7cd0*/  @P2 MOV R20, R156.reuse ;  /* 0x0000009c00142202 */ /* 0x080fe20000000f00 */
[----:B------:R-:W-:Y:S04]  /*7ce0*/  @P1 IMAD R9, R9, c[0x0][0x258], RZ ;  /* 0x0000960009091a24 */ /* 0x000fe800078e02ff */
[----:B------:R-:W-:Y:S04]  /*7cf0*/  @P2 IMAD.WIDE.U32 R20, R8, c[0x0][0x258], R20 ;  /* 0x0000960008142a25 */ /* 0x000fe800078e0014 */
[----:B------:R-:W-:Y:S01]  /*7d00*/  @P1 IMAD R9, R14, c[0x0][0x25c], R9 ;  /* 0x000097000e091a24 */ /* 0x000fe200078e0209 */
[C---:B------:R-:W-:Y:S02]  /*7d10*/  @P2 LEA R6, P0, R20.reuse, c[0x0][0x250], 0x1 ;  /* 0x0000940014062a11 */ /* 0x040fe400078008ff */
[----:B------:R-:W-:Y:S01]  /*7d20*/  @P2 IADD3 R7, R21, R7, RZ ;  /* 0x0000000715072210 */ /* 0x000fe20007ffe0ff */
[----:B------:R-:W-:Y:S03]  /*7d30*/  @P1 IMAD.MOV.U32 R21, RZ, RZ, R98 ;  /* 0x000000ffff151224 */ /* 0x000fe600078e0062 */
[----:B------:R-:W-:Y:S02]  /*7d40*/  @P2 LEA.HI.X R7, R20, c[0x0][0x254], R7, 0x1, P0 ;  /* 0x0000950014072a11 */ /* 0x000fe400000f0c07 */
[----:B------:R-:W-:Y:S02]  /*7d50*/  ISETP.GE.AND P0, PT, R3, 0x61, PT ;  /* 0x000000610300780c */ /* 0x000fe40003f06270 */
[----:B------:R-:W-:Y:S05]  /*7d60*/  @P1 MOV R20, R156 ;  /* 0x0000009c00141202 */ /* 0x000fea0000000f00 */
[----:B------:R-:W-:Y:S05]  /*7d70*/  @P1 IMAD.WIDE.U32 R20, R14, c[0x0][0x258], R20 ;  /* 0x000096000e141a25 */ /* 0x000fea00078e0014 */
[----:B------:R-:W-:Y:S01]  /*7d80*/  @P1 IADD3 R9, R21, R9, RZ ;  /* 0x0000000915091210 */ /* 0x000fe20007ffe0ff */
[----:B------:R-:W-:Y:S01]  /*7d90*/  @P0 IMAD.MOV.U32 R14, RZ, RZ, R156 ;  /* 0x000000ffff0e0224 */ /* 0x000fe200078e009c */
[----:B------:R-:W-:Y:S02]  /*7da0*/  @P0 IADD3 R5, P4, R5, 0x60, RZ ;  /* 0x0000006005050810 */ /* 0x000fe40007f9e0ff */
[----:B------:R-:W-:Y:S03]  /*7db0*/  @P0 MOV R15, R98 ;  /* 0x00000062000f0202 */ /* 0x000fe60000000f00 */
[----:B------:R-:W-:Y:S01]  /*7dc0*/  @P0 IMAD.X R4, RZ, RZ, R4, P4 ;  /* 0x000000ffff040224 */ /* 0x000fe200020e0604 */
[C---:B------:R-:W-:Y:S01]  /*7dd0*/  @P1 LEA R8, P4, R20.reuse, c[0x0][0x250], 0x1 ;  /* 0x0000940014081a11 */ /* 0x040fe200078808ff */
[C---:B------:R-:W-:Y:S03]  /*7de0*/  @P0 IMAD.WIDE.U32 R14, R5.reuse, c[0x0][0x258], R14 ;  /* 0x00009600050e0a25 */ /* 0x040fe600078e000e */
[----:B------:R-:W-:Y:S01]  /*7df0*/  @P1 LEA.HI.X R9, R20, c[0x0][0x254], R9, 0x1, P4 ;  /* 0x0000950014091a11 */ /* 0x000fe200020f0c09 */
[----:B------:R-:W-:Y:S01]  /*7e00*/  @P0 IMAD R4, R4, c[0x0][0x258], RZ ;  /* 0x0000960004040a24 */ /* 0x000fe200078e02ff */
[C---:B------:R-:W-:Y:S03]  /*7e10*/  @P0 LEA R20, P4, R14.reuse, c[0x0][0x250], 0x1 ;  /* 0x000094000e140a11 */ /* 0x040fe600078808ff */
[----:B------:R-:W-:Y:S04]  /*7e20*/  @P0 IMAD R4, R5, c[0x0][0x25c], R4 ;  /* 0x0000970005040a24 */ /* 0x000fe800078e0204 */
[----:B------:R-:W-:Y:S05]  /*7e30*/  @P0 IMAD.IADD R4, R15, 0x1, R4 ;  /* 0x000000010f040824 */ /* 0x000fea00078e0204 */
[----:B------:R-:W-:Y:S02]  /*7e40*/  @P0 LEA.HI.X R21, R14, c[0x0][0x254], R4, 0x1, P4 ;  /* 0x000095000e150a11 */ /* 0x000fe400020f0c04 */
[----:B------:R-:W-:Y:S11]  /*7e50*/  LOP3.LUT P4, RZ, R234, 0x2, RZ, 0xc0, !PT ;  /* 0x00000002eaff7812 */ /* 0x000ff6000788c0ff */
[----:B------:R-:W-:Y:S02]  /*7e60*/  @!UPT UIADD3 URZ, URZ, URZ, URZ ;  /* 0x0000003f3f3ff290 */ /* 0x000fe4000fffe03f */
[----:B------:R-:W-:Y:S01]  /*7e70*/  @!PT LDS RZ, [RZ] ;  /* 0x00000000fffff984 */ /* 0x000fe20000000800 */
[----:B------:R-:W-:Y:S01]  /*7e80*/  @!PT LDS RZ, [RZ] ;  /* 0x00000000fffff984 */ /* 0x000fe20000000800 */
[----:B------:R-:W-:Y:S01]  /*7e90*/  @!PT LDS RZ, [RZ] ;  /* 0x00000000fffff984 */ /* 0x000fe20000000800 */
[----:B------:R1:W-:Y:S05]  /*7ea0*/  @P3 LDGSTS.E.BYPASS.LTC128B.128 [R236+0x100], [R18.64], !P4 ;  /* 0x0010000012ec3fae */ /* 0x0003ea000e101d4a */
[----:B------:R1:W-:Y:S05]  /*7eb0*/  @P3 LDGSTS.E.BYPASS.LTC128B.128 [R236+0x3900], [R18.64+0x80], !P5 ;  /* 0x0390008012ec3fae */ /* 0x0003ea000e901d4a */
[----:B------:R1:W-:Y:S05]  /*7ec0*/  @P2 LDGSTS.E.BYPASS.LTC128B.128 [R225+0x1100], [R6.64], !P4 ;  /* 0x0110000006e12fae */ /* 0x0003ea000e101d4a */
[----:B------:R1:W-:Y:S05]  /*7ed0*/  @P2 LDGSTS.E.BYPASS.LTC128B.128 [R225+0x4900], [R6.64+0x80], !P5 ;  /* 0x0490008006e12fae */ /* 0x0003ea000e901d4a */
[----:B------:R1:W-:Y:S05]  /*7ee0*/  @P1 LDGSTS.E.BYPASS.LTC128B.128 [R225+0x2100], [R8.64], !P4 ;  /* 0x0210000008e11fae */ /* 0x0003ea000e101d4a */
[----:B------:R1:W-:Y:S01]  /*7ef0*/  @P1 LDGSTS.E.BYPASS.LTC128B.128 [R225+0x5900], [R8.64+0x80], !P5 ;  /* 0x0590008008e11fae */ /* 0x0003e2000e901d4a */
[----:B------:R-:W-:Y:S04]  /*7f00*/  ISETP.GT.AND P1, PT, R152, R223, PT ;  /* 0x000000df9800720c */ /* 0x000fe80003f24270 */
[----:B------:R1:W-:Y:S05]  /*7f10*/  @P0 LDGSTS.E.BYPASS.LTC128B.128 [R225+0x3100], [R20.64], !P4 ;  /* 0x0310000014e10fae */ /* 0x0003ea000e101d4a */
[----:B------:R1:W-:Y:S01]  /*7f20*/  @P0 LDGSTS.E.BYPASS.LTC128B.128 [R225+0x6900], [R20.64+0x80], !P5 ;  /* 0x0690008014e10fae */ /* 0x0003e2000e901d4a */
[----:B------:R-:W-:Y:S04]  /*7f30*/  IADD3 R3, P0, R97, R16, RZ ;  /* 0x0000001061037210 */ /* 0x000fe80007f1e0ff */
[----:B------:R-:W0:Y:S01]  /*7f40*/  LDGDEPBAR ;  /* 0x00000000000079af */ /* 0x000e220000000000 */
[----:B------:R-:W-:Y:S01]  /*7f50*/  IADD3.X R2, R2, R96, RZ, P0, !PT ;  /* 0x0000006002027210 */ /* 0x000fe200007fe4ff */
[----:B------:R-:W-:Y:S04]  /*7f60*/  DEPBAR.LE SB0, 0x0 ;  /* 0x000080000000791a */ /* 0x000fe80000000000 */
[----:B------:R-:W-:Y:S06]  /*7f70*/  BAR.SYNC.DEFER_BLOCKING 0x0 ;  /* 0x0000000000007b1d */ /* 0x000fec0000010000 */
[----:B------:R-:W-:-:S05]  /*7f80*/  @!P1 BRA `(.L_x_290) ;  /* 0x000000c000009947 */ /* 0x000fca0003800000 */
[----:B-1----:R-:W1:Y:S01]  /*7f90*/  @!P6 LDS.128 R16, [R236+0x100] ;  /* 0x00010000ec10e984 */ /* 0x002e620000000c00 */
[----:B------:R-:W-:Y:S01]  /*7fa0*/  ISETP.GE.AND P0, PT, R217, c[0x0][0x1d4], PT ;  /* 0x00007500d9007a0c */ /* 0x000fe20003f06270 */
[----:B------:R-:W-:Y:S01]  /*7fb0*/  IMAD R8, R2, c[0x0][0x208], RZ ;  /* 0x0000820002087a24 */ /* 0x000fe200078e02ff */
[----:B------:R-:W-:Y:S03]  /*7fc0*/  MOV R94, R154 ;  /* 0x0000009a005e7202 */ /* 0x000fe60000000f00 */
[C---:B------:R-:W-:Y:S02]  /*7fd0*/  IMAD R8, R3.reuse, c[0x0][0x20c], R8 ;  /* 0x0000830003087a24 */ /* 0x040fe400078e0208 */
[----:B------:R-:W-:Y:S05]  /*7fe0*/  IMAD.WIDE.U32 R14, R3, c[0x0][0x208], R94 ;  /* 0x00008200030e7a25 */ /* 0x000fea00078e005e */
[C---:B------:R-:W-:Y:S01]  /*7ff0*/  LEA R20, P1, R14.reuse, c[0x0][0x1f8], 0x1 ;  /* 0x00007e000e147a11 */ /* 0x040fe200078208ff */
[----:B------:R-:W2:Y:S01]  /*8000*/  @!P0 LDS.128 R4, [R236+0x3900] ;  /* 0x00390000ec048984 */ /* 0x000ea20000000c00 */
[----:B------:R-:W-:Y:S04]  /*8010*/  IADD3 R8, R15, R8, RZ ;  /* 0x000000080f087210 */ /* 0x000fe80007ffe0ff */
[----:B------:R-:W-:Y:S05]  /*8020*/  LEA.HI.X R21, R14, c[0x0][0x1fc], R8, 0x1, P1 ;  /* 0x00007f000e157a11 */ /* 0x000fea00008f0c08 */
[----:B-1----:R1:W-:Y:S04]  /*8030*/  @!P6 STG.E.128 [R20.64], R16 ;  /* 0x000000101400e986 */ /* 0x0023e8000c101d0a */
[----:B--2---:R1:W-:Y:S02]  /*8040*/  @!P0 STG.E.128 [R20.64+0x80], R4 ;  /* 0x0000800414008986 */ /* 0x0043e4000c101d0a */
.L_x_290:
[----:B-1----:R-:W-:Y:S05]  /*8050*/  BSYNC B0 ;  /* 0x0000000000007941 */ /* 0x002fea0003800000 */
.L_x_289:
[----:B------:R-:W-:Y:S01]  /*8060*/  ISETP.GE.AND P0, PT, R220, R152, PT ;  /* 0x00000098dc00720c */ /* 0x000fe20003f06270 */
[----:B------:R-:W-:Y:S01]  /*8070*/  @!UPT UIADD3 URZ, URZ, URZ, URZ ;  /* 0x0000003f3f3ff290 */ /* 0x000fe2000fffe03f */
[----:B------:R-:W-:Y:S11]  /*8080*/  BSSY B0, `(.L_x_291) ;  /* 0x0000010000007945 */ /* 0x000ff60003800000 */
[----:B------:R-:W-:-:S05]  /*8090*/  @P0 BRA `(.L_x_292) ;  /* 0x000000e000000947 */ /* 0x000fca0003800000 */
[----:B------:R-:W1:Y:S01]  /*80a0*/  @!P6 LDS.128 R16, [R236+0x1100] ;  /* 0x00110000ec10e984 */ /* 0x000e620000000c00 */
[----:B------:R-:W-:Y:S02]  /*80b0*/  ISETP.GE.AND P1, PT, R217, c[0x0][0x1d4], PT ;  /* 0x00007500d9007a0c */ /* 0x000fe40003f26270 */
[----:B------:R-:W-:Y:S02]  /*80c0*/  IADD3 R9, P0, R3, 0x20, RZ ;  /* 0x0000002003097810 */ /* 0x000fe40007f1e0ff */
[----:B------:R-:W-:Y:S03]  /*80d0*/  MOV R94, R154 ;  /* 0x0000009a005e7202 */ /* 0x000fe60000000f00 */
[----:B------:R-:W-:Y:S02]  /*80e0*/  IMAD.X R8, RZ, RZ, R2, P0 ;  /* 0x000000ffff087224 */ /* 0x000fe400000e0602 */
[C---:B------:R-:W-:Y:S04]  /*80f0*/  IMAD.WIDE.U32 R14, R9.reuse, c[0x0][0x208], R94 ;  /* 0x00008200090e7a25 */ /* 0x040fe800078e005e */
[----:B------:R-:W2:Y:S01]  /*8100*/  @!P1 LDS.128 R4, [R236+0x4900] ;  /* 0x00490000ec049984 */ /* 0x000ea20000000c00 */
[----:B------:R-:W-:Y:S01]  /*8110*/  IMAD R8, R8, c[0x0][0x208], RZ ;  /* 0x0000820008087a24 */ /* 0x000fe200078e02ff */
[C---:B------:R-:W-:Y:S03]  /*8120*/  LEA R20, P0, R14.reuse, c[0x0][0x1f8], 0x1 ;  /* 0x00007e000e147a11 */ /* 0x040fe600078008ff */
[----:B------:R-:W-:Y:S04]  /*8130*/  IMAD R8, R9, c[0x0][0x20c], R8 ;  /* 0x0000830009087a24 */ /* 0x000fe800078e0208 */
[----:B------:R-:W-:Y:S05]  /*8140*/  IMAD.IADD R8, R15, 0x1, R8 ;  /* 0x000000010f087824 */ /* 0x000fea00078e0208 */
[----:B------:R-:W-:Y:S05]  /*8150*/  LEA.HI.X R21, R14, c[0x0][0x1fc], R8, 0x1, P0 ;  /* 0x00007f000e157a11 */ /* 0x000fea00000f0c08 */
[----:B-1----:R1:W-:Y:S04]  /*8160*/  @!P6 STG.E.128 [R20.64], R16 ;  /* 0x000000101400e986 */ /* 0x0023e8000c101d0a */
[----:B--2---:R1:W-:Y:S02]  /*8170*/  @!P1 STG.E.128 [R20.64+0x80], R4 ;  /* 0x0000800414009986 */ /* 0x0043e4000c101d0a */
.L_x_292:
[----:B------:R-:W-:Y:S05]  /*8180*/  BSYNC B0 ;  /* 0x0000000000007941 */ /* 0x000fea0003800000 */
.L_x_291:
[----:B------:R-:W-:Y:S01]  /*8190*/  ISETP.GE.AND P0, PT, R219, R152, PT ;  /* 0x00000098db00720c */ /* 0x000fe20003f06270 */
[----:B------:R-:W-:Y:S01]  /*81a0*/  @!UPT UIADD3 URZ, URZ, URZ, URZ ;  /* 0x0000003f3f3ff290 */ /* 0x000fe2000fffe03f */
[----:B------:R-:W-:Y:S11]  /*81b0*/  BSSY B0, `(.L_x_293) ;  /* 0x0000010000007945 */ /* 0x000ff60003800000 */
[----:B------:R-:W-:-:S05]  /*81c0*/  @P0 BRA `(.L_x_294) ;  /* 0x000000e000000947 */ /* 0x000fca0003800000 */
[----:B-1----:R-:W1:Y:S01]  /*81d0*/  @!P6 LDS.128 R16, [R236+0x2100] ;  /* 0x00210000ec10e984 */ /* 0x002e620000000c00 */
        /* <DEDUP_REMOVED lines=13> */
.L_x_294:
[----:B------:R-:W-:Y:S05]  /*82b0*/  BSYNC B0 ;  /* 0x0000000000007941 */ /* 0x000fea0003800000 */
.L_x_293:
        /* <DEDUP_REMOVED lines=18> */
.L_x_296:
[----:B------:R-:W-:Y:S05]  /*83e0*/  BSYNC B0 ;  /* 0x0000000000007941 */ /* 0x000fea0003800000 */
.L_x_295:
[----:B------:R-:W-:Y:S01]  /*83f0*/  ISETP.GT.AND P5, PT, R39, R93, PT ;  /* 0x0000005d2700720c */ /* 0x000fe20003fa4270 */
[----:B------:R-:W-:Y:S01]  /*8400*/  @!UPT UIADD3 URZ, URZ, URZ, URZ ;  /* 0x0000003f3f3ff290 */ /* 0x000fe2000fffe03f */
[----:B------:R-:W-:Y:S11]  /*8410*/  BSSY B0, `(.L_x_297) ;  /* 0x000002f000007945 */ /* 0x000ff60003800000 */
[----:B------:R-:W-:-:S05]  /*8420*/  @!P5 BRA `(.L_x_298) ;  /* 0x000002d00000d947 */ /* 0x000fca0003800000 */
[----:B------:R-:W-:Y:S01]  /*8430*/  ISETP.GE.AND P2, PT, R221, 0x21, PT ;  /* 0x00000021dd00780c */ /* 0x000fe20003f46270 */
[----:B------:R-:W-:Y:S01]  /*8440*/  IMAD.MOV.U32 R8, RZ, RZ, R158 ;  /* 0x000000ffff087224 */ /* 0x000fe200078e009e */
[----:B-1----:R-:W-:Y:S01]  /*8450*/  IADD3 R4, R39, -0x1, RZ ;  /* 0xffffffff27047810 */ /* 0x002fe20007ffe0ff */
[----:B------:R-:W-:Y:S01]  /*8460*/  IMAD.MOV.U32 R9, RZ, RZ, R191 ;  /* 0x000000ffff097224 */ /* 0x000fe200078e00bf */
[C---:B------:R-:W-:Y:S02]  /*8470*/  ISETP.GE.AND P1, PT, R221.reuse, 0x41, PT ;  /* 0x00000041dd00780c */ /* 0x040fe40003f26270 */
[----:B------:R-:W-:Y:S01]  /*8480*/  SHF.R.S32.HI R3, RZ, 0x1f, R4 ;  /* 0x0000001fff037819 */ /* 0x000fe20000011404 */
[----:B------:R-:W-:Y:S01]  /*8490*/  IMAD R2, R110, R4, RZ ;  /* 0x000000046e027224 */ /* 0x000fe200078e02ff */
[----:B------:R-:W-:Y:S01]  /*84a0*/  ISETP.GE.AND P3, PT, R221, 0x1, PT ;  /* 0x00000001dd00780c */ /* 0x000fe20003f66270 */
[-C--:B------:R-:W-:Y:S01]  /*84b0*/  IMAD.WIDE.U32 R8, R4, R194.reuse, R8 ;  /* 0x000000c204087225 */ /* 0x080fe200078e0008 */
[----:B------:R-:W-:Y:S02]  /*84c0*/  P2R R7, PR, RZ, 0x20 ;  /* 0x00000020ff077803 */ /* 0x000fe40000000000 */
[----:B------:R-:W-:Y:S01]  /*84d0*/  LOP3.LUT P5, RZ, R234, 0x2, RZ, 0xc0, !PT ;  /* 0x00000002eaff7812 */ /* 0x000fe200078ac0ff */
[----:B------:R-:W-:Y:S01]  /*84e0*/  IMAD R2, R3, R194, R2 ;  /* 0x000000c203027224 */ /* 0x000fe200078e0202 */
[-C--:B------:R-:W-:Y:S03]  /*84f0*/  @P2 IADD3 R4, P0, R116, R8.reuse, RZ ;  /* 0x0000000874042210 */ /* 0x080fe60007f1e0ff */
[----:B------:R-:W-:Y:S04]  /*8500*/  IMAD.IADD R2, R9, 0x1, R2 ;  /* 0x0000000109027824 */ /* 0x000fe800078e0202 */
[----:B------:R-:W-:Y:S01]  /*8510*/  @P2 IMAD.X R3, R2, 0x1, R115, P0 ;  /* 0x0000000102032824 */ /* 0x000fe200000e0673 */
[-C--:B------:R-:W-:Y:S05]  /*8520*/  @P1 IADD3 R6, P0, R134, R8.reuse, RZ ;  /* 0x0000000886061210 */ /* 0x080fea0007f1e0ff */
[----:B------:R-:W-:Y:S01]  /*8530*/  @P1 IMAD.X R5, R2, 0x1, R133, P0 ;  /* 0x0000000102051824 */ /* 0x000fe200000e0685 */
[C---:B------:R-:W-:Y:S04]  /*8540*/  @P3 LEA R16, P0, R8.reuse, c[0x0][0x220], 0x1 ;  /* 0x0000880008103a11 */ /* 0x040fe800078008ff */
[----:B------:R-:W-:Y:S02]  /*8550*/  @P3 LEA.HI.X R17, R8, c[0x0][0x224], R2, 0x1, P0 ;  /* 0x0000890008113a11 */ /* 0x000fe400000f0c02 */
[C---:B------:R-:W-:Y:S03]  /*8560*/  @P2 LEA R14, P0, R4.reuse, c[0x0][0x220], 0x1 ;  /* 0x00008800040e2a11 */ /* 0x040fe600078008ff */
[----:B------:R-:W-:Y:S01]  /*8570*/  @!PT LDS RZ, [RZ] ;  /* 0x00000000fffff984 */ /* 0x000fe20000000800 */
[----:B------:R-:W-:Y:S01]  /*8580*/  @!PT LDS RZ, [RZ] ;  /* 0x00000000fffff984 */ /* 0x000fe20000000800 */
[----:B------:R-:W-:Y:S01]  /*8590*/  @!PT LDS RZ, [RZ] ;  /* 0x00000000fffff984 */ /* 0x000fe20000000800 */
[----:B------:R1:W-:Y:S01]  /*85a0*/  @P3 LDGSTS.E.BYPASS.LTC128B.128 [R236+0x8100], [R16.64], !P5 ;  /* 0x0810000010ec3fae */ /* 0x0003e2000e901d4a */
[----:B------:R-:W-:Y:S02]  /*85b0*/  @P2 LEA.HI.X R15, R4, c[0x0][0x224], R3, 0x1, P0 ;  /* 0x00008900040f2a11 */ /* 0x000fe400000f0c03 */
[C---:B------:R-:W-:Y:S02]  /*85c0*/  @P1 LEA R4, P0, R6.reuse, c[0x0][0x220], 0x1 ;  /* 0x0000880006041a11 */ /* 0x040fe400078008ff */
[----:B------:R-:W-:Y:S02]  /*85d0*/  ISETP.NE.AND P5, PT, R7, RZ, PT ;  /* 0x000000ff0700720c */ /* 0x000fe40003fa5270 */
[----:B------:R-:W-:Y:S02]  /*85e0*/  @P1 LEA.HI.X R5, R6, c[0x0][0x224], R5, 0x1, P0 ;  /* 0x0000890006051a11 */ /* 0x000fe400000f0c05 */
[----:B------:R-:W-:Y:S11]  /*85f0*/  ISETP.GE.AND P0, PT, R221, 0x61, PT ;  /* 0x00000061dd00780c */ /* 0x000ff60003f06270 */
[----:B------:R-:W-:Y:S02]  /*8600*/  @!UPT UIADD3 URZ, URZ, URZ, URZ ;  /* 0x0000003f3f3ff290 */ /* 0x000fe4000fffe03f */
[----:B------:R-:W-:Y:S05]  /*8610*/  @P0 IADD3 R3, P4, R188, R8, RZ ;  /* 0x00000008bc030210 */ /* 0x000fea0007f9e0ff */
[----:B------:R-:W-:Y:S01]  /*8620*/  @P0 IMAD.X R2, R2, 0x1, R118, P4 ;  /* 0x0000000102020824 */ /* 0x000fe200020e0676 */
[C---:B------:R-:W-:Y:S04]  /*8630*/  @P0 LEA R8, P4, R3.reuse, c[0x0][0x220], 0x1 ;  /* 0x0000880003080a11 */ /* 0x040fe800078808ff */
[----:B------:R-:W-:Y:S02]  /*8640*/  @P0 LEA.HI.X R9, R3, c[0x0][0x224], R2, 0x1, P4 ;  /* 0x0000890003090a11 */ /* 0x000fe400020f0c02 */
[----:B------:R-:W-:Y:S11]  /*8650*/  ISETP.GE.AND P4, PT, R217, c[0x0][0x1d4], PT ;  /* 0x00007500d9007a0c */ /* 0x000ff60003f86270 */
[----:B------:R-:W-:Y:S02]  /*8660*/  @!UPT UIADD3 URZ, URZ, URZ, URZ ;  /* 0x0000003f3f3ff290 */ /* 0x000fe4000fffe03f */
[----:B------:R1:W-:Y:S01]  /*8670*/  @P3 LDGSTS.E.BYPASS.LTC128B.128 [R236+0xb900], [R16.64+0x80], !P4 ;  /* 0x0b90008010ec3fae */ /* 0x0003e2000e101d4a */
[----:B------:R-:W-:Y:S11]  /*8680*/  LOP3.LUT P3, RZ, R234, 0x2, RZ, 0xc0, !PT ;  /* 0x00000002eaff7812 */ /* 0x000ff6000786c0ff */
[----:B------:R-:W-:Y:S02]  /*8690*/  @!UPT UIADD3 URZ, URZ, URZ, URZ ;  /* 0x0000003f3f3ff290 */ /* 0x000fe4000fffe03f */
[----:B------:R1:W-:Y:S04]  /*86a0*/  @P2 LDGSTS.E.BYPASS.LTC128B.128 [R225+0x9100], [R14.64], !P3 ;  /* 0x091000000ee12fae */ /* 0x0003e8000d901d4a */
[----:B------:R1:W-:Y:S04]  /*86b0*/  @P2 LDGSTS.E.BYPASS.LTC128B.128 [R225+0xc900], [R14.64+0x80], !P4 ;  /* 0x0c9000800ee12fae */ /* 0x0003e8000e101d4a */
[----:B------:R1:W-:Y:S04]  /*86c0*/  @P1 LDGSTS.E.BYPASS.LTC128B.128 [R225+0xa100], [R4.64], !P3 ;  /* 0x0a10000004e11fae */ /* 0x0003e8000d901d4a */
[----:B------:R1:W-:Y:S04]  /*86d0*/  @P1 LDGSTS.E.BYPASS.LTC128B.128 [R225+0xd900], [R4.64+0x80], !P4 ;  /* 0x0d90008004e11fae */ /* 0x0003e8000e101d4a */
[----:B------:R1:W-:Y:S04]  /*86e0*/  @P0 LDGSTS.E.BYPASS.LTC128B.128 [R225+0xb100], [R8.64], !P3 ;  /* 0x0b10000008e10fae */ /* 0x0003e8000d901d4a */
[----:B------:R1:W-:Y:S02]  /*86f0*/  @P0 LDGSTS.E.BYPASS.LTC128B.128 [R225+0xe900], [R8.64+0x80], !P4 ;  /* 0x0e90008008e10fae */ /* 0x0003e4000e101d4a */
.L_x_298:
[----:B------:R-:W-:Y:S05]  /*8700*/  BSYNC B0 ;  /* 0x0000000000007941 */ /* 0x000fea0003800000 */
.L_x_297:
[----:B------:R-:W0:Y:S01]  /*8710*/  LDGDEPBAR ;  /* 0x00000000000079af */ /* 0x000e220000000000 */
[----:B------:R-:W-:Y:S01]  /*8720*/  IADD3 R39, R39, -0x1, RZ ;  /* 0xffffffff27277810 */ /* 0x000fe20007ffe0ff */
[----:B------:R-:W-:-:S05]  /*8730*/  @P5 BRA `(.L_x_299) ;  /* 0xffffa4a000005947 */ /* 0x000fca000383ffff */
[----:B------:R-:W-:Y:S01]  /*8740*/  WARPSYNC 0xffffffff ;  /* 0xffffffff00007948 */ /* 0x000fe20003800000 */
[----:B------:R-:W-:Y:S06]  /*8750*/  BAR.SYNC.DEFER_BLOCKING 0x0 ;  /* 0x0000000000007b1d */ /* 0x000fec0000010000 */
.L_x_250:
[----:B------:R-:W-:Y:S01]  /*8760*/  ISETP.GE.AND P0, PT, R77, 0x1, PT ;  /* 0x000000014d00780c */ /* 0x000fe20003f06270 */
[----:B------:R-:W-:Y:S01]  /*8770*/  BSSY B0, `(.L_x_300) ;  /* 0x000001e000007945 */ /* 0x000fe20003800000 */
[----:B------:R-:W-:Y:S01]  /*8780*/  IMAD.IADD R0, R91, 0x1, R92 ;  /* 0x000000015b007824 */ /* 0x000fe200078e025c */
[----:B-1----:R-:W-:-:S10]  /*8790*/  MOV R8, RZ ;  /* 0x000000ff00087202 */ /* 0x002fd40000000f00 */
[----:B------:R-:W-:Y:S05]  /*87a0*/  @!P0 BRA `(.L_x_301) ;  /* 0x000001a000008947 */ /* 0x000fea0003800000 */
[-C--:B------:R-:W-:Y:S02]  /*87b0*/  IABS R5, R108.reuse ;  /* 0x0000006c00057213 */ /* 0x080fe40000000000 */
[----:B------:R-:W-:Y:S02]  /*87c0*/  IADD3 R6, R90, -0x1, R108 ;  /* 0xffffffff5a067810 */ /* 0x000fe40007ffe06c */
[----:B------:R-:W1:Y:S01]  /*87d0*/  I2F.RP R8, R5 ;  /* 0x0000000500087306 */ /* 0x000e620000209400 */
[----:B------:R-:W-:Y:S02]  /*87e0*/  IABS R2, R108 ;  /* 0x0000006c00027213 */ /* 0x000fe40000000000 */
        /* <DEDUP_REMOVED lines=20> */
[----:B------:R-:W-:-:S05]  /*8930*/  @!P0 LOP3.LUT R4, RZ, R108, RZ, 0x33, !PT ;  /* 0x0000006cff048212 */ /* 0x000fca00078e33ff */
[----:B------:R-:W-:Y:S02]  /*8940*/  IMAD.MOV.U32 R8, RZ, RZ, R4 ;  /* 0x000000ffff087224 */ /* 0x000fe400078e0004 */
.L_x_301:
[----:B------:R-:W-:Y:S05]  /*8950*/  BSYNC B0 ;  /* 0x0000000000007941 */ /* 0x000fea0003800000 */
.L_x_300:
[----:B------:R-:W-:Y:S01]  /*8960*/  IMAD R239, R235, R8, RZ ;  /* 0x00000008ebef7224 */ /* 0x000fe200078e02ff */
[----:B------:R-:W-:Y:S01]  /*8970*/  PRMT R2, RZ, 0x7610, R2 ;  /* 0x00007610ff027816 */ /* 0x000fe20000000002 */
[----:B------:R-:W-:Y:S01]  /*8980*/  IMAD.MOV.U32 R3, RZ, RZ, RZ ;  /* 0x000000ffff037224 */ /* 0x000fe200078e00ff */
[----:B------:R-:W-:Y:S01]  /*8990*/  MOV R9, RZ ;  /* 0x000000ff00097202 */ /* 0x000fe20000000f00 */
        /* <DEDUP_REMOVED lines=38> */
[----:B------:R-:W-:-:S04]  /*8c00*/  @P1 IMAD.MOV.U32 R2, RZ, RZ, 0x4 ;  /* 0x00000004ff021424 */ /* 0x000fc800078e00ff */
[----:B------:R-:W-:-:S06]  /*8c10*/  @P1 IMAD.WIDE R2, R232, R2, c[0x0][0x340] ;  /* 0x0000d000e8021625 */ /* 0x000fcc00078e0202 */
[----:B------:R1:W2:Y:S01]  /*8c20*/  @P1 LDG.E R2, [R2.64] ;  /* 0x0000000a02021981 */ /* 0x0002a2000c1e1900 */
[----:B------:R-:W-:Y:S01]  /*8c30*/  SHF.R.S32.HI R4, RZ, 0x1f, R223 ;  /* 0x0000001fff047819 */ /* 0x000fe200000114df */
[----:B------:R-:W-:Y:S01]  /*8c40*/  IMAD.MOV.U32 R6, RZ, RZ, R10 ;  /* 0x000000ffff067224 */ /* 0x000fe200078e000a */
[----:B------:R-:W-:Y:S01]  /*8c50*/  MOV R7, R11 ;  /* 0x0000000b00077202 */ /* 0x000fe20000000f00 */
[----:B------:R-:W-:Y:S01]  /*8c60*/  WARPSYNC 0xffffffff ;  /* 0xffffffff00007948 */ /* 0x000fe20003800000 */
[----:B------:R-:W-:Y:S02]  /*8c70*/  ISETP.GE.AND P2, PT, R10, c[0x0][0x1d4], PT ;  /* 0x000075000a007a0c */ /* 0x000fe40003f46270 */
[----:B------:R-:W-:Y:S02]  /*8c80*/  IADD3 R9, R8, -0x1, RZ ;  /* 0xffffffff08097810 */ /* 0x000fe40007ffe0ff */
[----:B------:R-:W-:Y:S02]  /*8c90*/  P2R R116, PR, RZ, 0x4 ;  /* 0x00000004ff747803 */ /* 0x000fe40000000000 */
[----:B------:R-:W-:-:S02]  /*8ca0*/  SEL R20, RZ, 0x1, P2 ;  /* 0x00000001ff147807 */ /* 0x000fc40001000000 */
[----:B-1----:R-:W-:-:S04]  /*8cb0*/  IADD3 R3, P0, R223, R0, RZ ;  /* 0x00000000df037210 */ /* 0x002fc80007f1e0ff */
[----:B------:R-:W-:Y:S01]  /*8cc0*/  LEA.HI.X.SX32 R0, R0, R4, 0x1, P0 ;  /* 0x0000000400007211 */ /* 0x000fe200000f0eff */
[----:B------:R-:W-:Y:S01]  /*8cd0*/  IMAD.WIDE.U32 R12, R3, c[0x0][0x1e0], R6 ;  /* 0x00007800030c7a25 */ /* 0x000fe200078e0006 */
[----:B------:R-:W-:-:S03]  /*8ce0*/  ISETP.NE.U32.AND P0, PT, RZ, c[0x0][0x350], PT ;  /* 0x0000d400ff007a0c */ /* 0x000fc60003f05070 */
[C---:B------:R-:W-:Y:S01]  /*8cf0*/  IMAD R4, R0.reuse, c[0x0][0x1e0], RZ ;  /* 0x0000780000047a24 */ /* 0x040fe200078e02ff */
[----:B------:R-:W-:Y:S01]  /*8d00*/  ISETP.NE.AND.EX P0, PT, RZ, c[0x0][0x354], PT, P0 ;  /* 0x0000d500ff007a0c */ /* 0x000fe20003f05300 */
[----:B------:R-:W-:Y:S02]  /*8d10*/  IMAD R0, R0, c[0x0][0x208], RZ ;  /* 0x0000820000007a24 */ /* 0x000fe400078e02ff */
[C---:B------:R-:W-:Y:S02]  /*8d20*/  IMAD R4, R3.reuse, c[0x0][0x1e4], R4 ;  /* 0x0000790003047a24 */ /* 0x040fe400078e0204 */
[----:B------:R-:W-:-:S04]  /*8d30*/  IMAD.WIDE.U32 R6, R3, c[0x0][0x208], R6 ;  /* 0x0000820003067a25 */ /* 0x000fc800078e0006 */
[----:B------:R-:W-:Y:S02]  /*8d40*/  IMAD R0, R3, c[0x0][0x20c], R0 ;  /* 0x0000830003007a24 */ /* 0x000fe400078e0200 */
[----:B------:R-:W-:Y:S02]  /*8d50*/  IMAD.IADD R5, R13, 0x1, R4 ;  /* 0x000000010d057824 */ /* 0x000fe400078e0204 */
[----:B------:R-:W-:Y:S01]  /*8d60*/  IMAD.MOV.U32 R4, RZ, RZ, R12 ;  /* 0x000000ffff047224 */ /* 0x000fe200078e000c */
[----:B------:R-:W-:Y:S02]  /*8d70*/  IADD3 R7, R7, R0, RZ ;  /* 0x0000000007077210 */ /* 0x000fe40007ffe0ff */
[----:B------:R-:W-:Y:S01]  /*8d80*/  SHF.R.S32.HI R0, RZ, 0x1f, R89 ;  /* 0x0000001fff007819 */ /* 0x000fe20000011459 */
[----:B------:R-:W-:-:S04]  /*8d90*/  IMAD.WIDE.U32 R4, R233, c[0x0][0x1e8], R4 ;  /* 0x00007a00e9047a25 */ /* 0x000fc800078e0004 */
[----:B------:R-:W-:Y:S01]  /*8da0*/  IMAD.WIDE.U32 R240, R233, c[0x0][0x210], R6 ;  /* 0x00008400e9f07a25 */ /* 0x000fe200078e0006 */
[----:B------:R-:W-:-:S03]  /*8db0*/  MOV R242, R4 ;  /* 0x0000000400f27202 */ /* 0x000fc60000000f00 */
[C---:B------:R-:W-:Y:S02]  /*8dc0*/  IMAD R243, R233.reuse, c[0x0][0x1ec], R5 ;  /* 0x00007b00e9f37a24 */ /* 0x040fe400078e0205 */
[----:B------:R-:W-:Y:S02]  /*8dd0*/  IMAD R241, R233, c[0x0][0x214], R241 ;  /* 0x00008500e9f17a24 */ /* 0x000fe400078e02f1 */
[----:B------:R-:W-:Y:S02]  /*8de0*/  IMAD R0, R0, c[0x0][0x178], RZ ;  /* 0x00005e0000007a24 */ /* 0x000fe400078e02ff */
[----:B------:R-:W-:-:S04]  /*8df0*/  IMAD.WIDE.U32 R6, R89, c[0x0][0x178], RZ ;  /* 0x00005e0059067a25 */ /* 0x000fc800078e00ff */
[----:B------:R-:W-:-:S04]  /*8e00*/  IMAD R3, R89, c[0x0][0x17c], R0 ;  /* 0x00005f0059037a24 */ /* 0x000fc800078e0200 */
[----:B------:R-:W-:Y:S01]  /*8e10*/  IMAD.IADD R3, R7, 0x1, R3 ;  /* 0x0000000107037824 */ /* 0x000fe200078e0203 */
[----:B--2---:R-:W-:Y:S01]  /*8e20*/  @P1 SHF.R.S32.HI R237, RZ, 0x1f, R2 ;  /* 0x0000001fffed1819 */ /* 0x004fe20000011402 */
[----:B------:R-:W-:Y:S01]  /*8e30*/  @!P1 IMAD.MOV.U32 R2, RZ, RZ, R232 ;  /* 0x000000ffff029224 */ /* 0x000fe200078e00e8 */
[----:B------:R-:W-:Y:S02]  /*8e40*/  @!P1 MOV R237, R88 ;  /* 0x0000005800ed9202 */ /* 0x000fe40000000f00 */
[----:B------:R-:W-:Y:S02]  /*8e50*/  ISETP.GE.AND P1, PT, R217, c[0x0][0x1d4], PT ;  /* 0x00007500d9007a0c */ /* 0x000fe40003f26270 */
[----:B------:R-:W-:Y:S02]  /*8e60*/  SEL R237, R237, RZ, !P0 ;  /* 0x000000ffeded7207 */ /* 0x000fe40004000000 */
[----:B------:R-:W-:Y:S02]  /*8e70*/  SEL R2, R2, RZ, !P0 ;  /* 0x000000ff02027207 */ /* 0x000fe40004000000 */
[----:B------:R-:W-:Y:S01]  /*8e80*/  ISETP.NE.U32.AND P0, PT, RZ, c[0x0][0x348], PT ;  /* 0x0000d200ff007a0c */ /* 0x000fe20003f05070 */
[----:B------:R-:W-:-:S02]  /*8e90*/  IMAD R238, R237, c[0x0][0x1f0], RZ ;  /* 0x00007c00edee7a24 */ /* 0x000fc400078e02ff */
[----:B------:R-:W-:Y:S01]  /*8ea0*/  IMAD R237, R237, c[0x0][0x218], RZ ;  /* 0x00008600eded7a24 */ /* 0x000fe200078e02ff */
[----:B------:R-:W-:Y:S01]  /*8eb0*/  ISETP.NE.AND.EX P0, PT, RZ, c[0x0][0x34c], PT, P0 ;  /* 0x0000d300ff007a0c */ /* 0x000fe20003f05300 */
[----:B------:R-:W-:-:S03]  /*8ec0*/  IMAD.WIDE.U32 R242, R2, c[0x0][0x1f0], R242 ;  /* 0x00007c0002f27a25 */ /* 0x000fc600078e00f2 */
[----:B------:R-:W-:Y:S01]  /*8ed0*/  SEL R88, R88, RZ, !P0 ;  /* 0x000000ff58587207 */ /* 0x000fe20004000000 */
[----:B------:R-:W-:Y:S01]  /*8ee0*/  IMAD.WIDE.U32 R240, R2, c[0x0][0x218], R240 ;  /* 0x0000860002f07a25 */ /* 0x000fe200078e00f0 */
[----:B------:R-:W-:-:S03]  /*8ef0*/  SEL R0, R232, RZ, !P0 ;  /* 0x000000ffe8007207 */ /* 0x000fc60004000000 */
[C---:B------:R-:W-:Y:S02]  /*8f00*/  IMAD R238, R2.reuse, c[0x0][0x1f4], R238 ;  /* 0x00007d0002ee7a24 */ /* 0x040fe400078e02ee */
[----:B------:R-:W-:Y:S01]  /*8f10*/  IMAD R237, R2, c[0x0][0x21c], R237 ;  /* 0x0000870002ed7a24 */ /* 0x000fe200078e02ed */
[----:B------:R-:W-:Y:S02]  /*8f20*/  SHF.R.S32.HI R2, RZ, 0x1f, R217 ;  /* 0x0000001fff027819 */ /* 0x000fe400000114d9 */
[----:B------:R-:W-:Y:S02]  /*8f30*/  IADD3 R238, R243, R238, RZ ;  /* 0x000000eef3ee7210 */ /* 0x000fe40007ffe0ff */
[----:B------:R-:W-:Y:S02]  /*8f40*/  IADD3 R237, R241, R237, RZ ;  /* 0x000000edf1ed7210 */ /* 0x000fe40007ffe0ff */
[----:B------:R-:W-:Y:S01]  /*8f50*/  IMAD.MOV.U32 R4, RZ, RZ, c[0x0][0x2c4] ;  /* 0x0000b100ff047624 */ /* 0x000fe200078e00ff */
[----:B------:R-:W-:Y:S01]  /*8f60*/  BAR.SYNC.DEFER_BLOCKING 0x0 ;  /* 0x0000000000007b1d */ /* 0x000fe20000010000 */
[----:B------:R-:W-:Y:S01]  /*8f70*/  IMAD.MOV.U32 R12, RZ, RZ, R6 ;  /* 0x000000ffff0c7224 */ /* 0x000fe200078e0006 */
[----:B------:R-:W-:Y:S01]  /*8f80*/  ISETP.GE.AND P6, PT, R10, c[0x0][0x198], PT ;  /* 0x000066000a007a0c */ /* 0x000fe20003fc6270 */
[----:B------:R-:W-:Y:S01]  /*8f90*/  IMAD.MOV.U32 R13, RZ, RZ, R3 ;  /* 0x000000ffff0d7224 */ /* 0x000fe200078e0003 */
[----:B------:R-:W-:Y:S01]  /*8fa0*/  ISETP.NE.AND P0, PT, R4, 0x1, PT ;  /* 0x000000010400780c */ /* 0x000fe20003f05270 */
[----:B------:R-:W-:Y:S01]  /*8fb0*/  IMAD R4, R222, 0x20, R223 ;  /* 0x00000020de047824 */ /* 0x000fe200078e02df */
[----:B------:R-:W-:Y:S01]  /*8fc0*/  ISETP.GE.AND P4, PT, R217, c[0x0][0x198], PT ;  /* 0x00006600d9007a0c */ /* 0x000fe20003f86270 */
[----:B------:R-:W-:Y:S01]  /*8fd0*/  IMAD.WIDE.U32 R12, R233, c[0x0][0x1b8], R12 ;  /* 0x00006e00e90c7a25 */ /* 0x000fe200078e000c */
[----:B------:R-:W-:-:S03]  /*8fe0*/  SHF.R.S32.HI R21, RZ, 0x1f, R9 ;  /* 0x0000001fff157819 */ /* 0x000fc60000011409 */
[----:B------:R-:W-:Y:S02]  /*8ff0*/  IMAD R4, R209, 0x80, R4 ;  /* 0x00000080d1047824 */ /* 0x000fe400078e0204 */
[----:B------:R-:W-:Y:S02]  /*9000*/  IMAD R3, R88, c[0x0][0x1c0], RZ ;  /* 0x0000700058037a24 */ /* 0x000fe400078e02ff */
[----:B------:R-:W-:Y:S02]  /*9010*/  IMAD.MOV.U32 R5, RZ, RZ, R4 ;  /* 0x000000ffff057224 */ /* 0x000fe400078e0004 */
[----:B------:R-:W-:-:S04]  /*9020*/  @P0 IMAD.HI.U32 R6, R4, c[0x0][0x2c8], RZ ;  /* 0x0000b20004060a27 */ /* 0x000fc800078e00ff */
[----:B------:R-:W-:Y:S01]  /*9030*/  IMAD R13, R233, c[0x0][0x1bc], R13 ;  /* 0x00006f00e90d7a24 */ /* 0x000fe200078e020d */
[----:B------:R-:W-:Y:S01]  /*9040*/  @P0 SHF.R.U32.HI R5, RZ, c[0x0][0x2cc], R6 ;  /* 0x0000b300ff050a19 */ /* 0x000fe20000011606 */
[C---:B------:R-:W-:Y:S02]  /*9050*/  IMAD R3, R0.reuse, c[0x0][0x1c4], R3 ;  /* 0x0000710000037a24 */ /* 0x040fe400078e0203 */
[----:B------:R-:W-:Y:S01]  /*9060*/  IMAD.WIDE.U32 R12, R0, c[0x0][0x1c0], R12 ;  /* 0x00007000000c7a25 */ /* 0x000fe200078e000c */
[----:B------:R-:W-:-:S03]  /*9070*/  SHF.R.S32.HI R6, RZ, 0x1f, R5 ;  /* 0x0000001fff067819 */ /* 0x000fc60000011405 */
[----:B------:R-:W-:Y:S02]  /*9080*/  IMAD.MOV R0, RZ, RZ, -R5 ;  /* 0x000000ffff007224 */ /* 0x000fe400078e0a05 */
[----:B------:R-:W-:Y:S02]  /*9090*/  IMAD.IADD R7, R13, 0x1, R3 ;  /* 0x000000010d077824 */ /* 0x000fe400078e0203 */
[----:B------:R-:W-:Y:S02]  /*90a0*/  IMAD R0, R0, c[0x0][0x2c4], R4 ;  /* 0x0000b10000007a24 */ /* 0x000fe400078e0204 */
[----:B------:R-:W-:Y:S02]  /*90b0*/  IMAD R3, R6, c[0x0][0x1b0], RZ ;  /* 0x00006c0006037a24 */ /* 0x000fe400078e02ff */
[----:B------:R-:W-:Y:S01]  /*90c0*/  IMAD.MOV.U32 R6, RZ, RZ, R12 ;  /* 0x000000ffff067224 */ /* 0x000fe200078e000c */
[----:B------:R-:W-:Y:S01]  /*90d0*/  SHF.R.S32.HI R4, RZ, 0x1f, R0 ;  /* 0x0000001fff047819 */ /* 0x000fe20000011400 */
[----:B------:R-:W-:-:S02]  /*90e0*/  IMAD R3, R5, c[0x0][0x1b4], R3 ;  /* 0x00006d0005037a24 */ /* 0x000fc400078e0203 */
[----:B------:R-:W-:-:S04]  /*90f0*/  IMAD.WIDE.U32 R6, R5, c[0x0][0x1b0], R6 ;  /* 0x00006c0005067a25 */ /* 0x000fc800078e0006 */
[----:B------:R-:W-:Y:S02]  /*9100*/  IMAD R4, R4, c[0x0][0x1a8], RZ ;  /* 0x00006a0004047a24 */ /* 0x000fe400078e02ff */
[----:B------:R-:W-:Y:S02]  /*9110*/  IMAD.IADD R7, R7, 0x1, R3 ;  /* 0x0000000107077824 */ /* 0x000fe400078e0203 */
[C---:B------:R-:W-:Y:S02]  /*9120*/  IMAD R4, R0.reuse, c[0x0][0x1ac], R4 ;  /* 0x00006b0000047a24 */ /* 0x040fe400078e0204 */
[----:B------:R-:W-:-:S04]  /*9130*/  IMAD.WIDE.U32 R6, R0, c[0x0][0x1a8], R6 ;  /* 0x00006a0000067a25 */ /* 0x000fc800078e0006 */
[----:B------:R-:W-:Y:S01]  /*9140*/  IMAD.IADD R4, R7, 0x1, R4 ;  /* 0x0000000107047824 */ /* 0x000fe200078e0204 */
[C---:B------:R-:W-:Y:S01]  /*9150*/  LEA R12, P0, R6.reuse, c[0x0][0x160], 0x1 ;  /* 0x00005800060c7a11 */ /* 0x040fe200078008ff */
[----:B------:R-:W-:Y:S02]  /*9160*/  IMAD R0, R79, c[0x0][0x2c4], RZ ;  /* 0x0000b1004f007a24 */ /* 0x000fe400078e02ff */
[----:B------:R-:W-:Y:S01]  /*9170*/  IMAD R7, R209, 0x80, R223 ;  /* 0x00000080d1077824 */ /* 0x000fe200078e02df */
[----:B------:R-:W-:Y:S01]  /*9180*/  LEA.HI.X R5, R6, c[0x0][0x164], R4, 0x1, P0 ;  /* 0x0000590006057a11 */ /* 0x000fe200000f0c04 */
[----:B------:R-:W1:Y:S01]  /*9190*/  SHFL.IDX PT, R3, R12, RZ, 0x181f ;  /* 0x00181fff0c037589 */ /* 0x000e6200000e0000 */
[----:B------:R-:W-:Y:S02]  /*91a0*/  IMAD.MOV.U32 R24, RZ, RZ, 0x40 ;  /* 0x00000040ff187424 */ /* 0x000fe400078e00ff */
[C---:B------:R-:W-:Y:S01]  /*91b0*/  ISETP.GE.AND P5, PT, R7.reuse, R0, PT ;  /* 0x000000000700720c */ /* 0x040fe20003fa6270 */
[----:B------:R-:W2:Y:S01]  /*91c0*/  SHFL.IDX PT, R6, R5, RZ, 0x181f ;  /* 0x00181fff05067589 */ /* 0x000ea200000e0000 */
[----:B------:R-:W-:-:S03]  /*91d0*/  IADD3 R14, R7, 0x20, RZ ;  /* 0x00000020070e7810 */ /* 0x000fc60007ffe0ff */
[----:B------:R-:W3:Y:S01]  /*91e0*/  SHFL.IDX PT, R4, R12, 0x1, 0x181f ;  /* 0x00381f000c047f89 */ /* 0x000ee200000e0000 */
[----:B------:R-:W-:-:S03]  /*91f0*/  ISETP.GE.AND P1, PT, R14, R0, PT ;  /* 0x000000000e00720c */ /* 0x000fc60003f26270 */
[----:B------:R-:W4:Y:S04]  /*9200*/  SHFL.IDX PT, R13, R5, 0x1, 0x181f ;  /* 0x00381f00050d7f89 */ /* 0x000f2800000e0000 */
[CC--:B-1----:R-:W-:Y:S02]  /*9210*/  @!P5 LEA R14, P0, R10.reuse, R3.reuse, 0x1 ;  /* 0x000000030a0ed211 */ /* 0x0c2fe400078008ff */
[C---:B------:R-:W-:Y:S02]  /*9220*/  @!P5 LEA R18, P2, R217.reuse, R3, 0x1 ;  /* 0x00000003d912d211 */ /* 0x040fe400078408ff */
[----:B------:R-:W1:Y:S01]  /*9230*/  SHFL.IDX PT, R3, R12, 0x2, 0x181f ;  /* 0x00581f000c037f89 */ /* 0x000e6200000e0000 */
[-C--:B--2---:R-:W-:Y:S02]  /*9240*/  @!P5 LEA.HI.X R15, R10, R6.reuse, R11, 0x1, P0 ;  /* 0x000000060a0fd211 */ /* 0x084fe400000f0c0b */
[----:B------:R-:W-:-:S02]  /*9250*/  @!P5 LEA.HI.X R19, R217, R6, R2, 0x1, P2 ;  /* 0x00000006d913d211 */ /* 0x000fc400010f0c02 */
[CC--:B---3--:R-:W-:Y:S01]  /*9260*/  @!P1 LEA R16, P0, R10.reuse, R4.reuse, 0x1 ;  /* 0x000000040a109211 */ /* 0x0c8fe200078008ff */
[----:B------:R-:W2:Y:S03]  /*9270*/  SHFL.IDX PT, R6, R5, 0x2, 0x181f ;  /* 0x00581f0005067f89 */ /* 0x000ea600000e0000 */
[-C--:B----4-:R-:W-:Y:S01]  /*9280*/  @!P1 LEA.HI.X R17, R10, R13.reuse, R11, 0x1, P0 ;  /* 0x0000000d0a119211 */ /* 0x090fe200000f0c0b */
[----:B------:R3:W-:Y:S01]  /*9290*/  @!P5 LDGSTS.E.BYPASS.LTC128B.128 [R236+0x100], [R14.64], !P6 ;  /* 0x001000000eecdfae */ /* 0x0007e2000f101d4a */
[----:B------:R-:W-:Y:S02]  /*92a0*/  @!P1 LEA R22, P0, R217, R4, 0x1 ;  /* 0x00000004d9169211 */ /* 0x000fe400078008ff */
[----:B------:R-:W-:Y:S01]  /*92b0*/  IADD3 R4, R7, 0x40, RZ ;  /* 0x0000004007047810 */ /* 0x000fe20007ffe0ff */
[----:B------:R4:W-:Y:S01]  /*92c0*/  @!P5 LDGSTS.E.BYPASS.LTC128B.128 [R236+0x4100], [R18.64], !P4 ;  /* 0x0410000012ecdfae */ /* 0x0009e2000e101d4a */
[----:B------:R-:W-:-:S02]  /*92d0*/  @!P1 LEA.HI.X R23, R217, R13, R2, 0x1, P0 ;  /* 0x0000000dd9179211 */ /* 0x000fc400000f0c02 */
[----:B------:R-:W-:Y:S01]  /*92e0*/  ISETP.GE.AND P0, PT, R4, R0, PT ;  /* 0x000000000400720c */ /* 0x000fe20003f06270 */
[----:B------:R1:W-:Y:S01]  /*92f0*/  @!P1 LDGSTS.E.BYPASS.LTC128B.128 [R225+0x1100], [R16.64], !P6 ;  /* 0x0110000010e19fae */ /* 0x0003e2000f101d4a */
[----:B------:R-:W-:-:S03]  /*9300*/  IADD3 R7, R7, 0x60, RZ ;  /* 0x0000006007077810 */ /* 0x000fc60007ffe0ff */
[----:B------:R2:W-:Y:S04]  /*9310*/  @!P1 LDGSTS.E.BYPASS.LTC128B.128 [R225+0x5100], [R22.64], !P4 ;  /* 0x0510000016e19fae */ /* 0x0005e8000e101d4a */
[----:B------:R2:W3:Y:S04]  /*9320*/  SHFL.IDX PT, R4, R12, 0x3, 0x181f ;  /* 0x00781f000c047f89 */ /* 0x0004e800000e0000 */
[----:B------:R-:W3:Y:S01]  /*9330*/  SHFL.IDX PT, R5, R5, 0x3, 0x181f ;  /* 0x00781f0005057f89 */ /* 0x000ee200000e0000 */
[----:B-1----:R-:W-:Y:S02]  /*9340*/  IMAD.MOV.U32 R16, RZ, RZ, R242 ;  /* 0x000000ffff107224 */ /* 0x002fe400078e00f2 */
[----:B------:R-:W-:Y:S01]  /*9350*/  IMAD.MOV.U32 R17, RZ, RZ, R238 ;  /* 0x000000ffff117224 */ /* 0x000fe200078e00ee */
[----:B--2---:R-:W-:Y:S01]  /*9360*/  @!P0 LEA R12, P1, R10, R3, 0x1 ;  /* 0x000000030a0c8211 */ /* 0x004fe200078208ff */
[----:B------:R-:W-:-:S03]  /*9370*/  IMAD.MOV.U32 R22, RZ, RZ, 0x70 ;  /* 0x00000070ff167424 */ /* 0x000fc600078e00ff */
[----:B------:R-:W-:Y:S01]  /*9380*/  @!P0 LEA.HI.X R13, R10, R6, R11, 0x1, P1 ;  /* 0x000000060a0d8211 */ /* 0x000fe200008f0c0b */
[----:B------:R-:W-:Y:S01]  /*9390*/  IMAD R22, R8, -0x70, R22 ;  /* 0xffffff9008167824 */ /* 0x000fe200078e0216 */
[----:B---3--:R-:W-:-:S03]  /*93a0*/  @!P0 LEA R14, P1, R217, R3, 0x1 ;  /* 0x00000003d90e8211 */ /* 0x008fc600078208ff */
[----:B------:R-:W-:Y:S01]  /*93b0*/  IMAD.IADD R79, R77, 0x1, R22 ;  /* 0x000000014d4f7824 */ /* 0x000fe200078e0216 */
[----:B------:R-:W-:Y:S01]  /*93c0*/  @!P0 LEA.HI.X R15, R217, R6, R2, 0x1, P1 ;  /* 0x00000006d90f8211 */ /* 0x000fe200008f0c02 */
[----:B------:R1:W-:Y:S01]  /*93d0*/  @!P0 LDGSTS.E.BYPASS.LTC128B.128 [R225+0x2100], [R12.64], !P6 ;  /* 0x021000000ce18fae */ /* 0x0003e2000f101d4a */
[----:B------:R-:W-:Y:S01]  /*93e0*/  ISETP.GE.AND P1, PT, R7, R0, PT ;  /* 0x000000000700720c */ /* 0x000fe20003f26270 */
[----:B------:R-:W-:Y:S01]  /*93f0*/  IMAD.WIDE.U32 R6, R9, c[0x0][0x1e0], RZ ;  /* 0x0000780009067a25 */ /* 0x000fe200078e00ff */
[----:B------:R-:W-:Y:S01]  /*9400*/  IMNMX R3, R79, 0x70, PT ;  /* 0x000000704f037817 */ /* 0x000fe20003800200 */
[----:B------:R2:W-:Y:S04]  /*9410*/  @!P0 LDGSTS.E.BYPASS.LTC128B.128 [R225+0x6100], [R14.64], !P4 ;  /* 0x061000000ee18fae */ /* 0x0005e8000e101d4a */
[----:B------:R-:W-:-:S05]  /*9420*/  IMAD.IADD R3, R3, 0x1, -R223 ;  /* 0x0000000103037824 */ /* 0x000fca00078e0adf */
[C---:B------:R-:W-:Y:S02]  /*9430*/  ISETP.GE.AND P3, PT, R3.reuse, 0x1, PT ;  /* 0x000000010300780c */ /* 0x040fe40003f66270 */
[----:B------:R-:W-:Y:S01]  /*9440*/  ISETP.GE.AND P2, PT, R3, 0x21, PT ;  /* 0x000000210300780c */ /* 0x000fe20003f46270 */
[----:B-1----:R-:W-:Y:S01]  /*9450*/  IMAD R12, R21, c[0x0][0x1e0], RZ ;  /* 0x00007800150c7a24 */ /* 0x002fe200078e02ff */
[----:B--2---:R-:W-:-:S03]  /*9460*/  @!P1 LEA R14, P0, R10, R4, 0x1 ;  /* 0x000000040a0e9211 */ /* 0x004fc600078008ff */
[----:B------:R-:W-:Y:S01]  /*9470*/  IMAD R12, R9, c[0x0][0x1e4], R12 ;  /* 0x00007900090c7a24 */ /* 0x000fe200078e020c */
[----:B------:R-:W-:-:S03]  /*9480*/  @!P1 LEA.HI.X R15, R10, R5, R11, 0x1, P0 ;  /* 0x000000050a0f9211 */ /* 0x000fc600000f0c0b */
[----:B------:R-:W-:Y:S01]  /*9490*/  IMAD.IADD R12, R7, 0x1, R12 ;  /* 0x00000001070c7824 */ /* 0x000fe200078e020c */
[C---:B------:R-:W-:Y:S01]  /*94a0*/  @!P1 LEA R4, P0, R217.reuse, R4, 0x1 ;  /* 0x00000004d9049211 */ /* 0x040fe200078008ff */
[----:B------:R-:W-:Y:S01]  /*94b0*/  IMAD.WIDE.U32 R6, R6, 0x70, R16 ;  /* 0x0000007006067825 */ /* 0x000fe200078e0010 */
[----:B------:R1:W-:Y:S02]  /*94c0*/  @!P1 LDGSTS.E.BYPASS.LTC128B.128 [R225+0x3100], [R14.64], !P6 ;  /* 0x031000000ee19fae */ /* 0x0003e4000f101d4a */
[C---:B------:R-:W-:Y:S01]  /*94d0*/  @!P1 LEA.HI.X R5, R217.reuse, R5, R2, 0x1, P0 ;  /* 0x00000005d9059211 */ /* 0x040fe200000f0c02 */
[----:B------:R-:W-:Y:S01]  /*94e0*/  IMAD R12, R12, 0x70, RZ ;  /* 0x000000700c0c7824 */ /* 0x000fe200078e02ff */
[----:B------:R-:W-:Y:S01]  /*94f0*/  ISETP.NE.AND P6, PT, R116, RZ, PT ;  /* 0x000000ff7400720c */ /* 0x000fe20003fc5270 */
[----:B------:R-:W-:Y:S02]  /*9500*/  IMAD.MOV.U32 R2, RZ, RZ, 0x20 ;  /* 0x00000020ff027424 */ /* 0x000fe400078e00ff */
[----:B------:R2:W-:Y:S01]  /*9510*/  @!P1 LDGSTS.E.BYPASS.LTC128B.128 [R225+0x7100], [R4.64], !P4 ;  /* 0x0710000004e19fae */ /* 0x0005e2000e101d4a */
[----:B------:R-:W-:Y:S01]  /*9520*/  ISETP.GE.AND P4, PT, R217, c[0x0][0x1d4], PT ;  /* 0x00007500d9007a0c */ /* 0x000fe20003f86270 */
[----:B------:R-:W-:Y:S01]  /*9530*/  IMAD.IADD R7, R7, 0x1, R12 ;  /* 0x0000000107077824 */ /* 0x000fe200078e020c */
[----:B------:R-:W-:Y:S01]  /*9540*/  @P3 LEA R12, P0, R6, c[0x0][0x1c8], 0x1 ;  /* 0x00007200060c3a11 */ /* 0x000fe200078008ff */
[----:B------:R-:W0:Y:S01]  /*9550*/  LDGDEPBAR ;  /* 0x00000000000079af */ /* 0x000e220000000000 */
[----:B------:R-:W-:-:S02]  /*9560*/  ISETP.GE.AND P1, PT, R3, 0x41, PT ;  /* 0x000000410300780c */ /* 0x000fc40003f26270 */
[----:B------:R-:W-:Y:S02]  /*9570*/  @P3 LEA.HI.X R13, R6, c[0x0][0x1cc], R7, 0x1, P0 ;  /* 0x00007300060d3a11 */ /* 0x000fe400000f0c07 */
[----:B------:R-:W-:-:S03]  /*9580*/  ISETP.GE.AND P0, PT, R3, 0x61, PT ;  /* 0x000000610300780c */ /* 0x000fc60003f06270 */
[----:B------:R3:W-:Y:S04]  /*9590*/  @P3 LDGSTS.E.BYPASS.LTC128B.128 [R236+0x8100], [R12.64], !P6 ;  /* 0x081000000cec3fae */ /* 0x0007e8000f101d4a */
[----:B------:R3:W-:Y:S01]  /*95a0*/  @P3 LDGSTS.E.BYPASS.LTC128B.128 [R236+0xb900], [R12.64+0x80], !P4 ;  /* 0x0b9000800cec3fae */ /* 0x0007e2000e101d4a */
[----:B--2---:R-:W-:-:S04]  /*95b0*/  IMAD.WIDE.U32 R4, R2, c[0x0][0x1e0], RZ ;  /* 0x0000780002047a25 */ /* 0x004fc800078e00ff */
[----:B------:R-:W-:Y:S01]  /*95c0*/  IMAD R2, R2, c[0x0][0x1e4], RZ ;  /* 0x0000790002027a24 */ /* 0x000fe200078e02ff */
[----:B------:R-:W-:-:S04]  /*95d0*/  @P2 IADD3 R3, P3, R6, R4, RZ ;  /* 0x0000000406032210 */ /* 0x000fc80007f7e0ff */
[----:B------:R-:W-:Y:S01]  /*95e0*/  @P2 IADD3.X R2, R7, R5, R2, P3, !PT ;  /* 0x0000000507022210 */ /* 0x000fe20001ffe402 */
[----:B------:R-:W-:Y:S01]  /*95f0*/  IMAD.WIDE.U32 R4, R24, c[0x0][0x1e0], RZ ;  /* 0x0000780018047a25 */ /* 0x000fe200078e00ff */
[----:B---3--:R-:W-:-:S04]  /*9600*/  @P2 LEA R12, P3, R3, c[0x0][0x1c8], 0x1 ;  /* 0x00007200030c2a11 */ /* 0x008fc800078608ff */
[----:B------:R-:W-:Y:S01]  /*9610*/  @P2 LEA.HI.X R13, R3, c[0x0][0x1cc], R2, 0x1, P3 ;  /* 0x00007300030d2a11 */ /* 0x000fe200018f0c02 */
[----:B------:R-:W-:Y:S01]  /*9620*/  IMAD R3, R24, c[0x0][0x1e4], RZ ;  /* 0x0000790018037a24 */ /* 0x000fe200078e02ff */
[----:B------:R-:W-:Y:S01]  /*9630*/  @P1 IADD3 R4, P3, R6, R4, RZ ;  /* 0x0000000406041210 */ /* 0x000fe20007f7e0ff */
[----:B------:R-:W-:Y:S02]  /*9640*/  @P0 IMAD.MOV.U32 R2, RZ, RZ, 0x60 ;  /* 0x00000060ff020424 */ /* 0x000fe400078e00ff */
[----:B------:R4:W-:Y:S01]  /*9650*/  @P2 LDGSTS.E.BYPASS.LTC128B.128 [R225+0x9100], [R12.64], !P6 ;  /* 0x091000000ce12fae */ /* 0x0009e2000f101d4a */
[----:B------:R-:W-:Y:S01]  /*9660*/  @P1 IADD3.X R3, R7, R5, R3, P3, !PT ;  /* 0x0000000507031210 */ /* 0x000fe20001ffe403 */
[----:B------:R-:W-:Y:S01]  /*9670*/  @P0 IMAD.WIDE.U32 R6, R2, c[0x0][0x1e0], R6 ;  /* 0x0000780002060a25 */ /* 0x000fe200078e0006 */
[----:B-1----:R-:W-:Y:S01]  /*9680*/  @P1 LEA R14, P3, R4, c[0x0][0x1c8], 0x1 ;  /* 0x00007200040e1a11 */ /* 0x002fe200078608ff */
[----:B------:R4:W-:Y:S02]  /*9690*/  @P2 LDGSTS.E.BYPASS.LTC128B.128 [R225+0xc900], [R12.64+0x80], !P4 ;  /* 0x0c9000800ce12fae */ /* 0x0009e4000e101d4a */
[----:B------:R-:W-:Y:S01]  /*96a0*/  @P0 IMAD R2, R2, c[0x0][0x1e4], RZ ;  /* 0x0000790002020a24 */ /* 0x000fe200078e02ff */
[----:B------:R-:W-:-:S02]  /*96b0*/  @P1 LEA.HI.X R15, R4, c[0x0][0x1cc], R3, 0x1, P3 ;  /* 0x00007300040f1a11 */ /* 0x000fc400018f0c03 */
[C---:B------:R-:W-:Y:S01]  /*96c0*/  @P0 LEA R4, P3, R6.reuse, c[0x0][0x1c8], 0x1 ;  /* 0x0000720006040a11 */ /* 0x040fe200078608ff */
[----:B------:R-:W-:Y:S02]  /*96d0*/  @P0 IMAD.IADD R2, R7, 0x1, R2 ;  /* 0x0000000107020824 */ /* 0x000fe400078e0202 */
[----:B------:R4:W-:Y:S03]  /*96e0*/  @P1 LDGSTS.E.BYPASS.LTC128B.128 [R225+0xa100], [R14.64], !P6 ;  /* 0x0a1000000ee11fae */ /* 0x0009e6000f101d4a */
[----:B------:R-:W-:Y:S01]  /*96f0*/  @P0 LEA.HI.X R5, R6, c[0x0][0x1cc], R2, 0x1, P3 ;  /* 0x0000730006050a11 */ /* 0x000fe200018f0c02 */
[----:B------:R4:W-:Y:S04]  /*9700*/  @P1 LDGSTS.E.BYPASS.LTC128B.128 [R225+0xd900], [R14.64+0x80], !P4 ;  /* 0x0d9000800ee11fae */ /* 0x0009e8000e101d4a */
[----:B------:R4:W-:Y:S04]  /*9710*/  @P0 LDGSTS.E.BYPASS.LTC128B.128 [R225+0xb100], [R4.64], !P6 ;  /* 0x0b10000004e10fae */ /* 0x0009e8000f101d4a */
[----:B------:R4:W-:Y:S01]  /*9720*/  @P0 LDGSTS.E.BYPASS.LTC128B.128 [R225+0xe900], [R4.64+0x80], !P4 ;  /* 0x0e90008004e10fae */ /* 0x0009e2000e101d4a */
[----:B------:R-:W-:-:S03]  /*9730*/  ISETP.LT.AND P0, PT, RZ, c[0x0][0x27c], PT ;  /* 0x00009f00ff007a0c */ /* 0x000fc60003f01270 */
[----:B------:R-:W0:Y:S10]  /*9740*/  LDGDEPBAR ;  /* 0x00000000000079af */ /* 0x000e340000000000 */
[----:B------:R-:W-:Y:S05]  /*9750*/  @P0 BRA `(.L_x_303) ;  /* 0x0000002000000947 */ /* 0x000fea0003800000 */
[----:B------:R-:W-:-:S04]  /*9760*/  DEPBAR.LE SB0, 0x1 ;  /* 0x000080400000791a */ /* 0x000fc80000000000 */
[----:B------:R-:W-:Y:S05]  /*9770*/  BRA `(.L_x_304) ;  /* 0x0000352000007947 */ /* 0x000fea0003800000 */
.L_x_303:
[----:B-----5:R-:W-:Y:S01]  /*9780*/  SHF.R.S32.HI R2, RZ, 0x1f, R78 ;  /* 0x0000001fff027819 */ /* 0x020fe2000001144e */
[----:B------:R-:W-:Y:S01]  /*9790*/  ULDC.U8 UR4, c[0x0][0x298] ;  /* 0x0000a60000047ab9 */ /* 0x000fe20000000000 */
[----:B------:R-:W-:Y:S01]  /*97a0*/  IMAD.WIDE.U32 R6, R78, c[0x0][0x280], RZ ;  /* 0x0000a0004e067a25 */ /* 0x000fe200078e00ff */
[----:B------:R-:W-:Y:S01]  /*97b0*/  ISETP.NE.AND P2, PT, RZ, UR4, PT ;  /* 0x00000004ff007c0c */ /* 0x000fe2000bf45270 */
[----:B------:R-:W-:Y:S02]  /*97c0*/  BSSY B2, `(.L_x_304) ;  /* 0x000034d000027945 */ /* 0x000fe40003800000 */
[----:B------:R-:W-:Y:S01]  /*97d0*/  IMAD R3, R2, c[0x0][0x280], RZ ;  /* 0x0000a00002037a24 */ /* 0x000fe200078e02ff */
[----:B------:R-:W-:Y:S01]  /*97e0*/  LEA R16, P1, R6, c[0x0][0x270], 0x1 ;  /* 0x00009c0006107a11 */ /* 0x000fe200078208ff */
[----:B------:R-:W-:Y:S02]  /*97f0*/  IMAD R2, R2, c[0x0][0x290], RZ ;  /* 0x0000a40002027a24 */ /* 0x000fe400078e02ff */
[----:B----4-:R-:W-:-:S04]  /*9800*/  IMAD.WIDE.U32 R4, R78, c[0x0][0x290], RZ ;  /* 0x0000a4004e047a25 */ /* 0x010fc800078e00ff */
[C---:B------:R-:W-:Y:S02]  /*9810*/  IMAD R3, R78.reuse, c[0x0][0x284], R3 ;  /* 0x0000a1004e037a24 */ /* 0x040fe400078e0203 */
[----:B------:R-:W-:Y:S01]  /*9820*/  IMAD R78, R78, c[0x0][0x294], R2 ;  /* 0x0000a5004e4e7a24 */ /* 0x000fe200078e0202 */
[----:B------:R-:W-:Y:S02]  /*9830*/  LEA R2, P0, R4, c[0x0][0x288], 0x1 ;  /* 0x0000a20004027a11 */ /* 0x000fe400078008ff */
[----:B------:R-:W-:Y:S02]  /*9840*/  IADD3 R3, R3, R7, RZ ;  /* 0x0000000703037210 */ /* 0x000fe40007ffe0ff */
[----:B------:R-:W-:Y:S02]  /*9850*/  IADD3 R78, R78, R5, RZ ;  /* 0x000000054e4e7210 */ /* 0x000fe40007ffe0ff */
[----:B------:R-:W-:Y:S02]  /*9860*/  LEA.HI.X R3, R6, c[0x0][0x274], R3, 0x1, P1 ;  /* 0x00009d0006037a11 */ /* 0x000fe400008f0c03 */
[----:B------:R-:W-:Y:S01]  /*9870*/  LEA.HI.X R78, R4, c[0x0][0x28c], R78, 0x1, P0 ;  /* 0x0000a300044e7a11 */ /* 0x000fe200000f0c4e */
[----:B------:R-:W-:Y:S05]  /*9880*/  @!P2 BRA `(.L_x_305) ;  /* 0x000019000000a947 */ /* 0x000fea0003800000 */
[----:B------:R-:W1:Y:S01]  /*9890*/  SHFL.IDX PT, R7, R3, RZ, 0x181f ;  /* 0x00181fff03077589 */ /* 0x000e6200000e0000 */
[----:B------:R-:W-:Y:S01]  /*98a0*/  BSSY B0, `(.L_x_306) ;  /* 0x000001b000007945 */ /* 0x000fe20003800000 */
[----:B------:R-:W-:Y:S01]  /*98b0*/  SHF.L.U32 R17, R222, 0x2, RZ ;  /* 0x00000002de117819 */ /* 0x000fe200000006ff */
[----:B------:R-:W-:Y:S01]  /*98c0*/  CS2R R12, SRZ ;  /* 0x00000000000c7805 */ /* 0x000fe2000001ff00 */
[----:B------:R-:W2:Y:S01]  /*98d0*/  SHFL.IDX PT, R6, R16, RZ, 0x181f ;  /* 0x00181fff10067589 */ /* 0x000ea200000e0000 */
[----:B------:R-:W-:Y:S01]  /*98e0*/  CS2R R28, SRZ ;  /* 0x00000000001c7805 */ /* 0x000fe2000001ff00 */
[----:B------:R-:W-:-:S02]  /*98f0*/  CS2R R4, SRZ ;  /* 0x0000000000047805 */ /* 0x000fc4000001ff00 */
[----:B------:R-:W3:Y:S04]  /*9900*/  SHFL.IDX PT, R15, R78, RZ, 0x181f ;  /* 0x00181fff4e0f7589 */ /* 0x000ee800000e0000 */
[----:B------:R4:W1:Y:S02]  /*9910*/  SHFL.IDX PT, R14, R2, RZ, 0x181f ;  /* 0x00181fff020e7589 */ /* 0x00086400000e0000 */
[----:B----4-:R-:W-:Y:S01]  /*9920*/  CS2R R2, SRZ ;  /* 0x0000000000027805 */ /* 0x010fe2000001ff00 */
[----:B------:R-:W-:Y:S05]  /*9930*/  @P5 BRA `(.L_x_307) ;  /* 0x0000011000005947 */ /* 0x000fea0003800000 */
[----:B-123--:R-:W-:Y:S01]  /*9940*/  ISETP.GE.AND P1, PT, R17, c[0x0][0x27c], PT ;  /* 0x00009f0011007a0c */ /* 0x00efe20003f26270 */
[C---:B------:R-:W-:Y:S01]  /*9950*/  IMAD.SHL.U32 R2, R124.reuse, 0x2, RZ ;  /* 0x000000027c027824 */ /* 0x040fe200078e00ff */
[----:B------:R-:W-:Y:S02]  /*9960*/  ISETP.GE.AND P0, PT, R124, c[0x0][0x27c], PT ;  /* 0x00009f007c007a0c */ /* 0x000fe40003f06270 */
[----:B------:R-:W-:Y:S01]  /*9970*/  SHF.R.S32.HI R3, RZ, 0x1f, R124 ;  /* 0x0000001fff037819 */ /* 0x000fe2000001147c */
[----:B------:R-:W-:-:S08]  /*9980*/  CS2R R28, SRZ ;  /* 0x00000000001c7805 */ /* 0x000fd0000001ff00 */
[----:B------:R-:W-:Y:S02]  /*9990*/  @!P1 IMAD.WIDE R26, R17, 0x2, R6 ;  /* 0x00000002111a9825 */ /* 0x000fe400078e0206 */
[-C--:B------:R-:W-:Y:S02]  /*99a0*/  @!P0 IADD3 R18, P3, R6, R2.reuse, RZ ;  /* 0x0000000206128210 */ /* 0x080fe40007f7e0ff */
[----:B------:R-:W-:Y:S01]  /*99b0*/  SHF.L.U64.HI R6, R124, 0x1, R3 ;  /* 0x000000017c067819 */ /* 0x000fe20000010203 */
[----:B------:R1:W5:Y:S01]  /*99c0*/  @!P1 LD.E.64 R12, [R26.64] ;  /* 0x0000000a1a0c9980 */ /* 0x000362000c101b00 */
[----:B------:R-:W-:Y:S02]  /*99d0*/  @!P0 IADD3 R30, P2, R14, R2, RZ ;  /* 0x000000020e1e8210 */ /* 0x000fe40007f5e0ff */
[----:B------:R-:W-:Y:S01]  /*99e0*/  CS2R R2, SRZ ;  /* 0x0000000000027805 */ /* 0x000fe2000001ff00 */
[--C-:B------:R-:W-:Y:S02]  /*99f0*/  @!P0 IMAD.X R19, R7, 0x1, R6.reuse, P3 ;  /* 0x0000000107138824 */ /* 0x100fe400018e0606 */
[----:B------:R-:W-:-:S03]  /*9a00*/  @!P0 IMAD.X R31, R15, 0x1, R6, P2 ;  /* 0x000000010f1f8824 */ /* 0x000fc600010e0606 */
[----:B------:R2:W5:Y:S04]  /*9a10*/  @!P0 LD.E.64 R2, [R18.64] ;  /* 0x0000000a12028980 */ /* 0x000568000c101b00 */
[----:B------:R2:W5:Y:S01]  /*9a20*/  @!P0 LD.E.64 R28, [R30.64] ;  /* 0x0000000a1e1c8980 */ /* 0x000562000c101b00 */
[----:B-1----:R-:W-:-:S05]  /*9a30*/  @!P1 IMAD.WIDE R26, R17, 0x2, R14 ;  /* 0x00000002111a9825 */ /* 0x002fca00078e020e */
[----:B------:R2:W5:Y:S02]  /*9a40*/  @!P1 LD.E.64 R4, [R26.64] ;  /* 0x0000000a1a049980 */ /* 0x000564000c101b00 */
.L_x_307:
[----:B-123--:R-:W-:Y:S05]  /*9a50*/  BSYNC B0 ;  /* 0x0000000000007941 */ /* 0x00efea0003800000 */
.L_x_306:
[----:B------:R-:W-:Y:S01]  /*9a60*/  IMAD R18, R209, -0x80, R0 ;  /* 0xffffff80d1127824 */ /* 0x000fe200078e0200 */
[--C-:B-----5:R-:W-:Y:S01]  /*9a70*/  SHF.R.U64 R16, R12, 0x10, R13.reuse ;  /* 0x000000100c107819 */ /* 0x120fe2000000120d */
[--C-:B------:R-:W-:Y:S01]  /*9a80*/  IMAD.MOV.U32 R25, RZ, RZ, R13.reuse ;  /* 0x000000ffff197224 */ /* 0x100fe200078e000d */
[----:B------:R-:W-:Y:S01]  /*9a90*/  SHF.R.U32.HI R15, RZ, 0x10, R13 ;  /* 0x00000010ff0f7819 */ /* 0x000fe2000001160d */
[----:B------:R-:W-:Y:S01]  /*9aa0*/  IMAD.MOV.U32 R26, RZ, RZ, R12 ;  /* 0x000000ffff1a7224 */ /* 0x000fe200078e000c */
[----:B------:R-:W-:Y:S01]  /*9ab0*/  IMNMX R18, R18, 0x80, PT ;  /* 0x0000008012127817 */ /* 0x000fe20003800200 */
[----:B------:R-:W-:Y:S01]  /*9ac0*/  IMAD.MOV.U32 R7, RZ, RZ, R4 ;  /* 0x000000ffff077224 */ /* 0x000fe200078e0004 */
[--C-:B------:R-:W-:Y:S01]  /*9ad0*/  SHF.R.U64 R14, R4, 0x10, R5.reuse ;  /* 0x00000010040e7819 */ /* 0x100fe20000001205 */
[--C-:B------:R-:W-:Y:S01]  /*9ae0*/  IMAD.MOV.U32 R6, RZ, RZ, R5.reuse ;  /* 0x000000ffff067224 */ /* 0x100fe200078e0005 */
[----:B------:R-:W-:Y:S01]  /*9af0*/  ISETP.GE.AND P0, PT, R223, R18, PT ;  /* 0x00000012df00720c */ /* 0x000fe20003f06270 */
[----:B------:R-:W-:Y:S01]  /*9b00*/  IMAD.MOV.U32 R23, RZ, RZ, R2 ;  /* 0x000000ffff177224 */ /* 0x000fe200078e0002 */
[----:B------:R-:W-:Y:S01]  /*9b10*/  SHF.R.U32.HI R13, RZ, 0x10, R5 ;  /* 0x00000010ff0d7819 */ /* 0x000fe20000011605 */
[--C-:B------:R-:W-:Y:S01]  /*9b20*/  IMAD.MOV.U32 R19, RZ, RZ, R3.reuse ;  /* 0x000000ffff137224 */ /* 0x100fe200078e0003 */
[--C-:B------:R-:W-:Y:S01]  /*9b30*/  SHF.R.U64 R12, R2, 0x10, R3.reuse ;  /* 0x00000010020c7819 */ /* 0x100fe20000001203 */
[----:B------:R-:W-:Y:S01]  /*9b40*/  IMAD.MOV.U32 R5, RZ, RZ, R28 ;  /* 0x000000ffff057224 */ /* 0x000fe200078e001c */
[----:B------:R-:W-:Y:S01]  /*9b50*/  SHF.R.U32.HI R3, RZ, 0x10, R3 ;  /* 0x00000010ff037819 */ /* 0x000fe20000011603 */
[----:B------:R-:W-:Y:S01]  /*9b60*/  IMAD.MOV.U32 R4, RZ, RZ, R29 ;  /* 0x000000ffff047224 */ /* 0x000fe200078e001d */
[----:B------:R-:W-:-:S04]  /*9b70*/  DEPBAR.LE SB0, 0x1 ;  /* 0x000080400000791a */ /* 0x000fc80000000000 */
[--C-:B------:R-:W-:Y:S01]  /*9b80*/  SHF.R.U64 R2, R28, 0x10, R29.reuse ;  /* 0x000000101c027819 */ /* 0x100fe2000000121d */
[----:B------:R-:W-:Y:S01]  /*9b90*/  BSSY B1, `(.L_x_308) ;  /* 0x000005e000017945 */ /* 0x000fe20003800000 */
[----:B------:R-:W-:Y:S02]  /*9ba0*/  SHF.R.U32.HI R0, RZ, 0x10, R29 ;  /* 0x00000010ff007819 */ /* 0x000fe4000001161d */
[----:B------:R-:W-:Y:S02]  /*9bb0*/  PRMT R16, R26, 0x5410, R16 ;  /* 0x000054101a107816 */ /* 0x000fe40000000010 */
[----:B------:R-:W-:Y:S02]  /*9bc0*/  PRMT R15, R25, 0x5410, R15 ;  /* 0x00005410190f7816 */ /* 0x000fe4000000000f */
[----:B------:R-:W-:Y:S02]  /*9bd0*/  PRMT R12, R23, 0x5410, R12 ;  /* 0x00005410170c7816 */ /* 0x000fe4000000000c */
[----:B------:R-:W-:-:S02]  /*9be0*/  PRMT R3, R19, 0x5410, R3 ;  /* 0x0000541013037816 */ /* 0x000fc40000000003 */
[----:B------:R-:W-:Y:S02]  /*9bf0*/  PRMT R14, R7, 0x5410, R14 ;  /* 0x00005410070e7816 */ /* 0x000fe4000000000e */
[----:B------:R-:W-:Y:S02]  /*9c00*/  PRMT R13, R6, 0x5410, R13 ;  /* 0x00005410060d7816 */ /* 0x000fe4000000000d */
[----:B------:R-:W-:Y:S02]  /*9c10*/  PRMT R2, R5, 0x5410, R2 ;  /* 0x0000541005027816 */ /* 0x000fe40000000002 */
[----:B------:R-:W-:Y:S01]  /*9c20*/  PRMT R0, R4, 0x5410, R0 ;  /* 0x0000541004007816 */ /* 0x000fe20000000000 */
[----:B------:R-:W-:Y:S06]  /*9c30*/  BAR.SYNC.DEFER_BLOCKING 0x0 ;  /* 0x0000000000007b1d */ /* 0x000fec0000010000 */
[----:B------:R-:W-:Y:S05]  /*9c40*/  @P0 BRA `(.L_x_309) ;  /* 0x0000052000000947 */ /* 0x000fea0003800000 */
[----:B------:R-:W-:Y:S01]  /*9c50*/  ISETP.GE.AND P0, PT, R17, c[0x0][0x27c], PT ;  /* 0x00009f0011007a0c */ /* 0x000fe20003f06270 */
[----:B------:R-:W-:-:S12]  /*9c60*/  BSSY B0, `(.L_x_310) ;  /* 0x0000028000007945 */ /* 0x000fd80003800000 */
[----:B------:R-:W-:Y:S05]  /*9c70*/  @P0 BRA `(.L_x_311) ;  /* 0x0000026000000947 */ /* 0x000fea0003800000 */
[----:B------:R-:W1:Y:S01]  /*9c80*/  LDS.128 R4, [R236+0x100] ;  /* 0x00010000ec047984 */ /* 0x000e620000000c00 */
[----:B------:R-:W-:Y:S01]  /*9c90*/  SHF.L.U32 R28, R16, 0x10, RZ ;  /* 0x00000010101c7819 */ /* 0x000fe200000006ff */
[C---:B------:R-:W-:Y:S01]  /*9ca0*/  IMAD.U32 R26, R14.reuse, 0x10000, RZ ;  /* 0x000100000e1a7824 */ /* 0x040fe200078e00ff */
[----:B------:R-:W-:Y:S02]  /*9cb0*/  LOP3.LUT R25, R14, 0xffff0000, RZ, 0xc0, !PT ;  /* 0xffff00000e197812 */ /* 0x000fe400078ec0ff */
[----:B------:R-:W-:Y:S02]  /*9cc0*/  LOP3.LUT R27, R16, 0xffff0000, RZ, 0xc0, !PT ;  /* 0xffff0000101b7812 */ /* 0x000fe400078ec0ff */
[C---:B-1----:R-:W-:Y:S02]  /*9cd0*/  LOP3.LUT R19, R4.reuse, 0xffff0000, RZ, 0xc0, !PT ;  /* 0xffff000004137812 */ /* 0x042fe400078ec0ff */
[----:B------:R-:W-:Y:S02]  /*9ce0*/  LOP3.LUT R31, R5, 0xffff0000, RZ, 0xc0, !PT ;  /* 0xffff0000051f7812 */ /* 0x000fe400078ec0ff */
[----:B------:R-:W-:-:S02]  /*9cf0*/  SHF.L.U32 R23, R4, 0x10, RZ ;  /* 0x0000001004177819 */ /* 0x000fc400000006ff */
[----:B------:R-:W-:Y:S01]  /*9d00*/  SHF.L.U32 R4, R5, 0x10, RZ ;  /* 0x0000001005047819 */ /* 0x000fe200000006ff */
[C---:B------:R-:W-:Y:S01]  /*9d10*/  FMUL.FTZ R5, R19.reuse, R26 ;  /* 0x0000001a13057220 */ /* 0x040fe20000410000 */
[C---:B------:R-:W-:Y:S01]  /*9d20*/  SHF.L.U32 R30, R6.reuse, 0x10, RZ ;  /* 0x00000010061e7819 */ /* 0x040fe200000006ff */
[-C--:B------:R-:W-:Y:S01]  /*9d30*/  FMUL.FTZ R19, R19, R28.reuse ;  /* 0x0000001c13137220 */ /* 0x080fe20000410000 */
[----:B------:R-:W-:Y:S01]  /*9d40*/  LOP3.LUT R29, R6, 0xffff0000, RZ, 0xc0, !PT ;  /* 0xffff0000061d7812 */ /* 0x000fe200078ec0ff */
[C---:B------:R-:W-:Y:S01]  /*9d50*/  IMAD.U32 R6, R7.reuse, 0x10000, RZ ;  /* 0x0001000007067824 */ /* 0x040fe200078e00ff */
[----:B------:R-:W-:Y:S01]  /*9d60*/  LOP3.LUT R32, R7, 0xffff0000, RZ, 0xc0, !PT ;  /* 0xffff000007207812 */ /* 0x000fe200078ec0ff */
[----:B------:R-:W-:Y:S02]  /*9d70*/  FMUL.FTZ R7, R31, R25 ;  /* 0x000000191f077220 */ /* 0x000fe40000410000 */
[----:B------:R-:W-:Y:S01]  /*9d80*/  FFMA.FTZ R5, R23, R28, -R5 ;  /* 0x0000001c17057223 */ /* 0x000fe20000010805 */
[----:B------:R-:W-:Y:S01]  /*9d90*/  SHF.L.U32 R28, R15, 0x10, RZ ;  /* 0x000000100f1c7819 */ /* 0x000fe200000006ff */
[----:B------:R-:W-:Y:S01]  /*9da0*/  FFMA.FTZ R19, R23, R26, R19 ;  /* 0x0000001a17137223 */ /* 0x000fe20000010013 */
[----:B------:R-:W-:Y:S01]  /*9db0*/  SHF.L.U32 R26, R13, 0x10, RZ ;  /* 0x000000100d1a7819 */ /* 0x000fe200000006ff */
[-C--:B------:R-:W-:Y:S01]  /*9dc0*/  FMUL.FTZ R31, R31, R27.reuse ;  /* 0x0000001b1f1f7220 */ /* 0x080fe20000410000 */
[----:B------:R-:W-:Y:S01]  /*9dd0*/  LOP3.LUT R23, R13, 0xffff0000, RZ, 0xc0, !PT ;  /* 0xffff00000d177812 */ /* 0x000fe200078ec0ff */
[C---:B------:R-:W-:Y:S01]  /*9de0*/  FFMA.FTZ R7, R4.reuse, R27, -R7 ;  /* 0x0000001b04077223 */ /* 0x040fe20000010807 */
[----:B------:R-:W-:Y:S01]  /*9df0*/  LOP3.LUT R27, R15, 0xffff0000, RZ, 0xc0, !PT ;  /* 0xffff00000f1b7812 */ /* 0x000fe200078ec0ff */
[----:B------:R-:W-:-:S02]  /*9e00*/  FFMA.FTZ R31, R4, R25, R31 ;  /* 0x00000019041f7223 */ /* 0x000fc4000001001f */
[C---:B------:R-:W-:Y:S02]  /*9e10*/  FMUL.FTZ R4, R29.reuse, R26 ;  /* 0x0000001a1d047220 */ /* 0x040fe40000410000 */
[C---:B------:R-:W-:Y:S02]  /*9e20*/  FMUL.FTZ R25, R32.reuse, R23 ;  /* 0x0000001720197220 */ /* 0x040fe40000410000 */
[-C--:B------:R-:W-:Y:S02]  /*9e30*/  FMUL.FTZ R29, R29, R28.reuse ;  /* 0x0000001c1d1d7220 */ /* 0x080fe40000410000 */
[----:B------:R-:W-:Y:S02]  /*9e40*/  FMUL.FTZ R32, R32, R27 ;  /* 0x0000001b20207220 */ /* 0x000fe40000410000 */
[C---:B------:R-:W-:Y:S01]  /*9e50*/  FFMA.FTZ R28, R30.reuse, R28, -R4 ;  /* 0x0000001c1e1c7223 */ /* 0x040fe20000010804 */
[----:B------:R-:W-:Y:S01]  /*9e60*/  F2FP.BF16.PACK_AB R4, R19, R5 ;  /* 0x000000051304723e */ /* 0x000fe200000010ff */
[----:B------:R-:W-:Y:S01]  /*9e70*/  FFMA.FTZ R29, R30, R26, R29 ;  /* 0x0000001a1e1d7223 */ /* 0x000fe2000001001d */
[----:B------:R-:W-:Y:S01]  /*9e80*/  F2FP.BF16.PACK_AB R5, R31, R7 ;  /* 0x000000071f05723e */ /* 0x000fe200000010ff */
[----:B------:R-:W-:-:S02]  /*9e90*/  FFMA.FTZ R25, R6, R27, -R25 ;  /* 0x0000001b06197223 */ /* 0x000fc40000010819 */
[----:B------:R-:W-:Y:S01]  /*9ea0*/  FFMA.FTZ R32, R6, R23, R32 ;  /* 0x0000001706207223 */ /* 0x000fe20000010020 */
[----:B------:R-:W-:-:S04]  /*9eb0*/  F2FP.BF16.PACK_AB R6, R29, R28 ;  /* 0x0000001c1d06723e */ /* 0x000fc800000010ff */
[----:B------:R-:W-:-:S05]  /*9ec0*/  F2FP.BF16.PACK_AB R7, R32, R25 ;  /* 0x000000192007723e */ /* 0x000fca00000010ff */
[----:B------:R1:W-:Y:S02]  /*9ed0*/  STS.128 [R236+0x100], R4 ;  /* 0x00010004ec007388 */ /* 0x0003e40000000c00 */
.L_x_311:
[----:B------:R-:W-:Y:S05]  /*9ee0*/  BSYNC B0 ;  /* 0x0000000000007941 */ /* 0x000fea0003800000 */
.L_x_310:
[----:B------:R-:W-:-:S13]  /*9ef0*/  ISETP.GE.AND P0, PT, R124, c[0x0][0x27c], PT ;  /* 0x00009f007c007a0c */ /* 0x000fda0003f06270 */
[----:B------:R-:W-:Y:S05]  /*9f00*/  @P0 BRA `(.L_x_309) ;  /* 0x0000026000000947 */ /* 0x000fea0003800000 */
[----:B-1----:R-:W1:Y:S01]  /*9f10*/  LDS.128 R4, [R236+0x4100] ;  /* 0x00410000ec047984 */ /* 0x002e620000000c00 */
        /* <DEDUP_REMOVED lines=18> */
[C---:B------:R-:W-:Y:S01]  /*a040*/  SHF.L.U32 R26, R0.reuse, 0x10, RZ ;  /* 0x00000010001a7819 */ /* 0x040fe200000006ff */
        /* <DEDUP_REMOVED lines=18> */
.L_x_309:
[----:B------:R-:W-:Y:S05]  /*a170*/  BSYNC B1 ;  /* 0x0000000000017941 */ /* 0x000fea0003800000 */
.L_x_308:
[----:B------:R-:W-:Y:S01]  /*a180*/  ISETP.GE.AND P0, PT, R220, R18, PT ;  /* 0x00000012dc00720c */ /* 0x000fe20003f06270 */
[----:B------:R-:W-:-:S12]  /*a190*/  BSSY B1, `(.L_x_312) ;  /* 0x0000054000017945 */ /* 0x000fd80003800000 */
[----:B------:R-:W-:Y:S05]  /*a1a0*/  @P0 BRA `(.L_x_313) ;  /* 0x0000052000000947 */ /* 0x000fea0003800000 */
[----:B------:R-:W-:Y:S01]  /*a1b0*/  ISETP.GE.AND P0, PT, R17, c[0x0][0x27c], PT ;  /* 0x00009f0011007a0c */ /* 0x000fe20003f06270 */
[----:B------:R-:W-:-:S12]  /*a1c0*/  BSSY B0, `(.L_x_314) ;  /* 0x0000028000007945 */ /* 0x000fd80003800000 */
[----:B------:R-:W-:Y:S05]  /*a1d0*/  @P0 BRA `(.L_x_315) ;  /* 0x0000026000000947 */ /* 0x000fea0003800000 */
[----:B-1----:R-:W1:Y:S01]  /*a1e0*/  LDS.128 R4, [R236+0x1100] ;  /* 0x00110000ec047984 */ /* 0x002e620000000c00 */
[----:B------:R-:W-:Y:S01]  /*a1f0*/  SHF.L.U32 R27, R16, 0x10, RZ ;  /* 0x00000010101b7819 */ /* 0x000fe200000006ff */
[----:B------:R-:W-:Y:S01]  /*a200*/  IMAD.U32 R25, R14, 0x10000, RZ ;  /* 0x000100000e197824 */ /* 0x000fe200078e00ff */
[----:B------:R-:W-:Y:S02]  /*a210*/  LOP3.LUT R26, R16, 0xffff0000, RZ, 0xc0, !PT ;  /* 0xffff0000101a7812 */ /* 0x000fe400078ec0ff */
[C---:B-1----:R-:W-:Y:S01]  /*a220*/  LOP3.LUT R19, R4.reuse, 0xffff0000, RZ, 0xc0, !PT ;  /* 0xffff000004137812 */ /* 0x042fe200078ec0ff */
[----:B------:R-:W-:Y:S01]  /*a230*/  IMAD.U32 R28, R7, 0x10000, RZ ;  /* 0x00010000071c7824 */ /* 0x000fe200078e00ff */
[----:B------:R-:W-:Y:S02]  /*a240*/  SHF.L.U32 R23, R4, 0x10, RZ ;  /* 0x0000001004177819 */ /* 0x000fe400000006ff */
[C---:B------:R-:W-:Y:S02]  /*a250*/  SHF.L.U32 R4, R5.reuse, 0x10, RZ ;  /* 0x0000001005047819 */ /* 0x040fe400000006ff */
[----:B------:R-:W-:-:S02]  /*a260*/  LOP3.LUT R31, R5, 0xffff0000, RZ, 0xc0, !PT ;  /* 0xffff0000051f7812 */ /* 0x000fc400078ec0ff */
[----:B------:R-:W-:Y:S02]  /*a270*/  LOP3.LUT R5, R14, 0xffff0000, RZ, 0xc0, !PT ;  /* 0xffff00000e057812 */ /* 0x000fe400078ec0ff */
[C---:B------:R-:W-:Y:S02]  /*a280*/  SHF.L.U32 R30, R6.reuse, 0x10, RZ ;  /* 0x00000010061e7819 */ /* 0x040fe400000006ff */
[----:B------:R-:W-:Y:S01]  /*a290*/  LOP3.LUT R29, R6, 0xffff0000, RZ, 0xc0, !PT ;  /* 0xffff0000061d7812 */ /* 0x000fe200078ec0ff */
[-C--:B------:R-:W-:Y:S01]  /*a2a0*/  FMUL.FTZ R6, R25, R19.reuse ;  /* 0x0000001319067220 */ /* 0x080fe20000410000 */
[----:B------:R-:W-:Y:S01]  /*a2b0*/  LOP3.LUT R32, R7, 0xffff0000, RZ, 0xc0, !PT ;  /* 0xffff000007207812 */ /* 0x000fe200078ec0ff */
[----:B------:R-:W-:Y:S02]  /*a2c0*/  FMUL.FTZ R19, R27, R19 ;  /* 0x000000131b137220 */ /* 0x000fe40000410000 */
[----:B------:R-:W-:Y:S02]  /*a2d0*/  FMUL.FTZ R7, R5, R31 ;  /* 0x0000001f05077220 */ /* 0x000fe40000410000 */
[-C--:B------:R-:W-:Y:S01]  /*a2e0*/  FFMA.FTZ R6, R27, R23.reuse, -R6 ;  /* 0x000000171b067223 */ /* 0x080fe20000010806 */
[----:B------:R-:W-:Y:S01]  /*a2f0*/  SHF.L.U32 R27, R15, 0x10, RZ ;  /* 0x000000100f1b7819 */ /* 0x000fe200000006ff */
[----:B------:R-:W-:Y:S01]  /*a300*/  FFMA.FTZ R19, R25, R23, R19 ;  /* 0x0000001719137223 */ /* 0x000fe20000010013 */
[C---:B------:R-:W-:Y:S01]  /*a310*/  SHF.L.U32 R25, R13.reuse, 0x10, RZ ;  /* 0x000000100d197819 */ /* 0x040fe200000006ff */
[C---:B------:R-:W-:Y:S01]  /*a320*/  FMUL.FTZ R31, R26.reuse, R31 ;  /* 0x0000001f1a1f7220 */ /* 0x040fe20000410000 */
[----:B------:R-:W-:Y:S01]  /*a330*/  LOP3.LUT R23, R13, 0xffff0000, RZ, 0xc0, !PT ;  /* 0xffff00000d177812 */ /* 0x000fe200078ec0ff */
[-C--:B------:R-:W-:Y:S01]  /*a340*/  FFMA.FTZ R7, R26, R4.reuse, -R7 ;  /* 0x000000041a077223 */ /* 0x080fe20000010807 */
[----:B------:R-:W-:Y:S01]  /*a350*/  LOP3.LUT R26, R15, 0xffff0000, RZ, 0xc0, !PT ;  /* 0xffff00000f1a7812 */ /* 0x000fe200078ec0ff */
[----:B------:R-:W-:-:S02]  /*a360*/  FFMA.FTZ R5, R5, R4, R31 ;  /* 0x0000000405057223 */ /* 0x000fc4000001001f */
[-C--:B------:R-:W-:Y:S02]  /*a370*/  FMUL.FTZ R4, R25, R29.reuse ;  /* 0x0000001d19047220 */ /* 0x080fe40000410000 */
[----:B------:R-:W-:Y:S01]  /*a380*/  FMUL.FTZ R31, R27, R29 ;  /* 0x0000001d1b1f7220 */ /* 0x000fe20000410000 */
[----:B------:R-:W-:Y:S01]  /*a390*/  F2FP.BF16.PACK_AB R5, R5, R7 ;  /* 0x000000070505723e */ /* 0x000fe200000010ff */
[-C--:B------:R-:W-:Y:S02]  /*a3a0*/  FMUL.FTZ R29, R23, R32.reuse ;  /* 0x00000020171d7220 */ /* 0x080fe40000410000 */
[----:B------:R-:W-:Y:S02]  /*a3b0*/  FMUL.FTZ R32, R26, R32 ;  /* 0x000000201a207220 */ /* 0x000fe40000410000 */
[----:B------:R-:W-:Y:S01]  /*a3c0*/  FFMA.FTZ R27, R27, R30, -R4 ;  /* 0x0000001e1b1b7223 */ /* 0x000fe20000010804 */
[----:B------:R-:W-:Y:S01]  /*a3d0*/  F2FP.BF16.PACK_AB R4, R19, R6 ;  /* 0x000000061304723e */ /* 0x000fe200000010ff */
[----:B------:R-:W-:-:S02]  /*a3e0*/  FFMA.FTZ R31, R25, R30, R31 ;  /* 0x0000001e191f7223 */ /* 0x000fc4000001001f */
[-C--:B------:R-:W-:Y:S02]  /*a3f0*/  FFMA.FTZ R29, R26, R28.reuse, -R29 ;  /* 0x0000001c1a1d7223 */ /* 0x080fe4000001081d */
[----:B------:R-:W-:Y:S01]  /*a400*/  FFMA.FTZ R32, R23, R28, R32 ;  /* 0x0000001c17207223 */ /* 0x000fe20000010020 */
[----:B------:R-:W-:-:S04]  /*a410*/  F2FP.BF16.PACK_AB R6, R31, R27 ;  /* 0x0000001b1f06723e */ /* 0x000fc800000010ff */
[----:B------:R-:W-:-:S05]  /*a420*/  F2FP.BF16.PACK_AB R7, R32, R29 ;  /* 0x0000001d2007723e */ /* 0x000fca00000010ff */
[----:B------:R1:W-:Y:S02]  /*a430*/  STS.128 [R236+0x1100], R4 ;  /* 0x00110004ec007388 */ /* 0x0003e40000000c00 */
.L_x_315:
[----:B------:R-:W-:Y:S05]  /*a440*/  BSYNC B0 ;  /* 0x0000000000007941 */ /* 0x000fea0003800000 */
.L_x_314:
[----:B------:R-:W-:-:S13]  /*a450*/  ISETP.GE.AND P0, PT, R124, c[0x0][0x27c], PT ;  /* 0x00009f007c007a0c */ /* 0x000fda0003f06270 */
        /* <DEDUP_REMOVED lines=20> */
[----:B------:R-:W-:Y:S01]  /*a5a0*/  SHF.L.U32 R25, R0, 0x10, RZ ;  /* 0x0000001000197819 */ /* 0x000fe200000006ff */
[----:B------:R-:W-:Y:S01]  /*a5b0*/  FMUL.FTZ R31, R26, R31 ;  /* 0x0000001f1a1f7220 */ /* 0x000fe20000410000 */
        /* <DEDUP_REMOVED lines=17> */
.L_x_313:
[----:B------:R-:W-:Y:S05]  /*a6d0*/  BSYNC B1 ;  /* 0x0000000000017941 */ /* 0x000fea0003800000 */
.L_x_312:
        /* <DEDUP_REMOVED lines=44> */
.L_x_319:
[----:B------:R-:W-:Y:S05]  /*a9a0*/  BSYNC B0 ;  /* 0x0000000000007941 */ /* 0x000fea0003800000 */
.L_x_318:
        /* <DEDUP_REMOVED lines=40> */
.L_x_317:
[----:B------:R-:W-:Y:S05]  /*ac30*/  BSYNC B1 ;  /* 0x0000000000017941 */ /* 0x000fea0003800000 */
.L_x_316:
[----:B------:R-:W-:-:S13]  /*ac40*/  ISETP.GE.AND P0, PT, R218, R18, PT ;  /* 0x00000012da00720c */ /* 0x000fda0003f06270 */
[----:B------:R-:W-:Y:S05]  /*ac50*/  @P0 BRA `(.L_x_320) ;  /* 0x0000203000000947 */ /* 0x000fea0003800000 */
[----:B------:R-:W-:Y:S01]  /*ac60*/  ISETP.GE.AND P0, PT, R17, c[0x0][0x27c], PT ;  /* 0x00009f0011007a0c */ /* 0x000fe20003f06270 */
[----:B------:R-:W-:-:S12]  /*ac70*/  BSSY B0, `(.L_x_321) ;  /* 0x0000028000007945 */ /* 0x000fd80003800000 */
[----:B------:R-:W-:Y:S05]  /*ac80*/  @P0 BRA `(.L_x_322) ;  /* 0x0000026000000947 */ /* 0x000fea0003800000 */
[----:B-1----:R-:W1:Y:S01]  /*ac90*/  LDS.128 R4, [R236+0x3100] ;  /* 0x00310000ec047984 */ /* 0x002e620000000c00 */
[----:B------:R-:W-:Y:S02]  /*aca0*/  LOP3.LUT R23, R16, 0xffff0000, RZ, 0xc0, !PT ;  /* 0xffff000010177812 */ /* 0x000fe400078ec0ff */
[C---:B-1----:R-:W-:Y:S01]  /*acb0*/  SHF.L.U32 R18, R4.reuse, 0x10, RZ ;  /* 0x0000001004127819 */ /* 0x042fe200000006ff */
[----:B------:R-:W-:Y:S01]  /*acc0*/  IMAD.U32 R25, R7, 0x10000, RZ ;  /* 0x0001000007197824 */ /* 0x000fe200078e00ff */
[----:B------:R-:W-:Y:S02]  /*acd0*/  LOP3.LUT R17, R4, 0xffff0000, RZ, 0xc0, !PT ;  /* 0xffff000004117812 */ /* 0x000fe400078ec0ff */
[C---:B------:R-:W-:Y:S02]  /*ace0*/  SHF.L.U32 R4, R5.reuse, 0x10, RZ ;  /* 0x0000001005047819 */ /* 0x040fe400000006ff */
[----:B------:R-:W-:Y:S02]  /*acf0*/  LOP3.LUT R19, R5, 0xffff0000, RZ, 0xc0, !PT ;  /* 0xffff000005137812 */ /* 0x000fe400078ec0ff */
[----:B------:R-:W-:Y:S01]  /*ad00*/  SHF.L.U32 R5, R16, 0x10, RZ ;  /* 0x0000001010057819 */ /* 0x000fe200000006ff */
[C---:B------:R-:W-:Y:S01]  /*ad10*/  IMAD.U32 R16, R14.reuse, 0x10000, RZ ;  /* 0x000100000e107824 */ /* 0x040fe200078e00ff */
[----:B------:R-:W-:-:S02]  /*ad20*/  LOP3.LUT R14, R14, 0xffff0000, RZ, 0xc0, !PT ;  /* 0xffff00000e0e7812 */ /* 0x000fc400078ec0ff */
[C---:B------:R-:W-:Y:S02]  /*ad30*/  SHF.L.U32 R27, R6.reuse, 0x10, RZ ;  /* 0x00000010061b7819 */ /* 0x040fe400000006ff */
[----:B------:R-:W-:Y:S01]  /*ad40*/  LOP3.LUT R26, R6, 0xffff0000, RZ, 0xc0, !PT ;  /* 0xffff0000061a7812 */ /* 0x000fe200078ec0ff */
[----:B------:R-:W-:Y:S01]  /*ad50*/  FMUL.FTZ R6, R16, R17 ;  /* 0x0000001110067220 */ /* 0x000fe20000410000 */
[----:B------:R-:W-:Y:S01]  /*ad60*/  LOP3.LUT R28, R7, 0xffff0000, RZ, 0xc0, !PT ;  /* 0xffff0000071c7812 */ /* 0x000fe200078ec0ff */
[----:B------:R-:W-:Y:S02]  /*ad70*/  FMUL.FTZ R7, R14, R19 ;  /* 0x000000130e077220 */ /* 0x000fe40000410000 */
[C---:B------:R-:W-:Y:S02]  /*ad80*/  FMUL.FTZ R17, R5.reuse, R17 ;  /* 0x0000001105117220 */ /* 0x040fe40000410000 */
[----:B------:R-:W-:Y:S02]  /*ad90*/  FFMA.FTZ R6, R5, R18, -R6 ;  /* 0x0000001205067223 */ /* 0x000fe40000010806 */
[----:B------:R-:W-:Y:S01]  /*ada0*/  FFMA.FTZ R5, R23, R4, -R7 ;  /* 0x0000000417057223 */ /* 0x000fe20000010807 */
[----:B------:R-:W-:Y:S01]  /*adb0*/  SHF.L.U32 R7, R13, 0x10, RZ ;  /* 0x000000100d077819 */ /* 0x000fe200000006ff */
[----:B------:R-:W-:Y:S01]  /*adc0*/  FFMA.FTZ R17, R16, R18, R17 ;  /* 0x0000001210117223 */ /* 0x000fe20000010011 */
[----:B------:R-:W-:Y:S01]  /*add0*/  SHF.L.U32 R16, R15, 0x10, RZ ;  /* 0x000000100f107819 */ /* 0x000fe200000006ff */
[----:B------:R-:W-:Y:S01]  /*ade0*/  FMUL.FTZ R19, R23, R19 ;  /* 0x0000001317137220 */ /* 0x000fe20000410000 */
[----:B------:R-:W-:-:S02]  /*adf0*/  LOP3.LUT R13, R13, 0xffff0000, RZ, 0xc0, !PT ;  /* 0xffff00000d0d7812 */ /* 0x000fc400078ec0ff */
[----:B------:R-:W-:Y:S01]  /*ae00*/  LOP3.LUT R15, R15, 0xffff0000, RZ, 0xc0, !PT ;  /* 0xffff00000f0f7812 */ /* 0x000fe200078ec0ff */
[----:B------:R-:W-:Y:S02]  /*ae10*/  FFMA.FTZ R19, R14, R4, R19 ;  /* 0x000000040e137223 */ /* 0x000fe40000010013 */
[-C--:B------:R-:W-:Y:S02]  /*ae20*/  FMUL.FTZ R4, R7, R26.reuse ;  /* 0x0000001a07047220 */ /* 0x080fe40000410000 */
[----:B------:R-:W-:Y:S01]  /*ae30*/  FMUL.FTZ R26, R16, R26 ;  /* 0x0000001a101a7220 */ /* 0x000fe20000410000 */
[----:B------:R-:W-:Y:S01]  /*ae40*/  F2FP.BF16.PACK_AB R5, R19, R5 ;  /* 0x000000051305723e */ /* 0x000fe200000010ff */
[-C--:B------:R-:W-:Y:S02]  /*ae50*/  FMUL.FTZ R14, R13, R28.reuse ;  /* 0x0000001c0d0e7220 */ /* 0x080fe40000410000 */
[----:B------:R-:W-:Y:S02]  /*ae60*/  FMUL.FTZ R28, R15, R28 ;  /* 0x0000001c0f1c7220 */ /* 0x000fe40000410000 */
[----:B------:R-:W-:-:S02]  /*ae70*/  FFMA.FTZ R26, R7, R27, R26 ;  /* 0x0000001b071a7223 */ /* 0x000fc4000001001a */
[----:B------:R-:W-:Y:S01]  /*ae80*/  FFMA.FTZ R16, R16, R27, -R4 ;  /* 0x0000001b10107223 */ /* 0x000fe20000010804 */
[----:B------:R-:W-:Y:S01]  /*ae90*/  F2FP.BF16.PACK_AB R4, R17, R6 ;  /* 0x000000061104723e */ /* 0x000fe200000010ff */
[-C--:B------:R-:W-:Y:S02]  /*aea0*/  FFMA.FTZ R7, R15, R25.reuse, -R14 ;  /* 0x000000190f077223 */ /* 0x080fe4000001080e */
[----:B------:R-:W-:Y:S01]  /*aeb0*/  FFMA.FTZ R28, R13, R25, R28 ;  /* 0x000000190d1c7223 */ /* 0x000fe2000001001c */
[----:B------:R-:W-:-:S04]  /*aec0*/  F2FP.BF16.PACK_AB R6, R26, R16 ;  /* 0x000000101a06723e */ /* 0x000fc800000010ff */
[----:B------:R-:W-:-:S05]  /*aed0*/  F2FP.BF16.PACK_AB R7, R28, R7 ;  /* 0x000000071c07723e */ /* 0x000fca00000010ff */
[----:B------:R1:W-:Y:S02]  /*aee0*/  STS.128 [R236+0x3100], R4 ;  /* 0x00310004ec007388 */ /* 0x0003e40000000c00 */
.L_x_322:
[----:B------:R-:W-:Y:S05]  /*aef0*/  BSYNC B0 ;  /* 0x0000000000007941 */ /* 0x000fea0003800000 */
.L_x_321:
[----:B------:R-:W-:-:S13]  /*af00*/  ISETP.GE.AND P0, PT, R124, c[0x0][0x27c], PT ;  /* 0x00009f007c007a0c */ /* 0x000fda0003f06270 */
        /* <DEDUP_REMOVED lines=32> */
[----:B------:R-:W-:Y:S02]  /*b110*/  FFMA.FTZ R2, R12, R19, -R2 ;  /* 0x000000130c027223 */ /* 0x000fe40000010802 */
[-C--:B------:R-:W-:Y:S01]  /*b120*/  FFMA.FTZ R7, R3, R17.reuse, -R4 ;  /* 0x0000001103077223 */ /* 0x080fe20000010804 */
[----:B------:R-:W-:Y:S01]  /*b130*/  F2FP.BF16.PACK_AB R4, R13, R6 ;  /* 0x000000060d04723e */ /* 0x000fe200000010ff */
[----:B------:R-:W-:Y:S01]  /*b140*/  FFMA.FTZ R23, R0, R17, R23 ;  /* 0x0000001100177223 */ /* 0x000fe20000010017 */
[----:B------:R-:W-:-:S04]  /*b150*/  F2FP.BF16.PACK_AB R6, R18, R2 ;  /* 0x000000021206723e */ /* 0x000fc800000010ff */
[----:B------:R-:W-:-:S05]  /*b160*/  F2FP.BF16.PACK_AB R7, R23, R7 ;  /* 0x000000071707723e */ /* 0x000fca00000010ff */
[----:B------:R1:W-:Y:S01]  /*b170*/  STS.128 [R236+0x7100], R4 ;  /* 0x00710004ec007388 */ /* 0x0003e20000000c00 */
[----:B------:R-:W-:Y:S05]  /*b180*/  BRA `(.L_x_320) ;  /* 0x00001b0000007947 */ /* 0x000fea0003800000 */
.L_x_305:
[----:B------:R1:W2:Y:S01]  /*b190*/  SHFL.IDX PT, R17, R3, RZ, 0x181f ;  /* 0x00181fff03117589 */ /* 0x0002a200000e0000 */
[----:B------:R-:W-:Y:S01]  /*b1a0*/  BSSY B0, `(.L_x_323) ;  /* 0x0000014000007945 */ /* 0x000fe20003800000 */
[----:B------:R-:W-:Y:S01]  /*b1b0*/  CS2R R14, SRZ ;  /* 0x00000000000e7805 */ /* 0x000fe2000001ff00 */
[----:B------:R-:W-:Y:S01]  /*b1c0*/  CS2R R12, SRZ ;  /* 0x00000000000c7805 */ /* 0x000fe2000001ff00 */
[----:B------:R-:W3:Y:S01]  /*b1d0*/  SHFL.IDX PT, R16, R16, RZ, 0x181f ;  /* 0x00181fff10107589 */ /* 0x000ee200000e0000 */
[----:B------:R-:W-:Y:S01]  /*b1e0*/  CS2R R6, SRZ ;  /* 0x0000000000067805 */ /* 0x000fe2000001ff00 */
[----:B------:R-:W-:Y:S02]  /*b1f0*/  CS2R R4, SRZ ;  /* 0x0000000000047805 */ /* 0x000fe4000001ff00 */
[----:B------:R1:W4:Y:S04]  /*b200*/  SHFL.IDX PT, R3, R78, RZ, 0x181f ;  /* 0x00181fff4e037589 */ /* 0x00032800000e0000 */
[----:B------:R-:W1:Y:S01]  /*b210*/  SHFL.IDX PT, R2, R2, RZ, 0x181f ;  /* 0x00181fff02027589 */ /* 0x000e6200000e0000 */
[----:B------:R-:W-:Y:S05]  /*b220*/  @P5 BRA `(.L_x_324) ;  /* 0x000000b000005947 */ /* 0x000fea0003800000 */
[C---:B------:R-:W-:Y:S01]  /*b230*/  ISETP.GE.AND P0, PT, R10.reuse, c[0x0][0x27c], PT ;  /* 0x00009f000a007a0c */ /* 0x040fe20003f06270 */
[C---:B------:R-:W-:Y:S01]  /*b240*/  IMAD.SHL.U32 R15, R10.reuse, 0x2, RZ ;  /* 0x000000020a0f7824 */ /* 0x040fe200078e00ff */
[----:B------:R-:W-:-:S04]  /*b250*/  SHF.L.U64.HI R14, R10, 0x1, R11 ;  /* 0x000000010a0e7819 */ /* 0x000fc8000001020b */
[-C--:B---3--:R-:W-:Y:S02]  /*b260*/  IADD3 R16, P2, R16, R15.reuse, RZ ;  /* 0x0000000f10107210 */ /* 0x088fe40007f5e0ff */
[----:B-1----:R-:W-:-:S03]  /*b270*/  IADD3 R2, P1, R2, R15, RZ ;  /* 0x0000000f02027210 */ /* 0x002fc60007f3e0ff */
[--C-:B--2---:R-:W-:Y:S02]  /*b280*/  IMAD.X R17, R17, 0x1, R14.reuse, P2 ;  /* 0x0000000111117824 */ /* 0x104fe400010e060e */
[----:B----4-:R-:W-:Y:S02]  /*b290*/  IMAD.X R3, R3, 0x1, R14, P1 ;  /* 0x0000000103037824 */ /* 0x010fe400008e060e */
[----:B------:R-:W-:Y:S01]  /*b2a0*/  CS2R R14, SRZ ;  /* 0x00000000000e7805 */ /* 0x000fe2000001ff00 */
[----:B------:R-:W-:Y:S05]  /*b2b0*/  @P0 BRA `(.L_x_324) ;  /* 0x0000002000000947 */ /* 0x000fea0003800000 */
[----:B------:R1:W5:Y:S04]  /*b2c0*/  LD.E.128 R4, [R16.64] ;  /* 0x0000000a10047980 */ /* 0x000368000c101d00 */
[----:B------:R1:W5:Y:S02]  /*b2d0*/  LD.E.128 R12, [R2.64] ;  /* 0x0000000a020c7980 */ /* 0x000364000c101d00 */
.L_x_324:
[----:B------:R-:W-:Y:S05]  /*b2e0*/  BSYNC B0 ;  /* 0x0000000000007941 */ /* 0x000fea0003800000 */
.L_x_323:
[----:B------:R-:W-:Y:S01]  /*b2f0*/  IMAD R25, R209, -0x80, R0 ;  /* 0xffffff80d1197824 */ /* 0x000fe200078e0200 */
[----:B------:R-:W-:Y:S01]  /*b300*/  ISETP.GE.AND P0, PT, R10, c[0x0][0x27c], PT ;  /* 0x00009f000a007a0c */ /* 0x000fe20003f06270 */
[----:B-----5:R-:W-:Y:S01]  /*b310*/  IMAD.MOV.U32 R26, RZ, RZ, R4 ;  /* 0x000000ffff1a7224 */ /* 0x020fe200078e0004 */
[--C-:B------:R-:W-:Y:S01]  /*b320*/  SHF.R.U64 R23, R4, 0x10, R5.reuse ;  /* 0x0000001004177819 */ /* 0x100fe20000001205 */
[--C-:B------:R-:W-:Y:S01]  /*b330*/  IMAD.MOV.U32 R19, RZ, RZ, R5.reuse ;  /* 0x000000ffff137224 */ /* 0x100fe200078e0005 */
[----:B------:R-:W-:Y:S01]  /*b340*/  IMNMX R25, R25, 0x80, PT ;  /* 0x0000008019197817 */ /* 0x000fe20003800200 */
[----:B------:R-:W-:Y:S01]  /*b350*/  IMAD.MOV.U32 R4, RZ, RZ, R6 ;  /* 0x000000ffff047224 */ /* 0x000fe200078e0006 */
[----:B------:R-:W-:Y:S01]  /*b360*/  SHF.R.U32.HI R27, RZ, 0x10, R5 ;  /* 0x00000010ff1b7819 */ /* 0x000fe20000011605 */
[----:B------:R-:W-:Y:S01]  /*b370*/  IMAD.MOV.U32 R5, RZ, RZ, R12 ;  /* 0x000000ffff057224 */ /* 0x000fe200078e000c */
[----:B------:R-:W-:Y:S01]  /*b380*/  ISETP.GE.OR P1, PT, R223, R25, P0 ;  /* 0x00000019df00720c */ /* 0x000fe20000726670 */
[--C-:B-12---:R-:W-:Y:S01]  /*b390*/  IMAD.MOV.U32 R17, RZ, RZ, R7.reuse ;  /* 0x000000ffff117224 */ /* 0x106fe200078e0007 */
[----:B------:R-:W-:Y:S01]  /*b3a0*/  SHF.R.U64 R18, R6, 0x10, R7 ;  /* 0x0000001006127819 */ /* 0x000fe20000001207 */
[--C-:B----4-:R-:W-:Y:S01]  /*b3b0*/  IMAD.MOV.U32 R3, RZ, RZ, R13.reuse ;  /* 0x000000ffff037224 */ /* 0x110fe200078e000d */
[--C-:B---3--:R-:W-:Y:S01]  /*b3c0*/  SHF.R.U64 R16, R12, 0x10, R13.reuse ;  /* 0x000000100c107819 */ /* 0x108fe2000000120d */
[----:B------:R-:W-:Y:S01]  /*b3d0*/  IMAD.MOV.U32 R6, RZ, RZ, R14 ;  /* 0x000000ffff067224 */ /* 0x000fe200078e000e */
[----:B------:R-:W-:Y:S01]  /*b3e0*/  SHF.R.U32.HI R12, RZ, 0x10, R13 ;  /* 0x00000010ff0c7819 */ /* 0x000fe2000001160d */
[----:B------:R-:W-:Y:S01]  /*b3f0*/  IMAD.MOV.U32 R0, RZ, RZ, R15 ;  /* 0x000000ffff007224 */ /* 0x000fe200078e000f */
[----:B------:R-:W-:Y:S01]  /*b400*/  SHF.R.U32.HI R7, RZ, 0x10, R7 ;  /* 0x00000010ff077819 */ /* 0x000fe20000011607 */
        /* <DEDUP_REMOVED lines=14> */
[----:B------:R-:W-:Y:S01]  /*b4f0*/  MOV R6, c[0x0][0x27c] ;  /* 0x00009f0000067a02 */ /* 0x000fe20000000f00 */
[----:B------:R-:W1:Y:S01]  /*b500*/  LDS.128 R12, [R236+0x100] ;  /* 0x00010000ec0c7984 */ /* 0x000e620000000c00 */
[----:B------:R-:W-:Y:S01]  /*b510*/  SHF.L.U32 R35, R16, 0x10, RZ ;  /* 0x0000001010237819 */ /* 0x000fe200000006ff */
[----:B------:R-:W-:Y:S01]  /*b520*/  IMAD.U32 R32, R23, 0x10000, RZ ;  /* 0x0001000017207824 */ /* 0x000fe200078e00ff */
[----:B------:R-:W-:-:S02]  /*b530*/  LEA.HI R6, R6, R222, RZ, 0x1d ;  /* 0x000000de06067211 */ /* 0x000fc400078fe8ff */
[----:B------:R-:W-:Y:S02]  /*b540*/  LOP3.LUT R34, R16, 0xffff0000, RZ, 0xc0, !PT ;  /* 0xffff000010227812 */ /* 0x000fe400078ec0ff */
[----:B------:R-:W-:Y:S01]  /*b550*/  SHF.R.S32.HI R4, RZ, 0x1f, R6 ;  /* 0x0000001fff047819 */ /* 0x000fe20000011406 */
[----:B------:R-:W-:Y:S01]  /*b560*/  IMAD.SHL.U32 R5, R6, 0x8, RZ ;  /* 0x0000000806057824 */ /* 0x000fe200078e00ff */
[----:B------:R-:W-:Y:S02]  /*b570*/  LOP3.LUT R38, R23, 0xffff0000, RZ, 0xc0, !PT ;  /* 0xffff000017267812 */ /* 0x000fe400078ec0ff */
[----:B------:R-:W-:Y:S02]  /*b580*/  LEA.HI R4, R4, R6, RZ, 0x3 ;  /* 0x0000000604047211 */ /* 0x000fe400078f18ff */
[----:B------:R-:W-:Y:S02]  /*b590*/  LOP3.LUT R5, R86, 0x38, R5, 0xf8, !PT ;  /* 0x0000003856057812 */ /* 0x000fe400078ef805 */
[----:B------:R-:W-:-:S02]  /*b5a0*/  SHF.L.U32 R4, R4, 0xa, RZ ;  /* 0x0000000a04047819 */ /* 0x000fc400000006ff */
[----:B------:R-:W-:Y:S02]  /*b5b0*/  LOP3.LUT R5, R5, R85, RZ, 0x3c, !PT ;  /* 0x0000005505057212 */ /* 0x000fe400078e3cff */
[----:B------:R-:W-:Y:S02]  /*b5c0*/  LOP3.LUT R4, R4, 0x7fffe000, RZ, 0xc0, !PT ;  /* 0x7fffe00004047812 */ /* 0x000fe400078ec0ff */
[----:B------:R-:W-:Y:S02]  /*b5d0*/  SHF.L.U32 R41, R2, 0x10, RZ ;  /* 0x0000001002297819 */ /* 0x000fe400000006ff */
[----:B------:R-:W-:-:S05]  /*b5e0*/  IADD3 R26, R5, R4, R81 ;  /* 0x00000004051a7210 */ /* 0x000fca0007ffe051 */
[----:B------:R-:W-:-:S05]  /*b5f0*/  IMAD.SHL.U32 R26, R26, 0x2, RZ ;  /* 0x000000021a1a7824 */ /* 0x000fca00078e00ff */
[----:B------:R-:W2:Y:S01]  /*b600*/  LDS.128 R4, [R26+0x100] ;  /* 0x000100001a047984 */ /* 0x000ea20000000c00 */
[C---:B-1----:R-:W-:Y:S01]  /*b610*/  SHF.L.U32 R30, R12.reuse, 0x10, RZ ;  /* 0x000000100c1e7819 */ /* 0x042fe200000006ff */
[C---:B------:R-:W-:Y:S01]  /*b620*/  IMAD.U32 R28, R13.reuse, 0x10000, RZ ;  /* 0x000100000d1c7824 */ /* 0x040fe200078e00ff */
[----:B------:R-:W-:Y:S02]  /*b630*/  LOP3.LUT R29, R12, 0xffff0000, RZ, 0xc0, !PT ;  /* 0xffff00000c1d7812 */ /* 0x000fe400078ec0ff */
[----:B------:R-:W-:Y:S01]  /*b640*/  LOP3.LUT R12, R13, 0xffff0000, RZ, 0xc0, !PT ;  /* 0xffff00000d0c7812 */ /* 0x000fe200078ec0ff */
[C---:B------:R-:W-:Y:S01]  /*b650*/  IMAD.U32 R13, R15.reuse, 0x10000, RZ ;  /* 0x000100000f0d7824 */ /* 0x040fe200078e00ff */
[C---:B------:R-:W-:Y:S02]  /*b660*/  SHF.L.U32 R31, R14.reuse, 0x10, RZ ;  /* 0x000000100e1f7819 */ /* 0x040fe400000006ff */
[----:B------:R-:W-:Y:S02]  /*b670*/  LOP3.LUT R27, R14, 0xffff0000, RZ, 0xc0, !PT ;  /* 0xffff00000e1b7812 */ /* 0x000fe400078ec0ff */
[----:B------:R-:W-:-:S02]  /*b680*/  LOP3.LUT R14, R15, 0xffff0000, RZ, 0xc0, !PT ;  /* 0xffff00000f0e7812 */ /* 0x000fc400078ec0ff */
[C---:B--2---:R-:W-:Y:S02]  /*b690*/  SHF.L.U32 R40, R4.reuse, 0x10, RZ ;  /* 0x0000001004287819 */ /* 0x044fe400000006ff */
[----:B------:R-:W-:Y:S01]  /*b6a0*/  LOP3.LUT R15, R4, 0xffff0000, RZ, 0xc0, !PT ;  /* 0xffff0000040f7812 */ /* 0x000fe200078ec0ff */
[C---:B------:R-:W-:Y:S01]  /*b6b0*/  IMAD.U32 R4, R5.reuse, 0x10000, RZ ;  /* 0x0001000005047824 */ /* 0x040fe200078e00ff */
[----:B------:R-:W-:Y:S01]  /*b6c0*/  LOP3.LUT R39, R5, 0xffff0000, RZ, 0xc0, !PT ;  /* 0xffff000005277812 */ /* 0x000fe200078ec0ff */
[C---:B------:R-:W-:Y:S01]  /*b6d0*/  FMUL.FTZ R33, R40.reuse, R35 ;  /* 0x0000002328217220 */ /* 0x040fe20000410000 */
[C---:B------:R-:W-:Y:S01]  /*b6e0*/  LOP3.LUT R37, R7.reuse, 0xffff0000, RZ, 0xc0, !PT ;  /* 0xffff000007257812 */ /* 0x040fe200078ec0ff */
[-C--:B------:R-:W-:Y:S01]  /*b6f0*/  FMUL.FTZ R40, R40, R32.reuse ;  /* 0x0000002028287220 */ /* 0x080fe20000410000 */
[----:B------:R-:W-:Y:S01]  /*b700*/  SHF.L.U32 R36, R6, 0x10, RZ ;  /* 0x0000001006247819 */ /* 0x000fe200000006ff */
[----:B------:R-:W-:Y:S01]  /*b710*/  IMAD.U32 R5, R7, 0x10000, RZ ;  /* 0x0001000007057824 */ /* 0x000fe200078e00ff */
[----:B------:R-:W-:Y:S01]  /*b720*/  SHF.L.U32 R7, R3, 0x10, RZ ;  /* 0x0000001003077819 */ /* 0x000fe200000006ff */
[----:B------:R-:W-:Y:S01]  /*b730*/  FFMA.FTZ R33, R30, R32, -R33 ;  /* 0x000000201e217223 */ /* 0x000fe20000010821 */
[----:B------:R-:W-:Y:S01]  /*b740*/  LOP3.LUT R6, R6, 0xffff0000, RZ, 0xc0, !PT ;  /* 0xffff000006067812 */ /* 0x000fe200078ec0ff */
[----:B------:R-:W-:-:S02]  /*b750*/  FMUL.FTZ R32, R15, R34 ;  /* 0x000000220f207220 */ /* 0x000fc40000410000 */
[----:B------:R-:W-:Y:S02]  /*b760*/  FFMA.FTZ R30, R30, R35, R40 ;  /* 0x000000231e1e7223 */ /* 0x000fe40000010028 */
[----:B------:R-:W-:Y:S02]  /*b770*/  IMAD.U32 R35, R19, 0x10000, RZ ;  /* 0x0001000013237824 */ /* 0x000fe400078e00ff */
[-C--:B------:R-:W-:Y:S02]  /*b780*/  FMUL.FTZ R40, R15, R38.reuse ;  /* 0x000000260f287220 */ /* 0x080fe40000410000 */
[----:B------:R-:W-:Y:S02]  /*b790*/  FFMA.FTZ R32, R29, R38, -R32 ;  /* 0x000000261d207223 */ /* 0x000fe40000010820 */
[C---:B------:R-:W-:Y:S02]  /*b7a0*/  FMUL.FTZ R38, R4.reuse, R7 ;  /* 0x0000000704267220 */ /* 0x040fe40000410000 */
[----:B------:R-:W-:-:S02]  /*b7b0*/  FMUL.FTZ R15, R4, R35 ;  /* 0x00000023040f7220 */ /* 0x000fc40000410000 */
[----:B------:R-:W-:Y:S01]  /*b7c0*/  FFMA.FTZ R4, R29, R34, R40 ;  /* 0x000000221d047223 */ /* 0x000fe20000010028 */
[----:B------:R-:W-:Y:S01]  /*b7d0*/  LOP3.LUT R40, R18, 0xffff0000, RZ, 0xc0, !PT ;  /* 0xffff000012287812 */ /* 0x000fe200078ec0ff */
[----:B------:R-:W-:Y:S01]  /*b7e0*/  FFMA.FTZ R29, R28, R35, -R38 ;  /* 0x000000231c1d7223 */ /* 0x000fe20000010826 */
[----:B------:R-:W-:Y:S01]  /*b7f0*/  SHF.L.U32 R38, R0, 0x10, RZ ;  /* 0x0000001000267819 */ /* 0x000fe200000006ff */
[----:B------:R-:W-:Y:S01]  /*b800*/  IMAD.U32 R35, R18, 0x10000, RZ ;  /* 0x0001000012237824 */ /* 0x000fe200078e00ff */
[----:B------:R-:W-:Y:S01]  /*b810*/  F2FP.BF16.PACK_AB R4, R4, R30 ;  /* 0x0000001e0404723e */ /* 0x000fe200000010ff */
[----:B------:R-:W-:Y:S01]  /*b820*/  FFMA.FTZ R28, R28, R7, R15 ;  /* 0x000000071c1c7223 */ /* 0x000fe2000001000f */
[----:B------:R-:W-:Y:S01]  /*b830*/  LOP3.LUT R7, R2, 0xffff0000, RZ, 0xc0, !PT ;  /* 0xffff000002077812 */ /* 0x000fe200078ec0ff */
[C---:B------:R-:W-:Y:S02]  /*b840*/  FMUL.FTZ R15, R36.reuse, R41 ;  /* 0x00000029240f7220 */ /* 0x040fe40000410000 */
[----:B------:R-:W-:-:S02]  /*b850*/  FMUL.FTZ R36, R36, R35 ;  /* 0x0000002324247220 */ /* 0x000fc40000410000 */
[----:B------:R-:W-:Y:S01]  /*b860*/  FFMA.FTZ R35, R31, R35, -R15 ;  /* 0x000000231f237223 */ /* 0x000fe2000001080f */
[----:B------:R-:W-:Y:S01]  /*b870*/  SHF.L.U32 R15, R17, 0x10, RZ ;  /* 0x00000010110f7819 */ /* 0x000fe200000006ff */
[C---:B------:R-:W-:Y:S02]  /*b880*/  FMUL.FTZ R34, R6.reuse, R7 ;  /* 0x0000000706227220 */ /* 0x040fe40000410000 */
[----:B------:R-:W-:Y:S02]  /*b890*/  FMUL.FTZ R6, R6, R40 ;  /* 0x0000002806067220 */ /* 0x000fe40000410000 */
[----:B------:R-:W-:Y:S02]  /*b8a0*/  FFMA.FTZ R31, R31, R41, R36 ;  /* 0x000000291f1f7223 */ /* 0x000fe40000010024 */
[----:B------:R-:W-:Y:S02]  /*b8b0*/  FMUL.FTZ R36, R5, R38 ;  /* 0x0000002605247220 */ /* 0x000fe40000410000 */
[----:B------:R-:W-:Y:S01]  /*b8c0*/  FFMA.FTZ R34, R27, R40, -R34 ;  /* 0x000000281b227223 */ /* 0x000fe20000010822 */
[----:B------:R-:W-:Y:S01]  /*b8d0*/  LOP3.LUT R40, R19, 0xffff0000, RZ, 0xc0, !PT ;  /* 0xffff000013287812 */ /* 0x000fe200078ec0ff */
[----:B------:R-:W-:-:S02]  /*b8e0*/  FFMA.FTZ R6, R27, R7, R6 ;  /* 0x000000071b067223 */ /* 0x000fc40000010006 */
[-C--:B------:R-:W-:Y:S01]  /*b8f0*/  FMUL.FTZ R7, R5, R15.reuse ;  /* 0x0000000f05077220 */ /* 0x080fe20000410000 */
[----:B------:R-:W-:Y:S01]  /*b900*/  LOP3.LUT R5, R3, 0xffff0000, RZ, 0xc0, !PT ;  /* 0xffff000003057812 */ /* 0x000fe200078ec0ff */
[C---:B------:R-:W-:Y:S01]  /*b910*/  FFMA.FTZ R27, R13.reuse, R15, -R36 ;  /* 0x0000000f0d1b7223 */ /* 0x040fe20000010824 */
[----:B------:R-:W-:Y:S01]  /*b920*/  LOP3.LUT R36, R0, 0xffff0000, RZ, 0xc0, !PT ;  /* 0xffff000000247812 */ /* 0x000fe200078ec0ff */
[----:B------:R-:W-:Y:S01]  /*b930*/  FFMA.FTZ R7, R13, R38, R7 ;  /* 0x000000260d077223 */ /* 0x000fe20000010007 */
[----:B------:R-:W-:Y:S01]  /*b940*/  LOP3.LUT R15, R17, 0xffff0000, RZ, 0xc0, !PT ;  /* 0xffff0000110f7812 */ /* 0x000fe200078ec0ff */
[----:B------:R-:W-:Y:S01]  /*b950*/  FMUL.FTZ R13, R39, R5 ;  /* 0x00000005270d7220 */ /* 0x000fe20000410000 */
[----:B------:R-:W-:Y:S01]  /*b960*/  F2FP.BF16.PACK_AB R6, R6, R31 ;  /* 0x0000001f0606723e */ /* 0x000fe200000010ff */
[----:B------:R-:W-:Y:S02]  /*b970*/  FMUL.FTZ R38, R37, R36 ;  /* 0x0000002425267220 */ /* 0x000fe40000410000 */
[----:B------:R-:W-:-:S02]  /*b980*/  FMUL.FTZ R39, R39, R40 ;  /* 0x0000002827277220 */ /* 0x000fc40000410000 */
[-C--:B------:R-:W-:Y:S02]  /*b990*/  FMUL.FTZ R37, R37, R15.reuse ;  /* 0x0000000f25257220 */ /* 0x080fe40000410000 */
[----:B------:R-:W-:Y:S02]  /*b9a0*/  FFMA.FTZ R13, R12, R40, -R13 ;  /* 0x000000280c0d7223 */ /* 0x000fe4000001080d */
[----:B------:R-:W-:Y:S02]  /*b9b0*/  FFMA.FTZ R15, R14, R15, -R38 ;  /* 0x0000000f0e0f7223 */ /* 0x000fe40000010826 */
[----:B------:R-:W-:Y:S01]  /*b9c0*/  FFMA.FTZ R5, R12, R5, R39 ;  /* 0x000000050c057223 */ /* 0x000fe20000010027 */
[----:B------:R-:W-:Y:S01]  /*b9d0*/  F2FP.BF16.PACK_AB R12, R32, R33 ;  /* 0x00000021200c723e */ /* 0x000fe200000010ff */
[----:B------:R-:W-:Y:S01]  /*b9e0*/  FFMA.FTZ R37, R14, R36, R37 ;  /* 0x000000240e257223 */ /* 0x000fe20000010025 */
[----:B------:R-:W-:Y:S02]  /*b9f0*/  F2FP.BF16.PACK_AB R14, R34, R35 ;  /* 0x00000023220e723e */ /* 0x000fe400000010ff */
[----:B------:R-:W-:-:S02]  /*ba00*/  F2FP.BF16.PACK_AB R13, R13, R29 ;  /* 0x0000001d0d0d723e */ /* 0x000fc400000010ff */
[----:B------:R-:W-:Y:S02]  /*ba10*/  F2FP.BF16.PACK_AB R15, R15, R27 ;  /* 0x0000001b0f0f723e */ /* 0x000fe400000010ff */
[----:B------:R-:W-:Y:S02]  /*ba20*/  F2FP.BF16.PACK_AB R5, R5, R28 ;  /* 0x0000001c0505723e */ /* 0x000fe400000010ff */
[----:B------:R-:W-:Y:S01]  /*ba30*/  F2FP.BF16.PACK_AB R7, R37, R7 ;  /* 0x000000072507723e */ /* 0x000fe200000010ff */
[----:B------:R1:W-:Y:S04]  /*ba40*/  STS.128 [R236+0x100], R12 ;  /* 0x0001000cec007388 */ /* 0x0003e80000000c00 */
[----:B------:R1:W-:Y:S02]  /*ba50*/  STS.128 [R26+0x100], R4 ;  /* 0x000100041a007388 */ /* 0x0003e40000000c00 */
.L_x_326:
[----:B------:R-:W-:Y:S05]  /*ba60*/  BSYNC B0 ;  /* 0x0000000000007941 */ /* 0x000fea0003800000 */
.L_x_325:
[----:B------:R-:W-:Y:S01]  /*ba70*/  ISETP.GE.OR P1, PT, R220, R25, P0 ;  /* 0x00000019dc00720c */ /* 0x000fe20000726670 */
[----:B------:R-:W-:-:S12]  /*ba80*/  BSSY B0, `(.L_x_327) ;  /* 0x000005c000007945 */ /* 0x000fd80003800000 */
[----:B------:R-:W-:Y:S05]  /*ba90*/  @P1 BRA `(.L_x_328) ;  /* 0x000005a000001947 */ /* 0x000fea0003800000 */
[----:B-1----:R-:W-:Y:S01]  /*baa0*/  IMAD.MOV.U32 R7, RZ, RZ, c[0x0][0x27c] ;  /* 0x00009f00ff077624 */ /* 0x002fe200078e00ff */
[----:B------:R-:W-:Y:S02]  /*bab0*/  LOP3.LUT R4, R84, 0x38, R10, 0xf8, !PT ;  /* 0x0000003854047812 */ /* 0x000fe400078ef80a */
[----:B------:R-:W-:Y:S02]  /*bac0*/  SHF.L.U32 R28, R2, 0x10, RZ ;  /* 0x00000010021c7819 */ /* 0x000fe400000006ff */
[----:B------:R-:W-:Y:S02]  /*bad0*/  LEA.HI R7, R7, R222, RZ, 0x1d ;  /* 0x000000de07077211 */ /* 0x000fe400078fe8ff */
[----:B------:R-:W-:Y:S02]  /*bae0*/  LOP3.LUT R4, R80, R4, R83, 0xf6, !PT ;  /* 0x0000000450047212 */ /* 0x000fe400078ef653 */
[----:B------:R-:W-:Y:S01]  /*baf0*/  SHF.R.S32.HI R5, RZ, 0x1f, R7 ;  /* 0x0000001fff057819 */ /* 0x000fe20000011407 */
[----:B------:R-:W-:Y:S01]  /*bb00*/  IMAD.SHL.U32 R6, R7, 0x8, RZ ;  /* 0x0000000807067824 */ /* 0x000fe200078e00ff */
[----:B------:R-:W-:-:S02]  /*bb10*/  LEA R26, R4, 0x100, 0x1 ;  /* 0x00000100041a7811 */ /* 0x000fc400078e08ff */
[----:B------:R-:W-:Y:S02]  /*bb20*/  LEA.HI R5, R5, R7, RZ, 0x3 ;  /* 0x0000000705057211 */ /* 0x000fe400078f18ff */
[----:B------:R-:W-:Y:S02]  /*bb30*/  LOP3.LUT R6, R84, 0x38, R6, 0xf8, !PT ;  /* 0x0000003854067812 */ /* 0x000fe400078ef806 */
[----:B------:R-:W-:Y:S02]  /*bb40*/  SHF.L.U32 R5, R5, 0xa, RZ ;  /* 0x0000000a05057819 */ /* 0x000fe400000006ff */
[----:B------:R-:W-:Y:S02]  /*bb50*/  LOP3.LUT R83, R6, R83, RZ, 0x3c, !PT ;  /* 0x0000005306537212 */ /* 0x000fe400078e3cff */
[----:B------:R-:W-:Y:S02]  /*bb60*/  LOP3.LUT R12, R5, 0x7fffe000, RZ, 0xc0, !PT ;  /* 0x7fffe000050c7812 */ /* 0x000fe400078ec0ff */
[----:B------:R-:W1:Y:S01]  /*bb70*/  LDS.128 R4, [R26] ;  /* 0x000000001a047984 */ /* 0x000e620000000c00 */
[----:B------:R-:W-:-:S02]  /*bb80*/  SHF.L.U32 R37, R18, 0x10, RZ ;  /* 0x0000001012257819 */ /* 0x000fc400000006ff */
[----:B------:R-:W-:Y:S02]  /*bb90*/  IADD3 R12, R83, R12, R80 ;  /* 0x0000000c530c7210 */ /* 0x000fe40007ffe050 */
[----:B------:R-:W-:-:S03]  /*bba0*/  LOP3.LUT R36, R18, 0xffff0000, RZ, 0xc0, !PT ;  /* 0xffff000012247812 */ /* 0x000fc600078ec0ff */
[----:B------:R-:W-:-:S05]  /*bbb0*/  IMAD.SHL.U32 R27, R12, 0x2, RZ ;  /* 0x000000020c1b7824 */ /* 0x000fca00078e00ff */
[----:B------:R-:W2:Y:S01]  /*bbc0*/  LDS.128 R12, [R27+0x100] ;  /* 0x000100001b0c7984 */ /* 0x000ea20000000c00 */
[C---:B-1----:R-:W-:Y:S01]  /*bbd0*/  SHF.L.U32 R33, R6.reuse, 0x10, RZ ;  /* 0x0000001006217819 */ /* 0x042fe200000006ff */
[----:B------:R-:W-:Y:S01]  /*bbe0*/  IMAD.U32 R34, R7, 0x10000, RZ ;  /* 0x0001000007227824 */ /* 0x000fe200078e00ff */
[----:B------:R-:W-:Y:S01]  /*bbf0*/  LOP3.LUT R32, R6, 0xffff0000, RZ, 0xc0, !PT ;  /* 0xffff000006207812 */ /* 0x000fe200078ec0ff */
[----:B------:R-:W-:Y:S01]  /*bc00*/  IMAD.U32 R29, R5, 0x10000, RZ ;  /* 0x00010000051d7824 */ /* 0x000fe200078e00ff */
[----:B------:R-:W-:Y:S02]  /*bc10*/  LOP3.LUT R6, R7, 0xffff0000, RZ, 0xc0, !PT ;  /* 0xffff000007067812 */ /* 0x000fe400078ec0ff */
[C---:B------:R-:W-:Y:S02]  /*bc20*/  SHF.L.U32 R31, R4.reuse, 0x10, RZ ;  /* 0x00000010041f7819 */ /* 0x040fe400000006ff */
[----:B------:R-:W-:Y:S02]  /*bc30*/  LOP3.LUT R4, R4, 0xffff0000, RZ, 0xc0, !PT ;  /* 0xffff000004047812 */ /* 0x000fe400078ec0ff */
[----:B------:R-:W-:Y:S01]  /*bc40*/  LOP3.LUT R5, R5, 0xffff0000, RZ, 0xc0, !PT ;  /* 0xffff000005057812 */ /* 0x000fe200078ec0ff */
[----:B--2---:R-:W-:Y:S01]  /*bc50*/  IMAD.U32 R35, R14, 0x10000, RZ ;  /* 0x000100000e237824 */ /* 0x004fe200078e00ff */
[C---:B------:R-:W-:Y:S01]  /*bc60*/  SHF.L.U32 R7, R12.reuse, 0x10, RZ ;  /* 0x000000100c077819 */ /* 0x040fe200000006ff */
[----:B------:R-:W-:Y:S01]  /*bc70*/  IMAD.U32 R30, R13, 0x10000, RZ ;  /* 0x000100000d1e7824 */ /* 0x000fe200078e00ff */
[----:B------:R-:W-:Y:S01]  /*bc80*/  LOP3.LUT R43, R12, 0xffff0000, RZ, 0xc0, !PT ;  /* 0xffff00000c2b7812 */ /* 0x000fe200078ec0ff */
[----:B------:R-:W-:Y:S01]  /*bc90*/  IMAD.U32 R39, R15, 0x10000, RZ ;  /* 0x000100000f277824 */ /* 0x000fe200078e00ff */
[----:B------:R-:W-:Y:S01]  /*bca0*/  LOP3.LUT R40, R13, 0xffff0000, RZ, 0xc0, !PT ;  /* 0xffff00000d287812 */ /* 0x000fe200078ec0ff */
[-C--:B------:R-:W-:Y:S01]  /*bcb0*/  FMUL.FTZ R13, R28, R35.reuse ;  /* 0x000000231c0d7220 */ /* 0x080fe20000410000 */
[----:B------:R-:W-:Y:S01]  /*bcc0*/  LOP3.LUT R14, R14, 0xffff0000, RZ, 0xc0, !PT ;  /* 0xffff00000e0e7812 */ /* 0x000fe200078ec0ff */
[C---:B------:R-:W-:Y:S01]  /*bcd0*/  FMUL.FTZ R35, R37.reuse, R35 ;  /* 0x0000002325237220 */ /* 0x040fe20000410000 */
[----:B------:R-:W-:Y:S01]  /*bce0*/  LOP3.LUT R12, R2, 0xffff0000, RZ, 0xc0, !PT ;  /* 0xffff0000020c7812 */ /* 0x000fe200078ec0ff */
[-C--:B------:R-:W-:Y:S01]  /*bcf0*/  FFMA.FTZ R37, R37, R33.reuse, -R13 ;  /* 0x0000002125257223 */ /* 0x080fe2000001080d */
[----:B------:R-:W-:Y:S01]  /*bd00*/  LOP3.LUT R42, R15, 0xffff0000, RZ, 0xc0, !PT ;  /* 0xffff00000f2a7812 */ /* 0x000fe200078ec0ff */
[----:B------:R-:W-:Y:S01]  /*bd10*/  FFMA.FTZ R33, R28, R33, R35 ;  /* 0x000000211c217223 */ /* 0x000fe20000010023 */
[----:B------:R-:W-:Y:S01]  /*bd20*/  SHF.L.U32 R13, R16, 0x10, RZ ;  /* 0x00000010100d7819 */ /* 0x000fe200000006ff */
[----:B------:R-:W-:-:S02]  /*bd30*/  FMUL.FTZ R15, R12, R14 ;  /* 0x0000000e0c0f7220 */ /* 0x000fc40000410000 */
[----:B------:R-:W-:Y:S02]  /*bd40*/  IMAD.U32 R35, R23, 0x10000, RZ ;  /* 0x0001000017237824 */ /* 0x000fe400078e00ff */
[----:B------:R-:W-:Y:S01]  /*bd50*/  FMUL.FTZ R28, R36, R14 ;  /* 0x0000000e241c7220 */ /* 0x000fe20000410000 */
[----:B------:R-:W-:Y:S01]  /*bd60*/  LOP3.LUT R14, R16, 0xffff0000, RZ, 0xc0, !PT ;  /* 0xffff0000100e7812 */ /* 0x000fe200078ec0ff */
[-C--:B------:R-:W-:Y:S02]  /*bd70*/  FFMA.FTZ R36, R36, R32.reuse, -R15 ;  /* 0x0000002024247223 */ /* 0x080fe4000001080f */
[-C--:B------:R-:W-:Y:S02]  /*bd80*/  FMUL.FTZ R15, R13, R7.reuse ;  /* 0x000000070d0f7220 */ /* 0x080fe40000410000 */
[----:B------:R-:W-:Y:S02]  /*bd90*/  FMUL.FTZ R7, R35, R7 ;  /* 0x0000000723077220 */ /* 0x000fe40000410000 */
[----:B------:R-:W-:Y:S01]  /*bda0*/  FFMA.FTZ R32, R12, R32, R28 ;  /* 0x000000200c207223 */ /* 0x000fe2000001001c */
[----:B------:R-:W-:Y:S01]  /*bdb0*/  LOP3.LUT R12, R23, 0xffff0000, RZ, 0xc0, !PT ;  /* 0xffff0000170c7812 */ /* 0x000fe200078ec0ff */
[-C--:B------:R-:W-:Y:S01]  /*bdc0*/  FFMA.FTZ R35, R35, R31.reuse, -R15 ;  /* 0x0000001f23237223 */ /* 0x080fe2000001080f */
[----:B------:R-:W-:Y:S01]  /*bdd0*/  SHF.L.U32 R15, R19, 0x10, RZ ;  /* 0x00000010130f7819 */ /* 0x000fe200000006ff */
[----:B------:R-:W-:-:S02]  /*bde0*/  FFMA.FTZ R31, R13, R31, R7 ;  /* 0x0000001f0d1f7223 */ /* 0x000fc40000010007 */
[-C--:B------:R-:W-:Y:S02]  /*bdf0*/  FMUL.FTZ R7, R14, R43.reuse ;  /* 0x0000002b0e077220 */ /* 0x080fe40000410000 */
[C---:B------:R-:W-:Y:S02]  /*be00*/  FMUL.FTZ R43, R12.reuse, R43 ;  /* 0x0000002b0c2b7220 */ /* 0x040fe40000410000 */
[----:B------:R-:W-:Y:S01]  /*be10*/  FFMA.FTZ R12, R12, R4, -R7 ;  /* 0x000000040c0c7223 */ /* 0x000fe20000010807 */
[----:B------:R-:W-:Y:S01]  /*be20*/  SHF.L.U32 R7, R0, 0x10, RZ ;  /* 0x0000001000077819 */ /* 0x000fe200000006ff */
[----:B------:R-:W-:Y:S02]  /*be30*/  IMAD.U32 R13, R3, 0x10000, RZ ;  /* 0x00010000030d7824 */ /* 0x000fe400078e00ff */
[----:B------:R-:W-:Y:S01]  /*be40*/  IMAD.U32 R28, R17, 0x10000, RZ ;  /* 0x00010000111c7824 */ /* 0x000fe200078e00ff */
[----:B------:R-:W-:Y:S01]  /*be50*/  F2FP.BF16.PACK_AB R12, R12, R35 ;  /* 0x000000230c0c723e */ /* 0x000fe200000010ff */
[----:B------:R-:W-:-:S02]  /*be60*/  FMUL.FTZ R41, R13, R30 ;  /* 0x0000001e0d297220 */ /* 0x000fc40000410000 */
[----:B------:R-:W-:Y:S02]  /*be70*/  FFMA.FTZ R4, R14, R4, R43 ;  /* 0x000000040e047223 */ /* 0x000fe4000001002b */
[----:B------:R-:W-:Y:S02]  /*be80*/  FMUL.FTZ R38, R15, R30 ;  /* 0x0000001e0f267220 */ /* 0x000fe40000410000 */
[----:B------:R-:W-:Y:S01]  /*be90*/  FMUL.FTZ R14, R7, R39 ;  /* 0x00000027070e7220 */ /* 0x000fe20000410000 */
[----:B------:R-:W-:Y:S01]  /*bea0*/  F2FP.BF16.PACK_AB R4, R4, R31 ;  /* 0x0000001f0404723e */ /* 0x000fe200000010ff */
[----:B------:R-:W-:Y:S01]  /*beb0*/  FFMA.FTZ R30, R15, R29, -R41 ;  /* 0x0000001d0f1e7223 */ /* 0x000fe20000010829 */
[----:B------:R-:W-:Y:S01]  /*bec0*/  LOP3.LUT R15, R17, 0xffff0000, RZ, 0xc0, !PT ;  /* 0xffff0000110f7812 */ /* 0x000fe200078ec0ff */
[C---:B------:R-:W-:Y:S02]  /*bed0*/  FMUL.FTZ R39, R28.reuse, R39 ;  /* 0x000000271c277220 */ /* 0x040fe40000410000 */
[----:B------:R-:W-:Y:S01]  /*bee0*/  FFMA.FTZ R29, R13, R29, R38 ;  /* 0x0000001d0d1d7223 */ /* 0x000fe20000010026 */
[----:B------:R-:W-:Y:S01]  /*bef0*/  LOP3.LUT R38, R3, 0xffff0000, RZ, 0xc0, !PT ;  /* 0xffff000003267812 */ /* 0x000fe200078ec0ff */
[-C--:B------:R-:W-:Y:S01]  /*bf00*/  FFMA.FTZ R28, R28, R34.reuse, -R14 ;  /* 0x000000221c1c7223 */ /* 0x080fe2000001080e */
[----:B------:R-:W-:Y:S01]  /*bf10*/  LOP3.LUT R14, R0, 0xffff0000, RZ, 0xc0, !PT ;  /* 0xffff0000000e7812 */ /* 0x000fe200078ec0ff */
[----:B------:R-:W-:Y:S01]  /*bf20*/  FFMA.FTZ R7, R7, R34, R39 ;  /* 0x0000002207077223 */ /* 0x000fe20000010027 */
[----:B------:R-:W-:Y:S01]  /*bf30*/  LOP3.LUT R13, R19, 0xffff0000, RZ, 0xc0, !PT ;  /* 0xffff0000130d7812 */ /* 0x000fe200078ec0ff */
[----:B------:R-:W-:-:S02]  /*bf40*/  FMUL.FTZ R41, R38, R40 ;  /* 0x0000002826297220 */ /* 0x000fc40000410000 */
[----:B------:R-:W-:Y:S02]  /*bf50*/  FMUL.FTZ R39, R14, R42 ;  /* 0x0000002a0e277220 */ /* 0x000fe40000410000 */
[----:B------:R-:W-:Y:S02]  /*bf60*/  FMUL.FTZ R40, R13, R40 ;  /* 0x000000280d287220 */ /* 0x000fe40000410000 */
[----:B------:R-:W-:Y:S02]  /*bf70*/  FMUL.FTZ R34, R15, R42 ;  /* 0x0000002a0f227220 */ /* 0x000fe40000410000 */
[-C--:B------:R-:W-:Y:S02]  /*bf80*/  FFMA.FTZ R13, R13, R5.reuse, -R41 ;  /* 0x000000050d0d7223 */ /* 0x080fe40000010829 */
[----:B------:R-:W-:Y:S02]  /*bf90*/  FFMA.FTZ R15, R15, R6, -R39 ;  /* 0x000000060f0f7223 */ /* 0x000fe40000010827 */
[----:B------:R-:W-:Y:S01]  /*bfa0*/  FFMA.FTZ R5, R38, R5, R40 ;  /* 0x0000000526057223 */ /* 0x000fe20000010028 */
[----:B------:R-:W-:Y:S01]  /*bfb0*/  F2FP.BF16.PACK_AB R13, R13, R30 ;  /* 0x0000001e0d0d723e */ /* 0x000fe200000010ff */
[----:B------:R-:W-:Y:S01]  /*bfc0*/  FFMA.FTZ R34, R14, R6, R34 ;  /* 0x000000060e227223 */ /* 0x000fe20000010022 */
[----:B------:R-:W-:-:S02]  /*bfd0*/  F2FP.BF16.PACK_AB R14, R36, R37 ;  /* 0x00000025240e723e */ /* 0x000fc400000010ff */
[----:B------:R-:W-:Y:S02]  /*bfe0*/  F2FP.BF16.PACK_AB R15, R15, R28 ;  /* 0x0000001c0f0f723e */ /* 0x000fe400000010ff */
[----:B------:R-:W-:Y:S02]  /*bff0*/  F2FP.BF16.PACK_AB R6, R32, R33 ;  /* 0x000000212006723e */ /* 0x000fe400000010ff */
[----:B------:R-:W-:Y:S01]  /*c000*/  F2FP.BF16.PACK_AB R5, R5, R29 ;  /* 0x0000001d0505723e */ /* 0x000fe200000010ff */
[----:B------:R1:W-:Y:S01]  /*c010*/  STS.128 [R26], R12 ;  /* 0x0000000c1a007388 */ /* 0x0003e20000000c00 */
[----:B------:R-:W-:-:S05]  /*c020*/  F2FP.BF16.PACK_AB R7, R34, R7 ;  /* 0x000000072207723e */ /* 0x000fca00000010ff */
[----:B------:R1:W-:Y:S02]  /*c030*/  STS.128 [R27+0x100], R4 ;  /* 0x000100041b007388 */ /* 0x0003e40000000c00 */
.L_x_328:
[----:B------:R-:W-:Y:S05]  /*c040*/  BSYNC B0 ;  /* 0x0000000000007941 */ /* 0x000fea0003800000 */
.L_x_327:
[----:B------:R-:W-:Y:S01]  /*c050*/  ISETP.GE.OR P1, PT, R219, R25, P0 ;  /* 0x00000019db00720c */ /* 0x000fe20000726670 */
[----:B------:R-:W-:-:S12]  /*c060*/  BSSY B0, `(.L_x_329) ;  /* 0x0000061000007945 */ /* 0x000fd80003800000 */
[----:B------:R-:W-:Y:S05]  /*c070*/  @P1 BRA `(.L_x_330) ;  /* 0x000005f000001947 */ /* 0x000fea0003800000 */
[----:B-1----:R-:W-:Y:S01]  /*c080*/  IMAD.MOV.U32 R13, RZ, RZ, c[0x0][0x27c] ;  /* 0x00009f00ff0d7624 */ /* 0x002fe200078e00ff */
[----:B------:R-:W-:Y:S01]  /*c090*/  SHF.R.S32.HI R4, RZ, 0x1f, R219 ;  /* 0x0000001fff047819 */ /* 0x000fe200000114db */
[----:B------:R-:W-:Y:S01]  /*c0a0*/  IMAD.U32 R33, R2, 0x10000, RZ ;  /* 0x0001000002217824 */ /* 0x000fe200078e00ff */
[----:B------:R-:W-:Y:S01]  /*c0b0*/  SHF.R.U32.HI R6, RZ, 0x3, R87 ;  /* 0x00000003ff067819 */ /* 0x000fe20000011657 */
[----:B------:R-:W-:Y:S01]  /*c0c0*/  IMAD.U32 R37, R18, 0x10000, RZ ;  /* 0x0001000012257824 */ /* 0x000fe200078e00ff */
[----:B------:R-:W-:Y:S02]  /*c0d0*/  LEA.HI R13, R13, R222, RZ, 0x1d ;  /* 0x000000de0d0d7211 */ /* 0x000fe400078fe8ff */
[----:B------:R-:W-:Y:S02]  /*c0e0*/  LEA.HI R4, R4, R219, RZ, 0x3 ;  /* 0x000000db04047211 */ /* 0x000fe400078f18ff */
[----:B------:R-:W-:Y:S02]  /*c0f0*/  SHF.R.S32.HI R7, RZ, 0x1f, R13 ;  /* 0x0000001fff077819 */ /* 0x000fe4000001140d */
[----:B------:R-:W-:Y:S01]  /*c100*/  SHF.L.U32 R12, R13, 0x3, RZ ;  /* 0x000000030d0c7819 */ /* 0x000fe200000006ff */
[----:B------:R-:W-:Y:S01]  /*c110*/  IMAD.SHL.U32 R4, R4, 0x40, RZ ;  /* 0x0000004004047824 */ /* 0x000fe200078e00ff */
[----:B------:R-:W-:-:S02]  /*c120*/  LEA.HI R7, R7, R13, RZ, 0x3 ;  /* 0x0000000d07077211 */ /* 0x000fc400078f18ff */
[----:B------:R-:W-:Y:S02]  /*c130*/  LOP3.LUT R12, R87, 0x38, R12, 0xf8, !PT ;  /* 0x00000038570c7812 */ /* 0x000fe400078ef80c */
[----:B------:R-:W-:Y:S01]  /*c140*/  LOP3.LUT R4, R4, 0xfffffe00, RZ, 0xc0, !PT ;  /* 0xfffffe0004047812 */ /* 0x000fe200078ec0ff */
[----:B------:R-:W-:Y:S01]  /*c150*/  IMAD.SHL.U32 R7, R7, 0x400, RZ ;  /* 0x0000040007077824 */ /* 0x000fe200078e00ff */
[----:B------:R-:W-:Y:S02]  /*c160*/  LOP3.LUT R12, R12, R6, RZ, 0x3c, !PT ;  /* 0x000000060c0c7212 */ /* 0x000fe400078e3cff */
[----:B------:R-:W-:Y:S02]  /*c170*/  LOP3.LUT R5, R87, 0x38, R10, 0xf8, !PT ;  /* 0x0000003857057812 */ /* 0x000fe400078ef80a */
[----:B------:R-:W-:Y:S02]  /*c180*/  LOP3.LUT R7, R7, 0x7fffe000, RZ, 0xc0, !PT ;  /* 0x7fffe00007077812 */ /* 0x000fe400078ec0ff */
[----:B------:R-:W-:-:S02]  /*c190*/  LOP3.LUT R5, R4, R5, R6, 0xf6, !PT ;  /* 0x0000000504057212 */ /* 0x000fc400078ef606 */
[----:B------:R-:W-:Y:S02]  /*c1a0*/  IADD3 R27, R12, R7, R4 ;  /* 0x000000070c1b7210 */ /* 0x000fe40007ffe004 */
[----:B------:R-:W-:Y:S02]  /*c1b0*/  LEA R26, R5, 0x100, 0x1 ;  /* 0x00000100051a7811 */ /* 0x000fe400078e08ff */
[----:B------:R-:W-:Y:S01]  /*c1c0*/  LOP3.LUT R36, R18, 0xffff0000, RZ, 0xc0, !PT ;  /* 0xffff000012247812 */ /* 0x000fe200078ec0ff */
[----:B------:R-:W-:Y:S01]  /*c1d0*/  IMAD.SHL.U32 R27, R27, 0x2, RZ ;  /* 0x000000021b1b7824 */ /* 0x000fe200078e00ff */
[----:B------:R-:W-:Y:S01]  /*c1e0*/  LOP3.LUT R42, R16, 0xffff0000, RZ, 0xc0, !PT ;  /* 0xffff0000102a7812 */ /* 0x000fe200078ec0ff */
[----:B------:R-:W1:Y:S04]  /*c1f0*/  LDS.128 R12, [R26] ;  /* 0x000000001a0c7984 */ /* 0x000e680000000c00 */
[----:B------:R-:W2:Y:S01]  /*c200*/  LDS.128 R4, [R27+0x100] ;  /* 0x000100001b047984 */ /* 0x000ea20000000c00 */
[C---:B-1----:R-:W-:Y:S01]  /*c210*/  SHF.L.U32 R31, R12.reuse, 0x10, RZ ;  /* 0x000000100c1f7819 */ /* 0x042fe200000006ff */
[----:B------:R-:W-:Y:S01]  /*c220*/  IMAD.U32 R29, R13, 0x10000, RZ ;  /* 0x000100000d1d7824 */ /* 0x000fe200078e00ff */
[----:B------:R-:W-:Y:S01]  /*c230*/  LOP3.LUT R28, R12, 0xffff0000, RZ, 0xc0, !PT ;  /* 0xffff00000c1c7812 */ /* 0x000fe200078ec0ff */
[----:B------:R-:W-:Y:S01]  /*c240*/  IMAD.U32 R32, R14, 0x10000, RZ ;  /* 0x000100000e207824 */ /* 0x000fe200078e00ff */
[----:B--2---:R-:W-:-:S02]  /*c250*/  SHF.L.U32 R35, R6, 0x10, RZ ;  /* 0x0000001006237819 */ /* 0x004fc400000006ff */
[----:B------:R-:W-:Y:S02]  /*c260*/  LOP3.LUT R12, R13, 0xffff0000, RZ, 0xc0, !PT ;  /* 0xffff00000d0c7812 */ /* 0x000fe400078ec0ff */
[----:B------:R-:W-:Y:S02]  /*c270*/  LOP3.LUT R30, R14, 0xffff0000, RZ, 0xc0, !PT ;  /* 0xffff00000e1e7812 */ /* 0x000fe400078ec0ff */
[C---:B------:R-:W-:Y:S02]  /*c280*/  SHF.L.U32 R13, R15.reuse, 0x10, RZ ;  /* 0x000000100f0d7819 */ /* 0x040fe400000006ff */
[----:B------:R-:W-:Y:S01]  /*c290*/  LOP3.LUT R14, R15, 0xffff0000, RZ, 0xc0, !PT ;  /* 0xffff00000f0e7812 */ /* 0x000fe200078ec0ff */
[C---:B------:R-:W-:Y:S01]  /*c2a0*/  IMAD.U32 R15, R4.reuse, 0x10000, RZ ;  /* 0x00010000040f7824 */ /* 0x040fe200078e00ff */
[----:B------:R-:W-:Y:S02]  /*c2b0*/  LOP3.LUT R43, R4, 0xffff0000, RZ, 0xc0, !PT ;  /* 0xffff0000042b7812 */ /* 0x000fe400078ec0ff */
[----:B------:R-:W-:-:S02]  /*c2c0*/  SHF.L.U32 R4, R5, 0x10, RZ ;  /* 0x0000001005047819 */ /* 0x000fc400000006ff */
[----:B------:R-:W-:Y:S01]  /*c2d0*/  LOP3.LUT R41, R5, 0xffff0000, RZ, 0xc0, !PT ;  /* 0xffff000005297812 */ /* 0x000fe200078ec0ff */
[-C--:B------:R-:W-:Y:S01]  /*c2e0*/  FMUL.FTZ R5, R33, R35.reuse ;  /* 0x0000002321057220 */ /* 0x080fe20000410000 */
[----:B------:R-:W-:Y:S02]  /*c2f0*/  LOP3.LUT R34, R6, 0xffff0000, RZ, 0xc0, !PT ;  /* 0xffff000006227812 */ /* 0x000fe400078ec0ff */
[C---:B------:R-:W-:Y:S02]  /*c300*/  SHF.L.U32 R39, R7.reuse, 0x10, RZ ;  /* 0x0000001007277819 */ /* 0x040fe400000006ff */
[----:B------:R-:W-:Y:S01]  /*c310*/  LOP3.LUT R38, R7, 0xffff0000, RZ, 0xc0, !PT ;  /* 0xffff000007267812 */ /* 0x000fe200078ec0ff */
[C---:B------:R-:W-:Y:S01]  /*c320*/  FMUL.FTZ R7, R37.reuse, R35 ;  /* 0x0000002325077220 */ /* 0x040fe20000410000 */
[----:B------:R-:W-:Y:S01]  /*c330*/  LOP3.LUT R6, R2, 0xffff0000, RZ, 0xc0, !PT ;  /* 0xffff000002067812 */ /* 0x000fe200078ec0ff */
[----:B------:R-:W-:Y:S02]  /*c340*/  FFMA.FTZ R37, R37, R32, -R5 ;  /* 0x0000002025257223 */ /* 0x000fe40000010805 */
[----:B------:R-:W-:-:S02]  /*c350*/  IMAD.U32 R5, R16, 0x10000, RZ ;  /* 0x0001000010057824 */ /* 0x000fc400078e00ff */
[----:B------:R-:W-:Y:S01]  /*c360*/  FFMA.FTZ R32, R33, R32, R7 ;  /* 0x0000002021207223 */ /* 0x000fe20000010007 */
[----:B------:R-:W-:Y:S01]  /*c370*/  SHF.L.U32 R7, R23, 0x10, RZ ;  /* 0x0000001017077819 */ /* 0x000fe200000006ff */
[-C--:B------:R-:W-:Y:S02]  /*c380*/  FMUL.FTZ R35, R6, R34.reuse ;  /* 0x0000002206237220 */ /* 0x080fe40000410000 */
[----:B------:R-:W-:Y:S02]  /*c390*/  FMUL.FTZ R34, R36, R34 ;  /* 0x0000002224227220 */ /* 0x000fe40000410000 */
[-C--:B------:R-:W-:Y:S02]  /*c3a0*/  FMUL.FTZ R33, R5, R15.reuse ;  /* 0x0000000f05217220 */ /* 0x080fe40000410000 */
[----:B------:R-:W-:Y:S02]  /*c3b0*/  FMUL.FTZ R15, R7, R15 ;  /* 0x0000000f070f7220 */ /* 0x000fe40000410000 */
[----:B------:R-:W-:-:S02]  /*c3c0*/  FFMA.FTZ R6, R6, R30, R34 ;  /* 0x0000001e06067223 */ /* 0x000fc40000010022 */
[-C--:B------:R-:W-:Y:S01]  /*c3d0*/  FFMA.FTZ R34, R7, R31.reuse, -R33 ;  /* 0x0000001f07227223 */ /* 0x080fe20000010821 */
[----:B------:R-:W-:Y:S01]  /*c3e0*/  LOP3.LUT R33, R23, 0xffff0000, RZ, 0xc0, !PT ;  /* 0xffff000017217812 */ /* 0x000fe200078ec0ff */
[----:B------:R-:W-:Y:S01]  /*c3f0*/  FFMA.FTZ R31, R5, R31, R15 ;  /* 0x0000001f051f7223 */ /* 0x000fe2000001000f */
[----:B------:R-:W-:Y:S01]  /*c400*/  SHF.L.U32 R15, R3, 0x10, RZ ;  /* 0x00000010030f7819 */ /* 0x000fe200000006ff */
[----:B------:R-:W-:Y:S01]  /*c410*/  FFMA.FTZ R36, R36, R30, -R35 ;  /* 0x0000001e24247223 */ /* 0x000fe20000010823 */
[----:B------:R-:W-:Y:S01]  /*c420*/  F2FP.BF16.PACK_AB R6, R6, R32 ;  /* 0x000000200606723e */ /* 0x000fe200000010ff */
[-C--:B------:R-:W-:Y:S02]  /*c430*/  FMUL.FTZ R5, R42, R43.reuse ;  /* 0x0000002b2a057220 */ /* 0x080fe40000410000 */
[----:B------:R-:W-:Y:S02]  /*c440*/  IMAD.U32 R30, R19, 0x10000, RZ ;  /* 0x00010000131e7824 */ /* 0x000fe400078e00ff */
[----:B------:R-:W-:-:S02]  /*c450*/  FMUL.FTZ R43, R33, R43 ;  /* 0x0000002b212b7220 */ /* 0x000fc40000410000 */
[----:B------:R-:W-:Y:S02]  /*c460*/  IMAD.U32 R7, R0, 0x10000, RZ ;  /* 0x0001000000077824 */ /* 0x000fe400078e00ff */
[----:B------:R-:W-:Y:S01]  /*c470*/  FFMA.FTZ R33, R33, R28, -R5 ;  /* 0x0000001c21217223 */ /* 0x000fe20000010805 */
[----:B------:R-:W-:Y:S01]  /*c480*/  SHF.L.U32 R5, R17, 0x10, RZ ;  /* 0x0000001011057819 */ /* 0x000fe200000006ff */
[-C--:B------:R-:W-:Y:S02]  /*c490*/  FMUL.FTZ R40, R15, R4.reuse ;  /* 0x000000040f287220 */ /* 0x080fe40000410000 */
[----:B------:R-:W-:Y:S02]  /*c4a0*/  FMUL.FTZ R35, R30, R4 ;  /* 0x000000041e237220 */ /* 0x000fe40000410000 */
[----:B------:R-:W-:Y:S02]  /*c4b0*/  FFMA.FTZ R4, R42, R28, R43 ;  /* 0x0000001c2a047223 */ /* 0x000fe4000001002b */
[----:B------:R-:W-:-:S02]  /*c4c0*/  FMUL.FTZ R28, R7, R39 ;  /* 0x00000027071c7220 */ /* 0x000fc40000410000 */
[-C--:B------:R-:W-:Y:S01]  /*c4d0*/  FFMA.FTZ R30, R30, R29.reuse, -R40 ;  /* 0x0000001d1e1e7223 */ /* 0x080fe20000010828 */
[----:B------:R-:W-:Y:S01]  /*c4e0*/  LOP3.LUT R40, R19, 0xffff0000, RZ, 0xc0, !PT ;  /* 0xffff000013287812 */ /* 0x000fe200078ec0ff */
[----:B------:R-:W-:Y:S01]  /*c4f0*/  FFMA.FTZ R29, R15, R29, R35 ;  /* 0x0000001d0f1d7223 */ /* 0x000fe20000010023 */
[----:B------:R-:W-:Y:S01]  /*c500*/  LOP3.LUT R35, R0, 0xffff0000, RZ, 0xc0, !PT ;  /* 0xffff000000237812 */ /* 0x000fe200078ec0ff */
[----:B------:R-:W-:Y:S01]  /*c510*/  FMUL.FTZ R39, R5, R39 ;  /* 0x0000002705277220 */ /* 0x000fe20000410000 */
[----:B------:R-:W-:Y:S01]  /*c520*/  LOP3.LUT R15, R17, 0xffff0000, RZ, 0xc0, !PT ;  /* 0xffff0000110f7812 */ /* 0x000fe200078ec0ff */
[-C--:B------:R-:W-:Y:S01]  /*c530*/  FFMA.FTZ R28, R5, R13.reuse, -R28 ;  /* 0x0000000d051c7223 */ /* 0x080fe2000001081c */
[----:B------:R-:W-:Y:S01]  /*c540*/  LOP3.LUT R5, R3, 0xffff0000, RZ, 0xc0, !PT ;  /* 0xffff000003057812 */ /* 0x000fe200078ec0ff */
[----:B------:R-:W-:Y:S01]  /*c550*/  FFMA.FTZ R7, R7, R13, R39 ;  /* 0x0000000d07077223 */ /* 0x000fe20000010027 */
[----:B------:R-:W-:Y:S01]  /*c560*/  F2FP.BF16.PACK_AB R4, R4, R31 ;  /* 0x0000001f0404723e */ /* 0x000fe200000010ff */
[----:B------:R-:W-:-:S02]  /*c570*/  FMUL.FTZ R39, R35, R38 ;  /* 0x0000002623277220 */ /* 0x000fc40000410000 */
[-C--:B------:R-:W-:Y:S02]  /*c580*/  FMUL.FTZ R13, R5, R41.reuse ;  /* 0x00000029050d7220 */ /* 0x080fe40000410000 */
[C---:B------:R-:W-:Y:S02]  /*c590*/  FMUL.FTZ R41, R40.reuse, R41 ;  /* 0x0000002928297220 */ /* 0x040fe40000410000 */
[C---:B------:R-:W-:Y:S02]  /*c5a0*/  FMUL.FTZ R38, R15.reuse, R38 ;  /* 0x000000260f267220 */ /* 0x040fe40000410000 */
[----:B------:R-:W-:Y:S02]  /*c5b0*/  FFMA.FTZ R13, R40, R12, -R13 ;  /* 0x0000000c280d7223 */ /* 0x000fe4000001080d */
[----:B------:R-:W-:Y:S02]  /*c5c0*/  FFMA.FTZ R15, R15, R14, -R39 ;  /* 0x0000000e0f0f7223 */ /* 0x000fe40000010827 */
[----:B------:R-:W-:Y:S01]  /*c5d0*/  FFMA.FTZ R5, R5, R12, R41 ;  /* 0x0000000c05057223 */ /* 0x000fe20000010029 */
[----:B------:R-:W-:Y:S01]  /*c5e0*/  F2FP.BF16.PACK_AB R12, R33, R34 ;  /* 0x00000022210c723e */ /* 0x000fe200000010ff */
[----:B------:R-:W-:Y:S01]  /*c5f0*/  FFMA.FTZ R38, R35, R14, R38 ;  /* 0x0000000e23267223 */ /* 0x000fe20000010026 */
[----:B------:R-:W-:-:S02]  /*c600*/  F2FP.BF16.PACK_AB R14, R36, R37 ;  /* 0x00000025240e723e */ /* 0x000fc400000010ff */
[----:B------:R-:W-:Y:S02]  /*c610*/  F2FP.BF16.PACK_AB R13, R13, R30 ;  /* 0x0000001e0d0d723e */ /* 0x000fe400000010ff */
[----:B------:R-:W-:Y:S02]  /*c620*/  F2FP.BF16.PACK_AB R15, R15, R28 ;  /* 0x0000001c0f0f723e */ /* 0x000fe400000010ff */
[----:B------:R-:W-:Y:S02]  /*c630*/  F2FP.BF16.PACK_AB R5, R5, R29 ;  /* 0x0000001d0505723e */ /* 0x000fe400000010ff */
[----:B------:R-:W-:Y:S01]  /*c640*/  F2FP.BF16.PACK_AB R7, R38, R7 ;  /* 0x000000072607723e */ /* 0x000fe200000010ff */
[----:B------:R1:W-:Y:S04]  /*c650*/  STS.128 [R26], R12 ;  /* 0x0000000c1a007388 */ /* 0x0003e80000000c00 */
[----:B------:R1:W-:Y:S02]  /*c660*/  STS.128 [R27+0x100], R4 ;  /* 0x000100041b007388 */ /* 0x0003e40000000c00 */
.L_x_330:
[----:B------:R-:W-:Y:S05]  /*c670*/  BSYNC B0 ;  /* 0x0000000000007941 */ /* 0x000fea0003800000 */
.L_x_329:
[----:B------:R-:W-:-:S13]  /*c680*/  ISETP.GE.OR P0, PT, R218, R25, P0 ;  /* 0x00000019da00720c */ /* 0x000fda0000706670 */
[----:B------:R-:W-:Y:S05]  /*c690*/  @P0 BRA `(.L_x_320) ;  /* 0x000005f000000947 */ /* 0x000fea0003800000 */
[----:B-1----:R-:W-:Y:S01]  /*c6a0*/  IMAD.MOV.U32 R13, RZ, RZ, c[0x0][0x27c] ;  /* 0x00009f00ff0d7624 */ /* 0x002fe200078e00ff */
[----:B------:R-:W-:Y:S02]  /*c6b0*/  SHF.R.S32.HI R4, RZ, 0x1f, R218 ;  /* 0x0000001fff047819 */ /* 0x000fe400000114da */
[----:B------:R-:W-:Y:S02]  /*c6c0*/  SHF.R.U32.HI R6, RZ, 0x3, R82 ;  /* 0x00000003ff067819 */ /* 0x000fe40000011652 */
[----:B------:R-:W-:Y:S02]  /*c6d0*/  LEA.HI R13, R13, R222, RZ, 0x1d ;  /* 0x000000de0d0d7211 */ /* 0x000fe400078fe8ff */
[----:B------:R-:W-:Y:S02]  /*c6e0*/  LEA.HI R4, R4, R218, RZ, 0x3 ;  /* 0x000000da04047211 */ /* 0x000fe400078f18ff */
[----:B------:R-:W-:Y:S02]  /*c6f0*/  SHF.R.S32.HI R7, RZ, 0x1f, R13 ;  /* 0x0000001fff077819 */ /* 0x000fe4000001140d */
[----:B------:R-:W-:Y:S01]  /*c700*/  SHF.L.U32 R12, R13, 0x3, RZ ;  /* 0x000000030d0c7819 */ /* 0x000fe200000006ff */
[----:B------:R-:W-:Y:S01]  /*c710*/  IMAD.SHL.U32 R4, R4, 0x40, RZ ;  /* 0x0000004004047824 */ /* 0x000fe200078e00ff */
[----:B------:R-:W-:-:S02]  /*c720*/  LEA.HI R7, R7, R13, RZ, 0x3 ;  /* 0x0000000d07077211 */ /* 0x000fc400078f18ff */
[C---:B------:R-:W-:Y:S02]  /*c730*/  LOP3.LUT R12, R82.reuse, 0x38, R12, 0xf8, !PT ;  /* 0x00000038520c7812 */ /* 0x040fe400078ef80c */
[----:B------:R-:W-:Y:S01]  /*c740*/  LOP3.LUT R5, R82, 0x38, R10, 0xf8, !PT ;  /* 0x0000003852057812 */ /* 0x000fe200078ef80a */
[----:B------:R-:W-:Y:S01]  /*c750*/  IMAD.SHL.U32 R7, R7, 0x400, RZ ;  /* 0x0000040007077824 */ /* 0x000fe200078e00ff */
[----:B------:R-:W-:Y:S02]  /*c760*/  LOP3.LUT R4, R4, 0xfffffe00, RZ, 0xc0, !PT ;  /* 0xfffffe0004047812 */ /* 0x000fe400078ec0ff */
[----:B------:R-:W-:Y:S02]  /*c770*/  LOP3.LUT R12, R12, R6, RZ, 0x3c, !PT ;  /* 0x000000060c0c7212 */ /* 0x000fe400078e3cff */
[----:B------:R-:W-:Y:S02]  /*c780*/  LOP3.LUT R7, R7, 0x7fffe000, RZ, 0xc0, !PT ;  /* 0x7fffe00007077812 */ /* 0x000fe400078ec0ff */
[----:B------:R-:W-:-:S02]  /*c790*/  LOP3.LUT R5, R4, R5, R6, 0xf6, !PT ;  /* 0x0000000504057212 */ /* 0x000fc400078ef606 */
[----:B------:R-:W-:Y:S02]  /*c7a0*/  IADD3 R26, R12, R7, R4 ;  /* 0x000000070c1a7210 */ /* 0x000fe40007ffe004 */
[----:B------:R-:W-:-:S03]  /*c7b0*/  LEA R25, R5, 0x100, 0x1 ;  /* 0x0000010005197811 */ /* 0x000fc600078e08ff */
[----:B------:R-:W-:Y:S02]  /*c7c0*/  IMAD.SHL.U32 R26, R26, 0x2, RZ ;  /* 0x000000021a1a7824 */ /* 0x000fe400078e00ff */
[----:B------:R-:W1:Y:S04]  /*c7d0*/  LDS.128 R12, [R25] ;  /* 0x00000000190c7984 */ /* 0x000e680000000c00 */
[----:B------:R-:W2:Y:S01]  /*c7e0*/  LDS.128 R4, [R26+0x100] ;  /* 0x000100001a047984 */ /* 0x000ea20000000c00 */
[----:B-1----:R-:W-:Y:S01]  /*c7f0*/  SHF.L.U32 R28, R12, 0x10, RZ ;  /* 0x000000100c1c7819 */ /* 0x002fe200000006ff */
[----:B------:R-:W-:Y:S01]  /*c800*/  IMAD.U32 R29, R14, 0x10000, RZ ;  /* 0x000100000e1d7824 */ /* 0x000fe200078e00ff */
[----:B------:R-:W-:Y:S01]  /*c810*/  LOP3.LUT R27, R12, 0xffff0000, RZ, 0xc0, !PT ;  /* 0xffff00000c1b7812 */ /* 0x000fe200078ec0ff */
[C---:B------:R-:W-:Y:S01]  /*c820*/  IMAD.U32 R12, R13.reuse, 0x10000, RZ ;  /* 0x000100000d0c7824 */ /* 0x040fe200078e00ff */
[----:B------:R-:W-:Y:S01]  /*c830*/  LOP3.LUT R30, R13, 0xffff0000, RZ, 0xc0, !PT ;  /* 0xffff00000d1e7812 */ /* 0x000fe200078ec0ff */
[----:B--2---:R-:W-:Y:S01]  /*c840*/  IMAD.U32 R33, R4, 0x10000, RZ ;  /* 0x0001000004217824 */ /* 0x004fe200078e00ff */
[----:B------:R-:W-:-:S02]  /*c850*/  SHF.L.U32 R13, R15, 0x10, RZ ;  /* 0x000000100f0d7819 */ /* 0x000fc400000006ff */
[----:B------:R-:W-:Y:S01]  /*c860*/  LOP3.LUT R34, R15, 0xffff0000, RZ, 0xc0, !PT ;  /* 0xffff00000f227812 */ /* 0x000fe200078ec0ff */
[----:B------:R-:W-:Y:S01]  /*c870*/  IMAD.U32 R15, R2, 0x10000, RZ ;  /* 0x00010000020f7824 */ /* 0x000fe200078e00ff */
[----:B------:R-:W-:Y:S02]  /*c880*/  SHF.L.U32 R31, R6, 0x10, RZ ;  /* 0x00000010061f7819 */ /* 0x000fe400000006ff */
[----:B------:R-:W-:Y:S02]  /*c890*/  LOP3.LUT R32, R4, 0xffff0000, RZ, 0xc0, !PT ;  /* 0xffff000004207812 */ /* 0x000fe400078ec0ff */
[C---:B------:R-:W-:Y:S02]  /*c8a0*/  SHF.L.U32 R4, R5.reuse, 0x10, RZ ;  /* 0x0000001005047819 */ /* 0x040fe400000006ff */
        /* <DEDUP_REMOVED lines=9> */
[C---:B------:R-:W-:Y:S01]  /*c940*/  IMAD.U32 R5, R16.reuse, 0x10000, RZ ;  /* 0x0001000010057824 */ /* 0x040fe200078e00ff */
[----:B------:R-:W-:Y:S01]  /*c950*/  LOP3.LUT R16, R16, 0xffff0000, RZ, 0xc0, !PT ;  /* 0xffff000010107812 */ /* 0x000fe200078ec0ff */
[-C--:B------:R-:W-:Y:S01]  /*c960*/  FMUL.FTZ R38, R2, R36.reuse ;  /* 0x0000002402267220 */ /* 0x080fe20000410000 */
[----:B------:R-:W-:Y:S01]  /*c970*/  SHF.L.U32 R35, R7, 0x10, RZ ;  /* 0x0000001007237819 */ /* 0x000fe200000006ff */
[----:B------:R-:W-:Y:S01]  /*c980*/  FFMA.FTZ R31, R15, R29, R31 ;  /* 0x0000001d0f1f7223 */ /* 0x000fe2000001001f */
[C---:B------:R-:W-:Y:S01]  /*c990*/  SHF.L.U32 R15, R23.reuse, 0x10, RZ ;  /* 0x00000010170f7819 */ /* 0x040fe200000006ff */
[C---:B------:R-:W-:Y:S01]  /*c9a0*/  FMUL.FTZ R36, R18.reuse, R36 ;  /* 0x0000002412247220 */ /* 0x040fe20000410000 */
[----:B------:R-:W-:Y:S01]  /*c9b0*/  LOP3.LUT R23, R23, 0xffff0000, RZ, 0xc0, !PT ;  /* 0xffff000017177812 */ /* 0x000fe200078ec0ff */
[-C--:B------:R-:W-:Y:S01]  /*c9c0*/  FFMA.FTZ R38, R18, R14.reuse, -R38 ;  /* 0x0000000e12267223 */ /* 0x080fe20000010826 */
[----:B------:R-:W-:Y:S01]  /*c9d0*/  LOP3.LUT R7, R7, 0xffff0000, RZ, 0xc0, !PT ;  /* 0xffff000007077812 */ /* 0x000fe200078ec0ff */
[----:B------:R-:W-:Y:S01]  /*c9e0*/  FFMA.FTZ R36, R2, R14, R36 ;  /* 0x0000000e02247223 */ /* 0x000fe20000010024 */
[----:B------:R-:W-:Y:S01]  /*c9f0*/  SHF.L.U32 R2, R3, 0x10, RZ ;  /* 0x0000001003027819 */ /* 0x000fe200000006ff */
[----:B------:R-:W-:Y:S01]  /*ca00*/  FMUL.FTZ R18, R5, R33 ;  /* 0x0000002105127220 */ /* 0x000fe20000410000 */
[----:B------:R-:W-:Y:S01]  /*ca10*/  LOP3.LUT R3, R3, 0xffff0000, RZ, 0xc0, !PT ;  /* 0xffff000003037812 */ /* 0x000fe200078ec0ff */
[----:B------:R-:W-:-:S02]  /*ca20*/  FMUL.FTZ R14, R16, R32 ;  /* 0x00000020100e7220 */ /* 0x000fc40000410000 */
[----:B------:R-:W-:Y:S02]  /*ca30*/  FMUL.FTZ R33, R15, R33 ;  /* 0x000000210f217220 */ /* 0x000fe40000410000 */
[----:B------:R-:W-:Y:S02]  /*ca40*/  FMUL.FTZ R32, R23, R32 ;  /* 0x0000002017207220 */ /* 0x000fe40000410000 */
[-C--:B------:R-:W-:Y:S01]  /*ca50*/  FFMA.FTZ R18, R15, R28.reuse, -R18 ;  /* 0x0000001c0f127223 */ /* 0x080fe20000010812 */
[----:B------:R-:W-:Y:S01]  /*ca60*/  SHF.L.U32 R15, R17, 0x10, RZ ;  /* 0x00000010110f7819 */ /* 0x000fe200000006ff */
[-C--:B------:R-:W-:Y:S01]  /*ca70*/  FFMA.FTZ R23, R23, R27.reuse, -R14 ;  /* 0x0000001b17177223 */ /* 0x080fe2000001080e */
[----:B------:R-:W-:Y:S01]  /*ca80*/  LOP3.LUT R17, R17, 0xffff0000, RZ, 0xc0, !PT ;  /* 0xffff000011117812 */ /* 0x000fe200078ec0ff */
[----:B------:R-:W-:Y:S02]  /*ca90*/  FFMA.FTZ R33, R5, R28, R33 ;  /* 0x0000001c05217223 */ /* 0x000fe40000010021 */
[C---:B------:R-:W-:Y:S01]  /*caa0*/  IMAD.U32 R14, R0.reuse, 0x10000, RZ ;  /* 0x00010000000e7824 */ /* 0x040fe200078e00ff */
[----:B------:R-:W-:Y:S01]  /*cab0*/  LOP3.LUT R0, R0, 0xffff0000, RZ, 0xc0, !PT ;  /* 0xffff000000007812 */ /* 0x000fe200078ec0ff */
[C---:B------:R-:W-:Y:S01]  /*cac0*/  IMAD.U32 R5, R19.reuse, 0x10000, RZ ;  /* 0x0001000013057824 */ /* 0x040fe200078e00ff */
[----:B------:R-:W-:Y:S01]  /*cad0*/  LOP3.LUT R19, R19, 0xffff0000, RZ, 0xc0, !PT ;  /* 0xffff000013137812 */ /* 0x000fe200078ec0ff */
[----:B------:R-:W-:-:S02]  /*cae0*/  FFMA.FTZ R32, R16, R27, R32 ;  /* 0x0000001b10207223 */ /* 0x000fc40000010020 */
[-C--:B------:R-:W-:Y:S02]  /*caf0*/  FMUL.FTZ R28, R2, R4.reuse ;  /* 0x00000004021c7220 */ /* 0x080fe40000410000 */
[-C--:B------:R-:W-:Y:S02]  /*cb00*/  FMUL.FTZ R16, R14, R35.reuse ;  /* 0x000000230e107220 */ /* 0x080fe40000410000 */
[----:B------:R-:W-:Y:S02]  /*cb10*/  FMUL.FTZ R4, R5, R4 ;  /* 0x0000000405047220 */ /* 0x000fe40000410000 */
[----:B------:R-:W-:Y:S02]  /*cb20*/  FMUL.FTZ R35, R15, R35 ;  /* 0x000000230f237220 */ /* 0x000fe40000410000 */
[-C--:B------:R-:W-:Y:S02]  /*cb30*/  FFMA.FTZ R28, R5, R12.reuse, -R28 ;  /* 0x0000000c051c7223 */ /* 0x080fe4000001081c */
[----:B------:R-:W-:Y:S01]  /*cb40*/  FFMA.FTZ R5, R2, R12, R4 ;  /* 0x0000000c02057223 */ /* 0x000fe20000010004 */
[----:B------:R-:W-:Y:S01]  /*cb50*/  F2FP.BF16.PACK_AB R12, R23, R18 ;  /* 0x00000012170c723e */ /* 0x000fe200000010ff */
[----:B------:R-:W-:Y:S01]  /*cb60*/  FFMA.FTZ R15, R15, R13, -R16 ;  /* 0x0000000d0f0f7223 */ /* 0x000fe20000010810 */
[----:B------:R-:W-:Y:S01]  /*cb70*/  F2FP.BF16.PACK_AB R4, R32, R33 ;  /* 0x000000212004723e */ /* 0x000fe200000010ff */
[----:B------:R-:W-:Y:S01]  /*cb80*/  FFMA.FTZ R35, R14, R13, R35 ;  /* 0x0000000d0e237223 */ /* 0x000fe20000010023 */
[----:B------:R-:W-:Y:S01]  /*cb90*/  F2FP.BF16.PACK_AB R14, R38, R6 ;  /* 0x00000006260e723e */ /* 0x000fe200000010ff */
[----:B------:R-:W-:Y:S01]  /*cba0*/  FMUL.FTZ R13, R3, R37 ;  /* 0x00000025030d7220 */ /* 0x000fe20000410000 */
[----:B------:R-:W-:Y:S01]  /*cbb0*/  F2FP.BF16.PACK_AB R6, R36, R31 ;  /* 0x0000001f2406723e */ /* 0x000fe200000010ff */
[----:B------:R-:W-:-:S02]  /*cbc0*/  FMUL.FTZ R2, R0, R7 ;  /* 0x0000000700027220 */ /* 0x000fc40000410000 */
[----:B------:R-:W-:Y:S02]  /*cbd0*/  FMUL.FTZ R37, R19, R37 ;  /* 0x0000002513257220 */ /* 0x000fe40000410000 */
[----:B------:R-:W-:Y:S02]  /*cbe0*/  FMUL.FTZ R7, R17, R7 ;  /* 0x0000000711077220 */ /* 0x000fe40000410000 */
[----:B------:R-:W-:Y:S02]  /*cbf0*/  FFMA.FTZ R13, R19, R30, -R13 ;  /* 0x0000001e130d7223 */ /* 0x000fe4000001080d */
[----:B------:R-:W-:Y:S02]  /*cc00*/  FFMA.FTZ R17, R17, R34, -R2 ;  /* 0x0000002211117223 */ /* 0x000fe40000010802 */
[----:B------:R-:W-:Y:S01]  /*cc10*/  FFMA.FTZ R3, R3, R30, R37 ;  /* 0x0000001e03037223 */ /* 0x000fe20000010025 */
[----:B------:R-:W-:Y:S01]  /*cc20*/  F2FP.BF16.PACK_AB R13, R13, R28 ;  /* 0x0000001c0d0d723e */ /* 0x000fe200000010ff */
[----:B------:R-:W-:Y:S01]  /*cc30*/  FFMA.FTZ R7, R0, R34, R7 ;  /* 0x0000002200077223 */ /* 0x000fe20000010007 */
[----:B------:R-:W-:-:S02]  /*cc40*/  F2FP.BF16.PACK_AB R15, R17, R15 ;  /* 0x0000000f110f723e */ /* 0x000fc400000010ff */
[----:B------:R-:W-:Y:S02]  /*cc50*/  F2FP.BF16.PACK_AB R5, R3, R5 ;  /* 0x000000050305723e */ /* 0x000fe400000010ff */
[----:B------:R-:W-:Y:S01]  /*cc60*/  F2FP.BF16.PACK_AB R7, R7, R35 ;  /* 0x000000230707723e */ /* 0x000fe200000010ff */
[----:B------:R1:W-:Y:S04]  /*cc70*/  STS.128 [R25], R12 ;  /* 0x0000000c19007388 */ /* 0x0003e80000000c00 */
[----:B------:R1:W-:Y:S02]  /*cc80*/  STS.128 [R26+0x100], R4 ;  /* 0x000100041a007388 */ /* 0x0003e40000000c00 */
.L_x_320:
[----:B------:R-:W-:Y:S05]  /*cc90*/  BSYNC B2 ;  /* 0x0000000000027941 */ /* 0x000fea0003800000 */
.L_x_304:
[----:B------:R-:W-:Y:S01]  /*cca0*/  LEA.HI R2, R76, R215, RZ, 0x4 ;  /* 0x000000d74c027211 */ /* 0x000fe200078f20ff */
[----:B------:R-:W-:Y:S01]  /*ccb0*/  BAR.SYNC.DEFER_BLOCKING 0x0 ;  /* 0x0000000000007b1d */ /* 0x000fe20000010000 */
[----:B------:R-:W-:Y:S01]  /*ccc0*/  IMAD.MOV.U32 R3, RZ, RZ, 0x20 ;  /* 0x00000020ff037424 */ /* 0x000fe200078e00ff */
[----:B-1----:R-:W-:Y:S01]  /*ccd0*/  SEL R25, RZ, 0x2, P4 ;  /* 0x00000002ff197807 */ /* 0x002fe20002000000 */
[----:B----4-:R-:W-:Y:S01]  /*cce0*/  IMAD.WIDE.U32 R4, R9, c[0x0][0x208], RZ ;  /* 0x0000820009047a25 */ /* 0x010fe200078e00ff */
[----:B------:R-:W-:-:S02]  /*ccf0*/  LOP3.LUT R2, R2, 0xfffffff0, RZ, 0xc0, !PT ;  /* 0xfffffff002027812 */ /* 0x000fc400078ec0ff */
[C---:B------:R-:W-:Y:S01]  /*cd00*/  ISETP.GT.AND P6, PT, R215.reuse, 0x7f, PT ;  /* 0x0000007fd700780c */ /* 0x040fe20003fc4270 */
[----:B------:R-:W-:Y:S01]  /*cd10*/  IMAD.MOV.U32 R6, RZ, RZ, R240 ;  /* 0x000000ffff067224 */ /* 0x000fe200078e00f0 */
[----:B------:R-:W-:Y:S01]  /*cd20*/  LOP3.LUT P5, RZ, R222, 0x2, RZ, 0xc0, !PT ;  /* 0x00000002deff7812 */ /* 0x000fe200078ac0ff */
[----:B------:R-:W-:Y:S01]  /*cd30*/  IMAD.IADD R2, R215, 0x1, -R2 ;  /* 0x00000001d7027824 */ /* 0x000fe200078e0a02 */
[----:B------:R-:W-:Y:S01]  /*cd40*/  IADD3 R77, R22, R77, -R223 ;  /* 0x0000004d164d7210 */ /* 0x000fe20007ffe8df */
[----:B------:R-:W-:Y:S01]  /*cd50*/  IMAD.MOV.U32 R7, RZ, RZ, R237 ;  /* 0x000000ffff077224 */ /* 0x000fe200078e00ed */
[----:B------:R-:W-:Y:S01]  /*cd60*/  IADD3 R206, R203, 0x20, RZ ;  /* 0x00000020cbce7810 */ /* 0x000fe20007ffe0ff */
[----:B------:R-:W-:Y:S01]  /*cd70*/  IMAD.MOV.U32 R29, RZ, RZ, c[0x0][0x208] ;  /* 0x00008200ff1d7624 */ /* 0x000fe200078e00ff */
[----:B------:R-:W-:Y:S01]  /*cd80*/  SHF.R.S32.HI R0, RZ, 0x1f, R2 ;  /* 0x0000001fff007819 */ /* 0x000fe20000011402 */
[----:B------:R-:W-:Y:S01]  /*cd90*/  IMAD.MOV.U32 R28, RZ, RZ, 0x6 ;  /* 0x00000006ff1c7424 */ /* 0x000fe200078e00ff */
[----:B------:R-:W-:Y:S01]  /*cda0*/  BSSY B0, `(.L_x_331) ;  /* 0x000012d000007945 */ /* 0x000fe20003800000 */
[C---:B------:R-:W-:Y:S01]  /*cdb0*/  IMAD.SHL.U32 R32, R29.reuse, 0x40, RZ ;  /* 0x000000401d207824 */ /* 0x040fe200078e00ff */
[----:B------:R-:W-:Y:S01]  /*cdc0*/  LEA.HI R0, R0, R2, RZ, 0x3 ;  /* 0x0000000200007211 */ /* 0x000fe200078f18ff */
[----:B------:R-:W-:Y:S01]  /*cdd0*/  IMAD.IADD R25, R20, 0x1, R25 ;  /* 0x0000000114197824 */ /* 0x000fe200078e0219 */
[----:B------:R-:W-:Y:S01]  /*cde0*/  SHF.L.U64.HI R28, R29, R28, c[0x0][0x20c] ;  /* 0x000083001d1c7619 */ /* 0x000fe2000001021c */
[----:B------:R-:W-:Y:S01]  /*cdf0*/  @!P6 IMAD.MOV.U32 R27, RZ, RZ, c[0x0][0x20c] ;  /* 0x00008300ff1be624 */ /* 0x000fe200078e00ff */
[----:B------:R-:W-:Y:S01]  /*ce00*/  LOP3.LUT R0, R0, 0xfffffff8, RZ, 0xc0, !PT ;  /* 0xfffffff800007812 */ /* 0x000fe200078ec0ff */
[----:B------:R-:W-:Y:S01]  /*ce10*/  LDSM.16.M88.4 R128, [R204] ;  /* 0x00000000cc80783b */ /* 0x000fe20000000200 */
[----:B------:R-:W-:-:S03]  /*ce20*/  LOP3.LUT P4, RZ, R25, 0x1, RZ, 0xc0, !PT ;  /* 0x0000000119ff7812 */ /* 0x000fc6000788c0ff */
[----:B------:R-:W-:Y:S01]  /*ce30*/  IMAD.IADD R0, R2, 0x1, -R0 ;  /* 0x0000000102007824 */ /* 0x000fe200078e0a00 */
[----:B------:R-:W-:Y:S04]  /*ce40*/  LDSM.16.M88.4 R172, [R204+0x4000] ;  /* 0x00400000ccac783b */ /* 0x000fe80000000200 */
[C---:B------:R-:W-:Y:S02]  /*ce50*/  LOP3.LUT P1, RZ, R0.reuse, 0x2, RZ, 0xc0, !PT ;  /* 0x0000000200ff7812 */ /* 0x040fe4000782c0ff */
[----:B------:R-:W-:Y:S01]  /*ce60*/  LOP3.LUT P0, RZ, R0, 0x4, RZ, 0xc0, !PT ;  /* 0x0000000400ff7812 */ /* 0x000fe2000780c0ff */
[----:B------:R-:W-:Y:S01]  /*ce70*/  IMAD.MOV.U32 R0, RZ, RZ, 0x40 ;  /* 0x00000040ff007424 */ /* 0x000fe200078e00ff */
[----:B------:R-:W-:-:S04]  /*ce80*/  SEL R3, R3, 0xffffffe0, !P1 ;  /* 0xffffffe003037807 */ /* 0x000fc80004800000 */
[----:B------:R-:W-:Y:S01]  /*ce90*/  SEL R0, R0, 0xffffffc0, !P0 ;  /* 0xffffffc000007807 */ /* 0x000fe20004000000 */
[----:B------:R-:W-:-:S04]  /*cea0*/  IMAD.IADD R3, R204, 0x1, R3 ;  /* 0x00000001cc037824 */ /* 0x000fc800078e0203 */
[--C-:B------:R-:W-:Y:S01]  /*ceb0*/  IMAD.IADD R2, R204, 0x1, R0.reuse ;  /* 0x00000001cc027824 */ /* 0x100fe200078e0200 */
[----:B------:R-:W-:Y:S01]  /*cec0*/  LDSM.16.M88.4 R132, [R3] ;  /* 0x000000000384783b */ /* 0x000fe20000000200 */
[----:B------:R-:W-:-:S03]  /*ced0*/  IMAD.IADD R0, R3, 0x1, R0 ;  /* 0x0000000103007824 */ /* 0x000fc600078e0200 */
[----:B------:R-:W-:Y:S04]  /*cee0*/  LDSM.16.M88.4 R180, [R3+0x4000] ;  /* 0x0040000003b4783b */ /* 0x000fe80000000200 */
[----:B------:R-:W-:Y:S04]  /*cef0*/  LDSM.16.M88.4 R160, [R2] ;  /* 0x0000000002a0783b */ /* 0x000fe80000000200 */
[----:B------:R1:W-:Y:S04]  /*cf00*/  LDSM.16.M88.4 R184, [R2+0x4000] ;  /* 0x0040000002b8783b */ /* 0x0003e80000000200 */
[----:B------:R-:W-:Y:S04]  /*cf10*/  LDSM.16.M88.4 R164, [R0] ;  /* 0x0000000000a4783b */ /* 0x000fe80000000200 */
[----:B------:R2:W-:Y:S04]  /*cf20*/  LDSM.16.M88.4 R192, [R0+0x4000] ;  /* 0x0040000000c0783b */ /* 0x0005e80000000200 */
[----:B------:R-:W-:Y:S01]  /*cf30*/  BAR.SYNC.DEFER_BLOCKING 0x0 ;  /* 0x0000000000007b1d */ /* 0x000fe20000010000 */
[----:B-1----:R-:W-:-:S04]  /*cf40*/  IMAD R2, R21, c[0x0][0x208], RZ ;  /* 0x0000820015027a24 */ /* 0x002fc800078e02ff */
[----:B------:R-:W-:-:S04]  /*cf50*/  IMAD R2, R9, c[0x0][0x20c], R2 ;  /* 0x0000830009027a24 */ /* 0x000fc800078e0202 */
[----:B------:R-:W-:Y:S02]  /*cf60*/  IMAD.IADD R2, R5, 0x1, R2 ;  /* 0x0000000105027824 */ /* 0x000fe400078e0202 */
[----:B------:R-:W-:Y:S01]  /*cf70*/  IMAD.WIDE.U32 R4, R4, 0x70, R6 ;  /* 0x0000007004047825 */ /* 0x000fe200078e0006 */
[----:B------:R-:W-:-:S04]  /*cf80*/  DEPBAR.LE SB0, 0x0 ;  /* 0x000080000000791a */ /* 0x000fc80000000000 */
[----:B------:R-:W-:Y:S01]  /*cf90*/  IMAD R2, R2, 0x70, RZ ;  /* 0x0000007002027824 */ /* 0x000fe200078e02ff */
[----:B------:R-:W-:Y:S01]  /*cfa0*/  BAR.SYNC.DEFER_BLOCKING 0x0 ;  /* 0x0000000000007b1d */ /* 0x000fe20000010000 */
[----:B------:R-:W-:Y:S01]  /*cfb0*/  LEA R40, P0, R4, c[0x0][0x1f8], 0x1 ;  /* 0x00007e0004287a11 */ /* 0x000fe200078008ff */
[----:B--2---:R-:W-:Y:S01]  /*cfc0*/  IMAD.MOV.U32 R0, RZ, RZ, R206 ;  /* 0x000000ffff007224 */ /* 0x004fe200078e00ce */
[----:B------:R-:W-:Y:S01]  /*cfd0*/  @P5 IADD3 R0, R203, -0x20, RZ ;  /* 0xffffffe0cb005810 */ /* 0x000fe20007ffe0ff */
[----:B------:R-:W-:Y:S01]  /*cfe0*/  IMAD.IADD R2, R5, 0x1, R2 ;  /* 0x0000000105027824 */ /* 0x000fe200078e0202 */
[----:B------:R-:W-:Y:S02]  /*cff0*/  IADD3 R34, P1, R32, R40, RZ ;  /* 0x0000002820227210 */ /* 0x000fe40007f3e0ff */
[----:B------:R-:W-:Y:S02]  /*d000*/  @P5 IADD3 R206, R203, -0x20, RZ ;  /* 0xffffffe0cbce5810 */ /* 0x000fe40007ffe0ff */
[----:B------:R-:W-:-:S02]  /*d010*/  LEA.HI.X R41, R4, c[0x0][0x1fc], R2, 0x1, P0 ;  /* 0x00007f0004297a11 */ /* 0x000fc400000f0c02 */
[----:B------:R-:W-:-:S03]  /*d020*/  IADD3 R2, P0, R34, R32, RZ ;  /* 0x0000002022027210 */ /* 0x000fc60007f1e0ff */
[----:B------:R-:W-:Y:S01]  /*d030*/  IMAD.X R35, R28, 0x1, R41, P1 ;  /* 0x000000011c237824 */ /* 0x000fe200008e0629 */
[----:B------:R-:W-:-:S03]  /*d040*/  @!P6 LEA R26, P2, R29, R2, 0x6 ;  /* 0x000000021d1ae211 */ /* 0x000fc600078430ff */
[----:B------:R-:W-:Y:S01]  /*d050*/  IMAD.X R3, R35, 0x1, R28, P0 ;  /* 0x0000000123037824 */ /* 0x000fe200000e061c */
[----:B------:R-:W-:-:S04]  /*d060*/  IADD3 R32, P1, P0, R32, 0x80, R40 ;  /* 0x0000008020207810 */ /* 0x000fc8000783e028 */
[----:B------:R-:W-:Y:S01]  /*d070*/  IADD3.X R33, R28, RZ, R41, P1, P0 ;  /* 0x000000ff1c217210 */ /* 0x000fe20000fe0429 */
[----:B------:R-:W1:Y:S01]  /*d080*/  LDSM.16.M88.4 R16, [R203] ;  /* 0x00000000cb10783b */ /* 0x000e620000000200 */
[----:B------:R-:W-:Y:S02]  /*d090*/  ISETP.LT.OR P0, PT, R77, 0x1, !P4 ;  /* 0x000000014d00780c */ /* 0x000fe40006701670 */
[----:B------:R-:W-:Y:S01]  /*d0a0*/  LOP3.LUT P1, RZ, R25, 0x2, RZ, 0xc0, !PT ;  /* 0x0000000219ff7812 */ /* 0x000fe2000782c0ff */
[----:B------:R-:W-:Y:S01]  /*d0b0*/  LDSM.16.M88.4 R12, [R0] ;  /* 0x00000000000c783b */ /* 0x000fe20000000200 */
[----:B------:R-:W-:Y:S02]  /*d0c0*/  @!P6 LEA.HI.X R27, R29, R3, R27, 0x6, P2 ;  /* 0x000000031d1be211 */ /* 0x000fe400010f341b */
[----:B------:R-:W-:Y:S01]  /*d0d0*/  ISETP.NE.AND P2, PT, R116, RZ, PT ;  /* 0x000000ff7400720c */ /* 0x000fe20003f45270 */
[----:B------:R-:W-:Y:S01]  /*d0e0*/  LDSM.16.M88.4 R4, [R203+0x800] ;  /* 0x00080000cb04783b */ /* 0x000fe20000000200 */
[----:B------:R-:W-:-:S02]  /*d0f0*/  ISETP.LT.OR P3, PT, R77, 0x41, !P1 ;  /* 0x000000414d00780c */ /* 0x000fc40004f61670 */
[C---:B------:R-:W-:Y:S01]  /*d100*/  @!P6 ISETP.LT.OR P2, PT, R77.reuse, 0x61, P2 ;  /* 0x000000614d00e80c */ /* 0x040fe20001741670 */
[----:B------:R-:W-:Y:S04]  /*d110*/  LDSM.16.M88.4 R88, [R203+0x1000] ;  /* 0x00100000cb58783b */ /* 0x000fe80000000200 */
[----:B------:R-:W2:Y:S04]  /*d120*/  LDSM.16.M88.4 R80, [R203+0x1800] ;  /* 0x00180000cb50783b */ /* 0x000ea80000000200 */
[----:B------:R-:W-:Y:S04]  /*d130*/  LDSM.16.M88.4 R100, [R0+0x800] ;  /* 0x000800000064783b */ /* 0x000fe80000000200 */
[----:B------:R-:W-:Y:S04]  /*d140*/  LDSM.16.M88.4 R96, [R0+0x1000] ;  /* 0x001000000060783b */ /* 0x000fe80000000200 */
[----:B------:R-:W-:Y:S04]  /*d150*/  LDSM.16.M88.4 R48, [R0+0x1800] ;  /* 0x001800000030783b */ /* 0x000fe80000000200 */
[----:B------:R-:W-:Y:S04]  /*d160*/  LDSM.16.M88.4 R68, [R203+0x2000] ;  /* 0x00200000cb44783b */ /* 0x000fe80000000200 */
[----:B------:R-:W-:Y:S04]  /*d170*/  LDSM.16.M88.4 R44, [R0+0x2000] ;  /* 0x00200000002c783b */ /* 0x000fe80000000200 */
[----:B------:R-:W-:Y:S01]  /*d180*/  LDSM.16.M88.4 R36, [R0+0x2800] ;  /* 0x002800000024783b */ /* 0x000fe20000000200 */
[C---:B-1----:R-:W-:Y:S03]  /*d190*/  HMMA.16816.F32.BF16 R20, R128.reuse, R16, RZ ;  /* 0x000000108014723c */ /* 0x042fe600000418ff */
[----:B------:R-:W-:Y:S04]  /*d1a0*/  LDSM.16.M88.4 R28, [R0+0x3000] ;  /* 0x00300000001c783b */ /* 0x000fe80000000200 */
[----:B------:R-:W-:Y:S01]  /*d1b0*/  LDSM.16.M88.4 R60, [R203+0x2800] ;  /* 0x00280000cb3c783b */ /* 0x000fe20000000200 */
        /* <DEDUP_REMOVED lines=16> */
[----:B------:R-:W-:-:S03]  /*d2c0*/  ISETP.GE.AND P1, PT, R217, c[0x0][0x1d4], PT ;  /* 0x00007500d9007a0c */ /* 0x000fc60003f26270 */
[----:B------:R-:W-:Y:S01]  /*d2d0*/  HMMA.16816.F32.BF16 R4, R128, R6, RZ ;  /* 0x000000068004723c */ /* 0x000fe200000418ff */
[----:B------:R-:W-:-:S07]  /*d2e0*/  @!P6 ISETP.LT.OR P1, PT, R77, 0x61, P1 ;  /* 0x000000614d00e80c */ /* 0x000fce0000f21670 */
[----:B------:R2:W-:Y:S01]  /*d2f0*/  LDGSTS.E.BYPASS.LTC128B.128 [R236+0x4900], [R32.64], !P0 ;  /* 0x0490000020ec7fae */ /* 0x0005e2000c101d4a */
[----:B------:R-:W-:Y:S01]  /*d300*/  LOP3.LUT P0, RZ, R222, 0x4, RZ, 0xc0, !PT ;  /* 0x00000004deff7812 */ /* 0x000fe2000780c0ff */
[C---:B-1----:R-:W-:Y:S02]  /*d310*/  HMMA.16816.F32.BF16 R56, R128.reuse, R52, RZ ;  /* 0x000000348038723c */ /* 0x042fe400000418ff */
[----:B------:R1:W-:Y:S01]  /*d320*/  LDGSTS.E.BYPASS.LTC128B.128 [R236+0x2100], [R2.64], !P4 ;  /* 0x0210000002ec7fae */ /* 0x0003e2000e101d4a */
[----:B------:R-:W-:Y:S02]  /*d330*/  SEL R0, R24, 0xffffffc0, !P0 ;  /* 0xffffffc018007807 */ /* 0x000fe40004000000 */
[----:B------:R-:W-:Y:S01]  /*d340*/  ISETP.GT.AND P0, PT, R9, R239, PT ;  /* 0x000000ef0900720c */ /* 0x000fe20003f04270 */
[----:B------:R1:W-:Y:S01]  /*d350*/  LDGSTS.E.BYPASS.LTC128B.128 [R236+0x5900], [R2.64+0x80], !P3 ;  /* 0x0590008002ec7fae */ /* 0x0003e2000d901d4a */
[----:B------:R-:W-:Y:S01]  /*d360*/  IADD3 R205, R0, 0x3800, R206 ;  /* 0x0000380000cd7810 */ /* 0x000fe20007ffe0ce */
[C---:B------:R-:W-:Y:S02]  /*d370*/  HMMA.16816.F32.BF16 R52, R128.reuse, R54, RZ ;  /* 0x000000368034723c */ /* 0x040fe400000418ff */
[----:B------:R4:W-:Y:S04]  /*d380*/  @!P6 LDGSTS.E.BYPASS.LTC128B.128 [R225+0x3100], [R26.64], !P2 ;  /* 0x031000001ae1efae */ /* 0x0009e8000d101d4a */
[----:B------:R4:W-:Y:S02]  /*d390*/  @!P6 LDGSTS.E.BYPASS.LTC128B.128 [R225+0x6900], [R26.64+0x80], !P1 ;  /* 0x069000801ae1efae */ /* 0x0009e4000c901d4a */
[C---:B------:R-:W-:Y:S02]  /*d3a0*/  HMMA.16816.F32.BF16 R72, R128.reuse, R68, RZ ;  /* 0x000000448048723c */ /* 0x040fe400000418ff */
[----:B------:R-:W-:Y:S04]  /*d3b0*/  LDSM.16.M88.4 R108, [R203+0x5000] ;  /* 0x00500000cb6c783b */ /* 0x000fe80000000200 */
[----:B------:R-:W-:Y:S02]  /*d3c0*/  LDSM.16.M88.4 R104, [R203+0x5800] ;  /* 0x00580000cb68783b */ /* 0x000fe40000000200 */
[C---:B------:R-:W-:Y:S02]  /*d3d0*/  HMMA.16816.F32.BF16 R80, R128.reuse, R82, RZ ;  /* 0x000000528050723c */ /* 0x040fe400000418ff */
[----:B------:R-:W0:Y:S06]  /*d3e0*/  LDGDEPBAR ;  /* 0x00000000000079af */ /* 0x000e2c0000000000 */
[----:B------:R-:W-:Y:S01]  /*d3f0*/  HMMA.16816.F32.BF16 R68, R128, R70, RZ ;  /* 0x000000468044723c */ /* 0x000fe200000418ff */
[----:B-1----:R-:W-:-:S05]  /*d400*/  IMAD.IADD R2, R203, 0x1, R0 ;  /* 0x00000001cb027824 */ /* 0x002fca00078e0200 */
[----:B--2---:R-:W-:Y:S02]  /*d410*/  LDSM.16.M88.4 R32, [R2+0x800] ;  /* 0x000800000220783b */ /* 0x004fe40000000200 */
[C---:B------:R-:W-:Y:S02]  /*d420*/  HMMA.16816.F32.BF16 R56, R132.reuse, R28, R56 ;  /* 0x0000001c8438723c */ /* 0x040fe40000041838 */
[----:B----4-:R-:W1:Y:S04]  /*d430*/  LDSM.16.M88.4 R24, [R2] ;  /* 0x000000000218783b */ /* 0x010e680000000200 */
[----:B---3--:R-:W-:Y:S02]  /*d440*/  LDSM.16.M88.4 R40, [R2+0x1000] ;  /* 0x001000000228783b */ /* 0x008fe40000000200 */
[----:B------:R-:W-:Y:S02]  /*d450*/  HMMA.16816.F32.BF16 R52, R132, R30, R52 ;  /* 0x0000001e8434723c */ /* 0x000fe40000041834 */
[----:B------:R-:W2:Y:S04]  /*d460*/  LDSM.16.M88.4 R28, [R2+0x1800] ;  /* 0x00180000021c783b */ /* 0x000ea80000000200 */
[----:B------:R-:W-:Y:S02]  /*d470*/  LDSM.16.M88.4 R112, [R2+0x4800] ;  /* 0x004800000270783b */ /* 0x000fe40000000200 */
[C---:B------:R-:W-:Y:S08]  /*d480*/  HMMA.16816.F32.BF16 R92, R128.reuse, R88, RZ ;  /* 0x00000058805c723c */ /* 0x040ff000000418ff */
[C---:B------:R-:W-:Y:S08]  /*d490*/  HMMA.16816.F32.BF16 R64, R128.reuse, R60, RZ ;  /* 0x0000003c8040723c */ /* 0x040ff000000418ff */
[C---:B------:R-:W-:Y:S08]  /*d4a0*/  HMMA.16816.F32.BF16 R88, R128.reuse, R90, RZ ;  /* 0x0000005a8058723c */ /* 0x040ff000000418ff */
[----:B------:R-:W-:Y:S08]  /*d4b0*/  HMMA.16816.F32.BF16 R60, R128, R62, RZ ;  /* 0x0000003e803c723c */ /* 0x000ff000000418ff */
[C---:B-1----:R-:W-:Y:S08]  /*d4c0*/  HMMA.16816.F32.BF16 R20, R160.reuse, R24, R20 ;  /* 0x00000018a014723c */ /* 0x042ff00000041814 */
        /* <DEDUP_REMOVED lines=16> */
[----:B------:R-:W3:Y:S07]  /*d5d0*/  LDSM.16.M88.4 R36, [R2+0x2800] ;  /* 0x002800000224783b */ /* 0x000eee0000000200 */
[C---:B------:R-:W-:Y:S08]  /*d5e0*/  HMMA.16816.F32.BF16 R12, R160.reuse, R32, R12 ;  /* 0x00000020a00c723c */ /* 0x040ff0000004180c */
[C---:B------:R-:W-:Y:S01]  /*d5f0*/  HMMA.16816.F32.BF16 R4, R160.reuse, R34, R4 ;  /* 0x00000022a004723c */ /* 0x040fe20000041804 */
[----:B------:R-:W4:Y:S07]  /*d600*/  LDSM.16.M88.4 R32, [R2+0x3000] ;  /* 0x003000000220783b */ /* 0x000f2e0000000200 */
[C---:B--2---:R-:W-:Y:S08]  /*d610*/  HMMA.16816.F32.BF16 R84, R160.reuse, R28, R84 ;  /* 0x0000001ca054723c */ /* 0x044ff00000041854 */
[C---:B------:R-:W-:Y:S01]  /*d620*/  HMMA.16816.F32.BF16 R80, R160.reuse, R30, R80 ;  /* 0x0000001ea050723c */ /* 0x040fe20000041850 */
[----:B------:R-:W2:Y:S07]  /*d630*/  LDSM.16.M88.4 R28, [R205+-0x3000] ;  /* 0xffd00000cd1c783b */ /* 0x000eae0000000200 */
[C---:B-1----:R-:W-:Y:S08]  /*d640*/  HMMA.16816.F32.BF16 R72, R160.reuse, R24, R72 ;  /* 0x00000018a048723c */ /* 0x042ff00000041848 */
[C---:B------:R-:W-:Y:S01]  /*d650*/  HMMA.16816.F32.BF16 R68, R160.reuse, R26, R68 ;  /* 0x0000001aa044723c */ /* 0x040fe20000041844 */
[----:B------:R-:W1:Y:S07]  /*d660*/  LDSM.16.M88.4 R24, [R205+-0x2800] ;  /* 0xffd80000cd18783b */ /* 0x000e6e0000000200 */
[C---:B------:R-:W-:Y:S08]  /*d670*/  HMMA.16816.F32.BF16 R92, R160.reuse, R40, R92 ;  /* 0x00000028a05c723c */ /* 0x040ff0000004185c */
[C---:B------:R-:W-:Y:S01]  /*d680*/  HMMA.16816.F32.BF16 R88, R160.reuse, R42, R88 ;  /* 0x0000002aa058723c */ /* 0x040fe20000041858 */
[----:B------:R-:W1:Y:S07]  /*d690*/  LDSM.16.M88.4 R40, [R205+-0x3800] ;  /* 0xffc80000cd28783b */ /* 0x000e6e0000000200 */
[C---:B---3--:R-:W-:Y:S08]  /*d6a0*/  HMMA.16816.F32.BF16 R64, R160.reuse, R36, R64 ;  /* 0x00000024a040723c */ /* 0x048ff00000041840 */
[C---:B------:R-:W-:Y:S01]  /*d6b0*/  HMMA.16816.F32.BF16 R60, R160.reuse, R38, R60 ;  /* 0x00000026a03c723c */ /* 0x040fe2000004183c */
[----:B------:R-:W3:Y:S07]  /*d6c0*/  LDSM.16.M88.4 R36, [R205+-0x2000] ;  /* 0xffe00000cd24783b */ /* 0x000eee0000000200 */
[C---:B----4-:R-:W-:Y:S08]  /*d6d0*/  HMMA.16816.F32.BF16 R56, R160.reuse, R32, R56 ;  /* 0x00000020a038723c */ /* 0x050ff00000041838 */
[----:B------:R-:W-:Y:S01]  /*d6e0*/  HMMA.16816.F32.BF16 R52, R160, R34, R52 ;  /* 0x00000022a034723c */ /* 0x000fe20000041834 */
[----:B------:R-:W4:Y:S07]  /*d6f0*/  LDSM.16.M88.4 R32, [R205+-0x1800] ;  /* 0xffe80000cd20783b */ /* 0x000f2e0000000200 */
[C---:B--2---:R-:W-:Y:S08]  /*d700*/  HMMA.16816.F32.BF16 R12, R164.reuse, R28, R12 ;  /* 0x0000001ca40c723c */ /* 0x044ff0000004180c */
[C---:B------:R-:W-:Y:S01]  /*d710*/  HMMA.16816.F32.BF16 R4, R164.reuse, R30, R4 ;  /* 0x0000001ea404723c */ /* 0x040fe20000041804 */
[----:B------:R-:W2:Y:S07]  /*d720*/  LDSM.16.M88.4 R28, [R205+-0x800] ;  /* 0xfff80000cd1c783b */ /* 0x000eae0000000200 */
[C---:B-1----:R-:W-:Y:S08]  /*d730*/  HMMA.16816.F32.BF16 R92, R164.reuse, R24, R92 ;  /* 0x00000018a45c723c */ /* 0x042ff0000004185c */
[C---:B------:R-:W-:Y:S01]  /*d740*/  HMMA.16816.F32.BF16 R88, R164.reuse, R26, R88 ;  /* 0x0000001aa458723c */ /* 0x040fe20000041858 */
[----:B------:R-:W1:Y:S07]  /*d750*/  LDSM.16.M88.4 R24, [R203+0x3800] ;  /* 0x00380000cb18783b */ /* 0x000e6e0000000200 */
[C---:B------:R-:W-:Y:S08]  /*d760*/  HMMA.16816.F32.BF16 R20, R164.reuse, R40, R20 ;  /* 0x00000028a414723c */ /* 0x040ff00000041814 */
[C---:B------:R-:W-:Y:S01]  /*d770*/  HMMA.16816.F32.BF16 R16, R164.reuse, R42, R16 ;  /* 0x0000002aa410723c */ /* 0x040fe20000041810 */
[----:B------:R-:W1:Y:S07]  /*d780*/  LDSM.16.M88.4 R40, [R205+-0x1000] ;  /* 0xfff00000cd28783b */ /* 0x000e6e0000000200 */
[C---:B---3--:R-:W-:Y:S08]  /*d790*/  HMMA.16816.F32.BF16 R84, R164.reuse, R36, R84 ;  /* 0x00000024a454723c */ /* 0x048ff00000041854 */
[C---:B------:R-:W-:Y:S01]  /*d7a0*/  HMMA.16816.F32.BF16 R80, R164.reuse, R38, R80 ;  /* 0x00000026a450723c */ /* 0x040fe20000041850 */
[----:B------:R-:W3:Y:S07]  /*d7b0*/  LDSM.16.M88.4 R36, [R203+0x4000] ;  /* 0x00400000cb24783b */ /* 0x000eee0000000200 */
[C---:B----4-:R-:W-:Y:S08]  /*d7c0*/  HMMA.16816.F32.BF16 R72, R164.reuse, R32, R72 ;  /* 0x00000020a448723c */ /* 0x050ff00000041848 */
[C---:B------:R-:W-:Y:S01]  /*d7d0*/  HMMA.16816.F32.BF16 R68, R164.reuse, R34, R68 ;  /* 0x00000022a444723c */ /* 0x040fe20000041844 */
[----:B------:R-:W4:Y:S07]  /*d7e0*/  LDSM.16.M88.4 R32, [R203+0x4800] ;  /* 0x00480000cb20783b */ /* 0x000f2e0000000200 */
[C---:B--2---:R-:W-:Y:S08]  /*d7f0*/  HMMA.16816.F32.BF16 R56, R164.reuse, R28, R56 ;  /* 0x0000001ca438723c */ /* 0x044ff00000041838 */
[----:B------:R-:W-:Y:S01]  /*d800*/  HMMA.16816.F32.BF16 R52, R164, R30, R52 ;  /* 0x0000001ea434723c */ /* 0x000fe20000041834 */
[----:B------:R-:W2:Y:S07]  /*d810*/  LDSM.16.M88.4 R28, [R203+0x6800] ;  /* 0x00680000cb1c783b */ /* 0x000eae0000000200 */
[C---:B-1----:R-:W-:Y:S08]  /*d820*/  HMMA.16816.F32.BF16 R20, R172.reuse, R24, R20 ;  /* 0x00000018ac14723c */ /* 0x042ff00000041814 */
[----:B------:R-:W-:Y:S01]  /*d830*/  HMMA.16816.F32.BF16 R16, R172, R26, R16 ;  /* 0x0000001aac10723c */ /* 0x000fe20000041810 */
[----:B------:R-:W1:Y:S07]  /*d840*/  LDSM.16.M88.4 R24, [R206+0x3800] ;  /* 0x00380000ce18783b */ /* 0x000e6e0000000200 */
        /* <DEDUP_REMOVED lines=29> */
[----:B------:R-:W1:Y:S07]  /*da20*/  LDSM.16.M88.4 R48, [R205] ;  /* 0x00000000cd30783b */ /* 0x000e6e0000000200 */
[C---:B------:R-:W-:Y:S08]  /*da30*/  HMMA.16816.F32.BF16 R84, R180.reuse, R44, R84 ;  /* 0x0000002cb454723c */ /* 0x040ff00000041854 */
[C---:B------:R-:W-:Y:S01]  /*da40*/  HMMA.16816.F32.BF16 R80, R180.reuse, R46, R80 ;  /* 0x0000002eb450723c */ /* 0x040fe20000041850 */
[----:B------:R-:W1:Y:S07]  /*da50*/  LDSM.16.M88.4 R44, [R205+0x800] ;  /* 0x00080000cd2c783b */ /* 0x000e6e0000000200 */
[C---:B------:R-:W-:Y:S08]  /*da60*/  HMMA.16816.F32.BF16 R72, R180.reuse, R40, R72 ;  /* 0x00000028b448723c */ /* 0x040ff00000041848 */
        /* <DEDUP_REMOVED lines=8> */
[C---:B--2---:R-:W-:Y:S08]  /*daf0*/  HMMA.16816.F32.BF16 R20, R184.reuse, R28, R20 ;  /* 0x0000001cb814723c */ /* 0x044ff00000041814 */
[C---:B------:R-:W-:Y:S01]  /*db00*/  HMMA.16816.F32.BF16 R16, R184.reuse, R30, R16 ;  /* 0x0000001eb810723c */ /* 0x040fe20000041810 */
[----:B------:R-:W2:Y:S07]  /*db10*/  LDSM.16.M88.4 R28, [R205+0x2800] ;  /* 0x00280000cd1c783b */ /* 0x000eae0000000200 */
[C---:B-1----:R-:W-:Y:S08]  /*db20*/  HMMA.16816.F32.BF16 R12, R184.reuse, R24, R12 ;  /* 0x00000018b80c723c */ /* 0x042ff0000004180c */
        /* <DEDUP_REMOVED lines=19> */
[C---:B---3--:R-:W-:Y:S08]  /*dc60*/  HMMA.16816.F32.BF16 R84, R192.reuse, R36, R84 ;  /* 0x00000024c054723c */ /* 0x048ff00000041854 */
[C---:B------:R-:W-:Y:S08]  /*dc70*/  HMMA.16816.F32.BF16 R80, R192.reuse, R38, R80 ;  /* 0x00000026c050723c */ /* 0x040ff00000041850 */
[C---:B----4-:R-:W-:Y:S08]  /*dc80*/  HMMA.16816.F32.BF16 R72, R192.reuse, R32, R72 ;  /* 0x00000020c048723c */ /* 0x050ff00000041848 */
[C---:B------:R-:W-:Y:S08]  /*dc90*/  HMMA.16816.F32.BF16 R68, R192.reuse, R34, R68 ;  /* 0x00000022c044723c */ /* 0x040ff00000041844 */
[C---:B--2---:R-:W-:Y:S08]  /*dca0*/  HMMA.16816.F32.BF16 R64, R192.reuse, R28, R64 ;  /* 0x0000001cc040723c */ /* 0x044ff00000041840 */
[C---:B------:R-:W-:Y:S08]  /*dcb0*/  HMMA.16816.F32.BF16 R60, R192.reuse, R30, R60 ;  /* 0x0000001ec03c723c */ /* 0x040ff0000004183c */
[C---:B-1----:R-:W-:Y:S08]  /*dcc0*/  HMMA.16816.F32.BF16 R56, R192.reuse, R24, R56 ;  /* 0x00000018c038723c */ /* 0x042ff00000041838 */
[----:B------:R-:W-:Y:S01]  /*dcd0*/  HMMA.16816.F32.BF16 R52, R192, R26, R52 ;  /* 0x0000001ac034723c */ /* 0x000fe20000041834 */
[----:B------:R-:W-:Y:S06]  /*dce0*/  BAR.SYNC.DEFER_BLOCKING 0x0 ;  /* 0x0000000000007b1d */ /* 0x000fec0000010000 */
[----:B------:R-:W-:Y:S01]  /*dcf0*/  @!UPT UIADD3 URZ, URZ, URZ, URZ ;  /* 0x0000003f3f3ff290 */ /* 0x000fe2000fffe03f */
[----:B------:R-:W-:Y:S11]  /*dd00*/  @!P0 BRA `(.L_x_332) ;  /* 0x0000036000008947 */ /* 0x000ff60003800000 */
[----:B------:R-:W-:Y:S02]  /*dd10*/  IADD3 R2, R8, -0x2, RZ ;  /* 0xfffffffe08027810 */ /* 0x000fe40007ffe0ff */
[----:B------:R-:W-:-:S02]  /*dd20*/  ISETP.GE.AND P2, PT, R221, 0x21, PT ;  /* 0x00000021dd00780c */ /* 0x000fc40003f46270 */
[----:B------:R-:W-:Y:S01]  /*dd30*/  SHF.R.S32.HI R0, RZ, 0x1f, R2 ;  /* 0x0000001fff007819 */ /* 0x000fe20000011402 */
[----:B------:R-:W-:Y:S01]  /*dd40*/  IMAD.WIDE.U32 R26, R2, c[0x0][0x1e0], RZ ;  /* 0x00007800021a7a25 */ /* 0x000fe200078e00ff */
[C---:B------:R-:W-:Y:S02]  /*dd50*/  ISETP.GE.AND P3, PT, R221.reuse, 0x1, PT ;  /* 0x00000001dd00780c */ /* 0x040fe40003f66270 */
[----:B------:R-:W-:Y:S01]  /*dd60*/  ISETP.GE.AND P1, PT, R221, 0x41, PT ;  /* 0x00000041dd00780c */ /* 0x000fe20003f26270 */
[----:B------:R-:W-:Y:S01]  /*dd70*/  IMAD R0, R0, c[0x0][0x1e0], RZ ;  /* 0x0000780000007a24 */ /* 0x000fe200078e02ff */
[----:B------:R-:W-:Y:S02]  /*dd80*/  ISETP.NE.AND P5, PT, R116, RZ, PT ;  /* 0x000000ff7400720c */ /* 0x000fe40003fa5270 */
[----:B------:R-:W-:Y:S01]  /*dd90*/  ISETP.GE.AND P6, PT, R217, c[0x0][0x1d4], PT ;  /* 0x00007500d9007a0c */ /* 0x000fe20003fc6270 */
[----:B------:R-:W-:Y:S02]  /*dda0*/  IMAD R0, R2, c[0x0][0x1e4], R0 ;  /* 0x0000790002007a24 */ /* 0x000fe400078e0200 */
[----:B------:R-:W-:-:S02]  /*ddb0*/  @P2 IMAD.MOV.U32 R2, RZ, RZ, c[0x0][0x1e0] ;  /* 0x00007800ff022624 */ /* 0x000fc400078e00ff */
[----:B------:R-:W-:Y:S02]  /*ddc0*/  IMAD.IADD R0, R27, 0x1, R0 ;  /* 0x000000011b007824 */ /* 0x000fe400078e0200 */
[----:B------:R-:W-:-:S04]  /*ddd0*/  IMAD.WIDE.U32 R26, R26, 0x70, RZ ;  /* 0x000000701a1a7825 */ /* 0x000fc800078e00ff */
[----:B------:R-:W-:Y:S01]  /*dde0*/  IMAD R0, R0, 0x70, RZ ;  /* 0x0000007000007824 */ /* 0x000fe200078e02ff */
[-C--:B------:R-:W-:Y:S02]  /*ddf0*/  @P3 IADD3 R9, P0, R242, R26.reuse, RZ ;  /* 0x0000001af2093210 */ /* 0x080fe40007f1e0ff */
[C---:B------:R-:W-:Y:S01]  /*de00*/  @P2 LEA R24, P4, R2.reuse, R26, 0x5 ;  /* 0x0000001a02182211 */ /* 0x040fe200078828ff */
[----:B------:R-:W-:Y:S02]  /*de10*/  IMAD.IADD R27, R27, 0x1, R0 ;  /* 0x000000011b1b7824 */ /* 0x000fe400078e0200 */
[----:B------:R-:W-:Y:S02]  /*de20*/  @P2 IMAD.MOV.U32 R0, RZ, RZ, c[0x0][0x1e4] ;  /* 0x00007900ff002624 */ /* 0x000fe400078e00ff */
[----:B------:R-:W-:Y:S01]  /*de30*/  @P3 IMAD.X R3, R27, 0x1, R238, P0 ;  /* 0x000000011b033824 */ /* 0x000fe200000e06ee */
[----:B------:R-:W-:Y:S02]  /*de40*/  @P3 LEA R28, P0, R9, c[0x0][0x1c8], 0x1 ;  /* 0x00007200091c3a11 */ /* 0x000fe400078008ff */
[----:B------:R-:W-:-:S02]  /*de50*/  @P2 LEA.HI.X R0, R2, R27, R0, 0x5, P4 ;  /* 0x0000001b02002211 */ /* 0x000fc400020f2c00 */
[----:B------:R-:W-:Y:S02]  /*de60*/  @P2 IADD3 R24, P4, R24, R242, RZ ;  /* 0x000000f218182210 */ /* 0x000fe40007f9e0ff */
[----:B------:R-:W-:Y:S02]  /*de70*/  @P3 LEA.HI.X R29, R9, c[0x0][0x1cc], R3, 0x1, P0 ;  /* 0x00007300091d3a11 */ /* 0x000fe400000f0c03 */
[----:B------:R-:W-:Y:S01]  /*de80*/  ISETP.GE.AND P0, PT, R221, 0x61, PT ;  /* 0x00000061dd00780c */ /* 0x000fe20003f06270 */
[----:B------:R-:W-:Y:S01]  /*de90*/  @P2 IMAD.X R2, R0, 0x1, R238, P4 ;  /* 0x0000000100022824 */ /* 0x000fe200020e06ee */
[C---:B------:R-:W-:Y:S01]  /*dea0*/  @P2 LEA R30, P4, R24.reuse, c[0x0][0x1c8], 0x1 ;  /* 0x00007200181e2a11 */ /* 0x040fe200078808ff */
[----:B------:R-:W-:Y:S01]  /*deb0*/  @P1 IMAD.MOV.U32 R0, RZ, RZ, c[0x0][0x1e0] ;  /* 0x00007800ff001624 */ /* 0x000fe200078e00ff */
[----:B------:R-:W-:Y:S01]  /*dec0*/  @!PT LDS RZ, [RZ] ;  /* 0x00000000fffff984 */ /* 0x000fe20000000800 */
[----:B------:R-:W-:Y:S01]  /*ded0*/  @!PT LDS RZ, [RZ] ;  /* 0x00000000fffff984 */ /* 0x000fe20000000800 */
[----:B------:R-:W-:Y:S01]  /*dee0*/  @!PT LDS RZ, [RZ] ;  /* 0x00000000fffff984 */ /* 0x000fe20000000800 */
[----:B------:R1:W-:Y:S02]  /*def0*/  @P3 LDGSTS.E.BYPASS.LTC128B.128 [R236+0x8100], [R28.64], !P5 ;  /* 0x081000001cec3fae */ /* 0x0003e4000e901d4a */
[----:B------:R-:W-:Y:S01]  /*df00*/  @P2 LEA.HI.X R31, R24, c[0x0][0x1cc], R2, 0x1, P4 ;  /* 0x00007300181f2a11 */ /* 0x000fe200020f0c02 */
[----:B------:R-:W-:Y:S01]  /*df10*/  @P1 IMAD.MOV.U32 R2, RZ, RZ, c[0x0][0x1e4] ;  /* 0x00007900ff021624 */ /* 0x000fe200078e00ff */
[C---:B------:R-:W-:Y:S01]  /*df20*/  @P1 LEA R3, P4, R0.reuse, R26, 0x6 ;  /* 0x0000001a00031211 */ /* 0x040fe200078830ff */
[----:B------:R1:W-:Y:S03]  /*df30*/  @P3 LDGSTS.E.BYPASS.LTC128B.128 [R236+0xb900], [R28.64+0x80], !P6 ;  /* 0x0b9000801cec3fae */ /* 0x0003e6000f101d4a */
[----:B------:R-:W-:Y:S01]  /*df40*/  @P1 LEA.HI.X R2, R0, R27, R2, 0x6, P4 ;  /* 0x0000001b00021211 */ /* 0x000fe200020f3402 */
[----:B------:R-:W-:Y:S01]  /*df50*/  @P0 IMAD.MOV.U32 R0, RZ, RZ, c[0x0][0x1e0] ;  /* 0x00007800ff000624 */ /* 0x000fe200078e00ff */
[----:B------:R-:W-:Y:S01]  /*df60*/  @P1 IADD3 R3, P4, R3, R242, RZ ;  /* 0x000000f203031210 */ /* 0x000fe20007f9e0ff */
[----:B------:R-:W-:Y:S01]  /*df70*/  @P0 IMAD.MOV.U32 R9, RZ, RZ, c[0x0][0x1e4] ;  /* 0x00007900ff090624 */ /* 0x000fe200078e00ff */
[----:B------:R1:W-:Y:S01]  /*df80*/  @P2 LDGSTS.E.BYPASS.LTC128B.128 [R225+0x9100], [R30.64], !P5 ;  /* 0x091000001ee12fae */ /* 0x0003e2000e901d4a */
[----:B------:R-:W-:-:S03]  /*df90*/  @P0 IMAD.WIDE.U32 R26, R0, 0x60, R26 ;  /* 0x00000060001a0825 */ /* 0x000fc600078e001a */
[----:B------:R1:W-:Y:S01]  /*dfa0*/  @P2 LDGSTS.E.BYPASS.LTC128B.128 [R225+0xc900], [R30.64+0x80], !P6 ;  /* 0x0c9000801ee12fae */ /* 0x0003e2000f101d4a */
[----:B------:R-:W-:Y:S01]  /*dfb0*/  @P1 IMAD.X R2, R2, 0x1, R238, P4 ;  /* 0x0000000102021824 */ /* 0x000fe200020e06ee */
[----:B------:R-:W-:Y:S01]  /*dfc0*/  @P1 LEA R24, P4, R3, c[0x0][0x1c8], 0x1 ;  /* 0x0000720003181a11 */ /* 0x000fe200078808ff */
[----:B------:R-:W-:-:S03]  /*dfd0*/  @P0 IMAD R9, R9, 0x60, RZ ;  /* 0x0000006009090824 */ /* 0x000fc600078e02ff */
[----:B------:R-:W-:Y:S02]  /*dfe0*/  @P1 LEA.HI.X R25, R3, c[0x0][0x1cc], R2, 0x1, P4 ;  /* 0x0000730003191a11 */ /* 0x000fe400020f0c02 */
        /* <DEDUP_REMOVED lines=8> */
.L_x_332:
[----:B------:R-:W-:Y:S05]  /*e070*/  BSYNC B0 ;  /* 0x0000000000007941 */ /* 0x000fea0003800000 */
.L_x_331:
[----:B-1----:R-:W-:Y:S01]  /*e080*/  LEA.HI R2, R76, R215, RZ, 0x5 ;  /* 0x000000d74c027211 */ /* 0x002fe200078f28ff */
[----:B------:R-:W-:Y:S01]  /*e090*/  LDSM.16.MT88.4 R116, [R202] ;  /* 0x00000000ca74783b */ /* 0x000fe20000004200 */
[----:B------:R-:W-:Y:S02]  /*e0a0*/  IADD3 R244, R8, -0x2, RZ ;  /* 0xfffffffe08f47810 */ /* 0x000fe40007ffe0ff */
[----:B------:R-:W-:Y:S01]  /*e0b0*/  LOP3.LUT R2, R2, 0xffffffe0, RZ, 0xc0, !PT ;  /* 0xffffffe002027812 */ /* 0x000fe200078ec0ff */
[----:B------:R-:W-:Y:S04]  /*e0c0*/  LDSM.16.MT88.4 R100, [R200+0x3800] ;  /* 0x00380000c864783b */ /* 0x000fe80000004200 */
[----:B------:R-:W-:Y:S01]  /*e0d0*/  IMAD.IADD R2, R215, 0x1, -R2 ;  /* 0x00000001d7027824 */ /* 0x000fe200078e0a02 */
[----:B------:R-:W-:Y:S04]  /*e0e0*/  LDSM.16.MT88.4 R28, [R202+0x800] ;  /* 0x00080000ca1c783b */ /* 0x000fe80000004200 */
[----:B------:R-:W-:Y:S01]  /*e0f0*/  SHF.R.S32.HI R0, RZ, 0x1f, R2 ;  /* 0x0000001fff007819 */ /* 0x000fe20000011402 */
[----:B------:R-:W-:Y:S03]  /*e100*/  LDSM.16.MT88.4 R36, [R201+0x4000] ;  /* 0x00400000c924783b */ /* 0x000fe60000004200 */
[----:B------:R-:W-:Y:S01]  /*e110*/  LEA.HI R0, R0, R2, RZ, 0x2 ;  /* 0x0000000200007211 */ /* 0x000fe200078f10ff */
[----:B------:R-:W0:Y:S03]  /*e120*/  LDGDEPBAR ;  /* 0x00000000000079af */ /* 0x000e260000000000 */
[----:B------:R-:W-:-:S05]  /*e130*/  LOP3.LUT R0, R0, 0x7ffffffc, RZ, 0xc0, !PT ;  /* 0x7ffffffc00007812 */ /* 0x000fca00078ec0ff */
[----:B------:R-:W-:-:S04]  /*e140*/  IMAD.IADD R0, R2, 0x1, -R0 ;  /* 0x0000000102007824 */ /* 0x000fc800078e0a00 */
[----:B------:R-:W-:-:S04]  /*e150*/  IMAD.SHL.U32 R0, R0, 0x2, RZ ;  /* 0x0000000200007824 */ /* 0x000fc800078e00ff */
[----:B------:R-:W-:-:S05]  /*e160*/  IMAD.IADD R79, R79, 0x1, -R0 ;  /* 0x000000014f4f7824 */ /* 0x000fca00078e0a00 */
[C---:B------:R-:W-:Y:S02]  /*e170*/  ISETP.GT.AND P1, PT, R79.reuse, RZ, PT ;  /* 0x000000ff4f00720c */ /* 0x040fe40003f24270 */
[C---:B------:R-:W-:Y:S02]  /*e180*/  ISETP.GT.AND P0, PT, R79.reuse, 0x1, PT ;  /* 0x000000014f00780c */ /* 0x040fe40003f04270 */
[----:B------:R-:W-:Y:S02]  /*e190*/  ISETP.GT.AND P2, PT, R79, 0x8, PT ;  /* 0x000000084f00780c */ /* 0x000fe40003f44270 */
[----:B------:R-:W-:Y:S02]  /*e1a0*/  FSEL R20, R20, -INF , P1 ;  /* 0xff80000014147808 */ /* 0x000fe40000800000 */
[----:B------:R-:W-:Y:S02]  /*e1b0*/  FSEL R21, R21, -INF , P0 ;  /* 0xff80000015157808 */ /* 0x000fe40000000000 */
[----:B------:R-:W-:-:S02]  /*e1c0*/  FSEL R23, R23, -INF , P0 ;  /* 0xff80000017177808 */ /* 0x000fc40000000000 */
[C---:B------:R-:W-:Y:S02]  /*e1d0*/  ISETP.GT.AND P0, PT, R79.reuse, 0x9, PT ;  /* 0x000000094f00780c */ /* 0x040fe40003f04270 */
[----:B------:R-:W-:Y:S02]  /*e1e0*/  FSEL R24, R16, -INF , P2 ;  /* 0xff80000010187808 */ /* 0x000fe40001000000 */
[----:B------:R-:W-:Y:S02]  /*e1f0*/  FMNMX.FTZ R0, R20, R21, !PT ;  /* 0x0000001514007209 */ /* 0x000fe40007810000 */
[----:B------:R-:W-:Y:S02]  /*e200*/  FSEL R22, R22, -INF , P1 ;  /* 0xff80000016167808 */ /* 0x000fe40000800000 */
[----:B------:R-:W-:Y:S02]  /*e210*/  ISETP.GT.AND P1, PT, R79, 0x10, PT ;  /* 0x000000104f00780c */ /* 0x000fe40003f24270 */
[----:B------:R-:W-:-:S02]  /*e220*/  FSEL R17, R17, -INF , P0 ;  /* 0xff80000011117808 */ /* 0x000fc40000000000 */
[----:B------:R-:W-:Y:S02]  /*e230*/  FMNMX.FTZ R0, R24, R0, !PT ;  /* 0x0000000018007209 */ /* 0x000fe40007810000 */
[----:B------:R-:W-:Y:S02]  /*e240*/  FSEL R18, R18, -INF , P2 ;  /* 0xff80000012127808 */ /* 0x000fe40001000000 */
[----:B------:R-:W-:Y:S02]  /*e250*/  FMNMX.FTZ R2, R22, R23, !PT ;  /* 0x0000001716027209 */ /* 0x000fe40007810000 */
[----:B------:R-:W-:Y:S02]  /*e260*/  FSEL R19, R19, -INF , P0 ;  /* 0xff80000013137808 */ /* 0x000fe40000000000 */
        /* <DEDUP_REMOVED lines=8> */
[----:B------:R-:W-:Y:S02]  /*e2f0*/  FMNMX.FTZ R2, R19, R2, !PT ;  /* 0x0000000213027209 */ /* 0x000fe40007810000 */
[----:B------:R-:W-:Y:S02]  /*e300*/  FSEL R15, R15, -INF , P0 ;  /* 0xff8000000f0f7808 */ /* 0x000fe40000000000 */
[----:B------:R-:W-:Y:S02]  /*e310*/  ISETP.GT.AND P0, PT, R79, 0x19, PT ;  /* 0x000000194f00780c */ /* 0x000fe40003f04270 */
[----:B------:R-:W-:Y:S02]  /*e320*/  FSEL R4, R4, -INF , P2 ;  /* 0xff80000004047808 */ /* 0x000fe40001000000 */
[----:B------:R-:W-:Y:S02]  /*e330*/  FMNMX.FTZ R0, R13, R0, !PT ;  /* 0x000000000d007209 */ /* 0x000fe40007810000 */
[----:B------:R-:W-:-:S02]  /*e340*/  FMNMX.FTZ R2, R14, R2, !PT ;  /* 0x000000020e027209 */ /* 0x000fc40007810000 */
[----:B------:R-:W-:Y:S02]  /*e350*/  ISETP.GT.AND P1, PT, R79, 0x20, PT ;  /* 0x000000204f00780c */ /* 0x000fe40003f24270 */
[----:B------:R-:W-:Y:S02]  /*e360*/  FSEL R9, R5, -INF , P0 ;  /* 0xff80000005097808 */ /* 0x000fe40000000000 */
[----:B------:R-:W-:Y:S02]  /*e370*/  FMNMX.FTZ R0, R4, R0, !PT ;  /* 0x0000000004007209 */ /* 0x000fe40007810000 */
[----:B------:R-:W-:Y:S02]  /*e380*/  FSEL R12, R6, -INF , P2 ;  /* 0xff800000060c7808 */ /* 0x000fe40001000000 */
[----:B------:R-:W-:Y:S02]  /*e390*/  FMNMX.FTZ R2, R15, R2, !PT ;  /* 0x000000020f027209 */ /* 0x000fe40007810000 */
[----:B------:R-:W-:-:S02]  /*e3a0*/  FSEL R3, R7, -INF , P0 ;  /* 0xff80000007037808 */ /* 0x000fc40000000000 */
[----:B------:R-:W-:Y:S02]  /*e3b0*/  ISETP.GT.AND P0, PT, R79, 0x21, PT ;  /* 0x000000214f00780c */ /* 0x000fe40003f04270 */
[----:B------:R-:W-:Y:S02]  /*e3c0*/  FSEL R34, R92, -INF , P1 ;  /* 0xff8000005c227808 */ /* 0x000fe40000800000 */
[----:B------:R-:W-:Y:S02]  /*e3d0*/  FMNMX.FTZ R0, R9, R0, !PT ;  /* 0x0000000009007209 */ /* 0x000fe40007810000 */
[----:B------:R-:W-:Y:S02]  /*e3e0*/  FMNMX.FTZ R2, R12, R2, !PT ;  /* 0x000000020c027209 */ /* 0x000fe40007810000 */
[----:B------:R-:W-:Y:S02]  /*e3f0*/  FSEL R125, R94, -INF , P1 ;  /* 0xff8000005e7d7808 */ /* 0x000fe40000800000 */
[----:B------:R-:W-:-:S02]  /*e400*/  FSEL R32, R93, -INF , P0 ;  /* 0xff8000005d207808 */ /* 0x000fc40000000000 */
[----:B------:R-:W-:Y:S02]  /*e410*/  ISETP.GT.AND P1, PT, R79, 0x28, PT ;  /* 0x000000284f00780c */ /* 0x000fe40003f24270 */
[----:B------:R-:W-:Y:S02]  /*e420*/  FMNMX.FTZ R0, R34, R0, !PT ;  /* 0x0000000022007209 */ /* 0x000fe40007810000 */
[----:B------:R-:W-:Y:S02]  /*e430*/  FMNMX.FTZ R2, R3, R2, !PT ;  /* 0x0000000203027209 */ /* 0x000fe40007810000 */
[----:B------:R-:W-:Y:S02]  /*e440*/  FSEL R126, R95, -INF , P0 ;  /* 0xff8000005f7e7808 */ /* 0x000fe40000000000 */
[----:B------:R-:W-:Y:S01]  /*e450*/  ISETP.GT.AND P0, PT, R79, 0x29, PT ;  /* 0x000000294f00780c */ /* 0x000fe20003f04270 */
[----:B------:R-:W-:Y:S01]  /*e460*/  LDSM.16.MT88.4 R92, [R201+0x3800] ;  /* 0x00380000c95c783b */ /* 0x000fe20000004200 */
        /* <DEDUP_REMOVED lines=9> */
[----:B------:R-:W-:Y:S01]  /*e500*/  ISETP.GT.AND P0, PT, R79, 0x31, PT ;  /* 0x000000314f00780c */ /* 0x000fe20003f04270 */
[----:B------:R-:W-:Y:S01]  /*e510*/  LDSM.16.MT88.4 R88, [R202+0x3800] ;  /* 0x00380000ca58783b */ /* 0x000fe20000004200 */
[----:B------:R-:W-:Y:S02]  /*e520*/  FSEL R146, R84, -INF , P2 ;  /* 0xff80000054927808 */ /* 0x000fe40001000000 */
[----:B------:R-:W-:Y:S02]  /*e530*/  FMNMX.FTZ R0, R190, R0, !PT ;  /* 0x00000000be007209 */ /* 0x000fe40007810000 */
        /* <DEDUP_REMOVED lines=18> */
[----:B------:R-:W-:Y:S01]  /*e660*/  LDSM.16.MT88.4 R80, [R127] ;  /* 0x000000007f50783b */ /* 0x000fe20000004200 */
        /* <DEDUP_REMOVED lines=9> */
[----:B------:R-:W-:Y:S01]  /*e700*/  ISETP.GT.AND P0, PT, R79, 0x49, PT ;  /* 0x000000494f00780c */ /* 0x000fe20003f04270 */
[----:B------:R-:W-:Y:S01]  /*e710*/  LDSM.16.MT88.4 R72, [R200] ;  /* 0x00000000c848783b */ /* 0x000fe20000004200 */
[----:B------:R-:W-:Y:S02]  /*e720*/  FSEL R178, R68, -INF , P1 ;  /* 0xff80000044b27808 */ /* 0x000fe40000800000 */
[----:B------:R-:W-:Y:S02]  /*e730*/  FMNMX.FTZ R0, R171, R0, !PT ;  /* 0x00000000ab007209 */ /* 0x000fe40007810000 */
[----:B------:R-:W-:-:S02]  /*e740*/  FMNMX.FTZ R2, R189, R2, !PT ;  /* 0x00000002bd027209 */ /* 0x000fc40007810000 */
[----:B------:R-:W-:Y:S02]  /*e750*/  FSEL R170, R71, -INF , P0 ;  /* 0xff80000047aa7808 */ /* 0x000fe40000000000 */
[----:B------:R-:W-:Y:S02]  /*e760*/  FSEL R179, R69, -INF , P0 ;  /* 0xff80000045b37808 */ /* 0x000fe40000000000 */
[----:B------:R-:W-:Y:S02]  /*e770*/  ISETP.GT.AND P0, PT, R79, 0x50, PT ;  /* 0x000000504f00780c */ /* 0x000fe40003f04270 */
[----:B------:R-:W-:Y:S02]  /*e780*/  FMNMX.FTZ R0, R178, R0, !PT ;  /* 0x00000000b2007209 */ /* 0x000fe40007810000 */
[----:B------:R-:W-:Y:S02]  /*e790*/  FSEL R176, R70, -INF , P1 ;  /* 0xff80000046b07808 */ /* 0x000fe40000800000 */
        /* <DEDUP_REMOVED lines=8> */
[----:B------:R-:W-:Y:S02]  /*e820*/  FSEL R157, R66, -INF , P0 ;  /* 0xff800000429d7808 */ /* 0x000fe40000000000 */
[----:B------:R-:W-:Y:S02]  /*e830*/  FMNMX.FTZ R2, R170, R2, !PT ;  /* 0x00000002aa027209 */ /* 0x000fe40007810000 */
[----:B------:R-:W-:Y:S02]  /*e840*/  ISETP.GT.AND P4, PT, R79, 0x59, PT ;  /* 0x000000594f00780c */ /* 0x000fe40003f84270 */
[----:B------:R-:W-:Y:S02]  /*e850*/  FSEL R159, R60, -INF , P5 ;  /* 0xff8000003c9f7808 */ /* 0x000fe40002800000 */
[----:B------:R-:W-:-:S02]  /*e860*/  FMNMX.FTZ R0, R168, R0, !PT ;  /* 0x00000000a8007209 */ /* 0x000fc40007810000 */
[----:B------:R-:W-:Y:S02]  /*e870*/  FSEL R156, R67, -INF , P6 ;  /* 0xff800000439c7808 */ /* 0x000fe40003000000 */
[----:B------:R-:W-:Y:S01]  /*e880*/  FMNMX.FTZ R2, R157, R2, !PT ;  /* 0x000000029d027209 */ /* 0x000fe20007810000 */
[----:B------:R-:W-:Y:S01]  /*e890*/  LDSM.16.MT88.4 R64, [R201] ;  /* 0x00000000c940783b */ /* 0x000fe20000004200 */
[----:B------:R-:W-:Y:S02]  /*e8a0*/  ISETP.GT.AND P3, PT, R79, 0x60, PT ;  /* 0x000000604f00780c */ /* 0x000fe40003f64270 */
[----:B------:R-:W-:Y:S02]  /*e8b0*/  FSEL R158, R61, -INF , P4 ;  /* 0xff8000003d9e7808 */ /* 0x000fe40002000000 */
[----:B------:R-:W-:Y:S02]  /*e8c0*/  FMNMX.FTZ R0, R159, R0, !PT ;  /* 0x000000009f007209 */ /* 0x000fe40007810000 */
[----:B------:R-:W-:-:S02]  /*e8d0*/  FSEL R151, R62, -INF , P5 ;  /* 0xff8000003e977808 */ /* 0x000fc40002800000 */
[----:B------:R-:W-:Y:S02]  /*e8e0*/  FMNMX.FTZ R2, R156, R2, !PT ;  /* 0x000000029c027209 */ /* 0x000fe40007810000 */
[----:B------:R-:W-:Y:S02]  /*e8f0*/  ISETP.GT.AND P2, PT, R79, 0x61, PT ;  /* 0x000000614f00780c */ /* 0x000fe40003f44270 */
[----:B------:R-:W-:Y:S02]  /*e900*/  FSEL R145, R56, -INF , P3 ;  /* 0xff80000038917808 */ /* 0x000fe40001800000 */
[----:B------:R-:W-:Y:S02]  /*e910*/  FMNMX.FTZ R0, R158, R0, !PT ;  /* 0x000000009e007209 */ /* 0x000fe40007810000 */
[----:B------:R-:W-:Y:S02]  /*e920*/  FSEL R150, R63, -INF , P4 ;  /* 0xff8000003f967808 */ /* 0x000fe40002000000 */
[----:B------:R-:W-:-:S02]  /*e930*/  FMNMX.FTZ R5, R151, R2, !PT ;  /* 0x0000000297057209 */ /* 0x000fc40007810000 */
[----:B------:R-:W-:Y:S02]  /*e940*/  ISETP.GT.AND P1, PT, R79, 0x68, PT ;  /* 0x000000684f00780c */ /* 0x000fe40003f24270 */
[----:B------:R-:W-:Y:S02]  /*e950*/  FSEL R144, R57, -INF , P2 ;  /* 0xff80000039907808 */ /* 0x000fe40001000000 */
[----:B------:R-:W-:Y:S02]  /*e960*/  FMNMX.FTZ R0, R145, R0, !PT ;  /* 0x0000000091007209 */ /* 0x000fe40007810000 */
[----:B------:R-:W-:Y:S02]  /*e970*/  FSEL R140, R58, -INF , P3 ;  /* 0xff8000003a8c7808 */ /* 0x000fe40001800000 */
[----:B------:R-:W-:Y:S02]  /*e980*/  FMNMX.FTZ R5, R150, R5, !PT ;  /* 0x0000000596057209 */ /* 0x000fe40007810000 */
[----:B------:R-:W-:-:S02]  /*e990*/  ISETP.GT.AND P0, PT, R79, 0x69, PT ;  /* 0x000000694f00780c */ /* 0x000fc40003f04270 */
[----:B------:R-:W-:Y:S02]  /*e9a0*/  FSEL R143, R52, -INF , P1 ;  /* 0xff800000348f7808 */ /* 0x000fe40000800000 */
[----:B------:R-:W-:Y:S02]  /*e9b0*/  FMNMX.FTZ R0, R144, R0, !PT ;  /* 0x0000000090007209 */ /* 0x000fe40007810000 */
[----:B------:R-:W-:Y:S02]  /*e9c0*/  FSEL R139, R59, -INF , P2 ;  /* 0xff8000003b8b7808 */ /* 0x000fe40001000000 */
[----:B------:R-:W-:Y:S02]  /*e9d0*/  FMNMX.FTZ R5, R140, R5, !PT ;  /* 0x000000058c057209 */ /* 0x000fe40007810000 */
[----:B------:R-:W-:Y:S02]  /*e9e0*/  FSEL R142, R53, -INF , P0 ;  /* 0xff800000358e7808 */ /* 0x000fe40000000000 */
[----:B------:R-:W-:-:S02]  /*e9f0*/  FMNMX.FTZ R0, R143, R0, !PT ;  /* 0x000000008f007209 */ /* 0x000fc40007810000 */
[----:B------:R-:W-:Y:S02]  /*ea00*/  FSEL R138, R54, -INF , P1 ;  /* 0xff800000368a7808 */ /* 0x000fe40000800000 */
[----:B------:R-:W-:Y:S02]  /*ea10*/  FMNMX.FTZ R5, R139, R5, !PT ;  /* 0x000000058b057209 */ /* 0x000fe40007810000 */
[----:B------:R-:W-:Y:S02]  /*ea20*/  FMNMX.FTZ R0, R142, R0, !PT ;  /* 0x000000008e007209 */ /* 0x000fe40007810000 */
[----:B------:R-:W-:Y:S02]  /*ea30*/  FSEL R59, R55, -INF , P0 ;  /* 0xff800000373b7808 */ /* 0x000fe40000000000 */
[----:B------:R-:W-:Y:S01]  /*ea40*/  FMNMX.FTZ R5, R138, R5, !PT ;  /* 0x000000058a057209 */ /* 0x000fe20007810000 */
[----:B------:R-:W1:Y:S03]  /*ea50*/  SHFL.BFLY PT, R2, R0, 0x2, 0x1f ;  /* 0x0c401f0000027f89 */ /* 0x000e6600000e0000 */
        /* <DEDUP_REMOVED lines=8> */
[----:B------:R-:W-:Y:S01]  /*eae0*/  FMUL.FTZ R141, R0, c[0x0][0x2d0] ;  /* 0x0000b400008d7a20 */ /* 0x000fe20000410000 */
[----:B--2---:R-:W-:-:S04]  /*eaf0*/  FMNMX.FTZ R2, R5, R2, !PT ;  /* 0x0000000205027209 */ /* 0x004fc80007810000 */
[----:B------:R-:W-:Y:S02]  /*eb00*/  FSEL R141, R141, RZ, P0 ;  /* 0x000000ff8d8d7208 */ /* 0x000fe40000000000 */
[C---:B------:R-:W-:Y:S01]  /*eb10*/  FSETP.NEU.FTZ.AND P0, PT, R2.reuse, -INF , PT ;  /* 0xff8000000200780b */ /* 0x040fe20003f1d000 */
[----:B------:R-:W-:Y:S02]  /*eb20*/  FMUL.FTZ R58, R2, c[0x0][0x2d0] ;  /* 0x0000b400023a7a20 */ /* 0x000fe40000410000 */
[--C-:B------:R-:W-:Y:S02]  /*eb30*/  FFMA.FTZ R53, R20, c[0x0][0x2d0], -R141.reuse ;  /* 0x0000b40014357a23 */ /* 0x100fe4000001088d */
[--C-:B------:R-:W-:Y:S01]  /*eb40*/  FFMA.FTZ R52, R21, c[0x0][0x2d0], -R141.reuse ;  /* 0x0000b40015347a23 */ /* 0x100fe2000001088d */
[----:B------:R-:W-:Y:S01]  /*eb50*/  FSEL R58, R58, RZ, P0 ;  /* 0x000000ff3a3a7208 */ /* 0x000fe20000000000 */
[--C-:B------:R-:W-:Y:S01]  /*eb60*/  FFMA.FTZ R51, R24, c[0x0][0x2d0], -R141.reuse ;  /* 0x0000b40018337a23 */ /* 0x100fe2000001088d */
[----:B------:R-:W-:Y:S01]  /*eb70*/  ISETP.GE.AND P0, PT, R244, R239, PT ;  /* 0x000000eff400720c */ /* 0x000fe20003f06270 */
[----:B------:R-:W-:Y:S01]  /*eb80*/  FFMA.FTZ R47, R17, c[0x0][0x2d0], -R141 ;  /* 0x0000b400112f7a23 */ /* 0x000fe2000001088d */
[----:B------:R-:W-:Y:S01]  /*eb90*/  MUFU.EX2 R53, R53 ;  /* 0x0000003500357308 */ /* 0x000fe20000000800 */
[--C-:B------:R-:W-:Y:S01]  /*eba0*/  FFMA.FTZ R50, R22, c[0x0][0x2d0], -R58.reuse ;  /* 0x0000b40016327a23 */ /* 0x100fe2000001083a */
[----:B------:R-:W-:Y:S01]  /*ebb0*/  LDSM.16.MT88.4 R24, [R201+0x800] ;  /* 0x00080000c918783b */ /* 0x000fe20000004200 */
[----:B------:R-:W-:-:S02]  /*ebc0*/  FFMA.FTZ R49, R23, c[0x0][0x2d0], -R58 ;  /* 0x0000b40017317a23 */ /* 0x000fc4000001083a */
[--C-:B------:R-:W-:Y:S01]  /*ebd0*/  FFMA.FTZ R48, R18, c[0x0][0x2d0], -R58.reuse ;  /* 0x0000b40012307a23 */ /* 0x100fe2000001083a */
[----:B------:R-:W-:Y:S01]  /*ebe0*/  LDSM.16.MT88.4 R20, [R200+0x800] ;  /* 0x00080000c814783b */ /* 0x000fe20000004200 */
[--C-:B------:R-:W-:Y:S01]  /*ebf0*/  FFMA.FTZ R45, R19, c[0x0][0x2d0], -R58.reuse ;  /* 0x0000b400132d7a23 */ /* 0x100fe2000001083a */
[----:B------:R-:W1:Y:S01]  /*ec00*/  MUFU.EX2 R52, R52 ;  /* 0x0000003400347308 */ /* 0x000e620000000800 */
[--C-:B------:R-:W-:Y:S02]  /*ec10*/  FFMA.FTZ R43, R4, c[0x0][0x2d0], -R141.reuse ;  /* 0x0000b400042b7a23 */ /* 0x100fe4000001088d */
[----:B------:R-:W2:Y:S01]  /*ec20*/  LDSM.16.MT88.4 R4, [R127+0x3800] ;  /* 0x003800007f04783b */ /* 0x000ea20000004200 */
[----:B------:R-:W-:Y:S02]  /*ec30*/  FFMA.FTZ R44, R13, c[0x0][0x2d0], -R141 ;  /* 0x0000b4000d2c7a23 */ /* 0x000fe4000001088d */
[--C-:B------:R-:W-:Y:S02]  /*ec40*/  FFMA.FTZ R42, R14, c[0x0][0x2d0], -R58.reuse ;  /* 0x0000b4000e2a7a23 */ /* 0x100fe4000001083a */
[----:B------:R-:W-:Y:S01]  /*ec50*/  MUFU.EX2 R51, R51 ;  /* 0x0000003300337308 */ /* 0x000fe20000000800 */
[----:B------:R-:W-:-:S02]  /*ec60*/  FFMA.FTZ R41, R15, c[0x0][0x2d0], -R58 ;  /* 0x0000b4000f297a23 */ /* 0x000fc4000001083a */
[--C-:B------:R-:W-:Y:S02]  /*ec70*/  FFMA.FTZ R40, R12, c[0x0][0x2d0], -R58.reuse ;  /* 0x0000b4000c287a23 */ /* 0x100fe4000001083a */
[----:B------:R-:W3:Y:S01]  /*ec80*/  LDSM.16.MT88.4 R12, [R127+0x800] ;  /* 0x000800007f0c783b */ /* 0x000ee20000004200 */
[--C-:B------:R-:W-:Y:S02]  /*ec90*/  FFMA.FTZ R46, R16, c[0x0][0x2d0], -R141.reuse ;  /* 0x0000b400102e7a23 */ /* 0x100fe4000001088d */
[----:B------:R-:W4:Y:S01]  /*eca0*/  MUFU.EX2 R47, R47 ;  /* 0x0000002f002f7308 */ /* 0x000f220000000800 */
[----:B-1----:R-:W-:Y:S01]  /*ecb0*/  F2FP.BF16.PACK_AB R104, R52, R53 ;  /* 0x000000353468723e */ /* 0x002fe200000010ff */
[--C-:B------:R-:W-:Y:S01]  /*ecc0*/  FFMA.FTZ R9, R9, c[0x0][0x2d0], -R141.reuse ;  /* 0x0000b40009097a23 */ /* 0x100fe2000001088d */
[----:B------:R-:W1:Y:S01]  /*ecd0*/  LDSM.16.MT88.4 R16, [R202+0x4000] ;  /* 0x00400000ca10783b */ /* 0x000e620000004200 */
[----:B------:R-:W-:Y:S02]  /*ece0*/  FFMA.FTZ R3, R3, c[0x0][0x2d0], -R58 ;  /* 0x0000b40003037a23 */ /* 0x000fe4000001083a */
[----:B------:R-:W-:-:S02]  /*ecf0*/  FFMA.FTZ R55, R34, c[0x0][0x2d0], -R141 ;  /* 0x0000b40022377a23 */ /* 0x000fc4000001088d */
[----:B------:R-:W-:Y:S01]  /*ed00*/  MUFU.EX2 R50, R50 ;  /* 0x0000003200327308 */ /* 0x000fe20000000800 */
[--C-:B------:R-:W-:Y:S02]  /*ed10*/  FFMA.FTZ R56, R32, c[0x0][0x2d0], -R141.reuse ;  /* 0x0000b40020387a23 */ /* 0x100fe4000001088d */
[--C-:B------:R-:W-:Y:S02]  /*ed20*/  FFMA.FTZ R57, R33, c[0x0][0x2d0], -R141.reuse ;  /* 0x0000b40021397a23 */ /* 0x100fe4000001088d */
[----:B------:R-:W-:Y:S01]  /*ed30*/  LDSM.16.MT88.4 R32, [R200+0x4000] ;  /* 0x00400000c820783b */ /* 0x000fe20000004200 */
[----:B------:R-:W-:Y:S02]  /*ed40*/  FFMA.FTZ R54, R190, c[0x0][0x2d0], -R141 ;  /* 0x0000b400be367a23 */ /* 0x000fe4000001088d */
[----:B------:R-:W2:Y:S01]  /*ed50*/  MUFU.EX2 R49, R49 ;  /* 0x0000003100317308 */ /* 0x000ea20000000800 */
[----:B----4-:R-:W-:Y:S01]  /*ed60*/  F2FP.BF16.PACK_AB R106, R47, R51 ;  /* 0x000000332f6a723e */ /* 0x010fe200000010ff */
[----:B------:R-:W-:-:S02]  /*ed70*/  FFMA.FTZ R125, R125, c[0x0][0x2d0], -R58 ;  /* 0x0000b4007d7d7a23 */ /* 0x000fc4000001083a */
[--C-:B------:R-:W-:Y:S02]  /*ed80*/  FFMA.FTZ R126, R126, c[0x0][0x2d0], -R58.reuse ;  /* 0x0000b4007e7e7a23 */ /* 0x100fe4000001083a */
[--C-:B------:R-:W-:Y:S02]  /*ed90*/  FFMA.FTZ R136, R136, c[0x0][0x2d0], -R58.reuse ;  /* 0x0000b40088887a23 */ /* 0x100fe4000001083a */
[----:B------:R-:W-:Y:S01]  /*eda0*/  MUFU.EX2 R48, R48 ;  /* 0x0000003000307308 */ /* 0x000fe20000000800 */
[----:B------:R-:W-:Y:S02]  /*edb0*/  FFMA.FTZ R137, R137, c[0x0][0x2d0], -R58 ;  /* 0x0000b40089897a23 */ /* 0x000fe4000001083a */
[--C-:B------:R-:W-:Y:S02]  /*edc0*/  FFMA.FTZ R146, R146, c[0x0][0x2d0], -R141.reuse ;  /* 0x0000b40092927a23 */ /* 0x100fe4000001088d */
[--C-:B------:R-:W-:Y:S02]  /*edd0*/  FFMA.FTZ R147, R147, c[0x0][0x2d0], -R141.reuse ;  /* 0x0000b40093937a23 */ /* 0x100fe4000001088d */
[--C-:B------:R-:W-:Y:S01]  /*ede0*/  FFMA.FTZ R149, R149, c[0x0][0x2d0], -R141.reuse ;  /* 0x0000b40095957a23 */ /* 0x100fe2000001088d */
[----:B------:R-:W4:Y:S01]  /*edf0*/  MUFU.EX2 R45, R45 ;  /* 0x0000002d002d7308 */ /* 0x000f220000000800 */
[----:B--2---:R-:W-:Y:S01]  /*ee00*/  F2FP.BF16.PACK_AB R105, R49, R50 ;  /* 0x000000323169723e */ /* 0x004fe200000010ff */
[----:B------:R-:W-:-:S02]  /*ee10*/  FFMA.FTZ R148, R148, c[0x0][0x2d0], -R141 ;  /* 0x0000b40094947a23 */ /* 0x000fc4000001088d */
[--C-:B------:R-:W-:Y:S02]  /*ee20*/  FFMA.FTZ R152, R152, c[0x0][0x2d0], -R58.reuse ;  /* 0x0000b40098987a23 */ /* 0x100fe4000001083a */
[--C-:B------:R-:W-:Y:S02]  /*ee30*/  FFMA.FTZ R153, R153, c[0x0][0x2d0], -R58.reuse ;  /* 0x0000b40099997a23 */ /* 0x100fe4000001083a */
[----:B------:R-:W-:Y:S01]  /*ee40*/  MUFU.EX2 R46, R46 ;  /* 0x0000002e002e7308 */ /* 0x000fe20000000800 */
[--C-:B------:R-:W-:Y:S02]  /*ee50*/  FFMA.FTZ R154, R154, c[0x0][0x2d0], -R58.reuse ;  /* 0x0000b4009a9a7a23 */ /* 0x100fe4000001083a */
[----:B------:R-:W-:Y:S02]  /*ee60*/  FFMA.FTZ R155, R155, c[0x0][0x2d0], -R58 ;  /* 0x0000b4009b9b7a23 */ /* 0x000fe4000001083a */
[--C-:B------:R-:W-:Y:S02]  /*ee70*/  FFMA.FTZ R177, R177, c[0x0][0x2d0], -R141.reuse ;  /* 0x0000b400b1b17a23 */ /* 0x100fe4000001088d */
[--C-:B------:R-:W-:Y:S01]  /*ee80*/  FFMA.FTZ R171, R171, c[0x0][0x2d0], -R141.reuse ;  /* 0x0000b400abab7a23 */ /* 0x100fe2000001088d */
[----:B----4-:R-:W-:Y:S01]  /*ee90*/  F2FP.BF16.PACK_AB R107, R45, R48 ;  /* 0x000000302d6b723e */ /* 0x010fe200000010ff */
[----:B------:R-:W-:Y:S01]  /*eea0*/  MUFU.EX2 R44, R44 ;  /* 0x0000002c002c7308 */ /* 0x000fe20000000800 */
[----:B------:R-:W-:-:S02]  /*eeb0*/  FFMA.FTZ R178, R178, c[0x0][0x2d0], -R141 ;  /* 0x0000b400b2b27a23 */ /* 0x000fc4000001088d */
[--C-:B------:R-:W-:Y:S02]  /*eec0*/  FFMA.FTZ R179, R179, c[0x0][0x2d0], -R141.reuse ;  /* 0x0000b400b3b37a23 */ /* 0x100fe4000001088d */
[--C-:B------:R-:W-:Y:S01]  /*eed0*/  FFMA.FTZ R189, R189, c[0x0][0x2d0], -R58.reuse ;  /* 0x0000b400bdbd7a23 */ /* 0x100fe2000001083a */
[C---:B-----5:R-:W-:Y:S01]  /*eee0*/  HMMA.16816.F32.BF16 R76, R104.reuse, R80, RZ ;  /* 0x00000050684c723c */ /* 0x060fe200000418ff */
        /* <DEDUP_REMOVED lines=9> */
[--C-:B------:R-:W-:Y:S02]  /*ef80*/  FFMA.FTZ R158, R158, c[0x0][0x2d0], -R141.reuse ;  /* 0x0000b4009e9e7a23 */ /* 0x100fe4000001088d */
[--C-:B------:R-:W-:Y:S01]  /*ef90*/  FFMA.FTZ R157, R157, c[0x0][0x2d0], -R58.reuse ;  /* 0x0000b4009d9d7a23 */ /* 0x100fe2000001083a */
[C---:B------:R-:W-:Y:S01]  /*efa0*/  HMMA.16816.F32.BF16 R120, R104.reuse, R116, RZ ;  /* 0x000000746878723c */ /* 0x040fe200000418ff */
[--C-:B------:R-:W-:Y:S01]  /*efb0*/  FFMA.FTZ R156, R156, c[0x0][0x2d0], -R58.reuse ;  /* 0x0000b4009c9c7a23 */ /* 0x100fe2000001083a */
[----:B------:R-:W2:Y:S01]  /*efc0*/  MUFU.EX2 R42, R42 ;  /* 0x0000002a002a7308 */ /* 0x000ea20000000800 */
[--C-:B------:R-:W-:Y:S02]  /*efd0*/  FFMA.FTZ R151, R151, c[0x0][0x2d0], -R58.reuse ;  /* 0x0000b40097977a23 */ /* 0x100fe4000001083a */
[--C-:B------:R-:W-:Y:S02]  /*efe0*/  FFMA.FTZ R150, R150, c[0x0][0x2d0], -R58.reuse ;  /* 0x0000b40096967a23 */ /* 0x100fe4000001083a */
[----:B------:R-:W-:Y:S01]  /*eff0*/  FFMA.FTZ R252, R142, c[0x0][0x2d0], -R141 ;  /* 0x0000b4008efc7a23 */ /* 0x000fe2000001088d */
[----:B------:R-:W-:Y:S01]  /*f000*/  HMMA.16816.F32.BF16 R60, R104, R64, RZ ;  /* 0x00000040683c723c */ /* 0x000fe200000418ff */
[----:B------:R-:W-:Y:S01]  /*f010*/  FFMA.FTZ R247, R59, c[0x0][0x2d0], -R58 ;  /* 0x0000b4003bf77a23 */ /* 0x000fe2000001083a */
[----:B------:R-:W4:Y:S01]  /*f020*/  MUFU.EX2 R41, R41 ;  /* 0x0000002900297308 */ /* 0x000f220000000800 */
[----:B------:R-:W-:-:S02]  /*f030*/  FADD.FTZ R52, R53, R52 ;  /* 0x0000003435347221 */ /* 0x000fc40000010000 */
[----:B------:R-:W-:Y:S02]  /*f040*/  FADD.FTZ R49, R50, R49 ;  /* 0x0000003132317221 */ /* 0x000fe40000010000 */
[----:B------:R-:W-:Y:S01]  /*f050*/  FADD.FTZ R51, R51, R52 ;  /* 0x0000003433337221 */ /* 0x000fe20000010000 */
[----:B------:R-:W-:Y:S01]  /*f060*/  HMMA.16816.F32.BF16 R68, R104, R72, RZ ;  /* 0x000000486844723c */ /* 0x000fe200000418ff */
[----:B------:R-:W-:Y:S01]  /*f070*/  FADD.FTZ R49, R48, R49 ;  /* 0x0000003130317221 */ /* 0x000fe20000010000 */
[----:B------:R-:W-:Y:S01]  /*f080*/  MUFU.EX2 R40, R40 ;  /* 0x0000002800287308 */ /* 0x000fe20000000800 */
[----:B------:R-:W-:Y:S02]  /*f090*/  FADD.FTZ R51, R47, R51 ;  /* 0x000000332f337221 */ /* 0x000fe40000010000 */
[----:B------:R-:W-:-:S03]  /*f0a0*/  FADD.FTZ R45, R45, R49 ;  /* 0x000000312d2d7221 */ /* 0x000fc60000010000 */
[C---:B------:R-:W-:Y:S01]  /*f0b0*/  HMMA.16816.F32.BF16 R84, R104.reuse, R88, RZ ;  /* 0x000000586854723c */ /* 0x040fe200000418ff */
[----:B--2---:R-:W-:Y:S01]  /*f0c0*/  FADD.FTZ R45, R42, R45 ;  /* 0x0000002d2a2d7221 */ /* 0x004fe20000010000 */
[----:B------:R-:W2:Y:S06]  /*f0d0*/  MUFU.EX2 R3, R3 ;  /* 0x0000000300037308 */ /* 0x000eac0000000800 */
[C---:B------:R-:W-:Y:S02]  /*f0e0*/  HMMA.16816.F32.BF16 R112, R104.reuse, R92, RZ ;  /* 0x0000005c6870723c */ /* 0x040fe400000418ff */
[----:B------:R-:W-:Y:S06]  /*f0f0*/  MUFU.EX2 R55, R55 ;  /* 0x0000003700377308 */ /* 0x000fec0000000800 */
[C---:B------:R-:W-:Y:S02]  /*f100*/  HMMA.16816.F32.BF16 R96, R104.reuse, R100, RZ ;  /* 0x000000646860723c */ /* 0x040fe400000418ff */
[----:B------:R-:W-:Y:S06]  /*f110*/  MUFU.EX2 R56, R56 ;  /* 0x0000003800387308 */ /* 0x000fec0000000800 */
[C---:B------:R-:W-:Y:S02]  /*f120*/  HMMA.16816.F32.BF16 R116, R104.reuse, R118, RZ ;  /* 0x000000766874723c */ /* 0x040fe400000418ff */
[----:B------:R-:W-:Y:S06]  /*f130*/  MUFU.EX2 R57, R57 ;  /* 0x0000003900397308 */ /* 0x000fec0000000800 */
[C---:B------:R-:W-:Y:S02]  /*f140*/  HMMA.16816.F32.BF16 R64, R104.reuse, R66, RZ ;  /* 0x000000426840723c */ /* 0x040fe400000418ff */
[----:B------:R-:W-:Y:S06]  /*f150*/  MUFU.EX2 R54, R54 ;  /* 0x0000003600367308 */ /* 0x000fec0000000800 */
[C---:B------:R-:W-:Y:S02]  /*f160*/  HMMA.16816.F32.BF16 R72, R104.reuse, R74, RZ ;  /* 0x0000004a6848723c */ /* 0x040fe400000418ff */
[----:B------:R-:W1:Y:S06]  /*f170*/  MUFU.EX2 R125, R125 ;  /* 0x0000007d007d7308 */ /* 0x000e6c0000000800 */
        /* <DEDUP_REMOVED lines=8> */
[----:B------:R-:W-:Y:S01]  /*f200*/  F2FP.BF16.PACK_AB R4, R44, R46 ;  /* 0x0000002e2c04723e */ /* 0x000fe200000010ff */
[----:B------:R-:W-:Y:S01]  /*f210*/  HMMA.16816.F32.BF16 R104, R104, R6, RZ ;  /* 0x000000066868723c */ /* 0x000fe200000418ff */
[----:B----4-:R-:W-:Y:S01]  /*f220*/  F2FP.BF16.PACK_AB R5, R41, R42 ;  /* 0x0000002a2905723e */ /* 0x010fe200000010ff */
[----:B------:R-:W4:Y:S01]  /*f230*/  MUFU.EX2 R147, R147 ;  /* 0x0000009300937308 */ /* 0x000f220000000800 */
[----:B------:R-:W-:-:S02]  /*f240*/  FADD.FTZ R46, R46, R51 ;  /* 0x000000332e2e7221 */ /* 0x000fc40000010000 */
[----:B------:R-:W-:Y:S02]  /*f250*/  FADD.FTZ R41, R41, R45 ;  /* 0x0000002d29297221 */ /* 0x000fe40000010000 */
[----:B------:R-:W-:Y:S01]  /*f260*/  F2FP.BF16.PACK_AB R6, R9, R43 ;  /* 0x0000002b0906723e */ /* 0x000fe200000010ff */
[----:B------:R-:W-:Y:S01]  /*f270*/  FADD.FTZ R46, R44, R46 ;  /* 0x0000002e2c2e7221 */ /* 0x000fe20000010000 */
[----:B--2---:R-:W-:Y:S01]  /*f280*/  F2FP.BF16.PACK_AB R7, R3, R40 ;  /* 0x000000280307723e */ /* 0x004fe200000010ff */
[----:B------:R-:W-:Y:S01]  /*f290*/  MUFU.EX2 R149, R149 ;  /* 0x0000009500957308 */ /* 0x000fe20000000800 */
[----:B------:R-:W-:Y:S02]  /*f2a0*/  FADD.FTZ R41, R40, R41 ;  /* 0x0000002928297221 */ /* 0x000fe40000010000 */
[----:B------:R-:W-:Y:S02]  /*f2b0*/  FADD.FTZ R43, R43, R46 ;  /* 0x0000002e2b2b7221 */ /* 0x000fe40000010000 */
[----:B------:R-:W-:Y:S01]  /*f2c0*/  FADD.FTZ R3, R3, R41 ;  /* 0x0000002903037221 */ /* 0x000fe20000010000 */
[----:B---3--:R-:W-:Y:S01]  /*f2d0*/  HMMA.16816.F32.BF16 R76, R4, R12, R76 ;  /* 0x0000000c044c723c */ /* 0x008fe2000004184c */
[----:B------:R-:W-:Y:S01]  /*f2e0*/  FADD.FTZ R43, R9, R43 ;  /* 0x0000002b092b7221 */ /* 0x000fe20000010000 */
[----:B------:R-:W2:Y:S01]  /*f2f0*/  MUFU.EX2 R148, R148 ;  /* 0x0000009400947308 */ /* 0x000ea20000000800 */
[----:B-1----:R-:W-:-:S05]  /*f300*/  FADD.FTZ R3, R125, R3 ;  /* 0x000000037d037221 */ /* 0x002fca0000010000 */
[C---:B------:R-:W-:Y:S01]  /*f310*/  HMMA.16816.F32.BF16 R80, R4.reuse, R14, R80 ;  /* 0x0000000e0450723c */ /* 0x040fe20000041850 */
[----:B------:R-:W1:Y:S01]  /*f320*/  LDSM.16.MT88.4 R12, [R127+0x4000] ;  /* 0x004000007f0c783b */ /* 0x000e620000004200 */
[----:B------:R-:W-:Y:S06]  /*f330*/  MUFU.EX2 R152, R152 ;  /* 0x0000009800987308 */ /* 0x000fec0000000800 */
[C---:B------:R-:W-:Y:S02]  /*f340*/  HMMA.16816.F32.BF16 R68, R4.reuse, R20, R68 ;  /* 0x000000140444723c */ /* 0x040fe40000041844 */
[----:B------:R-:W3:Y:S06]  /*f350*/  MUFU.EX2 R153, R153 ;  /* 0x0000009900997308 */ /* 0x000eec0000000800 */
        /* <DEDUP_REMOVED lines=9> */
[----:B------:R-:W2:Y:S06]  /*f3f0*/  MUFU.EX2 R171, R171 ;  /* 0x000000ab00ab7308 */ /* 0x000eac0000000800 */
[C---:B-1----:R-:W-:Y:S02]  /*f400*/  HMMA.16816.F32.BF16 R108, R4.reuse, R12, R108 ;  /* 0x0000000c046c723c */ /* 0x042fe4000004186c */
[----:B------:R-:W-:Y:S06]  /*f410*/  MUFU.EX2 R178, R178 ;  /* 0x000000b200b27308 */ /* 0x000fec0000000800 */
[C---:B------:R-:W-:Y:S01]  /*f420*/  HMMA.16816.F32.BF16 R104, R4.reuse, R14, R104 ;  /* 0x0000000e0468723c */ /* 0x040fe20000041868 */
[----:B------:R-:W1:Y:S01]  /*f430*/  LDSM.16.MT88.4 R12, [R202+0x4800] ;  /* 0x00480000ca0c783b */ /* 0x000e620000004200 */
[----:B------:R-:W1:Y:S06]  /*f440*/  MUFU.EX2 R179, R179 ;  /* 0x000000b300b37308 */ /* 0x000e6c0000000800 */
        /* <DEDUP_REMOVED lines=15> */
[----:B------:R-:W-:Y:S01]  /*f540*/  HMMA.16816.F32.BF16 R100, R4, R34, R100 ;  /* 0x000000220464723c */ /* 0x000fe20000041864 */
[----:B------:R-:W-:Y:S01]  /*f550*/  LDSM.16.MT88.4 R32, [R200+0x4800] ;  /* 0x00480000c820783b */ /* 0x000fe20000004200 */
        /* <DEDUP_REMOVED lines=12> */
[----:B--2---:R-:W-:Y:S01]  /*f620*/  HMMA.16816.F32.BF16 R68, R4, R16, R68 ;  /* 0x000000100444723c */ /* 0x004fe20000041844 */
[----:B------:R-:W-:Y:S02]  /*f630*/  FADD.FTZ R57, R54, R57 ;  /* 0x0000003936397221 */ /* 0x000fe40000010000 */
[----:B------:R-:W-:-:S03]  /*f640*/  FADD.FTZ R126, R137, R126 ;  /* 0x0000007e897e7221 */ /* 0x000fc60000010000 */
[----:B------:R-:W2:Y:S02]  /*f650*/  MUFU.EX2 R156, R156 ;  /* 0x0000009c009c7308 */ /* 0x000ea40000000800 */
[C---:B------:R-:W-:Y:S01]  /*f660*/  HMMA.16816.F32.BF16 R72, R4.reuse, R18, R72 ;  /* 0x000000120448723c */ /* 0x040fe20000041848 */
[----:B------:R-:W2:Y:S05]  /*f670*/  LDSM.16.MT88.4 R16, [R201+0x4800] ;  /* 0x00480000c910783b */ /* 0x000eaa0000004200 */
[----:B------:R-:W-:Y:S02]  /*f680*/  MUFU.EX2 R151, R151 ;  /* 0x0000009700977308 */ /* 0x000fe40000000800 */
[C---:B------:R-:W-:Y:S06]  /*f690*/  HMMA.16816.F32.BF16 R76, R4.reuse, R20, R76 ;  /* 0x00000014044c723c */ /* 0x040fec000004184c */
[----:B------:R-:W-:Y:S02]  /*f6a0*/  MUFU.EX2 R252, R252 ;  /* 0x000000fc00fc7308 */ /* 0x000fe40000000800 */
[C---:B------:R-:W-:Y:S01]  /*f6b0*/  HMMA.16816.F32.BF16 R80, R4.reuse, R22, R80 ;  /* 0x000000160450723c */ /* 0x040fe20000041850 */
[----:B------:R-:W2:Y:S05]  /*f6c0*/  LDSM.16.MT88.4 R20, [R127+0x4800] ;  /* 0x004800007f14783b */ /* 0x000eaa0000004200 */
[----:B------:R-:W-:Y:S02]  /*f6d0*/  MUFU.EX2 R247, R247 ;  /* 0x000000f700f77308 */ /* 0x000fe40000000800 */
[C---:B-1----:R-:W-:Y:S08]  /*f6e0*/  HMMA.16816.F32.BF16 R84, R4.reuse, R12, R84 ;  /* 0x0000000c0454723c */ /* 0x042ff00000041854 */
[C---:B------:R-:W-:Y:S01]  /*f6f0*/  HMMA.16816.F32.BF16 R88, R4.reuse, R14, R88 ;  /* 0x0000000e0458723c */ /* 0x040fe20000041858 */
[----:B------:R-:W1:Y:S07]  /*f700*/  LDSM.16.MT88.4 R12, [R200+0x1800] ;  /* 0x00180000c80c783b */ /* 0x000e6e0000004200 */
[C---:B------:R-:W-:Y:S08]  /*f710*/  HMMA.16816.F32.BF16 R120, R4.reuse, R28, R120 ;  /* 0x0000001c0478723c */ /* 0x040ff00000041878 */
[C---:B------:R-:W-:Y:S01]  /*f720*/  HMMA.16816.F32.BF16 R116, R4.reuse, R30, R116 ;  /* 0x0000001e0474723c */ /* 0x040fe20000041874 */
[----:B------:R-:W-:Y:S07]  /*f730*/  LDSM.16.MT88.4 R28, [R202+0x1800] ;  /* 0x00180000ca1c783b */ /* 0x000fee0000004200 */
[C---:B------:R-:W-:Y:S08]  /*f740*/  HMMA.16816.F32.BF16 R60, R4.reuse, R24, R60 ;  /* 0x00000018043c723c */ /* 0x040ff0000004183c */
        /* <DEDUP_REMOVED lines=10> */
[----:B------:R-:W2:Y:S06]  /*f7f0*/  LDSM.16.MT88.4 R20, [R202+0x5000] ;  /* 0x00500000ca14783b */ /* 0x000eac0000004200 */
[----:B----4-:R-:W-:Y:S01]  /*f800*/  F2FP.BF16.PACK_AB R4, R147, R146 ;  /* 0x000000929304723e */ /* 0x010fe200000010ff */
[----:B------:R-:W-:Y:S01]  /*f810*/  FADD.FTZ R146, R146, R57 ;  /* 0x0000003992927221 */ /* 0x000fe20000010000 */
[----:B------:R-:W-:-:S02]  /*f820*/  F2FP.BF16.PACK_AB R6, R148, R149 ;  /* 0x000000959406723e */ /* 0x000fc400000010ff */
[----:B---3--:R-:W-:Y:S01]  /*f830*/  F2FP.BF16.PACK_AB R5, R153, R152 ;  /* 0x000000989905723e */ /* 0x008fe200000010ff */
        /* <DEDUP_REMOVED lines=11> */
[C---:B------:R-:W-:Y:S08]  /*f8f0*/  HMMA.16816.F32.BF16 R60, R4.reuse, R24, R60 ;  /* 0x00000018043c723c */ /* 0x040ff0000004183c */
[C---:B------:R-:W-:Y:S01]  /*f900*/  HMMA.16816.F32.BF16 R64, R4.reuse, R26, R64 ;  /* 0x0000001a0440723c */ /* 0x040fe20000041840 */
[----:B------:R-:W3:Y:S07]  /*f910*/  LDSM.16.MT88.4 R24, [R201+0x5000] ;  /* 0x00500000c918783b */ /* 0x000eee0000004200 */
[C---:B--2---:R-:W-:Y:S08]  /*f920*/  HMMA.16816.F32.BF16 R76, R4.reuse, R16, R76 ;  /* 0x00000010044c723c */ /* 0x044ff0000004184c */
[C---:B------:R-:W-:Y:S01]  /*f930*/  HMMA.16816.F32.BF16 R80, R4.reuse, R18, R80 ;  /* 0x000000120450723c */ /* 0x040fe20000041850 */
[----:B------:R-:W2:Y:S07]  /*f940*/  LDSM.16.MT88.4 R16, [R127+0x5000] ;  /* 0x005000007f10783b */ /* 0x000eae0000004200 */
[C---:B------:R-:W-:Y:S08]  /*f950*/  HMMA.16816.F32.BF16 R84, R4.reuse, R20, R84 ;  /* 0x000000140454723c */ /* 0x040ff00000041854 */
[C---:B-1----:R-:W-:Y:S08]  /*f960*/  HMMA.16816.F32.BF16 R96, R4.reuse, R12, R96 ;  /* 0x0000000c0460723c */ /* 0x042ff00000041860 */
[C---:B------:R-:W-:Y:S01]  /*f970*/  HMMA.16816.F32.BF16 R100, R4.reuse, R14, R100 ;  /* 0x0000000e0464723c */ /* 0x040fe20000041864 */
[----:B------:R-:W1:Y:S07]  /*f980*/  LDSM.16.MT88.4 R12, [R127+0x2000] ;  /* 0x002000007f0c783b */ /* 0x000e6e0000004200 */
[C---:B------:R-:W-:Y:S01]  /*f990*/  HMMA.16816.F32.BF16 R88, R4.reuse, R22, R88 ;  /* 0x000000160458723c */ /* 0x040fe20000041858 */
[----:B------:R-:W4:Y:S07]  /*f9a0*/  LDSM.16.MT88.4 R20, [R201+0x2000] ;  /* 0x00200000c914783b */ /* 0x000f2e0000004200 */
        /* <DEDUP_REMOVED lines=24> */
[C---:B----4-:R-:W-:Y:S08]  /*fb30*/  HMMA.16816.F32.BF16 R60, R4.reuse, R20, R60 ;  /* 0x00000014043c723c */ /* 0x050ff0000004183c */
        /* <DEDUP_REMOVED lines=11> */
[C---:B------:R-:W-:Y:S08]  /*fbf0*/  HMMA.16816.F32.BF16 R68, R4.reuse, R24, R68 ;  /* 0x000000180444723c */ /* 0x040ff00000041844 */
[C---:B------:R-:W-:Y:S01]  /*fc00*/  HMMA.16816.F32.BF16 R72, R4.reuse, R26, R72 ;  /* 0x0000001a0448723c */ /* 0x040fe20000041848 */
[----:B------:R-:W1:Y:S07]  /*fc10*/  LDSM.16.MT88.4 R24, [R127+0x2800] ;  /* 0x002800007f18783b */ /* 0x000e6e0000004200 */
[C---:B------:R-:W-:Y:S01]  /*fc20*/  HMMA.16816.F32.BF16 R96, R4.reuse, R36, R96 ;  /* 0x000000240460723c */ /* 0x040fe20000041860 */
[----:B------:R-:W1:Y:S06]  /*fc30*/  MUFU.EX2 R36, R150 ;  /* 0x0000009600247308 */ /* 0x000e6c0000000800 */
[--C-:B------:R-:W-:Y:S01]  /*fc40*/  FFMA.FTZ R37, R139, c[0x0][0x2d0], -R58.reuse ;  /* 0x0000b4008b257a23 */ /* 0x100fe2000001083a */
[C---:B---3--:R-:W-:Y:S05]  /*fc50*/  HMMA.16816.F32.BF16 R112, R4.reuse, R20, R112 ;  /* 0x000000140470723c */ /* 0x048fea0000041870 */
[----:B------:R-:W-:Y:S03]  /*fc60*/  MUFU.EX2 R37, R37 ;  /* 0x0000002500257308 */ /* 0x000fe60000000800 */
[C---:B------:R-:W-:Y:S01]  /*fc70*/  HMMA.16816.F32.BF16 R92, R4.reuse, R22, R92 ;  /* 0x00000016045c723c */ /* 0x040fe2000004185c */
[----:B------:R-:W3:Y:S07]  /*fc80*/  LDSM.16.MT88.4 R20, [R202+0x6000] ;  /* 0x00600000ca14783b */ /* 0x000eee0000004200 */
[----:B------:R-:W-:Y:S07]  /*fc90*/  HMMA.16816.F32.BF16 R100, R4, R38, R100 ;  /* 0x000000260464723c */ /* 0x000fee0000041864 */
[----:B------:R-:W-:Y:S01]  /*fca0*/  F2FP.BF16.PACK_AB R4, R168, R169 ;  /* 0x000000a9a804723e */ /* 0x000fe200000010ff */
[----:B------:R-:W-:Y:S01]  /*fcb0*/  FFMA.FTZ R38, R138, c[0x0][0x2d0], -R58 ;  /* 0x0000b4008a267a23 */ /* 0x000fe2000001083a */
[----:B------:R-:W-:Y:S01]  /*fcc0*/  F2FP.BF16.PACK_AB R6, R158, R159 ;  /* 0x0000009f9e06723e */ /* 0x000fe200000010ff */
[----:B------:R-:W-:Y:S01]  /*fcd0*/  FADD.FTZ R169, R169, R178 ;  /* 0x000000b2a9a97221 */ /* 0x000fe20000010000 */
[----:B------:R-:W-:Y:S01]  /*fce0*/  F2FP.BF16.PACK_AB R5, R156, R157 ;  /* 0x0000009d9c05723e */ /* 0x000fe200000010ff */
[----:B------:R-:W-:Y:S01]  /*fcf0*/  FADD.FTZ R157, R157, R176 ;  /* 0x000000b09d9d7221 */ /* 0x000fe20000010000 */
[----:B-1----:R-:W-:Y:S01]  /*fd00*/  F2FP.BF16.PACK_AB R7, R36, R151 ;  /* 0x000000972407723e */ /* 0x002fe200000010ff */
[----:B------:R-:W-:Y:S01]  /*fd10*/  MUFU.EX2 R38, R38 ;  /* 0x0000002600267308 */ /* 0x000fe20000000800 */
[----:B------:R-:W-:-:S02]  /*fd20*/  FADD.FTZ R169, R168, R169 ;  /* 0x000000a9a8a97221 */ /* 0x000fc40000010000 */
[----:B------:R-:W-:Y:S02]  /*fd30*/  FADD.FTZ R157, R156, R157 ;  /* 0x0000009d9c9d7221 */ /* 0x000fe40000010000 */
[----:B------:R-:W-:Y:S01]  /*fd40*/  FADD.FTZ R159, R159, R169 ;  /* 0x000000a99f9f7221 */ /* 0x000fe20000010000 */
[----:B----4-:R-:W-:Y:S01]  /*fd50*/  HMMA.16816.F32.BF16 R60, R4, R28, R60 ;  /* 0x0000001c043c723c */ /* 0x010fe2000004183c */
[----:B------:R-:W-:Y:S02]  /*fd60*/  FADD.FTZ R151, R151, R157 ;  /* 0x0000009d97977221 */ /* 0x000fe40000010000 */
[----:B------:R-:W-:Y:S02]  /*fd70*/  FADD.FTZ R159, R158, R159 ;  /* 0x0000009f9e9f7221 */ /* 0x000fe40000010000 */
[----:B------:R-:W-:-:S03]  /*fd80*/  FADD.FTZ R151, R36, R151 ;  /* 0x0000009724977221 */ /* 0x000fc60000010000 */
[C---:B------:R-:W-:Y:S01]  /*fd90*/  HMMA.16816.F32.BF16 R64, R4.reuse, R30, R64 ;  /* 0x0000001e0440723c */ /* 0x040fe20000041840 */
[----:B------:R-:W-:Y:S07]  /*fda0*/  LDSM.16.MT88.4 R28, [R127+0x6000] ;  /* 0x006000007f1c783b */ /* 0x000fee0000004200 */
[C---:B--2---:R-:W-:Y:S08]  /*fdb0*/  HMMA.16816.F32.BF16 R68, R4.reuse, R16, R68 ;  /* 0x000000100444723c */ /* 0x044ff00000041844 */
[C---:B------:R-:W-:Y:S01]  /*fdc0*/  HMMA.16816.F32.BF16 R72, R4.reuse, R18, R72 ;  /* 0x000000120448723c */ /* 0x040fe20000041848 */
[----:B------:R-:W1:Y:S07]  /*fdd0*/  LDSM.16.MT88.4 R16, [R200+0x6000] ;  /* 0x00600000c810783b */ /* 0x000e6e0000004200 */
[C---:B------:R-:W-:Y:S08]  /*fde0*/  HMMA.16816.F32.BF16 R112, R4.reuse, R12, R112 ;  /* 0x0000000c0470723c */ /* 0x040ff00000041870 */
[C---:B------:R-:W-:Y:S01]  /*fdf0*/  HMMA.16816.F32.BF16 R92, R4.reuse, R14, R92 ;  /* 0x0000000e045c723c */ /* 0x040fe2000004185c */
[----:B------:R-:W2:Y:S07]  /*fe00*/  LDSM.16.MT88.4 R12, [R202+0x3000] ;  /* 0x00300000ca0c783b */ /* 0x000eae0000004200 */
[C---:B------:R-:W-:Y:S07]  /*fe10*/  HMMA.16816.F32.BF16 R120, R4.reuse, R32, R120 ;  /* 0x000000200478723c */ /* 0x040fee0000041878 */
[--C-:B------:R-:W-:Y:S01]  /*fe20*/  FFMA.FTZ R32, R145, c[0x0][0x2d0], -R141.reuse ;  /* 0x0000b40091207a23 */ /* 0x100fe2000001088d */
[----:B------:R-:W-:Y:S01]  /*fe30*/  HMMA.16816.F32.BF16 R116, R4, R34, R116 ;  /* 0x000000220474723c */ /* 0x000fe20000041874 */
[----:B------:R-:W-:-:S04]  /*fe40*/  FFMA.FTZ R33, R144, c[0x0][0x2d0], -R141 ;  /* 0x0000b40090217a23 */ /* 0x000fc8000001088d */
[----:B------:R-:W4:Y:S02]  /*fe50*/  MUFU.EX2 R32, R32 ;  /* 0x0000002000207308 */ /* 0x000f240000000800 */
[----:B------:R-:W-:Y:S01]  /*fe60*/  FFMA.FTZ R34, R143, c[0x0][0x2d0], -R141 ;  /* 0x0000b4008f227a23 */ /* 0x000fe2000001088d */
[----:B------:R-:W-:Y:S01]  /*fe70*/  HMMA.16816.F32.BF16 R76, R4, R24, R76 ;  /* 0x00000018044c723c */ /* 0x000fe2000004184c */
[----:B------:R-:W-:-:S04]  /*fe80*/  FFMA.FTZ R35, R140, c[0x0][0x2d0], -R58 ;  /* 0x0000b4008c237a23 */ /* 0x000fc8000001083a */
[----:B------:R-:W1:Y:S03]  /*fe90*/  MUFU.EX2 R33, R33 ;  /* 0x0000002100217308 */ /* 0x000e660000000800 */
[C---:B------:R-:W-:Y:S01]  /*fea0*/  HMMA.16816.F32.BF16 R80, R4.reuse, R26, R80 ;  /* 0x0000001a0450723c */ /* 0x040fe20000041850 */
[----:B------:R-:W-:Y:S04]  /*feb0*/  LDSM.16.MT88.4 R24, [R201+0x3000] ;  /* 0x00300000c918783b */ /* 0x000fe80000004200 */
[----:B------:R-:W2:Y:S01]  /*fec0*/  MUFU.EX2 R34, R34 ;  /* 0x0000002200227308 */ /* 0x000ea20000000800 */
[----:B----4-:R-:W-:Y:S02]  /*fed0*/  FADD.FTZ R159, R32, R159 ;  /* 0x0000009f209f7221 */ /* 0x010fe40000010000 */
[----:B---3--:R-:W-:Y:S05]  /*fee0*/  HMMA.16816.F32.BF16 R84, R4, R20, R84 ;  /* 0x000000140454723c */ /* 0x008fea0000041854 */
[----:B------:R-:W3:Y:S01]  /*fef0*/  MUFU.EX2 R35, R35 ;  /* 0x0000002300237308 */ /* 0x000ee20000000800 */
[----:B-1----:R-:W-:-:S02]  /*ff00*/  FADD.FTZ R159, R33, R159 ;  /* 0x0000009f219f7221 */ /* 0x002fc40000010000 */
[----:B------:R-:W-:Y:S01]  /*ff10*/  HMMA.16816.F32.BF16 R88, R4, R22, R88 ;  /* 0x000000160458723c */ /* 0x000fe20000041858 */
[----:B------:R-:W1:Y:S01]  /*ff20*/  LDSM.16.MT88.4 R20, [R200+0x3000] ;  /* 0x00300000c814783b */ /* 0x000e620000004200 */
[----:B--2---:R-:W-:-:S06]  /*ff30*/  FADD.FTZ R159, R34, R159 ;  /* 0x0000009f229f7221 */ /* 0x004fcc0000010000 */
[----:B------:R-:W-:Y:S01]  /*ff40*/  HMMA.16816.F32.BF16 R96, R4, R16, R96 ;  /* 0x000000100460723c */ /* 0x000fe20000041860 */
[----:B---3--:R-:W-:-:S07]  /*ff50*/  FADD.FTZ R151, R35, R151 ;  /* 0x0000009723977221 */ /* 0x008fce0000010000 */
[----:B------:R-:W-:Y:S01]  /*ff60*/  HMMA.16816.F32.BF16 R100, R4, R18, R100 ;  /* 0x000000120464723c */ /* 0x000fe20000041864 */
[----:B------:R-:W2:Y:S01]  /*ff70*/  LDSM.16.MT88.4 R16, [R127+0x3000] ;  /* 0x003000007f10783b */ /* 0x000ea20000004200 */
[----:B------:R-:W-:-:S04]  /*ff80*/  FADD.FTZ R151, R37, R151 ;  /* 0x0000009725977221 */ /* 0x000fc80000010000 */
[----:B------:R-:W-:Y:S02]  /*ff90*/  FADD.FTZ R151, R38, R151 ;  /* 0x0000009726977221 */ /* 0x000fe40000010000 */
[C---:B------:R-:W-:Y:S08]  /*ffa0*/  HMMA.16816.F32.BF16 R108, R4.reuse, R28, R108 ;  /* 0x0000001c046c723c */ /* 0x040ff0000004186c */
[----:B------:R-:W-:Y:S07]  /*ffb0*/  HMMA.16816.F32.BF16 R104, R4, R30, R104 ;  /* 0x0000001e0468723c */ /* 0x000fee0000041868 */
[----:B------:R-:W-:-:S02]  /*ffc0*/  F2FP.BF16.PACK_AB R4, R33, R32 ;  /* 0x000000202104723e */ /* 0x000fc400000010ff */
[C---:B------:R-:W-:Y:S01]  /*ffd0*/  F2FP.BF16.PACK_AB R6, R252.reuse, R34 ;  /* 0x00000022fc06723e */ /* 0x040fe200000010ff */
[----:B------:R-:W-:Y:S01]  /*ffe0*/  FADD.FTZ R252, R252, R159 ;  /* 0x0000009ffcfc7221 */ /* 0x000fe20000010000 */
[----:B------:R-:W-:Y:S02]  /*fff0*/  F2FP.BF16.PACK_AB R5, R37, R35 ;  /* 0x000000232505723e */ /* 0x000fe400000010ff */
[C---:B------:R-:W-:Y:S01]  /*10000*/  F2FP.BF16.PACK_AB R7, R247.reuse, R38 ;  /* 0x00000026f707723e */ /* 0x040fe200000010ff */
[----:B------:R-:W-:-:S06]  /*10010*/  FADD.FTZ R247, R247, R151 ;  /* 0x00000097f7f77221 */ /* 0x000fcc0000010000 */
[C---:B------:R-:W-:Y:S08]  /*10020*/  HMMA.16816.F32.BF16 R120, R4.reuse, R12, R120 ;  /* 0x0000000c0478723c */ /* 0x040ff00000041878 */
        /* <DEDUP_REMOVED lines=9> */
[C---:B---3--:R-:W-:Y:S08]  /*100c0*/  HMMA.16816.F32.BF16 R84, R4.reuse, R12, R84 ;  /* 0x0000000c0454723c */ /* 0x048ff00000041854 */
[C---:B------:R-:W-:Y:S01]  /*100d0*/  HMMA.16816.F32.BF16 R88, R4.reuse, R14, R88 ;  /* 0x0000000e0458723c */ /* 0x040fe20000041858 */
[----:B------:R-:W3:Y:S07]  /*100e0*/  LDSM.16.MT88.4 R12, [R127+0x6800] ;  /* 0x006800007f0c783b */ /* 0x000eee0000004200 */
[C---:B------:R-:W-:Y:S08]  /*100f0*/  HMMA.16816.F32.BF16 R64, R4.reuse, R26, R64 ;  /* 0x0000001a0440723c */ /* 0x040ff00000041840 */
[C---:B-1----:R-:W-:Y:S08]  /*10100*/  HMMA.16816.F32.BF16 R112, R4.reuse, R20, R112 ;  /* 0x000000140470723c */ /* 0x042ff00000041870 */
[C---:B------:R-:W-:Y:S08]  /*10110*/  HMMA.16816.F32.BF16 R92, R4.reuse, R22, R92 ;  /* 0x00000016045c723c */ /* 0x040ff0000004185c */
[C---:B--2---:R-:W-:Y:S08]  /*10120*/  HMMA.16816.F32.BF16 R96, R4.reuse, R16, R96 ;  /* 0x000000100460723c */ /* 0x044ff00000041860 */
[C---:B------:R-:W-:Y:S08]  /*10130*/  HMMA.16816.F32.BF16 R100, R4.reuse, R18, R100 ;  /* 0x000000120464723c */ /* 0x040ff00000041864 */
[C---:B---3--:R-:W-:Y:S08]  /*10140*/  HMMA.16816.F32.BF16 R108, R4.reuse, R12, R108 ;  /* 0x0000000c046c723c */ /* 0x048ff0000004186c */
[----:B------:R-:W-:Y:S01]  /*10150*/  HMMA.16816.F32.BF16 R104, R4, R14, R104 ;  /* 0x0000000e0468723c */ /* 0x000fe20000041868 */
[----:B------:R-:W-:Y:S07]  /*10160*/  @!UPT UIADD3 URZ, URZ, URZ, URZ ;  /* 0x0000003f3f3ff290 */ /* 0x000fee000fffe03f */
[----:B------:R-:W-:Y:S11]  /*10170*/  @!P0 BRA `(.L_x_333) ;  /* 0x0000323000008947 */ /* 0x000ff60003800000 */
[----:B------:R-:W-:Y:S01]  /*10180*/  LOP3.LUT P1, RZ, R222, 0x2, RZ, 0xc0, !PT ;  /* 0x00000002deff7812 */ /* 0x000fe2000782c0ff */
[----:B------:R-:W-:Y:S01]  /*10190*/  IMAD.MOV.U32 R3, RZ, RZ, c[0x0][0x208] ;  /* 0x00008200ff037624 */ /* 0x000fe200078e00ff */
[----:B------:R-:W-:Y:S01]  /*101a0*/  ISETP.GT.AND P0, PT, R215, 0x7f, PT ;  /* 0x0000007fd700780c */ /* 0x000fe20003f04270 */
[----:B------:R-:W-:Y:S01]  /*101b0*/  IMAD.MOV.U32 R250, RZ, RZ, c[0x0][0x20c] ;  /* 0x00008300fffa7624 */ /* 0x000fe200078e00ff */
[----:B------:R-:W-:Y:S01]  /*101c0*/  LOP3.LUT R234, R234, 0xfffffff7, RZ, 0xc0, !PT ;  /* 0xfffffff7eaea7812 */ /* 0x000fe200078ec0ff */
[C---:B------:R-:W-:Y:S01]  /*101d0*/  IMAD.SHL.U32 R245, R3.reuse, 0x40, RZ ;  /* 0x0000004003f57824 */ /* 0x040fe200078e00ff */
[----:B------:R-:W-:Y:S01]  /*101e0*/  ISETP.GE.AND P4, PT, R10, c[0x0][0x1d4], PT ;  /* 0x000075000a007a0c */ /* 0x000fe20003f86270 */
[----:B------:R-:W-:Y:S01]  /*101f0*/  IMAD.MOV.U32 R248, RZ, RZ, R240 ;  /* 0x000000fffff87224 */ /* 0x000fe200078e00f0 */
[C-C-:B------:R-:W-:Y:S01]  /*10200*/  SHF.L.U64.HI R246, R3.reuse, 0x6, R250.reuse ;  /* 0x0000000603f67819 */ /* 0x140fe200000102fa */
[----:B------:R-:W-:Y:S01]  /*10210*/  IMAD.MOV.U32 R249, RZ, RZ, R237 ;  /* 0x000000fffff97224 */ /* 0x000fe200078e00ed */
[C---:B------:R-:W-:Y:S01]  /*10220*/  SHF.L.U64.HI R251, R3.reuse, 0x5, R250 ;  /* 0x0000000503fb7819 */ /* 0x040fe200000102fa */
[----:B------:R-:W-:Y:S01]  /*10230*/  IMAD.SHL.U32 R250, R3, 0x20, RZ ;  /* 0x0000002003fa7824 */ /* 0x000fe200078e00ff */
[----:B------:R-:W-:-:S02]  /*10240*/  ISETP.GE.AND P5, PT, R217, c[0x0][0x1d4], PT ;  /* 0x00007500d9007a0c */ /* 0x000fc40003fa6270 */
[----:B------:R-:W-:-:S04]  /*10250*/  @P1 LOP3.LUT R234, R234, 0x8, RZ, 0xfc, !PT ;  /* 0x00000008eaea1812 */ /* 0x000fc800078efcff */
[----:B------:R-:W-:-:S04]  /*10260*/  LOP3.LUT R234, R234, 0xfffffffd, RZ, 0xc0, !PT ;  /* 0xfffffffdeaea7812 */ /* 0x000fc800078ec0ff */
[----:B------:R-:W-:Y:S02]  /*10270*/  @P0 LOP3.LUT R234, R234, 0x2, RZ, 0xfc, !PT ;  /* 0x00000002eaea0812 */ /* 0x000fe400078efcff */
[----:B------:R-:W-:Y:S02]  /*10280*/  LOP3.LUT P0, RZ, R222, 0x4, RZ, 0xc0, !PT ;  /* 0x00000004deff7812 */ /* 0x000fe4000780c0ff */
[----:B------:R-:W-:-:S11]  /*10290*/  LOP3.LUT R234, R234, 0xfffffffb, RZ, 0xc0, !PT ;  /* 0xfffffffbeaea7812 */ /* 0x000fd600078ec0ff */
[----:B------:R-:W-:Y:S02]  /*102a0*/  @P0 LOP3.LUT R234, R234, 0x4, RZ, 0xfc, !PT ;  /* 0x00000004eaea0812 */ /* 0x000fe400078efcff */
.L_x_336:
[----:B------:R-:W-:Y:S04]  /*102b0*/  DEPBAR.LE SB0, 0x0 ;  /* 0x000080000000791a */ /* 0x000fe80000000000 */
[----:B------:R-:W-:Y:S01]  /*102c0*/  WARPSYNC 0xffffffff ;  /* 0xffffffff00007948 */ /* 0x000fe20003800000 */
[----:B------:R-:W-:Y:S01]  /*102d0*/  BAR.SYNC.DEFER_BLOCKING 0x0 ;  /* 0x0000000000007b1d */ /* 0x000fe20000010000 */
[----:B------:R-:W-:Y:S01]  /*102e0*/  ISETP.GT.AND P2, PT, R215, 0x7f, PT ;  /* 0x0000007fd700780c */ /* 0x000fe20003f44270 */
[----:B------:R-:W-:Y:S01]  /*102f0*/  IMAD.WIDE.U32 R152, R244, c[0x0][0x208], RZ ;  /* 0x00008200f4987a25 */ /* 0x000fe200078e00ff */
[C---:B------:R-:W-:Y:S02]  /*10300*/  LOP3.LUT P0, RZ, R222.reuse, 0x2, RZ, 0xc0, !PT ;  /* 0x00000002deff7812 */ /* 0x040fe4000780c0ff */
[C---:B------:R-:W-:Y:S02]  /*10310*/  IADD3 R3, R203.reuse, 0x20, RZ ;  /* 0x00000020cb037810 */ /* 0x040fe40007ffe0ff */
[----:B------:R-:W-:Y:S01]  /*10320*/  LOP3.LUT P3, RZ, R222, 0x4, RZ, 0xc0, !PT ;  /* 0x00000004deff7812 */ /* 0x000fe2000786c0ff */
[----:B------:R-:W-:Y:S01]  /*10330*/  IMAD.WIDE.U32 R144, R152, 0x70, R250 ;  /* 0x0000007098907825 */ /* 0x000fe200078e00fa */
[----:B------:R-:W-:Y:S02]  /*10340*/  SHF.R.S32.HI R52, RZ, 0x1f, R244 ;  /* 0x0000001fff347819 */ /* 0x000fe400000114f4 */
[----:B------:R-:W-:Y:S03]  /*10350*/  LOP3.LUT R234, R234, 0xfffffffe, RZ, 0xc0, !PT ;  /* 0xfffffffeeaea7812 */ /* 0x000fe600078ec0ff */
[----:B------:R-:W-:Y:S02]  /*10360*/  IMAD R52, R52, c[0x0][0x208], RZ ;  /* 0x0000820034347a24 */ /* 0x000fe400078e02ff */
[----:B------:R-:W-:Y:S02]  /*10370*/  @P0 IADD3 R3, R203, -0x20, RZ ;  /* 0xffffffe0cb030810 */ /* 0x000fe40007ffe0ff */
[----:B------:R-:W-:Y:S01]  /*10380*/  @!P2 IADD3 R126, P1, P0, R250, R144, R250 ;  /* 0x00000090fa7ea210 */ /* 0x000fe2000783e0fa */
[----:B------:R-:W-:Y:S04]  /*10390*/  IMAD R52, R244, c[0x0][0x20c], R52 ;  /* 0x00008300f4347a24 */ /* 0x000fe800078e0234 */
[----:B------:R-:W-:Y:S01]  /*103a0*/  IMAD.IADD R125, R153, 0x1, R52 ;  /* 0x00000001997d7824 */ /* 0x000fe200078e0234 */
[----:B------:R-:W1:Y:S01]  /*103b0*/  LDSM.16.M88.4 R8, [R203] ;  /* 0x00000000cb08783b */ /* 0x000e620000000200 */
[----:B------:R-:W-:Y:S01]  /*103c0*/  IMAD.WIDE.U32 R152, R152, 0x70, R248 ;  /* 0x0000007098987825 */ /* 0x000fe200078e00f8 */
[----:B------:R-:W-:Y:S03]  /*103d0*/  BSSY B0, `(.L_x_334) ;  /* 0x00000ff000007945 */ /* 0x000fe60003800000 */
[----:B------:R-:W-:Y:S01]  /*103e0*/  IMAD R125, R125, 0x70, RZ ;  /* 0x000000707d7d7824 */ /* 0x000fe200078e02ff */
[----:B------:R-:W2:Y:S03]  /*103f0*/  LDSM.16.M88.4 R16, [R203+0x800] ;  /* 0x00080000cb10783b */ /* 0x000ea60000000200 */
[----:B------:R-:W-:Y:S02]  /*10400*/  IMAD.IADD R144, R125, 0x1, R145 ;  /* 0x000000017d907824 */ /* 0x000fe400078e0291 */
[----:B------:R-:W-:Y:S01]  /*10410*/  IMAD.IADD R125, R153, 0x1, R125 ;  /* 0x00000001997d7824 */ /* 0x000fe200078e027d */
        /* <DEDUP_REMOVED lines=9> */
[----:B------:R-:W-:Y:S01]  /*104b0*/  LDSM.16.M88.4 R148, [R3+0x1800] ;  /* 0x001800000394783b */ /* 0x000fe20000000200 */
[C---:B--2---:R-:W-:Y:S05]  /*104c0*/  HMMA.16816.F32.BF16 R12, R128.reuse, R16, RZ ;  /* 0x00000010800c723c */ /* 0x044fea00000418ff */
[----:B------:R-:W-:Y:S03]  /*104d0*/  LDSM.16.M88.4 R156, [R3+0x3000] ;  /* 0x00300000039c783b */ /* 0x000fe60000000200 */
[C---:B------:R-:W-:Y:S08]  /*104e0*/  HMMA.16816.F32.BF16 R16, R128.reuse, R18, RZ ;  /* 0x000000128010723c */ /* 0x040ff000000418ff */
[C---:B---3--:R-:W-:Y:S08]  /*104f0*/  HMMA.16816.F32.BF16 R20, R128.reuse, R24, RZ ;  /* 0x000000188014723c */ /* 0x048ff000000418ff */
[C---:B------:R-:W-:Y:S08]  /*10500*/  HMMA.16816.F32.BF16 R24, R128.reuse, R26, RZ ;  /* 0x0000001a8018723c */ /* 0x040ff000000418ff */
[C---:B----4-:R-:W-:Y:S08]  /*10510*/  HMMA.16816.F32.BF16 R28, R128.reuse, R32, RZ ;  /* 0x00000020801c723c */ /* 0x050ff000000418ff */
[C---:B------:R-:W-:Y:S08]  /*10520*/  HMMA.16816.F32.BF16 R32, R128.reuse, R34, RZ ;  /* 0x000000228020723c */ /* 0x040ff000000418ff */
[C---:B-----5:R-:W-:Y:S08]  /*10530*/  HMMA.16816.F32.BF16 R36, R128.reuse, R40, RZ ;  /* 0x000000288024723c */ /* 0x060ff000000418ff */
[C---:B------:R-:W-:Y:S08]  /*10540*/  HMMA.16816.F32.BF16 R40, R128.reuse, R42, RZ ;  /* 0x0000002a8028723c */ /* 0x040ff000000418ff */
[C---:B------:R-:W-:Y:S08]  /*10550*/  HMMA.16816.F32.BF16 R44, R128.reuse, R48, RZ ;  /* 0x00000030802c723c */ /* 0x040ff000000418ff */
[C---:B------:R-:W-:Y:S08]  /*10560*/  HMMA.16816.F32.BF16 R48, R128.reuse, R50, RZ ;  /* 0x000000328030723c */ /* 0x040ff000000418ff */
[C---:B------:R-:W-:Y:S08]  /*10570*/  HMMA.16816.F32.BF16 R52, R128.reuse, R56, RZ ;  /* 0x000000388034723c */ /* 0x040ff000000418ff */
[----:B------:R-:W-:Y:S08]  /*10580*/  HMMA.16816.F32.BF16 R56, R128, R58, RZ ;  /* 0x0000003a8038723c */ /* 0x000ff000000418ff */
[C---:B-1----:R-:W-:Y:S07]  /*10590*/  HMMA.16816.F32.BF16 R4, R132.reuse, R136, R4 ;  /* 0x000000888404723c */ /* 0x042fee0000041804 */
[----:B------:R-:W-:Y:S01]  /*105a0*/  @!P2 IADD3.X R136, R251, R144, R251, P1, P0 ;  /* 0x00000090fb88a210 */ /* 0x000fe20000fe04fb */
[C---:B------:R-:W-:Y:S01]  /*105b0*/  HMMA.16816.F32.BF16 R8, R132.reuse, R138, R8 ;  /* 0x0000008a8408723c */ /* 0x040fe20000041808 */
[----:B------:R-:W1:Y:S03]  /*105c0*/  LDSM.16.M88.4 R144, [R3+0x1000] ;  /* 0x001000000390783b */ /* 0x000e660000000200 */
[----:B------:R-:W-:Y:S02]  /*105d0*/  @!P2 IADD3 R126, P0, R126, R240, RZ ;  /* 0x000000f07e7ea210 */ /* 0x000fe40007f1e0ff */
[----:B------:R-:W-:Y:S02]  /*105e0*/  LEA R170, P1, R152, c[0x0][0x1f8], 0x1 ;  /* 0x00007e0098aa7a11 */ /* 0x000fe400078208ff */
[C---:B------:R-:W-:Y:S04]  /*105f0*/  HMMA.16816.F32.BF16 R12, R132.reuse, R140, R12 ;  /* 0x0000008c840c723c */ /* 0x040fe8000004180c */
[----:B------:R-:W-:Y:S01]  /*10600*/  @!P2 IMAD.X R136, R136, 0x1, R237, P0 ;  /* 0x000000018888a824 */ /* 0x000fe200000e06ed */
[----:B------:R-:W-:Y:S02]  /*10610*/  @!P2 LEA R168, P0, R126, c[0x0][0x1f8], 0x1 ;  /* 0x00007e007ea8aa11 */ /* 0x000fe400078008ff */
[----:B------:R-:W-:Y:S01]  /*10620*/  LEA.HI.X R171, R152, c[0x0][0x1fc], R125, 0x1, P1 ;  /* 0x00007f0098ab7a11 */ /* 0x000fe200008f0c7d */
[C---:B------:R-:W-:Y:S01]  /*10630*/  HMMA.16816.F32.BF16 R16, R132.reuse, R142, R16 ;  /* 0x0000008e8410723c */ /* 0x040fe20000041810 */
[----:B------:R-:W-:Y:S03]  /*10640*/  LDSM.16.M88.4 R152, [R3+0x2800] ;  /* 0x002800000398783b */ /* 0x000fe60000000200 */
[----:B------:R-:W-:Y:S02]  /*10650*/  @!P2 LEA.HI.X R169, R126, c[0x0][0x1fc], R136, 0x1, P0 ;  /* 0x00007f007ea9aa11 */ /* 0x000fe400000f0c88 */
[-C--:B------:R-:W-:Y:S01]  /*10660*/  IADD3 R178, P0, R170, R245.reuse, RZ ;  /* 0x000000f5aab27210 */ /* 0x080fe20007f1e0ff */
[----:B------:R2:W3:Y:S05]  /*10670*/  LDSM.16.M88.4 R136, [R3+0x2000] ;  /* 0x002000000388783b */ /* 0x0004ea0000000200 */
[--C-:B------:R-:W-:Y:S01]  /*10680*/  IMAD.X R179, R171, 0x1, R246.reuse, P0 ;  /* 0x00000001abb37824 */ /* 0x100fe200000e06f6 */
[----:B------:R-:W-:Y:S01]  /*10690*/  @!PT LDS RZ, [RZ] ;  /* 0x00000000fffff984 */ /* 0x000fe20000000800 */
[----:B------:R-:W-:Y:S01]  /*106a0*/  @!PT LDS RZ, [RZ] ;  /* 0x00000000fffff984 */ /* 0x000fe20000000800 */
[----:B------:R-:W-:Y:S01]  /*106b0*/  @!PT LDS RZ, [RZ] ;  /* 0x00000000fffff984 */ /* 0x000fe20000000800 */
[----:B------:R4:W-:Y:S01]  /*106c0*/  LDGSTS.E.BYPASS.LTC128B.128 [R236+0x100], [R170.64], !P4 ;  /* 0x00100000aaec7fae */ /* 0x0009e2000e101d4a */
[----:B------:R-:W-:Y:S05]  /*106d0*/  IADD3 R176, P0, R178, R245, RZ ;  /* 0x000000f5b2b07210 */ /* 0x000fea0007f1e0ff */
[----:B------:R4:W-:Y:S01]  /*106e0*/  LDGSTS.E.BYPASS.LTC128B.128 [R236+0x3900], [R170.64+0x80], !P5 ;  /* 0x03900080aaec7fae */ /* 0x0009e2000e901d4a */
[----:B------:R-:W-:Y:S01]  /*106f0*/  IMAD.X R177, R179, 0x1, R246, P0 ;  /* 0x00000001b3b17824 */ /* 0x000fe200000e06f6 */
[----:B------:R-:W-:Y:S01]  /*10700*/  ISETP.GT.AND P0, PT, R244, R239, PT ;  /* 0x000000eff400720c */ /* 0x000fe20003f04270 */
[C---:B-1----:R-:W-:Y:S03]  /*10710*/  HMMA.16816.F32.BF16 R20, R132.reuse, R144, R20 ;  /* 0x000000908414723c */ /* 0x042fe60000041814 */
[----:B------:R1:W-:Y:S01]  /*10720*/  LDGSTS.E.BYPASS.LTC128B.128 [R236+0x1100], [R178.64], !P4 ;  /* 0x01100000b2ec7fae */ /* 0x0003e2000e101d4a */
[C---:B--2---:R-:W-:Y:S05]  /*10730*/  IADD3 R3, R203.reuse, 0x40, RZ ;  /* 0x00000040cb037810 */ /* 0x044fea0007ffe0ff */
[----:B------:R1:W-:Y:S01]  /*10740*/  LDGSTS.E.BYPASS.LTC128B.128 [R236+0x4900], [R178.64+0x80], !P5 ;  /* 0x04900080b2ec7fae */ /* 0x0003e2000e901d4a */
[C---:B------:R-:W-:Y:S03]  /*10750*/  HMMA.16816.F32.BF16 R24, R132.reuse, R146, R24 ;  /* 0x000000928418723c */ /* 0x040fe60000041818 */
[----:B------:R-:W-:Y:S02]  /*10760*/  @P3 IADD3 R3, R203, -0x40, RZ ;  /* 0xffffffc0cb033810 */ /* 0x000fe40007ffe0ff */
[----:B------:R1:W-:Y:S01]  /*10770*/  LDGSTS.E.BYPASS.LTC128B.128 [R236+0x2100], [R176.64], !P4 ;  /* 0x02100000b0ec7fae */ /* 0x0003e2000e101d4a */
[----:B------:R-:W-:Y:S02]  /*10780*/  @P0 LOP3.LUT R234, R234, 0x1, RZ, 0xfc, !PT ;  /* 0x00000001eaea0812 */ /* 0x000fe400078efcff */
[C---:B------:R-:W-:Y:S03]  /*10790*/  HMMA.16816.F32.BF16 R28, R132.reuse, R148, R28 ;  /* 0x00000094841c723c */ /* 0x040fe6000004181c */
[----:B------:R1:W-:Y:S05]  /*107a0*/  LDGSTS.E.BYPASS.LTC128B.128 [R236+0x5900], [R176.64+0x80], !P5 ;  /* 0x05900080b0ec7fae */ /* 0x0003ea000e901d4a */
[C---:B------:R-:W-:Y:S01]  /*107b0*/  HMMA.16816.F32.BF16 R32, R132.reuse, R150, R32 ;  /* 0x000000968420723c */ /* 0x040fe20000041820 */
[----:B------:R4:W-:Y:S06]  /*107c0*/  @!P2 LDGSTS.E.BYPASS.LTC128B.128 [R225+0x3100], [R168.64], !P4 ;  /* 0x03100000a8e1afae */ /* 0x0009ec000e101d4a */
[----:B------:R4:W-:Y:S01]  /*107d0*/  @!P2 LDGSTS.E.BYPASS.LTC128B.128 [R225+0x6900], [R168.64+0x80], !P5 ;  /* 0x06900080a8e1afae */ /* 0x0009e2000e901d4a */
[C---:B---3--:R-:W-:Y:S05]  /*107e0*/  HMMA.16816.F32.BF16 R36, R132.reuse, R136, R36 ;  /* 0x000000888424723c */ /* 0x048fea0000041824 */
[----:B------:R-:W2:Y:S03]  /*107f0*/  LDSM.16.M88.4 R140, [R3] ;  /* 0x00000000038c783b */ /* 0x000ea60000000200 */
[C---:B------:R-:W-:Y:S03]  /*10800*/  HMMA.16816.F32.BF16 R40, R132.reuse, R138, R40 ;  /* 0x0000008a8428723c */ /* 0x040fe60000041828 */
[----:B------:R-:W0:Y:S05]  /*10810*/  LDGDEPBAR ;  /* 0x00000000000079af */ /* 0x000e2a0000000000 */
[C---:B------:R-:W-:Y:S01]  /*10820*/  HMMA.16816.F32.BF16 R44, R132.reuse, R152, R44 ;  /* 0x00000098842c723c */ /* 0x040fe2000004182c */
[----:B------:R-:W3:Y:S06]  /*10830*/  LDSM.16.M88.4 R144, [R3+0x800] ;  /* 0x000800000390783b */ /* 0x000eec0000000200 */
[----:B------:R-:W5:Y:S01]  /*10840*/  LDSM.16.M88.4 R136, [R3+0x1000] ;  /* 0x001000000388783b */ /* 0x000f620000000200 */
[C---:B------:R-:W-:Y:S05]  /*10850*/  HMMA.16816.F32.BF16 R48, R132.reuse, R154, R48 ;  /* 0x0000009a8430723c */ /* 0x040fea0000041830 */
[----:B------:R-:W5:Y:S03]  /*10860*/  LDSM.16.M88.4 R148, [R3+0x1800] ;  /* 0x001800000394783b */ /* 0x000f660000000200 */
[C---:B------:R-:W-:Y:S03]  /*10870*/  HMMA.16816.F32.BF16 R52, R132.reuse, R156, R52 ;  /* 0x0000009c8434723c */ /* 0x040fe60000041834 */
[----:B------:R-:W5:Y:S05]  /*10880*/  LDSM.16.M88.4 R152, [R3+0x2000] ;  /* 0x002000000398783b */ /* 0x000f6a0000000200 */
[----:B------:R-:W-:Y:S01]  /*10890*/  HMMA.16816.F32.BF16 R56, R132, R158, R56 ;  /* 0x0000009e8438723c */ /* 0x000fe20000041838 */
[----:B------:R-:W-:Y:S06]  /*108a0*/  LDSM.16.M88.4 R156, [R205+-0x3800] ;  /* 0xffc80000cd9c783b */ /* 0x000fec0000000200 */
[----:B----4-:R-:W-:Y:S01]  /*108b0*/  LDSM.16.M88.4 R168, [R205+-0x3000] ;  /* 0xffd00000cda8783b */ /* 0x010fe20000000200 */
[C---:B--2---:R-:W-:Y:S05]  /*108c0*/  HMMA.16816.F32.BF16 R4, R160.reuse, R140, R4 ;  /* 0x0000008ca004723c */ /* 0x044fea0000041804 */
[----:B-1----:R-:W-:Y:S03]  /*108d0*/  LDSM.16.M88.4 R176, [R203+0x5000] ;  /* 0x00500000cbb0783b */ /* 0x002fe60000000200 */
[C---:B------:R-:W-:Y:S03]  /*108e0*/  HMMA.16816.F32.BF16 R8, R160.reuse, R142, R8 ;  /* 0x0000008ea008723c */ /* 0x040fe60000041808 */
[----:B------:R-:W1:Y:S05]  /*108f0*/  LDSM.16.M88.4 R140, [R3+0x2800] ;  /* 0x00280000038c783b */ /* 0x000e6a0000000200 */
[C---:B---3--:R-:W-:Y:S01]  /*10900*/  HMMA.16816.F32.BF16 R12, R160.reuse, R144, R12 ;  /* 0x00000090a00c723c */ /* 0x048fe2000004180c */
[----:B------:R-:W-:Y:S06]  /*10910*/  LDSM.16.M88.4 R188, [R3+0x5000] ;  /* 0x0050000003bc783b */ /* 0x000fec0000000200 */
[----:B------:R-:W-:Y:S01]  /*10920*/  LDSM.16.M88.4 R196, [R205+0x3000] ;  /* 0x00300000cdc4783b */ /* 0x000fe20000000200 */
[C---:B------:R-:W-:Y:S05]  /*10930*/  HMMA.16816.F32.BF16 R16, R160.reuse, R146, R16 ;  /* 0x00000092a010723c */ /* 0x040fea0000041810 */
[----:B------:R-:W2:Y:S03]  /*10940*/  LDSM.16.M88.4 R144, [R3+0x3000] ;  /* 0x003000000390783b */ /* 0x000ea60000000200 */
[C---:B-----5:R-:W-:Y:S08]  /*10950*/  HMMA.16816.F32.BF16 R20, R160.reuse, R136, R20 ;  /* 0x00000088a014723c */ /* 0x060ff00000041814 */
[C---:B------:R-:W-:Y:S01]  /*10960*/  HMMA.16816.F32.BF16 R24, R160.reuse, R138, R24 ;  /* 0x0000008aa018723c */ /* 0x040fe20000041818 */
[----:B------:R-:W3:Y:S07]  /*10970*/  LDSM.16.M88.4 R136, [R205+-0x2800] ;  /* 0xffd80000cd88783b */ /* 0x000eee0000000200 */
[C---:B------:R-:W-:Y:S08]  /*10980*/  HMMA.16816.F32.BF16 R28, R160.reuse, R148, R28 ;  /* 0x00000094a01c723c */ /* 0x040ff0000004181c */
[C---:B------:R-:W-:Y:S01]  /*10990*/  HMMA.16816.F32.BF16 R32, R160.reuse, R150, R32 ;  /* 0x00000096a020723c */ /* 0x040fe20000041820 */
[----:B------:R-:W4:Y:S07]  /*109a0*/  LDSM.16.M88.4 R148, [R205+-0x2000] ;  /* 0xffe00000cd94783b */ /* 0x000f2e0000000200 */
[C---:B------:R-:W-:Y:S08]  /*109b0*/  HMMA.16816.F32.BF16 R36, R160.reuse, R152, R36 ;  /* 0x00000098a024723c */ /* 0x040ff00000041824 */
[C---:B------:R-:W-:Y:S01]  /*109c0*/  HMMA.16816.F32.BF16 R40, R160.reuse, R154, R40 ;  /* 0x0000009aa028723c */ /* 0x040fe20000041828 */
[----:B------:R-:W-:Y:S07]  /*109d0*/  LDSM.16.M88.4 R152, [R205+-0x800] ;  /* 0xfff80000cd98783b */ /* 0x000fee0000000200 */
[C---:B-1----:R-:W-:Y:S08]  /*109e0*/  HMMA.16816.F32.BF16 R44, R160.reuse, R140, R44 ;  /* 0x0000008ca02c723c */ /* 0x042ff0000004182c */
[C---:B------:R-:W-:Y:S01]  /*109f0*/  HMMA.16816.F32.BF16 R48, R160.reuse, R142, R48 ;  /* 0x0000008ea030723c */ /* 0x040fe20000041830 */
[----:B------:R-:W1:Y:S07]  /*10a00*/  LDSM.16.M88.4 R140, [R205+-0x1800] ;  /* 0xffe80000cd8c783b */ /* 0x000e6e0000000200 */
[C---:B--2---:R-:W-:Y:S08]  /*10a10*/  HMMA.16816.F32.BF16 R52, R160.reuse, R144, R52 ;  /* 0x00000090a034723c */ /* 0x044ff00000041834 */
[----:B------:R-:W-:Y:S01]  /*10a20*/  HMMA.16816.F32.BF16 R56, R160, R146, R56 ;  /* 0x00000092a038723c */ /* 0x000fe20000041838 */
[----:B------:R-:W2:Y:S07]  /*10a30*/  LDSM.16.M88.4 R144, [R205+-0x1000] ;  /* 0xfff00000cd90783b */ /* 0x000eae0000000200 */
[C---:B------:R-:W-:Y:S08]  /*10a40*/  HMMA.16816.F32.BF16 R4, R164.reuse, R156, R4 ;  /* 0x0000009ca404723c */ /* 0x040ff00000041804 */
[C---:B------:R-:W-:Y:S01]  /*10a50*/  HMMA.16816.F32.BF16 R8, R164.reuse, R158, R8 ;  /* 0x0000009ea408723c */ /* 0x040fe20000041808 */
[----:B------:R-:W5:Y:S07]  /*10a60*/  LDSM.16.M88.4 R156, [R203+0x3800] ;  /* 0x00380000cb9c783b */ /* 0x000f6e0000000200 */
        /* <DEDUP_REMOVED lines=12> */
[C---:B--2---:R-:W-:Y:S08]  /*10b30*/  HMMA.16816.F32.BF16 R44, R164.reuse, R144, R44 ;  /* 0x00000090a42c723c */ /* 0x044ff0000004182c */
[C---:B------:R-:W-:Y:S01]  /*10b40*/  HMMA.16816.F32.BF16 R48, R164.reuse, R146, R48 ;  /* 0x00000092a430723c */ /* 0x040fe20000041830 */
[----:B------:R-:W2:Y:S07]  /*10b50*/  LDSM.16.M88.4 R144, [R203+0x6800] ;  /* 0x00680000cb90783b */ /* 0x000eae0000000200 */
[C---:B------:R-:W-:Y:S08]  /*10b60*/  HMMA.16816.F32.BF16 R52, R164.reuse, R152, R52 ;  /* 0x00000098a434723c */ /* 0x040ff00000041834 */
[----:B------:R-:W-:Y:S01]  /*10b70*/  HMMA.16816.F32.BF16 R56, R164, R154, R56 ;  /* 0x0000009aa438723c */ /* 0x000fe20000041838 */
[----:B------:R-:W1:Y:S07]  /*10b80*/  LDSM.16.M88.4 R152, [R206+0x3800] ;  /* 0x00380000ce98783b */ /* 0x000e6e0000000200 */
[C---:B-----5:R-:W-:Y:S08]  /*10b90*/  HMMA.16816.F32.BF16 R4, R172.reuse, R156, R4 ;  /* 0x0000009cac04723c */ /* 0x060ff00000041804 */
[C---:B------:R-:W-:Y:S01]  /*10ba0*/  HMMA.16816.F32.BF16 R8, R172.reuse, R158, R8 ;  /* 0x0000009eac08723c */ /* 0x040fe20000041808 */
[----:B------:R-:W-:Y:S07]  /*10bb0*/  LDSM.16.M88.4 R156, [R206+0x5800] ;  /* 0x00580000ce9c783b */ /* 0x000fee0000000200 */
[C---:B---3--:R-:W-:Y:S08]  /*10bc0*/  HMMA.16816.F32.BF16 R12, R172.reuse, R136, R12 ;  /* 0x00000088ac0c723c */ /* 0x048ff0000004180c */
[C---:B------:R-:W-:Y:S01]  /*10bd0*/  HMMA.16816.F32.BF16 R16, R172.reuse, R138, R16 ;  /* 0x0000008aac10723c */ /* 0x040fe20000041810 */
[----:B------:R-:W3:Y:S07]  /*10be0*/  LDSM.16.M88.4 R136, [R206+0x4000] ;  /* 0x00400000ce88783b */ /* 0x000eee0000000200 */
[C---:B------:R-:W-:Y:S08]  /*10bf0*/  HMMA.16816.F32.BF16 R20, R172.reuse, R168, R20 ;  /* 0x000000a8ac14723c */ /* 0x040ff00000041814 */
[C---:B------:R-:W-:Y:S01]  /*10c00*/  HMMA.16816.F32.BF16 R24, R172.reuse, R170, R24 ;  /* 0x000000aaac18723c */ /* 0x040fe20000041818 */
[----:B------:R-:W-:Y:S07]  /*10c10*/  LDSM.16.M88.4 R168, [R206+0x6800] ;  /* 0x00680000cea8783b */ /* 0x000fee0000000200 */
[C---:B------:R-:W-:Y:S08]  /*10c20*/  HMMA.16816.F32.BF16 R28, R172.reuse, R176, R28 ;  /* 0x000000b0ac1c723c */ /* 0x040ff0000004181c */
[C---:B------:R-:W-:Y:S01]  /*10c30*/  HMMA.16816.F32.BF16 R32, R172.reuse, R178, R32 ;  /* 0x000000b2ac20723c */ /* 0x040fe20000041820 */
[----:B------:R-:W-:Y:S07]  /*10c40*/  LDSM.16.M88.4 R176, [R3+0x3800] ;  /* 0x0038000003b0783b */ /* 0x000fee0000000200 */
[C---:B----4-:R-:W-:Y:S08]  /*10c50*/  HMMA.16816.F32.BF16 R36, R172.reuse, R148, R36 ;  /* 0x00000094ac24723c */ /* 0x050ff00000041824 */
[C---:B------:R-:W-:Y:S01]  /*10c60*/  HMMA.16816.F32.BF16 R40, R172.reuse, R150, R40 ;  /* 0x00000096ac28723c */ /* 0x040fe20000041828 */
[----:B------:R-:W4:Y:S07]  /*10c70*/  LDSM.16.M88.4 R148, [R206+0x4800] ;  /* 0x00480000ce94783b */ /* 0x000f2e0000000200 */
[C---:B-1----:R-:W-:Y:S08]  /*10c80*/  HMMA.16816.F32.BF16 R44, R172.reuse, R140, R44 ;  /* 0x0000008cac2c723c */ /* 0x042ff0000004182c */
[C---:B------:R-:W-:Y:S01]  /*10c90*/  HMMA.16816.F32.BF16 R48, R172.reuse, R142, R48 ;  /* 0x0000008eac30723c */ /* 0x040fe20000041830 */
[----:B------:R-:W1:Y:S07]  /*10ca0*/  LDSM.16.M88.4 R140, [R206+0x5000] ;  /* 0x00500000ce8c783b */ /* 0x000e6e0000000200 */
[C---:B--2---:R-:W-:Y:S08]  /*10cb0*/  HMMA.16816.F32.BF16 R52, R172.reuse, R144, R52 ;  /* 0x00000090ac34723c */ /* 0x044ff00000041834 */
[----:B------:R-:W-:Y:S01]  /*10cc0*/  HMMA.16816.F32.BF16 R56, R172, R146, R56 ;  /* 0x00000092ac38723c */ /* 0x000fe20000041838 */
        /* <DEDUP_REMOVED lines=8> */
[C---:B------:R-:W-:Y:S01]  /*10d50*/  HMMA.16816.F32.BF16 R24, R180.reuse, R150, R24 ;  /* 0x00000096b418723c */ /* 0x040fe20000041818 */
[----:B------:R-:W-:Y:S07]  /*10d60*/  LDSM.16.M88.4 R148, [R3+0x6800] ;  /* 0x006800000394783b */ /* 0x000fee0000000200 */
[C---:B-1----:R-:W-:Y:S08]  /*10d70*/  HMMA.16816.F32.BF16 R28, R180.reuse, R140, R28 ;  /* 0x0000008cb41c723c */ /* 0x042ff0000004181c */
[C---:B------:R-:W-:Y:S01]  /*10d80*/  HMMA.16816.F32.BF16 R32, R180.reuse, R142, R32 ;  /* 0x0000008eb420723c */ /* 0x040fe20000041820 */
[----:B------:R-:W1:Y:S07]  /*10d90*/  LDSM.16.M88.4 R140, [R3+0x5800] ;  /* 0x00580000038c783b */ /* 0x000e6e0000000200 */
[C---:B------:R-:W-:Y:S08]  /*10da0*/  HMMA.16816.F32.BF16 R36, R180.reuse, R156, R36 ;  /* 0x0000009cb424723c */ /* 0x040ff00000041824 */
[C---:B------:R-:W-:Y:S01]  /*10db0*/  HMMA.16816.F32.BF16 R40, R180.reuse, R158, R40 ;  /* 0x0000009eb428723c */ /* 0x040fe20000041828 */
[----:B------:R-:W-:Y:S07]  /*10dc0*/  LDSM.16.M88.4 R156, [R205+0x1000] ;  /* 0x00100000cd9c783b */ /* 0x000fee0000000200 */
[C---:B--2---:R-:W-:Y:S08]  /*10dd0*/  HMMA.16816.F32.BF16 R44, R180.reuse, R144, R44 ;  /* 0x00000090b42c723c */ /* 0x044ff0000004182c */
[C---:B------:R-:W-:Y:S01]  /*10de0*/  HMMA.16816.F32.BF16 R48, R180.reuse, R146, R48 ;  /* 0x00000092b430723c */ /* 0x040fe20000041830 */
[----:B------:R2:W4:Y:S07]  /*10df0*/  LDSM.16.M88.4 R144, [R3+0x6000] ;  /* 0x006000000390783b */ /* 0x00052e0000000200 */
[C---:B------:R-:W-:Y:S08]  /*10e00*/  HMMA.16816.F32.BF16 R52, R180.reuse, R168, R52 ;  /* 0x000000a8b434723c */ /* 0x040ff00000041834 */
[----:B------:R-:W-:Y:S01]  /*10e10*/  HMMA.16816.F32.BF16 R56, R180, R170, R56 ;  /* 0x000000aab438723c */ /* 0x000fe20000041838 */
[----:B------:R-:W-:Y:S07]  /*10e20*/  LDSM.16.M88.4 R168, [R205+0x1800] ;  /* 0x00180000cda8783b */ /* 0x000fee0000000200 */
[C---:B------:R-:W-:Y:S05]  /*10e30*/  HMMA.16816.F32.BF16 R4, R184.reuse, R176, R4 ;  /* 0x000000b0b804723c */ /* 0x040fea0000041804 */
[----:B--2---:R-:W-:Y:S03]  /*10e40*/  IMAD.MOV.U32 R3, RZ, RZ, R0 ;  /* 0x000000ffff037224 */ /* 0x004fe600078e0000 */
[C---:B------:R-:W-:Y:S01]  /*10e50*/  HMMA.16816.F32.BF16 R8, R184.reuse, R178, R8 ;  /* 0x000000b2b808723c */ /* 0x040fe20000041808 */
[----:B------:R-:W-:Y:S07]  /*10e60*/  LDSM.16.M88.4 R176, [R205+0x2000] ;  /* 0x00200000cdb0783b */ /* 0x000fee0000000200 */
[C---:B-----5:R-:W-:Y:S08]  /*10e70*/  HMMA.16816.F32.BF16 R12, R184.reuse, R152, R12 ;  /* 0x00000098b80c723c */ /* 0x060ff0000004180c */
[C---:B------:R-:W-:Y:S01]  /*10e80*/  HMMA.16816.F32.BF16 R16, R184.reuse, R154, R16 ;  /* 0x0000009ab810723c */ /* 0x040fe20000041810 */
[----:B------:R-:W-:Y:S07]  /*10e90*/  LDSM.16.M88.4 R152, [R205+0x800] ;  /* 0x00080000cd98783b */ /* 0x000fee0000000200 */
[C---:B---3--:R-:W-:Y:S08]  /*10ea0*/  HMMA.16816.F32.BF16 R20, R184.reuse, R136, R20 ;  /* 0x00000088b814723c */ /* 0x048ff00000041814 */
[C---:B------:R-:W-:Y:S01]  /*10eb0*/  HMMA.16816.F32.BF16 R24, R184.reuse, R138, R24 ;  /* 0x0000008ab818723c */ /* 0x040fe20000041818 */
[----:B------:R-:W2:Y:S07]  /*10ec0*/  LDSM.16.M88.4 R136, [R205] ;  /* 0x00000000cd88783b */ /* 0x000eae0000000200 */
[C---:B------:R-:W-:Y:S08]  /*10ed0*/  HMMA.16816.F32.BF16 R28, R184.reuse, R188, R28 ;  /* 0x000000bcb81c723c */ /* 0x040ff0000004181c */
[C---:B------:R-:W-:Y:S01]  /*10ee0*/  HMMA.16816.F32.BF16 R32, R184.reuse, R190, R32 ;  /* 0x000000beb820723c */ /* 0x040fe20000041820 */
[----:B------:R-:W3:Y:S01]  /*10ef0*/  LDSM.16.M88.4 R188, [R205+0x2800] ;  /* 0x00280000cdbc783b */ /* 0x000ee20000000200 */
[----:B------:R-:W-:Y:S05]  /*10f00*/  DEPBAR.LE SB0, 0x0 ;  /* 0x000080000000791a */ /* 0x000fea0000000000 */
[----:B------:R-:W-:Y:S01]  /*10f10*/  BAR.SYNC.DEFER_BLOCKING 0x0 ;  /* 0x0000000000007b1d */ /* 0x000fe20000010000 */
[C---:B-1----:R-:W-:Y:S08]  /*10f20*/  HMMA.16816.F32.BF16 R36, R184.reuse, R140, R36 ;  /* 0x0000008cb824723c */ /* 0x042ff00000041824 */
[C---:B------:R-:W-:Y:S08]  /*10f30*/  HMMA.16816.F32.BF16 R40, R184.reuse, R142, R40 ;  /* 0x0000008eb828723c */ /* 0x040ff00000041828 */
[C---:B----4-:R-:W-:Y:S08]  /*10f40*/  HMMA.16816.F32.BF16 R44, R184.reuse, R144, R44 ;  /* 0x00000090b82c723c */ /* 0x050ff0000004182c */
[C---:B------:R-:W-:Y:S08]  /*10f50*/  HMMA.16816.F32.BF16 R48, R184.reuse, R146, R48 ;  /* 0x00000092b830723c */ /* 0x040ff00000041830 */
[C---:B------:R-:W-:Y:S08]  /*10f60*/  HMMA.16816.F32.BF16 R52, R184.reuse, R148, R52 ;  /* 0x00000094b834723c */ /* 0x040ff00000041834 */
[----:B------:R-:W-:Y:S08]  /*10f70*/  HMMA.16816.F32.BF16 R56, R184, R150, R56 ;  /* 0x00000096b838723c */ /* 0x000ff00000041838 */
[C---:B--2---:R-:W-:Y:S08]  /*10f80*/  HMMA.16816.F32.BF16 R4, R192.reuse, R136, R4 ;  /* 0x00000088c004723c */ /* 0x044ff00000041804 */
        /* <DEDUP_REMOVED lines=11> */
[C---:B------:R-:W-:Y:S08]  /*11040*/  HMMA.16816.F32.BF16 R52, R192.reuse, R196, R52 ;  /* 0x000000c4c034723c */ /* 0x040ff00000041834 */
[----:B------:R-:W-:Y:S01]  /*11050*/  HMMA.16816.F32.BF16 R56, R192, R198, R56 ;  /* 0x000000c6c038723c */ /* 0x000fe20000041838 */
[----:B------:R-:W-:Y:S07]  /*11060*/  @!UPT UIADD3 URZ, URZ, URZ, URZ ;  /* 0x0000003f3f3ff290 */ /* 0x000fee000fffe03f */
[----:B------:R-:W-:-:S11]  /*11070*/  @!P0 BRA `(.L_x_335) ;  /* 0x0000034000008947 */ /* 0x000fd60003800000 */
[----:B------:R-:W-:Y:S02]  /*11080*/  IADD3 R126, R244, -0x1, RZ ;  /* 0xfffffffff47e7810 */ /* 0x000fe40007ffe0ff */
[C---:B------:R-:W-:Y:S02]  /*11090*/  ISETP.GE.AND P2, PT, R221.reuse, 0x21, PT ;  /* 0x00000021dd00780c */ /* 0x040fe40003f46270 */
[----:B------:R-:W-:Y:S01]  /*110a0*/  SHF.R.S32.HI R125, RZ, 0x1f, R126 ;  /* 0x0000001fff7d7819 */ /* 0x000fe2000001147e */
[C---:B------:R-:W-:Y:S01]  /*110b0*/  IMAD.WIDE.U32 R140, R126.reuse, c[0x0][0x1e0], RZ ;  /* 0x000078007e8c7a25 */ /* 0x040fe200078e00ff */
[C---:B------:R-:W-:Y:S02]  /*110c0*/  ISETP.GE.AND P1, PT, R221.reuse, 0x41, PT ;  /* 0x00000041dd00780c */ /* 0x040fe40003f26270 */
[----:B------:R-:W-:Y:S01]  /*110d0*/  ISETP.GE.AND P3, PT, R221, 0x1, PT ;  /* 0x00000001dd00780c */ /* 0x000fe20003f66270 */
[----:B------:R-:W-:Y:S04]  /*110e0*/  IMAD R125, R125, c[0x0][0x1e0], RZ ;  /* 0x000078007d7d7a24 */ /* 0x000fe800078e02ff */
[----:B------:R-:W-:Y:S02]  /*110f0*/  IMAD R125, R126, c[0x0][0x1e4], R125 ;  /* 0x000079007e7d7a24 */ /* 0x000fe400078e027d */
[----:B------:R-:W-:Y:S02]  /*11100*/  @P2 IMAD.MOV.U32 R136, RZ, RZ, c[0x0][0x1e4] ;  /* 0x00007900ff882624 */ /* 0x000fe400078e00ff */
[----:B------:R-:W-:Y:S02]  /*11110*/  IMAD.IADD R126, R141, 0x1, R125 ;  /* 0x000000018d7e7824 */ /* 0x000fe400078e027d */
[----:B------:R-:W-:Y:S04]  /*11120*/  IMAD.WIDE.U32 R140, R140, 0x70, RZ ;  /* 0x000000708c8c7825 */ /* 0x000fe800078e00ff */
[----:B------:R-:W-:Y:S02]  /*11130*/  IMAD R126, R126, 0x70, RZ ;  /* 0x000000707e7e7824 */ /* 0x000fe400078e02ff */
[----:B------:R-:W-:Y:S02]  /*11140*/  @P2 IMAD.MOV.U32 R125, RZ, RZ, c[0x0][0x1e0] ;  /* 0x00007800ff7d2624 */ /* 0x000fe400078e00ff */
[----:B------:R-:W-:Y:S02]  /*11150*/  IMAD.IADD R141, R141, 0x1, R126 ;  /* 0x000000018d8d7824 */ /* 0x000fe400078e027e */
[----:B------:R-:W-:Y:S01]  /*11160*/  @P1 IMAD.MOV.U32 R138, RZ, RZ, c[0x0][0x1e4] ;  /* 0x00007900ff8a1624 */ /* 0x000fe200078e00ff */
[CC--:B------:R-:W-:Y:S04]  /*11170*/  @P2 LEA R137, P0, R125.reuse, R140.reuse, 0x5 ;  /* 0x0000008c7d892211 */ /* 0x0c0fe800078028ff */
[-C--:B------:R-:W-:Y:S01]  /*11180*/  @P2 LEA.HI.X R136, R125, R141.reuse, R136, 0x5, P0 ;  /* 0x0000008d7d882211 */ /* 0x080fe200000f2c88 */
[----:B------:R-:W-:Y:S05]  /*11190*/  @P1 IMAD.MOV.U32 R125, RZ, RZ, c[0x0][0x1e0] ;  /* 0x00007800ff7d1624 */ /* 0x000fea00078e00ff */
        /* <DEDUP_REMOVED lines=12> */
[----:B------:R-:W-:Y:S01]  /*11260*/  @P1 IADD3 R139, P0, R139, R242, RZ ;  /* 0x000000f28b8b1210 */ /* 0x000fe20007f1e0ff */
[----:B------:R1:W-:Y:S04]  /*11270*/  @P3 LDGSTS.E.BYPASS.LTC128B.128 [R236+0xb900], [R142.64+0x80], !P5 ;  /* 0x0b9000808eec3fae */ /* 0x0003e8000e901d4a */
[----:B------:R-:W-:Y:S01]  /*11280*/  @P1 IMAD.X R138, R138, 0x1, R238, P0 ;  /* 0x000000018a8a1824 */ /* 0x000fe200000e06ee */
[C---:B------:R-:W-:Y:S04]  /*11290*/  @P2 LEA R144, P0, R137.reuse, c[0x0][0x1c8], 0x1 ;  /* 0x0000720089902a11 */ /* 0x040fe800078008ff */
[----:B------:R-:W-:Y:S02]  /*112a0*/  @P2 LEA.HI.X R145, R137, c[0x0][0x1cc], R136, 0x1, P0 ;  /* 0x0000730089912a11 */ /* 0x000fe400000f0c88 */
[C---:B------:R-:W-:Y:S03]  /*112b0*/  @P1 LEA R136, P0, R139.reuse, c[0x0][0x1c8], 0x1 ;  /* 0x000072008b881a11 */ /* 0x040fe600078008ff */
[----:B------:R1:W-:Y:S01]  /*112c0*/  @P2 LDGSTS.E.BYPASS.LTC128B.128 [R225+0x9100], [R144.64], !P4 ;  /* 0x0910000090e12fae */ /* 0x0003e2000e101d4a */
[----:B------:R-:W-:Y:S02]  /*112d0*/  @P1 LEA.HI.X R137, R139, c[0x0][0x1cc], R138, 0x1, P0 ;  /* 0x000073008b891a11 */ /* 0x000fe400000f0c8a */
[----:B------:R-:W-:Y:S01]  /*112e0*/  ISETP.GE.AND P0, PT, R221, 0x61, PT ;  /* 0x00000061dd00780c */ /* 0x000fe20003f06270 */
[----:B------:R1:W-:Y:S04]  /*112f0*/  @P2 LDGSTS.E.BYPASS.LTC128B.128 [R225+0xc900], [R144.64+0x80], !P5 ;  /* 0x0c90008090e12fae */ /* 0x0003e8000e901d4a */
[----:B------:R1:W-:Y:S04]  /*11300*/  @P1 LDGSTS.E.BYPASS.LTC128B.128 [R225+0xa100], [R136.64], !P4 ;  /* 0x0a10000088e11fae */ /* 0x0003e8000e101d4a */
[----:B------:R1:W-:Y:S04]  /*11310*/  @P1 LDGSTS.E.BYPASS.LTC128B.128 [R225+0xd900], [R136.64+0x80], !P5 ;  /* 0x0d90008088e11fae */ /* 0x0003e8000e901d4a */
[----:B------:R-:W-:Y:S02]  /*11320*/  @P0 IMAD.MOV.U32 R125, RZ, RZ, c[0x0][0x1e0] ;  /* 0x00007800ff7d0624 */ /* 0x000fe400078e00ff */
[----:B------:R-:W-:Y:S02]  /*11330*/  @P0 IMAD.MOV.U32 R126, RZ, RZ, c[0x0][0x1e4] ;  /* 0x00007900ff7e0624 */ /* 0x000fe400078e00ff */
[----:B------:R-:W-:Y:S04]  /*11340*/  @P0 IMAD.WIDE.U32 R140, R125, 0x60, R140 ;  /* 0x000000607d8c0825 */ /* 0x000fe800078e008c */
[----:B------:R-:W-:Y:S01]  /*11350*/  @P0 IMAD R126, R126, 0x60, RZ ;  /* 0x000000607e7e0824 */ /* 0x000fe200078e02ff */
[----:B------:R-:W-:Y:S04]  /*11360*/  @P0 IADD3 R125, P6, R242, R140, RZ ;  /* 0x0000008cf27d0210 */ /* 0x000fe80007fde0ff */
[C---:B------:R-:W-:Y:S02]  /*11370*/  @P0 LEA R138, P3, R125.reuse, c[0x0][0x1c8], 0x1 ;  /* 0x000072007d8a0a11 */ /* 0x040fe400078608ff */
[----:B------:R-:W-:Y:S04]  /*11380*/  @P0 IADD3.X R126, R238, R126, R141, P6, !PT ;  /* 0x0000007eee7e0210 */ /* 0x000fe800037fe48d */
[----:B------:R-:W-:Y:S05]  /*11390*/  @P0 LEA.HI.X R139, R125, c[0x0][0x1cc], R126, 0x1, P3 ;  /* 0x000073007d8b0a11 */ /* 0x000fea00018f0c7e */
[----:B------:R1:W-:Y:S04]  /*113a0*/  @P0 LDGSTS.E.BYPASS.LTC128B.128 [R225+0xb100], [R138.64], !P4 ;  /* 0x0b1000008ae10fae */ /* 0x0003e8000e101d4a */
[----:B------:R1:W-:Y:S02]  /*113b0*/  @P0 LDGSTS.E.BYPASS.LTC128B.128 [R225+0xe900], [R138.64+0x80], !P5 ;  /* 0x0e9000808ae10fae */ /* 0x0003e4000e901d4a */
.L_x_335:
[----:B------:R-:W-:Y:S05]  /*113c0*/  BSYNC B0 ;  /* 0x0000000000007941 */ /* 0x000fea0003800000 */
.L_x_334:
[----:B-1----:R-:W-:Y:S01]  /*113d0*/  FMNMX.FTZ R137, R4, R0, !PT ;  /* 0x0000000004897209 */ /* 0x002fe20007810000 */
[----:B------:R-:W-:Y:S01]  /*113e0*/  LDSM.16.MT88.4 R140, [R201] ;  /* 0x00000000c98c783b */ /* 0x000fe20000004200 */
        /* <DEDUP_REMOVED lines=57> */
[----:B------:R-:W-:Y:S01]  /*11780*/  LOP3.LUT P0, RZ, R234, 0x1, RZ, 0xc0, !PT ;  /* 0x00000001eaff7812 */ /* 0x000fe2000780c0ff */
[----:B------:R-:W-:Y:S01]  /*11790*/  SHFL.BFLY PT, R125, R137, 0x2, 0x1f ;  /* 0x0c401f00897d7f89 */ /* 0x000fe200000e0000 */
[----:B------:R-:W-:Y:S07]  /*117a0*/  IADD3 R244, R244, -0x1, RZ ;  /* 0xfffffffff4f47810 */ /* 0x000fee0007ffe0ff */
[----:B------:R-:W1:Y:S02]  /*117b0*/  SHFL.BFLY PT, R0, R126, 0x2, 0x1f ;  /* 0x0c401f007e007f89 */ /* 0x000e6400000e0000 */
[----:B-1----:R-:W-:Y:S02]  /*117c0*/  FMNMX.FTZ R126, R126, R0, !PT ;  /* 0x000000007e7e7209 */ /* 0x002fe40007810000 */
[----:B------:R-:W-:Y:S04]  /*117d0*/  FMNMX.FTZ R137, R137, R125, !PT ;  /* 0x0000007d89897209 */ /* 0x000fe80007810000 */
[----:B------:R-:W1:Y:S08]  /*117e0*/  SHFL.BFLY PT, R125, R126, 0x1, 0x1f ;  /* 0x0c201f007e7d7f89 */ /* 0x000e7000000e0000 */
[----:B------:R-:W2:Y:S01]  /*117f0*/  SHFL.BFLY PT, R136, R137, 0x1, 0x1f ;  /* 0x0c201f0089887f89 */ /* 0x000ea200000e0000 */
[----:B-1----:R-:W-:Y:S05]  /*11800*/  FMNMX.FTZ R125, R126, R125, !PT ;  /* 0x0000007d7e7d7209 */ /* 0x002fea0007810000 */
[C---:B------:R-:W-:Y:S02]  /*11810*/  FMUL.FTZ R155, R125.reuse, c[0x0][0x2d0] ;  /* 0x0000b4007d9b7a20 */ /* 0x040fe40000410000 */
[----:B------:R-:W-:Y:S01]  /*11820*/  FADD.FTZ R2, -R125, R2 ;  /* 0x000000027d027221 */ /* 0x000fe20000010100 */
[----:B--2---:R-:W-:Y:S01]  /*11830*/  FMNMX.FTZ R0, R137, R136, !PT ;  /* 0x0000008889007209 */ /* 0x004fe20007810000 */
[--C-:B------:R-:W-:Y:S01]  /*11840*/  FFMA.FTZ R153, R10, c[0x0][0x2d0], -R155.reuse ;  /* 0x0000b4000a997a23 */ /* 0x100fe2000001089b */
[----:B------:R-:W1:Y:S01]  /*11850*/  LDSM.16.MT88.4 R136, [R202] ;  /* 0x00000000ca88783b */ /* 0x000e620000004200 */
[----:B------:R-:W-:Y:S02]  /*11860*/  FFMA.FTZ R154, R11, c[0x0][0x2d0], -R155 ;  /* 0x0000b4000b9a7a23 */ /* 0x000fe4000001089b */
[C---:B------:R-:W-:Y:S02]  /*11870*/  FMUL.FTZ R156, R0.reuse, c[0x0][0x2d0] ;  /* 0x0000b400009c7a20 */ /* 0x040fe40000410000 */
[----:B------:R-:W-:Y:S01]  /*11880*/  FADD.FTZ R3, -R0, R3 ;  /* 0x0000000300037221 */ /* 0x000fe20000010100 */
[----:B------:R-:W-:Y:S01]  /*11890*/  MUFU.EX2 R153, R153 ;  /* 0x0000009900997308 */ /* 0x000fe20000000800 */
[--C-:B------:R-:W-:Y:S02]  /*118a0*/  FFMA.FTZ R149, R8, c[0x0][0x2d0], -R156.reuse ;  /* 0x0000b40008957a23 */ /* 0x100fe4000001089c */
[--C-:B------:R-:W-:Y:S02]  /*118b0*/  FFMA.FTZ R150, R9, c[0x0][0x2d0], -R156.reuse ;  /* 0x0000b40009967a23 */ /* 0x100fe4000001089c */
[----:B------:R-:W-:Y:S02]  /*118c0*/  FMUL.FTZ R3, R3, c[0x0][0x2d0] ;  /* 0x0000b40003037a20 */ /* 0x000fe40000410000 */
[----:B------:R-:W-:Y:S02]  /*118d0*/  FMUL.FTZ R2, R2, c[0x0][0x2d0] ;  /* 0x0000b40002027a20 */ /* 0x000fe40000410000 */
        /* <DEDUP_REMOVED lines=9> */
[--C-:B------:R-:W-:Y:S02]  /*11970*/  FFMA.FTZ R176, R23, c[0x0][0x2d0], -R155.reuse ;  /* 0x0000b40017b07a23 */ /* 0x100fe4000001089b */
[----:B------:R-:W-:Y:S01]  /*11980*/  LDSM.16.MT88.4 R20, [R201+0x4000] ;  /* 0x00400000c914783b */ /* 0x000fe20000004200 */
[--C-:B------:R-:W-:Y:S02]  /*11990*/  FFMA.FTZ R177, R24, c[0x0][0x2d0], -R156.reuse ;  /* 0x0000b40018b17a23 */ /* 0x100fe4000001089c */
[--C-:B------:R-:W-:Y:S02]  /*119a0*/  FFMA.FTZ R178, R25, c[0x0][0x2d0], -R156.reuse ;  /* 0x0000b40019b27a23 */ /* 0x100fe4000001089c */
[----:B------:R-:W3:Y:S01]  /*119b0*/  MUFU.EX2 R2, R2 ;  /* 0x0000000200027308 */ /* 0x000ee20000000800 */
[--C-:B------:R-:W-:Y:S02]  /*119c0*/  FFMA.FTZ R179, R26, c[0x0][0x2d0], -R155.reuse ;  /* 0x0000b4001ab37a23 */ /* 0x100fe4000001089b */
[--C-:B------:R-:W-:Y:S02]  /*119d0*/  FFMA.FTZ R188, R27, c[0x0][0x2d0], -R155.reuse ;  /* 0x0000b4001bbc7a23 */ /* 0x100fe4000001089b */
[----:B------:R-:W-:Y:S01]  /*119e0*/  LDSM.16.MT88.4 R24, [R201+0x1000] ;  /* 0x00100000c918783b */ /* 0x000fe20000004200 */
[--C-:B------:R-:W-:Y:S02]  /*119f0*/  FFMA.FTZ R189, R36, c[0x0][0x2d0], -R156.reuse ;  /* 0x0000b40024bd7a23 */ /* 0x100fe4000001089c */
[--C-:B------:R-:W-:Y:S02]  /*11a00*/  FFMA.FTZ R190, R37, c[0x0][0x2d0], -R156.reuse ;  /* 0x0000b40025be7a23 */ /* 0x100fe4000001089c */
[----:B------:R-:W-:Y:S01]  /*11a10*/  MUFU.EX2 R126, R126 ;  /* 0x0000007e007e7308 */ /* 0x000fe20000000800 */
[--C-:B------:R-:W-:Y:S02]  /*11a20*/  FFMA.FTZ R191, R38, c[0x0][0x2d0], -R155.reuse ;  /* 0x0000b40026bf7a23 */ /* 0x100fe4000001089b */
[--C-:B------:R-:W-:Y:S02]  /*11a30*/  FFMA.FTZ R196, R39, c[0x0][0x2d0], -R155.reuse ;  /* 0x0000b40027c47a23 */ /* 0x100fe4000001089b */
[C---:B--2---:R-:W-:Y:S01]  /*11a40*/  FMUL.FTZ R4, R3.reuse, R120 ;  /* 0x0000007803047220 */ /* 0x044fe20000410000 */
[----:B------:R-:W-:Y:S01]  /*11a50*/  LDSM.16.MT88.4 R36, [R127+0x5000] ;  /* 0x005000007f24783b */ /* 0x000fe20000004200 */
[C---:B------:R-:W-:Y:S02]  /*11a60*/  FMUL.FTZ R5, R3.reuse, R121 ;  /* 0x0000007903057220 */ /* 0x040fe40000410000 */
[C---:B------:R-:W-:Y:S01]  /*11a70*/  FMUL.FTZ R8, R3.reuse, R116 ;  /* 0x0000007403087220 */ /* 0x040fe20000410000 */
[----:B------:R-:W2:Y:S01]  /*11a80*/  MUFU.EX2 R148, R148 ;  /* 0x0000009400947308 */ /* 0x000ea20000000800 */
[C---:B------:R-:W-:Y:S02]  /*11a90*/  FMUL.FTZ R9, R3.reuse, R117 ;  /* 0x0000007503097220 */ /* 0x040fe40000410000 */
[C---:B------:R-:W-:Y:S02]  /*11aa0*/  FMUL.FTZ R60, R3.reuse, R60 ;  /* 0x0000003c033c7220 */ /* 0x040fe40000410000 */
[C---:B---3--:R-:W-:Y:S02]  /*11ab0*/  FMUL.FTZ R6, R2.reuse, R122 ;  /* 0x0000007a02067220 */ /* 0x048fe40000410000 */
[C---:B------:R-:W-:Y:S02]  /*11ac0*/  FMUL.FTZ R7, R2.reuse, R123 ;  /* 0x0000007b02077220 */ /* 0x040fe40000410000 */
[C---:B------:R-:W-:Y:S01]  /*11ad0*/  FMUL.FTZ R10, R2.reuse, R118 ;  /* 0x00000076020a7220 */ /* 0x040fe20000410000 */
[----:B------:R-:W3:Y:S01]  /*11ae0*/  MUFU.EX2 R150, R150 ;  /* 0x0000009600967308 */ /* 0x000ee20000000800 */
[C---:B------:R-:W-:Y:S02]  /*11af0*/  FMUL.FTZ R11, R2.reuse, R119 ;  /* 0x00000077020b7220 */ /* 0x040fe40000410000 */
[----:B------:R-:W4:Y:S01]  /*11b00*/  LDSM.16.MT88.4 R116, [R127] ;  /* 0x000000007f74783b */ /* 0x000f220000004200 */
[C---:B------:R-:W-:Y:S02]  /*11b10*/  FMUL.FTZ R61, R3.reuse, R61 ;  /* 0x0000003d033d7220 */ /* 0x040fe40000410000 */
[C---:B------:R-:W-:Y:S02]  /*11b20*/  FMUL.FTZ R62, R2.reuse, R62 ;  /* 0x0000003e023e7220 */ /* 0x040fe40000410000 */
[----:B------:R-:W-:Y:S02]  /*11b30*/  FMUL.FTZ R63, R2, R63 ;  /* 0x0000003f023f7220 */ /* 0x000fe40000410000 */
[----:B------:R-:W-:Y:S01]  /*11b40*/  MUFU.EX2 R151, R151 ;  /* 0x0000009700977308 */ /* 0x000fe20000000800 */
[C---:B------:R-:W-:Y:S02]  /*11b50*/  FMUL.FTZ R64, R3.reuse, R64 ;  /* 0x0000004003407220 */ /* 0x040fe40000410000 */
[C---:B------:R-:W-:Y:S01]  /*11b60*/  FMUL.FTZ R65, R3.reuse, R65 ;  /* 0x0000004103417220 */ /* 0x040fe20000410000 */
[----:B--2---:R-:W-:Y:S01]  /*11b70*/  F2FP.BF16.PACK_AB R120, R148, R126 ;  /* 0x0000007e9478723e */ /* 0x004fe200000010ff */
[C---:B------:R-:W-:Y:S02]  /*11b80*/  FMUL.FTZ R66, R2.reuse, R66 ;  /* 0x0000004202427220 */ /* 0x040fe40000410000 */
[C---:B------:R-:W-:Y:S02]  /*11b90*/  FMUL.FTZ R67, R2.reuse, R67 ;  /* 0x0000004302437220 */ /* 0x040fe40000410000 */
[C---:B------:R-:W-:Y:S01]  /*11ba0*/  FMUL.FTZ R68, R3.reuse, R68 ;  /* 0x0000004403447220 */ /* 0x040fe20000410000 */
[----:B------:R-:W2:Y:S01]  /*11bb0*/  MUFU.EX2 R152, R152 ;  /* 0x0000009800987308 */ /* 0x000ea20000000800 */
[C---:B------:R-:W-:Y:S02]  /*11bc0*/  FMUL.FTZ R69, R3.reuse, R69 ;  /* 0x0000004503457220 */ /* 0x040fe40000410000 */
[----:B------:R-:W-:Y:S01]  /*11bd0*/  FMUL.FTZ R70, R2, R70 ;  /* 0x0000004602467220 */ /* 0x000fe20000410000 */
[----:B---3--:R-:W-:Y:S01]  /*11be0*/  F2FP.BF16.PACK_AB R122, R150, R149 ;  /* 0x00000095967a723e */ /* 0x008fe200000010ff */
[C---:B------:R-:W-:Y:S02]  /*11bf0*/  FMUL.FTZ R71, R2.reuse, R71 ;  /* 0x0000004702477220 */ /* 0x040fe40000410000 */
[C---:B------:R-:W-:Y:S02]  /*11c00*/  FMUL.FTZ R72, R3.reuse, R72 ;  /* 0x0000004803487220 */ /* 0x040fe40000410000 */
[----:B------:R-:W-:Y:S01]  /*11c10*/  FMUL.FTZ R73, R3, R73 ;  /* 0x0000004903497220 */ /* 0x000fe20000410000 */
[----:B------:R-:W3:Y:S01]  /*11c20*/  MUFU.EX2 R154, R154 ;  /* 0x0000009a009a7308 */ /* 0x000ee20000000800 */
[C---:B------:R-:W-:Y:S02]  /*11c30*/  FMUL.FTZ R74, R2.reuse, R74 ;  /* 0x0000004a024a7220 */ /* 0x040fe40000410000 */
[----:B------:R-:W-:Y:S02]  /*11c40*/  FMUL.FTZ R75, R2, R75 ;  /* 0x0000004b024b7220 */ /* 0x000fe40000410000 */
[--C-:B------:R-:W-:Y:S02]  /*11c50*/  FFMA.FTZ R197, R40, c[0x0][0x2d0], -R156.reuse ;  /* 0x0000b40028c57a23 */ /* 0x100fe4000001089c */
[--C-:B------:R-:W-:Y:S02]  /*11c60*/  FFMA.FTZ R198, R41, c[0x0][0x2d0], -R156.reuse ;  /* 0x0000b40029c67a23 */ /* 0x100fe4000001089c */
[--C-:B------:R-:W-:Y:S01]  /*11c70*/  FFMA.FTZ R42, R42, c[0x0][0x2d0], -R155.reuse ;  /* 0x0000b4002a2a7a23 */ /* 0x100fe2000001089b */
[----:B------:R-:W-:Y:S01]  /*11c80*/  MUFU.EX2 R169, R169 ;  /* 0x000000a900a97308 */ /* 0x000fe20000000800 */
[--C-:B------:R-:W-:Y:S02]  /*11c90*/  FFMA.FTZ R199, R46, c[0x0][0x2d0], -R155.reuse ;  /* 0x0000b4002ec77a23 */ /* 0x100fe4000001089b */
[--C-:B------:R-:W-:Y:S01]  /*11ca0*/  FFMA.FTZ R47, R47, c[0x0][0x2d0], -R155.reuse ;  /* 0x0000b4002f2f7a23 */ /* 0x100fe2000001089b */
[----:B--2---:R-:W-:Y:S01]  /*11cb0*/  F2FP.BF16.PACK_AB R121, R152, R151 ;  /* 0x000000979879723e */ /* 0x004fe200000010ff */
[--C-:B------:R-:W-:Y:S02]  /*11cc0*/  FFMA.FTZ R48, R48, c[0x0][0x2d0], -R156.reuse ;  /* 0x0000b40030307a23 */ /* 0x100fe4000001089c */
[--C-:B------:R-:W-:Y:S02]  /*11cd0*/  FFMA.FTZ R49, R49, c[0x0][0x2d0], -R156.reuse ;  /* 0x0000b40031317a23 */ /* 0x100fe4000001089c */
[--C-:B------:R-:W-:Y:S01]  /*11ce0*/  FFMA.FTZ R50, R50, c[0x0][0x2d0], -R155.reuse ;  /* 0x0000b40032327a23 */ /* 0x100fe2000001089b */
[----:B------:R-:W-:Y:S01]  /*11cf0*/  MUFU.EX2 R170, R170 ;  /* 0x000000aa00aa7308 */ /* 0x000fe20000000800 */
[--C-:B------:R-:W-:Y:S02]  /*11d00*/  FFMA.FTZ R51, R51, c[0x0][0x2d0], -R155.reuse ;  /* 0x0000b40033337a23 */ /* 0x100fe4000001089b */
[C---:B------:R-:W-:Y:S01]  /*11d10*/  FMUL.FTZ R76, R3.reuse, R76 ;  /* 0x0000004c034c7220 */ /* 0x040fe20000410000 */
[----:B---3--:R-:W-:Y:S01]  /*11d20*/  F2FP.BF16.PACK_AB R123, R154, R153 ;  /* 0x000000999a7b723e */ /* 0x008fe200000010ff */
[C---:B------:R-:W-:Y:S02]  /*11d30*/  FMUL.FTZ R77, R3.reuse, R77 ;  /* 0x0000004d034d7220 */ /* 0x040fe40000410000 */
[C---:B------:R-:W-:Y:S02]  /*11d40*/  FMUL.FTZ R78, R2.reuse, R78 ;  /* 0x0000004e024e7220 */ /* 0x040fe40000410000 */
[C---:B------:R-:W-:Y:S01]  /*11d50*/  FMUL.FTZ R79, R2.reuse, R79 ;  /* 0x0000004f024f7220 */ /* 0x040fe20000410000 */
[----:B------:R-:W-:Y:S01]  /*11d60*/  MUFU.EX2 R171, R171 ;  /* 0x000000ab00ab7308 */ /* 0x000fe20000000800 */
[C---:B-1----:R-:W-:Y:S05]  /*11d70*/  HMMA.16816.F32.BF16 R4, R120.reuse, R136, R4 ;  /* 0x000000887804723c */ /* 0x042fea0000041804 */
[C---:B------:R-:W-:Y:S02]  /*11d80*/  FMUL.FTZ R80, R3.reuse, R80 ;  /* 0x0000005003507220 */ /* 0x040fe40000410000 */
[C---:B------:R-:W-:Y:S01]  /*11d90*/  FMUL.FTZ R81, R3.reuse, R81 ;  /* 0x0000005103517220 */ /* 0x040fe20000410000 */
[C---:B------:R-:W-:Y:S01]  /*11da0*/  HMMA.16816.F32.BF16 R8, R120.reuse, R138, R8 ;  /* 0x0000008a7808723c */ /* 0x040fe20000041808 */
[----:B------:R-:W1:Y:S01]  /*11db0*/  LDSM.16.MT88.4 R136, [R202+0x3800] ;  /* 0x00380000ca88783b */ /* 0x000e620000004200 */
        /* <DEDUP_REMOVED lines=8> */
[----:B------:R-:W2:Y:S03]  /*11e40*/  LDSM.16.MT88.4 R140, [R201+0x3800] ;  /* 0x00380000c98c783b */ /* 0x000ea60000004200 */
[C---:B------:R-:W-:Y:S02]  /*11e50*/  FMUL.FTZ R86, R2.reuse, R86 ;  /* 0x0000005602567220 */ /* 0x040fe40000410000 */
[C---:B------:R-:W-:Y:S01]  /*11e60*/  FMUL.FTZ R87, R2.reuse, R87 ;  /* 0x0000005702577220 */ /* 0x040fe20000410000 */
[----:B------:R-:W-:Y:S01]  /*11e70*/  MUFU.EX2 R178, R178 ;  /* 0x000000b200b27308 */ /* 0x000fe20000000800 */
[C---:B------:R-:W-:Y:S04]  /*11e80*/  HMMA.16816.F32.BF16 R68, R120.reuse, R144, R68 ;  /* 0x000000907844723c */ /* 0x040fe80000041844 */
[C---:B------:R-:W-:Y:S02]  /*11e90*/  FMUL.FTZ R88, R3.reuse, R88 ;  /* 0x0000005803587220 */ /* 0x040fe40000410000 */
[C---:B------:R-:W-:Y:S02]  /*11ea0*/  FMUL.FTZ R89, R3.reuse, R89 ;  /* 0x0000005903597220 */ /* 0x040fe40000410000 */
[C---:B------:R-:W-:Y:S01]  /*11eb0*/  HMMA.16816.F32.BF16 R72, R120.reuse, R146, R72 ;  /* 0x000000927848723c */ /* 0x040fe20000041848 */
[----:B------:R-:W-:Y:S03]  /*11ec0*/  MUFU.EX2 R179, R179 ;  /* 0x000000b300b37308 */ /* 0x000fe60000000800 */
[C---:B------:R-:W-:Y:S02]  /*11ed0*/  FMUL.FTZ R90, R2.reuse, R90 ;  /* 0x0000005a025a7220 */ /* 0x040fe40000410000 */
[----:B------:R-:W-:Y:S02]  /*11ee0*/  FMUL.FTZ R91, R2, R91 ;  /* 0x0000005b025b7220 */ /* 0x000fe40000410000 */
[C---:B----4-:R-:W-:Y:S03]  /*11ef0*/  HMMA.16816.F32.BF16 R76, R120.reuse, R116, R76 ;  /* 0x00000074784c723c */ /* 0x050fe6000004184c */
[----:B------:R-:W-:Y:S01]  /*11f00*/  MUFU.EX2 R188, R188 ;  /* 0x000000bc00bc7308 */ /* 0x000fe20000000800 */
[--C-:B------:R-:W-:Y:S02]  /*11f10*/  FFMA.FTZ R144, R12, c[0x0][0x2d0], -R156.reuse ;  /* 0x0000b4000c907a23 */ /* 0x100fe4000001089c */
[----:B------:R-:W-:Y:S02]  /*11f20*/  FMUL.FTZ R12, R3, R112 ;  /* 0x00000070030c7220 */ /* 0x000fe40000410000 */
[C---:B------:R-:W-:Y:S01]  /*11f30*/  HMMA.16816.F32.BF16 R80, R120.reuse, R118, R80 ;  /* 0x000000767850723c */ /* 0x040fe20000041850 */
[----:B------:R-:W3:Y:S03]  /*11f40*/  LDSM.16.MT88.4 R116, [R200+0x3800] ;  /* 0x00380000c874783b */ /* 0x000ee60000004200 */
[--C-:B------:R-:W-:Y:S01]  /*11f50*/  FFMA.FTZ R145, R13, c[0x0][0x2d0], -R156.reuse ;  /* 0x0000b4000d917a23 */ /* 0x100fe2000001089c */
[----:B------:R-:W-:Y:S01]  /*11f60*/  MUFU.EX2 R144, R144 ;  /* 0x0000009000907308 */ /* 0x000fe20000000800 */
[----:B------:R-:W-:Y:S02]  /*11f70*/  FMUL.FTZ R13, R3, R113 ;  /* 0x00000071030d7220 */ /* 0x000fe40000410000 */
[C---:B-1----:R-:W-:Y:S04]  /*11f80*/  HMMA.16816.F32.BF16 R84, R120.reuse, R136, R84 ;  /* 0x000000887854723c */ /* 0x042fe80000041854 */
[--C-:B------:R-:W-:Y:S02]  /*11f90*/  FFMA.FTZ R146, R14, c[0x0][0x2d0], -R155.reuse ;  /* 0x0000b4000e927a23 */ /* 0x100fe4000001089b */
[C---:B------:R-:W-:Y:S01]  /*11fa0*/  FMUL.FTZ R14, R2.reuse, R114 ;  /* 0x00000072020e7220 */ /* 0x040fe20000410000 */
[----:B------:R-:W1:Y:S01]  /*11fb0*/  MUFU.EX2 R145, R145 ;  /* 0x0000009100917308 */ /* 0x000e620000000800 */
[C---:B------:R-:W-:Y:S01]  /*11fc0*/  HMMA.16816.F32.BF16 R88, R120.reuse, R138, R88 ;  /* 0x0000008a7858723c */ /* 0x040fe20000041858 */
[----:B------:R-:W-:Y:S03]  /*11fd0*/  LDSM.16.MT88.4 R136, [R202+0x800] ;  /* 0x00080000ca88783b */ /* 0x000fe60000004200 */
[--C-:B------:R-:W-:Y:S02]  /*11fe0*/  FFMA.FTZ R147, R15, c[0x0][0x2d0], -R155.reuse ;  /* 0x0000b4000f937a23 */ /* 0x100fe4000001089b */
[C---:B------:R-:W-:Y:S02]  /*11ff0*/  FMUL.FTZ R15, R2.reuse, R115 ;  /* 0x00000073020f7220 */ /* 0x040fe40000410000 */
[C---:B------:R-:W-:Y:S01]  /*12000*/  FMUL.FTZ R92, R3.reuse, R92 ;  /* 0x0000005c035c7220 */ /* 0x040fe20000410000 */
[----:B------:R-:W4:Y:S01]  /*12010*/  LDSM.16.MT88.4 R112, [R127+0x3800] ;  /* 0x003800007f70783b */ /* 0x000f220000004200 */
[----:B------:R-:W-:Y:S02]  /*12020*/  MUFU.EX2 R146, R146 ;  /* 0x0000009200927308 */ /* 0x000fe40000000800 */
[C---:B------:R-:W-:Y:S01]  /*12030*/  FMUL.FTZ R93, R3.reuse, R93 ;  /* 0x0000005d035d7220 */ /* 0x040fe20000410000 */
[C---:B--2---:R-:W-:Y:S03]  /*12040*/  HMMA.16816.F32.BF16 R12, R120.reuse, R140, R12 ;  /* 0x0000008c780c723c */ /* 0x044fe6000004180c */
[C---:B------:R-:W-:Y:S02]  /*12050*/  FMUL.FTZ R94, R2.reuse, R94 ;  /* 0x0000005e025e7220 */ /* 0x040fe40000410000 */
[C---:B------:R-:W-:Y:S02]  /*12060*/  FMUL.FTZ R95, R2.reuse, R95 ;  /* 0x0000005f025f7220 */ /* 0x040fe40000410000 */
[C---:B------:R-:W-:Y:S01]  /*12070*/  FMUL.FTZ R96, R3.reuse, R96 ;  /* 0x0000006003607220 */ /* 0x040fe20000410000 */
[----:B------:R-:W2:Y:S01]  /*12080*/  MUFU.EX2 R147, R147 ;  /* 0x0000009300937308 */ /* 0x000ea20000000800 */
[----:B------:R-:W-:Y:S03]  /*12090*/  FMUL.FTZ R97, R3, R97 ;  /* 0x0000006103617220 */ /* 0x000fe60000410000 */
[C---:B------:R-:W-:Y:S01]  /*120a0*/  HMMA.16816.F32.BF16 R92, R120.reuse, R142, R92 ;  /* 0x0000008e785c723c */ /* 0x040fe2000004185c */
[----:B------:R-:W-:Y:S02]  /*120b0*/  LDSM.16.MT88.4 R140, [R127+0x4000] ;  /* 0x004000007f8c783b */ /* 0x000fe40000004200 */
[C---:B------:R-:W-:Y:S02]  /*120c0*/  FMUL.FTZ R98, R2.reuse, R98 ;  /* 0x0000006202627220 */ /* 0x040fe40000410000 */
[----:B------:R-:W-:Y:S01]  /*120d0*/  FMUL.FTZ R99, R2, R99 ;  /* 0x0000006302637220 */ /* 0x000fe20000410000 */
[----:B------:R-:W-:Y:S01]  /*120e0*/  MUFU.EX2 R189, R189 ;  /* 0x000000bd00bd7308 */ /* 0x000fe20000000800 */
[--C-:B------:R-:W-:Y:S02]  /*120f0*/  FFMA.FTZ R157, R16, c[0x0][0x2d0], -R156.reuse ;  /* 0x0000b400109d7a23 */ /* 0x100fe4000001089c */
[--C-:B------:R-:W-:Y:S03]  /*12100*/  FFMA.FTZ R158, R17, c[0x0][0x2d0], -R156.reuse ;  /* 0x0000b400119e7a23 */ /* 0x100fe6000001089c */
[C---:B---3--:R-:W-:Y:S03]  /*12110*/  HMMA.16816.F32.BF16 R96, R120.reuse, R116, R96 ;  /* 0x000000747860723c */ /* 0x048fe60000041860 */
[--C-:B------:R-:W-:Y:S01]  /*12120*/  FFMA.FTZ R159, R18, c[0x0][0x2d0], -R155.reuse ;  /* 0x0000b400129f7a23 */ /* 0x100fe2000001089b */
[----:B------:R-:W-:Y:S01]  /*12130*/  MUFU.EX2 R157, R157 ;  /* 0x0000009d009d7308 */ /* 0x000fe20000000800 */
[--C-:B------:R-:W-:Y:S02]  /*12140*/  FFMA.FTZ R168, R19, c[0x0][0x2d0], -R155.reuse ;  /* 0x0000b40013a87a23 */ /* 0x100fe4000001089b */
[C---:B------:R-:W-:Y:S02]  /*12150*/  FMUL.FTZ R100, R3.reuse, R100 ;  /* 0x0000006403647220 */ /* 0x040fe40000410000 */
[C---:B------:R-:W-:Y:S03]  /*12160*/  FMUL.FTZ R101, R3.reuse, R101 ;  /* 0x0000006503657220 */ /* 0x040fe60000410000 */
[C---:B------:R-:W-:Y:S02]  /*12170*/  FMUL.FTZ R102, R2.reuse, R102 ;  /* 0x0000006602667220 */ /* 0x040fe40000410000 */
[----:B------:R-:W3:Y:S01]  /*12180*/  MUFU.EX2 R158, R158 ;  /* 0x0000009e009e7308 */ /* 0x000ee20000000800 */
[C---:B------:R-:W-:Y:S02]  /*12190*/  FMUL.FTZ R103, R2.reuse, R103 ;  /* 0x0000006702677220 */ /* 0x040fe40000410000 */
[----:B------:R-:W-:Y:S01]  /*121a0*/  FMUL.FTZ R16, R3, R108 ;  /* 0x0000006c03107220 */ /* 0x000fe20000410000 */
[----:B-1----:R-:W-:Y:S01]  /*121b0*/  F2FP.BF16.PACK_AB R108, R145, R144 ;  /* 0x00000090916c723e */ /* 0x002fe200000010ff */
[----:B------:R-:W-:Y:S01]  /*121c0*/  FMUL.FTZ R17, R3, R109 ;  /* 0x0000006d03117220 */ /* 0x000fe20000410000 */
[----:B--2---:R-:W-:Y:S01]  /*121d0*/  F2FP.BF16.PACK_AB R109, R147, R146 ;  /* 0x00000092936d723e */ /* 0x004fe200000010ff */
[C---:B------:R-:W-:Y:S01]  /*121e0*/  FMUL.FTZ R18, R2.reuse, R110 ;  /* 0x0000006e02127220 */ /* 0x040fe20000410000 */
[C---:B------:R-:W-:Y:S01]  /*121f0*/  HMMA.16816.F32.BF16 R100, R120.reuse, R118, R100 ;  /* 0x000000767864723c */ /* 0x040fe20000041864 */
[----:B------:R-:W1:Y:S01]  /*12200*/  LDSM.16.MT88.4 R116, [R201+0x800] ;  /* 0x00080000c974783b */ /* 0x000e620000004200 */
[----:B------:R-:W-:Y:S01]  /*12210*/  MUFU.EX2 R159, R159 ;  /* 0x0000009f009f7308 */ /* 0x000fe20000000800 */
[C---:B------:R-:W-:Y:S02]  /*12220*/  FMUL.FTZ R19, R2.reuse, R111 ;  /* 0x0000006f02137220 */ /* 0x040fe40000410000 */
[C---:B------:R-:W-:Y:S02]  /*12230*/  FMUL.FTZ R104, R3.reuse, R104 ;  /* 0x0000006803687220 */ /* 0x040fe40000410000 */
[----:B------:R-:W-:Y:S02]  /*12240*/  FMUL.FTZ R105, R3, R105 ;  /* 0x0000006903697220 */ /* 0x000fe40000410000 */
[C---:B------:R-:W-:Y:S01]  /*12250*/  FMUL.FTZ R106, R2.reuse, R106 ;  /* 0x0000006a026a7220 */ /* 0x040fe20000410000 */
[C---:B----4-:R-:W-:Y:S02]  /*12260*/  HMMA.16816.F32.BF16 R16, R120.reuse, R112, R16 ;  /* 0x000000707810723c */ /* 0x050fe40000041810 */
[----:B------:R-:W2:Y:S01]  /*12270*/  MUFU.EX2 R168, R168 ;  /* 0x000000a800a87308 */ /* 0x000ea20000000800 */
[----:B------:R-:W-:Y:S02]  /*12280*/  FMUL.FTZ R107, R2, R107 ;  /* 0x0000006b026b7220 */ /* 0x000fe40000410000 */
[--C-:B------:R-:W-:Y:S01]  /*12290*/  FFMA.FTZ R52, R52, c[0x0][0x2d0], -R156.reuse ;  /* 0x0000b40034347a23 */ /* 0x100fe2000001089c */
[----:B---3--:R-:W-:Y:S01]  /*122a0*/  F2FP.BF16.PACK_AB R110, R158, R157 ;  /* 0x0000009d9e6e723e */ /* 0x008fe200000010ff */
[--C-:B------:R-:W-:Y:S02]  /*122b0*/  FFMA.FTZ R53, R53, c[0x0][0x2d0], -R156.reuse ;  /* 0x0000b40035357a23 */ /* 0x100fe4000001089c */
[----:B------:R-:W-:Y:S01]  /*122c0*/  FFMA.FTZ R56, R56, c[0x0][0x2d0], -R156 ;  /* 0x0000b40038387a23 */ /* 0x000fe2000001089c */
[----:B------:R-:W-:Y:S01]  /*122d0*/  HMMA.16816.F32.BF16 R104, R120, R114, R104 ;  /* 0x000000727868723c */ /* 0x000fe20000041868 */
[----:B------:R-:W3:Y:S01]  /*122e0*/  LDSM.16.MT88.4 R112, [R200+0x800] ;  /* 0x00080000c870783b */ /* 0x000ee20000004200 */
[----:B------:R-:W-:Y:S01]  /*122f0*/  MUFU.EX2 R190, R190 ;  /* 0x000000be00be7308 */ /* 0x000fe20000000800 */
[--C-:B------:R-:W-:Y:S02]  /*12300*/  FFMA.FTZ R54, R54, c[0x0][0x2d0], -R155.reuse ;  /* 0x0000b40036367a23 */ /* 0x100fe4000001089b */
[----:B------:R-:W-:Y:S02]  /*12310*/  FFMA.FTZ R55, R55, c[0x0][0x2d0], -R155 ;  /* 0x0000b40037377a23 */ /* 0x000fe4000001089b */
[----:B------:R-:W-:Y:S02]  /*12320*/  FFMA.FTZ R126, R3, R252, R126 ;  /* 0x000000fc037e7223 */ /* 0x000fe4000001007e */
[----:B------:R-:W4:Y:S03]  /*12330*/  LDSM.16.MT88.4 R120, [R127+0x800] ;  /* 0x000800007f78783b */ /* 0x000f260000004200 */
[----:B------:R-:W-:Y:S01]  /*12340*/  MUFU.EX2 R191, R191 ;  /* 0x000000bf00bf7308 */ /* 0x000fe20000000800 */
[----:B------:R-:W-:Y:S02]  /*12350*/  FFMA.FTZ R151, R2, R247, R151 ;  /* 0x000000f702977223 */ /* 0x000fe40000010097 */
[----:B------:R-:W-:Y:S01]  /*12360*/  FADD.FTZ R126, R148, R126 ;  /* 0x0000007e947e7221 */ /* 0x000fe20000010000 */
[----:B--2---:R-:W-:Y:S01]  /*12370*/  F2FP.BF16.PACK_AB R111, R168, R159 ;  /* 0x0000009fa86f723e */ /* 0x004fe200000010ff */
[----:B------:R-:W-:Y:S02]  /*12380*/  FADD.FTZ R151, R152, R151 ;  /* 0x0000009798977221 */ /* 0x000fe40000010000 */
[----:B------:R-:W-:Y:S02]  /*12390*/  FADD.FTZ R126, R149, R126 ;  /* 0x0000007e957e7221 */ /* 0x000fe40000010000 */
[----:B------:R-:W-:Y:S01]  /*123a0*/  FADD.FTZ R151, R153, R151 ;  /* 0x0000009799977221 */ /* 0x000fe20000010000 */
[----:B------:R-:W-:Y:S01]  /*123b0*/  MUFU.EX2 R196, R196 ;  /* 0x000000c400c47308 */ /* 0x000fe20000000800 */
[C---:B------:R-:W-:Y:S05]  /*123c0*/  HMMA.16816.F32.BF16 R4, R108.reuse, R136, R4 ;  /* 0x000000886c04723c */ /* 0x040fea0000041804 */
[----:B------:R-:W-:Y:S02]  /*123d0*/  FADD.FTZ R150, R150, R126 ;  /* 0x0000007e96967221 */ /* 0x000fe40000010000 */
[----:B------:R-:W-:Y:S01]  /*123e0*/  FADD.FTZ R154, R154, R151 ;  /* 0x000000979a9a7221 */ /* 0x000fe20000010000 */
[C---:B------:R-:W-:Y:S01]  /*123f0*/  HMMA.16816.F32.BF16 R8, R108.reuse, R138, R8 ;  /* 0x0000008a6c08723c */ /* 0x040fe20000041808 */
[----:B------:R-:W2:Y:S01]  /*12400*/  LDSM.16.MT88.4 R136, [R202+0x4000] ;  /* 0x00400000ca88783b */ /* 0x000ea20000004200 */
[----:B------:R-:W-:Y:S02]  /*12410*/  MUFU.EX2 R197, R197 ;  /* 0x000000c500c57308 */ /* 0x000fe40000000800 */
[----:B------:R-:W-:Y:S02]  /*12420*/  FADD.FTZ R150, R144, R150 ;  /* 0x0000009690967221 */ /* 0x000fe40000010000 */
[----:B------:R-:W-:Y:S02]  /*12430*/  FADD.FTZ R154, R146, R154 ;  /* 0x0000009a929a7221 */ /* 0x000fe40000010000 */
[C---:B-1----:R-:W-:Y:S04]  /*12440*/  HMMA.16816.F32.BF16 R60, R108.reuse, R116, R60 ;  /* 0x000000746c3c723c */ /* 0x042fe8000004183c */
[----:B------:R-:W-:Y:S01]  /*12450*/  MUFU.EX2 R198, R198 ;  /* 0x000000c600c67308 */ /* 0x000fe20000000800 */
[----:B------:R-:W-:Y:S02]  /*12460*/  FADD.FTZ R145, R145, R150 ;  /* 0x0000009691917221 */ /* 0x000fe40000010000 */
[----:B------:R-:W-:Y:S01]  /*12470*/  FADD.FTZ R147, R147, R154 ;  /* 0x0000009a93937221 */ /* 0x000fe20000010000 */
[C---:B------:R-:W-:Y:S01]  /*12480*/  HMMA.16816.F32.BF16 R64, R108.reuse, R118, R64 ;  /* 0x000000766c40723c */ /* 0x040fe20000041840 */
[----:B------:R-:W1:Y:S03]  /*12490*/  LDSM.16.MT88.4 R116, [R200+0x4000] ;  /* 0x00400000c874783b */ /* 0x000e660000004200 */
[----:B------:R-:W-:Y:S02]  /*124a0*/  FADD.FTZ R145, R157, R145 ;  /* 0x000000919d917221 */ /* 0x000fe40000010000 */
[----:B------:R-:W-:Y:S01]  /*124b0*/  MUFU.EX2 R199, R199 ;  /* 0x000000c700c77308 */ /* 0x000fe20000000800 */
[----:B------:R-:W-:Y:S01]  /*124c0*/  FADD.FTZ R147, R159, R147 ;  /* 0x000000939f937221 */ /* 0x000fe20000010000 */
[C---:B---3--:R-:W-:Y:S04]  /*124d0*/  HMMA.16816.F32.BF16 R68, R108.reuse, R112, R68 ;  /* 0x000000706c44723c */ /* 0x048fe80000041844 */
[----:B------:R-:W-:Y:S02]  /*124e0*/  FADD.FTZ R158, R158, R145 ;  /* 0x000000919e9e7221 */ /* 0x000fe40000010000 */
[----:B------:R-:W-:Y:S02]  /*124f0*/  FADD.FTZ R168, R168, R147 ;  /* 0x00000093a8a87221 */ /* 0x000fe40000010000 */
[C---:B------:R-:W-:Y:S01]  /*12500*/  HMMA.16816.F32.BF16 R72, R108.reuse, R114, R72 ;  /* 0x000000726c48723c */ /* 0x040fe20000041848 */
[----:B------:R-:W3:Y:S01]  /*12510*/  LDSM.16.MT88.4 R112, [R202+0x1000] ;  /* 0x00100000ca70783b */ /* 0x000ee20000004200 */
[----:B------:R-:W-:Y:S02]  /*12520*/  MUFU.EX2 R52, R52 ;  /* 0x0000003400347308 */ /* 0x000fe40000000800 */
[----:B------:R-:W-:Y:S02]  /*12530*/  FADD.FTZ R158, R169, R158 ;  /* 0x0000009ea99e7221 */ /* 0x000fe40000010000 */
[----:B------:R-:W-:Y:S02]  /*12540*/  FADD.FTZ R168, R171, R168 ;  /* 0x000000a8aba87221 */ /* 0x000fe40000010000 */
[C---:B----4-:R-:W-:Y:S04]  /*12550*/  HMMA.16816.F32.BF16 R76, R108.reuse, R120, R76 ;  /* 0x000000786c4c723c */ /* 0x050fe8000004184c */
[----:B------:R-:W-:Y:S04]  /*12560*/  MUFU.EX2 R53, R53 ;  /* 0x0000003500357308 */ /* 0x000fe80000000800 */
[C---:B------:R-:W-:Y:S01]  /*12570*/  HMMA.16816.F32.BF16 R80, R108.reuse, R122, R80 ;  /* 0x0000007a6c50723c */ /* 0x040fe20000041850 */
[----:B------:R-:W-:Y:S05]  /*12580*/  LDSM.16.MT88.4 R120, [R127+0x4800] ;  /* 0x004800007f78783b */ /* 0x000fea0000004200 */
[----:B------:R-:W-:Y:S02]  /*12590*/  MUFU.EX2 R54, R54 ;  /* 0x0000003600367308 */ /* 0x000fe40000000800 */
[C---:B--2---:R-:W-:Y:S07]  /*125a0*/  HMMA.16816.F32.BF16 R84, R108.reuse, R136, R84 ;  /* 0x000000886c54723c */ /* 0x044fee0000041854 */
[--C-:B------:R-:W-:Y:S01]  /*125b0*/  FFMA.FTZ R136, R28, c[0x0][0x2d0], -R156.reuse ;  /* 0x0000b4001c887a23 */ /* 0x100fe2000001089c */
[C---:B------:R-:W-:Y:S01]  /*125c0*/  HMMA.16816.F32.BF16 R88, R108.reuse, R138, R88 ;  /* 0x0000008a6c58723c */ /* 0x040fe20000041858 */
[----:B------:R-:W-:Y:S03]  /*125d0*/  MUFU.EX2 R55, R55 ;  /* 0x0000003700377308 */ /* 0x000fe60000000800 */
[----:B------:R-:W-:Y:S03]  /*125e0*/  FFMA.FTZ R137, R29, c[0x0][0x2d0], -R156 ;  /* 0x0000b4001d897a23 */ /* 0x000fe6000001089c */
[--C-:B------:R-:W-:Y:S01]  /*125f0*/  FFMA.FTZ R138, R30, c[0x0][0x2d0], -R155.reuse ;  /* 0x0000b4001e8a7a23 */ /* 0x100fe2000001089b */
[C---:B------:R-:W-:Y:S03]  /*12600*/  HMMA.16816.F32.BF16 R12, R108.reuse, R20, R12 ;  /* 0x000000146c0c723c */ /* 0x040fe6000004180c */
[----:B------:R-:W2:Y:S01]  /*12610*/  MUFU.EX2 R136, R136 ;  /* 0x0000008800887308 */ /* 0x000ea20000000800 */
[--C-:B------:R-:W-:Y:S02]  /*12620*/  FFMA.FTZ R139, R31, c[0x0][0x2d0], -R155.reuse ;  /* 0x0000b4001f8b7a23 */ /* 0x100fe4000001089b */
[----:B------:R-:W-:Y:S01]  /*12630*/  LDSM.16.MT88.4 R28, [R201+0x4800] ;  /* 0x00480000c91c783b */ /* 0x000fe20000004200 */
[----:B------:R-:W-:Y:S01]  /*12640*/  F2FP.BF16.PACK_AB R20, R170, R169 ;  /* 0x000000a9aa14723e */ /* 0x000fe200000010ff */
[C---:B------:R-:W-:Y:S04]  /*12650*/  HMMA.16816.F32.BF16 R92, R108.reuse, R22, R92 ;  /* 0x000000166c5c723c */ /* 0x040fe8000004185c */
[----:B------:R-:W-:Y:S01]  /*12660*/  F2FP.BF16.PACK_AB R21, R176, R171 ;  /* 0x000000abb015723e */ /* 0x000fe200000010ff */
[----:B------:R-:W-:Y:S01]  /*12670*/  MUFU.EX2 R137, R137 ;  /* 0x0000008900897308 */ /* 0x000fe20000000800 */
[----:B------:R-:W-:Y:S01]  /*12680*/  FADD.FTZ R170, R170, R158 ;  /* 0x0000009eaaaa7221 */ /* 0x000fe20000010000 */
[----:B------:R-:W-:Y:S01]  /*12690*/  F2FP.BF16.PACK_AB R22, R178, R177 ;  /* 0x000000b1b216723e */ /* 0x000fe200000010ff */
[C---:B-1----:R-:W-:Y:S04]  /*126a0*/  HMMA.16816.F32.BF16 R96, R108.reuse, R116, R96 ;  /* 0x000000746c60723c */ /* 0x042fe80000041860 */
[----:B------:R-:W-:Y:S01]  /*126b0*/  F2FP.BF16.PACK_AB R23, R188, R179 ;  /* 0x000000b3bc17723e */ /* 0x000fe200000010ff */
[----:B------:R-:W-:Y:S02]  /*126c0*/  FADD.FTZ R176, R176, R168 ;  /* 0x000000a8b0b07221 */ /* 0x000fe40000010000 */
[----:B------:R-:W1:Y:S01]  /*126d0*/  MUFU.EX2 R138, R138 ;  /* 0x0000008a008a7308 */ /* 0x000e620000000800 */
[C---:B------:R-:W-:Y:S01]  /*126e0*/  HMMA.16816.F32.BF16 R100, R108.reuse, R118, R100 ;  /* 0x000000766c64723c */ /* 0x040fe20000041864 */
[----:B------:R-:W-:Y:S03]  /*126f0*/  LDSM.16.MT88.4 R116, [R127+0x1000] ;  /* 0x001000007f74783b */ /* 0x000fe60000004200 */
[----:B------:R-:W-:Y:S02]  /*12700*/  FADD.FTZ R170, R177, R170 ;  /* 0x000000aab1aa7221 */ /* 0x000fe40000010000 */
[----:B------:R-:W-:Y:S02]  /*12710*/  FADD.FTZ R176, R179, R176 ;  /* 0x000000b0b3b07221 */ /* 0x000fe40000010000 */
[C---:B------:R-:W-:Y:S01]  /*12720*/  HMMA.16816.F32.BF16 R16, R108.reuse, R140, R16 ;  /* 0x0000008c6c10723c */ /* 0x040fe20000041810 */
[----:B------:R-:W4:Y:S03]  /*12730*/  MUFU.EX2 R139, R139 ;  /* 0x0000008b008b7308 */ /* 0x000f260000000800 */
[----:B------:R-:W-:Y:S02]  /*12740*/  FADD.FTZ R178, R178, R170 ;  /* 0x000000aab2b27221 */ /* 0x000fe40000010000 */
[----:B------:R-:W-:Y:S02]  /*12750*/  FADD.FTZ R188, R188, R176 ;  /* 0x000000b0bcbc7221 */ /* 0x000fe40000010000 */
[----:B------:R-:W-:Y:S01]  /*12760*/  HMMA.16816.F32.BF16 R104, R108, R142, R104 ;  /* 0x0000008e6c68723c */ /* 0x000fe20000041868 */
[----:B------:R-:W5:Y:S02]  /*12770*/  LDSM.16.MT88.4 R108, [R200+0x1000] ;  /* 0x00100000c86c783b */ /* 0x000f640000004200 */
[----:B------:R-:W-:Y:S01]  /*12780*/  MUFU.EX2 R56, R56 ;  /* 0x0000003800387308 */ /* 0x000fe20000000800 */
[--C-:B------:R-:W-:Y:S02]  /*12790*/  FFMA.FTZ R140, R32, c[0x0][0x2d0], -R156.reuse ;  /* 0x0000b400208c7a23 */ /* 0x100fe4000001089c */
[----:B------:R-:W-:Y:S02]  /*127a0*/  FFMA.FTZ R141, R33, c[0x0][0x2d0], -R156 ;  /* 0x0000b400218d7a23 */ /* 0x000fe4000001089c */
[C---:B---3--:R-:W-:Y:S05]  /*127b0*/  HMMA.16816.F32.BF16 R4, R20.reuse, R112, R4 ;  /* 0x000000701404723c */ /* 0x048fea0000041804 */
[--C-:B------:R-:W-:Y:S01]  /*127c0*/  FFMA.FTZ R142, R34, c[0x0][0x2d0], -R155.reuse ;  /* 0x0000b400228e7a23 */ /* 0x100fe2000001089b */
[----:B------:R-:W-:Y:S01]  /*127d0*/  MUFU.EX2 R140, R140 ;  /* 0x0000008c008c7308 */ /* 0x000fe20000000800 */
[----:B------:R-:W-:Y:S01]  /*127e0*/  FFMA.FTZ R143, R35, c[0x0][0x2d0], -R155 ;  /* 0x0000b400238f7a23 */ /* 0x000fe2000001089b */
[C---:B------:R-:W-:Y:S01]  /*127f0*/  HMMA.16816.F32.BF16 R8, R20.reuse, R114, R8 ;  /* 0x000000721408723c */ /* 0x040fe20000041808 */
[----:B------:R-:W-:Y:S03]  /*12800*/  LDSM.16.MT88.4 R112, [R200+0x4800] ;  /* 0x00480000c870783b */ /* 0x000fe60000004200 */
[----:B--2---:R-:W-:Y:S02]  /*12810*/  FADD.FTZ R178, R136, R178 ;  /* 0x000000b288b27221 */ /* 0x004fe40000010000 */
[----:B-1----:R-:W-:Y:S02]  /*12820*/  FADD.FTZ R188, R138, R188 ;  /* 0x000000bc8abc7221 */ /* 0x002fe40000010000 */
[C---:B------:R-:W-:Y:S01]  /*12830*/  HMMA.16816.F32.BF16 R60, R20.reuse, R24, R60 ;  /* 0x00000018143c723c */ /* 0x040fe2000004183c */
[----:B------:R-:W-:Y:S01]  /*12840*/  LDSM.16.MT88.4 R32, [R201+0x1800] ;  /* 0x00180000c920783b */ /* 0x000fe20000004200 */
[----:B------:R-:W1:Y:S06]  /*12850*/  MUFU.EX2 R141, R141 ;  /* 0x0000008d008d7308 */ /* 0x000e6c0000000800 */
[C---:B------:R-:W-:Y:S01]  /*12860*/  HMMA.16816.F32.BF16 R64, R20.reuse, R26, R64 ;  /* 0x0000001a1440723c */ /* 0x040fe20000041840 */
[----:B------:R-:W2:Y:S03]  /*12870*/  LDSM.16.MT88.4 R24, [R202+0x4800] ;  /* 0x00480000ca18783b */ /* 0x000ea60000004200 */
[----:B------:R-:W-:Y:S04]  /*12880*/  MUFU.EX2 R142, R142 ;  /* 0x0000008e008e7308 */ /* 0x000fe80000000800 */
[C---:B-----5:R-:W-:Y:S06]  /*12890*/  HMMA.16816.F32.BF16 R68, R20.reuse, R108, R68 ;  /* 0x0000006c1444723c */ /* 0x060fec0000041844 */
[----:B------:R-:W3:Y:S02]  /*128a0*/  MUFU.EX2 R143, R143 ;  /* 0x0000008f008f7308 */ /* 0x000ee40000000800 */
[C---:B------:R-:W-:Y:S01]  /*128b0*/  HMMA.16816.F32.BF16 R72, R20.reuse, R110, R72 ;  /* 0x0000006e1448723c */ /* 0x040fe20000041848 */
[----:B------:R-:W5:Y:S07]  /*128c0*/  LDSM.16.MT88.4 R108, [R202+0x1800] ;  /* 0x00180000ca6c783b */ /* 0x000f6e0000004200 */
[C---:B------:R-:W-:Y:S01]  /*128d0*/  HMMA.16816.F32.BF16 R76, R20.reuse, R116, R76 ;  /* 0x00000074144c723c */ /* 0x040fe2000004184c */
[----:B------:R-:W1:Y:S07]  /*128e0*/  MUFU.EX2 R117, R51 ;  /* 0x0000003300757308 */ /* 0x000e6e0000000800 */
[C---:B------:R-:W-:Y:S08]  /*128f0*/  HMMA.16816.F32.BF16 R80, R20.reuse, R118, R80 ;  /* 0x000000761450723c */ /* 0x040ff00000041850 */
[C---:B--2---:R-:W-:Y:S08]  /*12900*/  HMMA.16816.F32.BF16 R84, R20.reuse, R24, R84 ;  /* 0x000000181454723c */ /* 0x044ff00000041854 */
[C---:B------:R-:W-:Y:S01]  /*12910*/  HMMA.16816.F32.BF16 R88, R20.reuse, R26, R88 ;  /* 0x0000001a1458723c */ /* 0x040fe20000041858 */
[----:B------:R-:W2:Y:S07]  /*12920*/  LDSM.16.MT88.4 R24, [R200+0x1800] ;  /* 0x00180000c818783b */ /* 0x000eae0000004200 */
[C---:B------:R-:W-:Y:S08]  /*12930*/  HMMA.16816.F32.BF16 R12, R20.reuse, R28, R12 ;  /* 0x0000001c140c723c */ /* 0x040ff0000004180c */
[C---:B------:R-:W-:Y:S01]  /*12940*/  HMMA.16816.F32.BF16 R92, R20.reuse, R30, R92 ;  /* 0x0000001e145c723c */ /* 0x040fe2000004185c */
[----:B------:R-:W1:Y:S07]  /*12950*/  LDSM.16.MT88.4 R28, [R127+0x1800] ;  /* 0x001800007f1c783b */ /* 0x000e6e0000004200 */
[C---:B------:R-:W-:Y:S08]  /*12960*/  HMMA.16816.F32.BF16 R96, R20.reuse, R112, R96 ;  /* 0x000000701460723c */ /* 0x040ff00000041860 */
[C---:B------:R-:W-:Y:S01]  /*12970*/  HMMA.16816.F32.BF16 R100, R20.reuse, R114, R100 ;  /* 0x000000721464723c */ /* 0x040fe20000041864 */
[----:B------:R-:W-:Y:S07]  /*12980*/  LDSM.16.MT88.4 R112, [R201+0x2000] ;  /* 0x00200000c970783b */ /* 0x000fee0000004200 */
[C---:B------:R-:W-:Y:S01]  /*12990*/  HMMA.16816.F32.BF16 R16, R20.reuse, R120, R16 ;  /* 0x000000781410723c */ /* 0x040fe20000041810 */
[----:B------:R-:W-:Y:S07]  /*129a0*/  MUFU.EX2 R121, R47 ;  /* 0x0000002f00797308 */ /* 0x000fee0000000800 */
[----:B------:R-:W-:Y:S03]  /*129b0*/  HMMA.16816.F32.BF16 R104, R20, R122, R104 ;  /* 0x0000007a1468723c */ /* 0x000fe60000041868 */
[----:B------:R-:W-:Y:S04]  /*129c0*/  MUFU.EX2 R120, R48 ;  /* 0x0000003000787308 */ /* 0x000fe80000000800 */
[C---:B------:R-:W-:Y:S01]  /*129d0*/  F2FP.BF16.PACK_AB R20, R137.reuse, R136 ;  /* 0x000000888914723e */ /* 0x040fe200000010ff */
[----:B------:R-:W-:Y:S01]  /*129e0*/  FADD.FTZ R137, R137, R178 ;  /* 0x000000b289897221 */ /* 0x000fe20000010000 */
[----:B----4-:R-:W-:Y:S03]  /*129f0*/  F2FP.BF16.PACK_AB R21, R139, R138 ;  /* 0x0000008a8b15723e */ /* 0x010fe600000010ff */
[----:B-1----:R-:W-:Y:S01]  /*12a00*/  F2FP.BF16.PACK_AB R22, R141, R140 ;  /* 0x0000008c8d16723e */ /* 0x002fe200000010ff */
[----:B------:R-:W1:Y:S01]  /*12a10*/  MUFU.EX2 R122, R49 ;  /* 0x00000031007a7308 */ /* 0x000e620000000800 */
[----:B---3--:R-:W-:Y:S01]  /*12a20*/  F2FP.BF16.PACK_AB R23, R143, R142 ;  /* 0x0000008e8f17723e */ /* 0x008fe200000010ff */
[----:B------:R-:W-:Y:S02]  /*12a30*/  FADD.FTZ R139, R139, R188 ;  /* 0x000000bc8b8b7221 */ /* 0x000fe40000010000 */
[----:B------:R-:W-:Y:S02]  /*12a40*/  FADD.FTZ R137, R140, R137 ;  /* 0x000000898c897221 */ /* 0x000fe40000010000 */
[----:B------:R-:W-:Y:S02]  /*12a50*/  FADD.FTZ R139, R142, R139 ;  /* 0x0000008b8e8b7221 */ /* 0x000fe40000010000 */
[C---:B-----5:R-:W-:Y:S02]  /*12a60*/  HMMA.16816.F32.BF16 R4, R20.reuse, R108, R4 ;  /* 0x0000006c1404723c */ /* 0x060fe40000041804 */
[----:B------:R3:W-:Y:S01]  /*12a70*/  MUFU.EX2 R123, R50 ;  /* 0x00000032007b7308 */ /* 0x0007e20000000800 */
[----:B------:R-:W-:Y:S02]  /*12a80*/  FADD.FTZ R141, R141, R137 ;  /* 0x000000898d8d7221 */ /* 0x000fe40000010000 */
[----:B------:R-:W-:Y:S02]  /*12a90*/  FADD.FTZ R143, R143, R139 ;  /* 0x0000008b8f8f7221 */ /* 0x000fe40000010000 */
[----:B------:R-:W-:Y:S01]  /*12aa0*/  FADD.FTZ R141, R189, R141 ;  /* 0x0000008dbd8d7221 */ /* 0x000fe20000010000 */
[C---:B------:R-:W-:Y:S01]  /*12ab0*/  HMMA.16816.F32.BF16 R8, R20.reuse, R110, R8 ;  /* 0x0000006e1408723c */ /* 0x040fe20000041808 */
[----:B------:R-:W4:Y:S03]  /*12ac0*/  LDSM.16.MT88.4 R108, [R202+0x5000] ;  /* 0x00500000ca6c783b */ /* 0x000f260000004200 */
[----:B------:R-:W-:Y:S04]  /*12ad0*/  FADD.FTZ R143, R191, R143 ;  /* 0x0000008fbf8f7221 */ /* 0x000fe80000010000 */
[C---:B------:R-:W-:Y:S08]  /*12ae0*/  HMMA.16816.F32.BF16 R60, R20.reuse, R32, R60 ;  /* 0x00000020143c723c */ /* 0x040ff0000004183c */
[C---:B------:R-:W-:Y:S01]  /*12af0*/  HMMA.16816.F32.BF16 R64, R20.reuse, R34, R64 ;  /* 0x000000221440723c */ /* 0x040fe20000041840 */
[----:B------:R-:W5:Y:S07]  /*12b00*/  LDSM.16.MT88.4 R32, [R201+0x5000] ;  /* 0x00500000c920783b */ /* 0x000f6e0000004200 */
[C---:B--2---:R-:W-:Y:S01]  /*12b10*/  HMMA.16816.F32.BF16 R68, R20.reuse, R24, R68 ;  /* 0x000000181444723c */ /* 0x044fe20000041844 */
[----:B---3--:R-:W-:Y:S07]  /*12b20*/  LDSM.16.MT88.4 R48, [R127+0x6000] ;  /* 0x006000007f30783b */ /* 0x008fee0000004200 */
[C---:B------:R-:W-:Y:S01]  /*12b30*/  HMMA.16816.F32.BF16 R72, R20.reuse, R26, R72 ;  /* 0x0000001a1448723c */ /* 0x040fe20000041848 */
[----:B------:R-:W2:Y:S07]  /*12b40*/  LDSM.16.MT88.4 R24, [R200+0x5000] ;  /* 0x00500000c818783b */ /* 0x000eae0000004200 */
[C---:B------:R-:W-:Y:S08]  /*12b50*/  HMMA.16816.F32.BF16 R76, R20.reuse, R28, R76 ;  /* 0x0000001c144c723c */ /* 0x040ff0000004184c */
[C---:B------:R-:W-:Y:S01]  /*12b60*/  HMMA.16816.F32.BF16 R80, R20.reuse, R30, R80 ;  /* 0x0000001e1450723c */ /* 0x040fe20000041850 */
[----:B------:R-:W3:Y:S07]  /*12b70*/  LDSM.16.MT88.4 R28, [R202+0x2000] ;  /* 0x00200000ca1c783b */ /* 0x000eee0000004200 */
[C---:B----4-:R-:W-:Y:S01]  /*12b80*/  HMMA.16816.F32.BF16 R84, R20.reuse, R108, R84 ;  /* 0x0000006c1454723c */ /* 0x050fe20000041854 */
[----:B------:R4:W-:Y:S06]  /*12b90*/  MUFU.EX2 R108, R42 ;  /* 0x0000002a006c7308 */ /* 0x0009ec0000000800 */
[--C-:B------:R-:W-:Y:S01]  /*12ba0*/  FFMA.FTZ R109, R43, c[0x0][0x2d0], -R155.reuse ;  /* 0x0000b4002b6d7a23 */ /* 0x100fe2000001089b */
[C---:B------:R-:W-:Y:S05]  /*12bb0*/  HMMA.16816.F32.BF16 R88, R20.reuse, R110, R88 ;  /* 0x0000006e1458723c */ /* 0x040fea0000041858 */
[----:B------:R-:W1:Y:S02]  /*12bc0*/  MUFU.EX2 R109, R109 ;  /* 0x0000006d006d7308 */ /* 0x000e640000000800 */
[--C-:B------:R-:W-:Y:S01]  /*12bd0*/  FFMA.FTZ R110, R44, c[0x0][0x2d0], -R156.reuse ;  /* 0x0000b4002c6e7a23 */ /* 0x100fe2000001089c */
[C---:B-----5:R-:W-:Y:S04]  /*12be0*/  HMMA.16816.F32.BF16 R12, R20.reuse, R32, R12 ;  /* 0x00000020140c723c */ /* 0x060fe8000004180c */
[--C-:B------:R-:W-:Y:S02]  /*12bf0*/  FFMA.FTZ R111, R45, c[0x0][0x2d0], -R156.reuse ;  /* 0x0000b4002d6f7a23 */ /* 0x100fe4000001089c */
[----:B------:R-:W-:Y:S01]  /*12c00*/  LDSM.16.MT88.4 R44, [R200+0x6000] ;  /* 0x00600000c82c783b */ /* 0x000fe20000004200 */
[----:B------:R-:W5:Y:S01]  /*12c10*/  MUFU.EX2 R110, R110 ;  /* 0x0000006e006e7308 */ /* 0x000f620000000800 */
[C---:B------:R-:W-:Y:S04]  /*12c20*/  HMMA.16816.F32.BF16 R92, R20.reuse, R34, R92 ;  /* 0x00000022145c723c */ /* 0x040fe8000004185c */
[----:B------:R-:W-:Y:S02]  /*12c30*/  FFMA.FTZ R156, R57, c[0x0][0x2d0], -R156 ;  /* 0x0000b400399c7a23 */ /* 0x000fe4000001089c */
[----:B----4-:R-:W4:Y:S01]  /*12c40*/  LDSM.16.MT88.4 R40, [R200+0x2000] ;  /* 0x00200000c828783b */ /* 0x010f220000004200 */
[--C-:B------:R-:W-:Y:S01]  /*12c50*/  FFMA.FTZ R57, R58, c[0x0][0x2d0], -R155.reuse ;  /* 0x0000b4003a397a23 */ /* 0x100fe2000001089b */
[C---:B--2---:R-:W-:Y:S01]  /*12c60*/  HMMA.16816.F32.BF16 R96, R20.reuse, R24, R96 ;  /* 0x000000181460723c */ /* 0x044fe20000041860 */
[----:B------:R-:W2:Y:S03]  /*12c70*/  MUFU.EX2 R111, R111 ;  /* 0x0000006f006f7308 */ /* 0x000ea60000000800 */
[----:B------:R-:W-:Y:S01]  /*12c80*/  MOV R58, R117 ;  /* 0x00000075003a7202 */ /* 0x000fe20000000f00 */
[----:B------:R-:W-:Y:S01]  /*12c90*/  FFMA.FTZ R155, R59, c[0x0][0x2d0], -R155 ;  /* 0x0000b4003b9b7a23 */ /* 0x000fe2000001089b */
[----:B------:R-:W-:Y:S01]  /*12ca0*/  LDSM.16.MT88.4 R32, [R202+0x5800] ;  /* 0x00580000ca20783b */ /* 0x000fe20000004200 */
[----:B-1----:R-:W-:Y:S01]  /*12cb0*/  MOV R59, R122 ;  /* 0x0000007a003b7202 */ /* 0x002fe20000000f00 */
[C---:B------:R-:W-:Y:S03]  /*12cc0*/  HMMA.16816.F32.BF16 R100, R20.reuse, R26, R100 ;  /* 0x0000001a1464723c */ /* 0x040fe60000041864 */
[----:B------:R-:W-:Y:S03]  /*12cd0*/  MUFU.EX2 R156, R156 ;  /* 0x0000009c009c7308 */ /* 0x000fe60000000800 */
[----:B------:R-:W1:Y:S02]  /*12ce0*/  LDSM.16.MT88.4 R24, [R127+0x2000] ;  /* 0x002000007f18783b */ /* 0x000e640000004200 */
[C---:B------:R-:W-:Y:S05]  /*12cf0*/  HMMA.16816.F32.BF16 R16, R20.reuse, R36, R16 ;  /* 0x000000241410723c */ /* 0x040fea0000041810 */
[----:B------:R-:W1:Y:S03]  /*12d00*/  MUFU.EX2 R57, R57 ;  /* 0x0000003900397308 */ /* 0x000e660000000800 */
[----:B------:R-:W-:Y:S01]  /*12d10*/  HMMA.16816.F32.BF16 R104, R20, R38, R104 ;  /* 0x000000261468723c */ /* 0x000fe20000041868 */
[----:B------:R-:W-:Y:S06]  /*12d20*/  LDSM.16.MT88.4 R36, [R200+0x5800] ;  /* 0x00580000c824783b */ /* 0x000fec0000004200 */
[----:B------:R-:W-:Y:S01]  /*12d30*/  F2FP.BF16.PACK_AB R20, R190, R189 ;  /* 0x000000bdbe14723e */ /* 0x000fe200000010ff */
[----:B------:R-:W1:Y:S01]  /*12d40*/  MUFU.EX2 R155, R155 ;  /* 0x0000009b009b7308 */ /* 0x000e620000000800 */
        /* <DEDUP_REMOVED lines=10> */
[----:B-----5:R-:W-:Y:S01]  /*12df0*/  FADD.FTZ R2, R110, R198 ;  /* 0x000000c66e027221 */ /* 0x020fe20000010000 */
[C---:B------:R-:W-:Y:S01]  /*12e00*/  HMMA.16816.F32.BF16 R8, R20.reuse, R30, R8 ;  /* 0x0000001e1408723c */ /* 0x040fe20000041808 */
[----:B------:R-:W3:Y:S03]  /*12e10*/  LDSM.16.MT88.4 R28, [R201+0x5800] ;  /* 0x00580000c91c783b */ /* 0x000ee60000004200 */
[----:B------:R-:W-:Y:S02]  /*12e20*/  FADD.FTZ R3, R199, R109 ;  /* 0x0000006dc7037221 */ /* 0x000fe40000010000 */
[----:B--2---:R-:W-:Y:S02]  /*12e30*/  FADD.FTZ R2, R111, R2 ;  /* 0x000000026f027221 */ /* 0x004fe40000010000 */
[C---:B------:R-:W-:Y:S08]  /*12e40*/  HMMA.16816.F32.BF16 R60, R20.reuse, R112, R60 ;  /* 0x00000070143c723c */ /* 0x040ff0000004183c */
[C---:B------:R-:W-:Y:S08]  /*12e50*/  HMMA.16816.F32.BF16 R64, R20.reuse, R114, R64 ;  /* 0x000000721440723c */ /* 0x040ff00000041840 */
[C---:B----4-:R-:W-:Y:S08]  /*12e60*/  HMMA.16816.F32.BF16 R68, R20.reuse, R40, R68 ;  /* 0x000000281444723c */ /* 0x050ff00000041844 */
[C---:B------:R-:W-:Y:S01]  /*12e70*/  HMMA.16816.F32.BF16 R72, R20.reuse, R42, R72 ;  /* 0x0000002a1448723c */ /* 0x040fe20000041848 */
[----:B------:R-:W-:Y:S07]  /*12e80*/  LDSM.16.MT88.4 R40, [R201+0x6000] ;  /* 0x00600000c928783b */ /* 0x000fee0000004200 */
[C---:B-1----:R-:W-:Y:S08]  /*12e90*/  HMMA.16816.F32.BF16 R76, R20.reuse, R24, R76 ;  /* 0x00000018144c723c */ /* 0x042ff0000004184c */
[C---:B------:R-:W-:Y:S01]  /*12ea0*/  HMMA.16816.F32.BF16 R80, R20.reuse, R26, R80 ;  /* 0x0000001a1450723c */ /* 0x040fe20000041850 */
[----:B------:R-:W1:Y:S07]  /*12eb0*/  LDSM.16.MT88.4 R24, [R127+0x5800] ;  /* 0x005800007f18783b */ /* 0x000e6e0000004200 */
[C---:B------:R-:W-:Y:S08]  /*12ec0*/  HMMA.16816.F32.BF16 R84, R20.reuse, R32, R84 ;  /* 0x000000201454723c */ /* 0x040ff00000041854 */
[C---:B------:R-:W-:Y:S01]  /*12ed0*/  HMMA.16816.F32.BF16 R88, R20.reuse, R34, R88 ;  /* 0x000000221458723c */ /* 0x040fe20000041858 */
[----:B------:R-:W-:Y:S07]  /*12ee0*/  LDSM.16.MT88.4 R32, [R201+0x2800] ;  /* 0x00280000c920783b */ /* 0x000fee0000004200 */
[C---:B---3--:R-:W-:Y:S08]  /*12ef0*/  HMMA.16816.F32.BF16 R12, R20.reuse, R28, R12 ;  /* 0x0000001c140c723c */ /* 0x048ff0000004180c */
        /* <DEDUP_REMOVED lines=8> */
[----:B------:R-:W-:Y:S02]  /*12f80*/  F2FP.BF16.PACK_AB R23, R117, R123 ;  /* 0x0000007b7517723e */ /* 0x000fe400000010ff */
[----:B------:R-:W-:Y:S01]  /*12f90*/  F2FP.BF16.PACK_AB R20, R111, R110 ;  /* 0x0000006e6f14723e */ /* 0x000fe200000010ff */
[----:B------:R-:W-:Y:S02]  /*12fa0*/  LDSM.16.MT88.4 R116, [R202+0x3000] ;  /* 0x00300000ca74783b */ /* 0x000fe40000004200 */
[----:B------:R-:W-:Y:S02]  /*12fb0*/  F2FP.BF16.PACK_AB R21, R121, R199 ;  /* 0x000000c77915723e */ /* 0x000fe400000010ff */
[-C--:B------:R-:W-:Y:S07]  /*12fc0*/  F2FP.BF16.PACK_AB R22, R122, R120.reuse ;  /* 0x000000787a16723e */ /* 0x080fee00000010ff */
[C---:B--2---:R-:W-:Y:S08]  /*12fd0*/  HMMA.16816.F32.BF16 R4, R20.reuse, R28, R4 ;  /* 0x0000001c1404723c */ /* 0x044ff00000041804 */
[C---:B------:R-:W-:Y:S01]  /*12fe0*/  HMMA.16816.F32.BF16 R8, R20.reuse, R30, R8 ;  /* 0x0000001e1408723c */ /* 0x040fe20000041808 */
[----:B------:R-:W2:Y:S07]  /*12ff0*/  LDSM.16.MT88.4 R28, [R202+0x6000] ;  /* 0x00600000ca1c783b */ /* 0x000eae0000004200 */
[C---:B------:R-:W-:Y:S08]  /*13000*/  HMMA.16816.F32.BF16 R60, R20.reuse, R32, R60 ;  /* 0x00000020143c723c */ /* 0x040ff0000004183c */
[C---:B------:R-:W-:Y:S01]  /*13010*/  HMMA.16816.F32.BF16 R64, R20.reuse, R34, R64 ;  /* 0x000000221440723c */ /* 0x040fe20000041840 */
[----:B------:R-:W3:Y:S07]  /*13020*/  LDSM.16.MT88.4 R32, [R201+0x3000] ;  /* 0x00300000c920783b */ /* 0x000eee0000004200 */
[C---:B-1----:R-:W-:Y:S08]  /*13030*/  HMMA.16816.F32.BF16 R68, R20.reuse, R24, R68 ;  /* 0x000000181444723c */ /* 0x042ff00000041844 */
[C---:B------:R-:W-:Y:S01]  /*13040*/  HMMA.16816.F32.BF16 R72, R20.reuse, R26, R72 ;  /* 0x0000001a1448723c */ /* 0x040fe20000041848 */
[----:B------:R-:W1:Y:S07]  /*13050*/  LDSM.16.MT88.4 R24, [R200+0x3000] ;  /* 0x00300000c818783b */ /* 0x000e6e0000004200 */
[C---:B------:R-:W-:Y:S07]  /*13060*/  HMMA.16816.F32.BF16 R76, R20.reuse, R36, R76 ;  /* 0x00000024144c723c */ /* 0x040fee000004184c */
[----:B------:R-:W-:Y:S01]  /*13070*/  MOV R37, R123 ;  /* 0x0000007b00257202 */ /* 0x000fe20000000f00 */
[C---:B------:R-:W-:Y:S04]  /*13080*/  HMMA.16816.F32.BF16 R80, R20.reuse, R38, R80 ;  /* 0x000000261450723c */ /* 0x040fe80000041850 */
[----:B------:R-:W-:Y:S03]  /*13090*/  MOV R36, R120 ;  /* 0x0000007800247202 */ /* 0x000fe60000000f00 */
[----:B------:R-:W-:Y:S01]  /*130a0*/  MOV R39, R121 ;  /* 0x0000007900277202 */ /* 0x000fe20000000f00 */
[C---:B--2---:R-:W-:Y:S04]  /*130b0*/  HMMA.16816.F32.BF16 R84, R20.reuse, R28, R84 ;  /* 0x0000001c1454723c */ /* 0x044fe80000041854 */
        /* <DEDUP_REMOVED lines=17> */
[C---:B------:R-:W-:Y:S01]  /*131d0*/  FADD.FTZ R252, R156.reuse, R2 ;  /* 0x000000029cfc7221 */ /* 0x040fe20000010000 */
[----:B------:R-:W-:Y:S01]  /*131e0*/  MOV R2, R125 ;  /* 0x0000007d00027202 */ /* 0x000fe20000000f00 */
[C---:B------:R-:W-:Y:S04]  /*131f0*/  HMMA.16816.F32.BF16 R16, R20.reuse, R48, R16 ;  /* 0x000000301410723c */ /* 0x040fe80000041810 */
[----:B------:R-:W-:Y:S04]  /*13200*/  FADD.FTZ R247, R155, R3 ;  /* 0x000000039bf77221 */ /* 0x000fe80000010000 */
[----:B------:R-:W-:Y:S07]  /*13210*/  HMMA.16816.F32.BF16 R104, R20, R50, R104 ;  /* 0x000000321468723c */ /* 0x000fee0000041868 */
        /* <DEDUP_REMOVED lines=25> */
.L_x_333:
[----:B------:R-:W-:Y:S11]  /*133b0*/  @!UPT UIADD3 URZ, URZ, URZ, URZ ;  /* 0x0000003f3f3ff290 */ /* 0x000ff6000fffe03f */
        /* <DEDUP_REMOVED lines=8> */
.L_x_400:
[----:B------:R-:W-:Y:S01]  /*13440*/  FSETP.NE.FTZ.AND P1, PT, R3, RZ, PT ;  /* 0x000000ff0300720b */ /* 0x000fe20003f35000 */
[----:B---3--:R-:W-:Y:S01]  /*13450*/  FADD.FTZ R9, R9, R247 ;  /* 0x000000f709097221 */ /* 0x008fe20000010000 */
[----:B------:R-:W-:Y:S02]  /*13460*/  MOV R10, RZ ;  /* 0x000000ff000a7202 */ /* 0x000fe40000000f00 */
[----:B------:R-:W-:Y:S02]  /*13470*/  MOV R8, RZ ;  /* 0x000000ff00087202 */ /* 0x000fe40000000f00 */
[----:B------:R-:W-:-:S07]  /*13480*/  FSETP.NE.FTZ.AND P0, PT, R9, RZ, PT ;  /* 0x000000ff0900720b */ /* 0x000fce0003f15000 */
[----:B------:R-:W1:Y:S01]  /*13490*/  @P1 MUFU.LG2 R4, R3 ;  /* 0x0000000300041308 */ /* 0x000e620000000c00 */
[----:B------:R-:W-:-:S05]  /*134a0*/  @P1 MOV R5, 0x3f317218 ;  /* 0x3f31721800051802 */ /* 0x000fca0000000f00 */
[----:B------:R-:W-:Y:S02]  /*134b0*/  @P1 FMUL.FTZ R5, R5, c[0x0][0x2d0] ;  /* 0x0000b40005051a20 */ /* 0x000fe40000410000 */
[----:B------:R3:W4:Y:S01]  /*134c0*/  @P1 MUFU.RCP R10, R3 ;  /* 0x00000003000a1308 */ /* 0x0007220000001000 */
[----:B-1----:R-:W-:-:S07]  /*134d0*/  @P1 FMUL.FTZ R4, R4, 0.69314718246459960938 ;  /* 0x3f31721804041820 */ /* 0x002fce0000410000 */
[----:B------:R-:W-:Y:S01]  /*134e0*/  @P0 MUFU.RCP R8, R9 ;  /* 0x0000000900080308 */ /* 0x000fe20000001000 */
[----:B---3--:R-:W-:Y:S01]  /*134f0*/  MOV R3, 0xff800000 ;  /* 0xff80000000037802 */ /* 0x008fe20000000f00 */
[----:B------:R-:W-:-:S06]  /*13500*/  @P1 FFMA.FTZ R3, R5, R0, R4 ;  /* 0x0000000005031223 */ /* 0x000fcc0000010004 */
[----:B------:R1:W3:Y:S01]  /*13510*/  @P0 MUFU.LG2 R0, R9 ;  /* 0x0000000900000308 */ /* 0x0002e20000000c00 */
[C---:B----4-:R-:W-:Y:S02]  /*13520*/  FMUL.FTZ R120, R10.reuse, R120 ;  /* 0x000000780a787220 */ /* 0x050fe40000410000 */
[C---:B------:R-:W-:Y:S02]  /*13530*/  FMUL.FTZ R121, R10.reuse, R121 ;  /* 0x000000790a797220 */ /* 0x040fe40000410000 */
[C---:B------:R-:W-:Y:S02]  /*13540*/  FMUL.FTZ R116, R10.reuse, R116 ;  /* 0x000000740a747220 */ /* 0x040fe40000410000 */
[C---:B------:R-:W-:Y:S02]  /*13550*/  FMUL.FTZ R117, R10.reuse, R117 ;  /* 0x000000750a757220 */ /* 0x040fe40000410000 */
[C---:B------:R-:W-:Y:S02]  /*13560*/  FMUL.FTZ R60, R10.reuse, R60 ;  /* 0x0000003c0a3c7220 */ /* 0x040fe40000410000 */
[----:B------:R-:W-:-:S02]  /*13570*/  FMUL.FTZ R61, R10, R61 ;  /* 0x0000003d0a3d7220 */ /* 0x000fc40000410000 */
[C---:B------:R-:W-:Y:S02]  /*13580*/  FMUL.FTZ R64, R10.reuse, R64 ;  /* 0x000000400a407220 */ /* 0x040fe40000410000 */
[C---:B------:R-:W-:Y:S01]  /*13590*/  FMUL.FTZ R65, R10.reuse, R65 ;  /* 0x000000410a417220 */ /* 0x040fe20000410000 */
[----:B-1----:R-:W-:Y:S01]  /*135a0*/  MOV R9, 0xff800000 ;  /* 0xff80000000097802 */ /* 0x002fe20000000f00 */
        /* <DEDUP_REMOVED lines=24> */
[----:B------:R-:W-:Y:S01]  /*13730*/  @P0 MOV R10, 0x3f317218 ;  /* 0x3f317218000a0802 */ /* 0x000fe20000000f00 */
[----:B---3--:R-:W-:Y:S01]  /*13740*/  @P0 FMUL.FTZ R11, R0, 0.69314718246459960938 ;  /* 0x3f317218000b0820 */ /* 0x008fe20000410000 */
[----:B------:R-:W-:Y:S01]  /*13750*/  MOV R0, 0x1 ;  /* 0x0000000100007802 */ /* 0x000fe20000000f00 */
[----:B------:R-:W-:Y:S02]  /*13760*/  FMUL.FTZ R122, R8, R122 ;  /* 0x0000007a087a7220 */ /* 0x000fe40000410000 */
[----:B------:R-:W-:Y:S02]  /*13770*/  @P0 FMUL.FTZ R10, R10, c[0x0][0x2d0] ;  /* 0x0000b4000a0a0a20 */ /* 0x000fe40000410000 */
[----:B------:R-:W-:-:S02]  /*13780*/  FMUL.FTZ R123, R8, R123 ;  /* 0x0000007b087b7220 */ /* 0x000fc40000410000 */
[----:B------:R-:W-:Y:S01]  /*13790*/  @P0 FFMA.FTZ R9, R10, R2, R11 ;  /* 0x000000020a090223 */ /* 0x000fe2000001000b */
[----:B------:R-:W-:Y:S01]  /*137a0*/  PRMT R2, R0, 0x7610, R2 ;  /* 0x0000761000027816 */ /* 0x000fe20000000002 */
        /* <DEDUP_REMOVED lines=29> */
[----:B------:R-:W-:Y:S02]  /*13980*/  FMUL.FTZ R107, R8, R107 ;  /* 0x0000006b086b7220 */ /* 0x000fe40000410000 */
.L_x_302:
[----:B------:R-:W-:Y:S01]  /*13990*/  LOP3.LUT P0, RZ, R215, 0xff, RZ, 0xc0, !PT ;  /* 0x000000ffd7ff7812 */ /* 0x000fe2000780c0ff */
[----:B------:R-:W-:-:S12]  /*139a0*/  BSSY B0, `(.L_x_338) ;  /* 0x000000f000007945 */ /* 0x000fd80003800000 */
[----:B------:R-:W-:Y:S05]  /*139b0*/  @P0 BRA `(.L_x_339) ;  /* 0x000000d000000947 */ /* 0x000fea0003800000 */
[----:B------:R-:W1:Y:S01]  /*139c0*/  S2R R0, SR_LANEID ;  /* 0x0000000000007919 */ /* 0x000e620000000000 */
[----:B------:R-:W-:Y:S01]  /*139d0*/  VOTEU.ANY UR4, UPT, PT ;  /* 0x0000000000047886 */ /* 0x000fe200038e0100 */
[----:B------:R-:W-:Y:S01]  /*139e0*/  IMAD.MOV.U32 R22, RZ, RZ, c[0x0][0x560] ;  /* 0x00015800ff167624 */ /* 0x000fe200078e00ff */
[----:B------:R-:W1:Y:S01]  /*139f0*/  FLO.U32 R10, UR4 ;  /* 0x00000004000a7d00 */ /* 0x000e6200080e0000 */
[----:B------:R-:W-:-:S07]  /*13a00*/  IMAD.MOV.U32 R23, RZ, RZ, c[0x0][0x564] ;  /* 0x00015900ff177624 */ /* 0x000fce00078e00ff */
[----:B------:R-:W3:Y:S01]  /*13a10*/  POPC R8, UR4 ;  /* 0x0000000400087d09 */ /* 0x000ee20008000000 */
[----:B-1----:R-:W-:-:S13]  /*13a20*/  ISETP.EQ.U32.AND P0, PT, R10, R0, PT ;  /* 0x000000000a00720c */ /* 0x002fda0003f02070 */
[----:B---3--:R-:W3:Y:S04]  /*13a30*/  @P0 ATOMG.E.ADD.STRONG.GPU PT, R8, [R22.64], R8 ;  /* 0x00000008160809a8 */ /* 0x008ee800081ee1ca */
[----:B------:R-:W1:Y:S02]  /*13a40*/  S2R R0, SR_LTMASK ;  /* 0x0000000000007919 */ /* 0x000e640000003900 */
[----:B-1----:R-:W-:-:S04]  /*13a50*/  LOP3.LUT R0, R0, UR4, RZ, 0xc0, !PT ;  /* 0x0000000400007c12 */ /* 0x002fc8000f8ec0ff */
[----:B------:R-:W1:Y:S01]  /*13a60*/  POPC R208, R0 ;  /* 0x0000000000d07309 */ /* 0x000e620000000000 */
[----:B---3--:R-:W1:Y:S02]  /*13a70*/  SHFL.IDX PT, R8, R8, R10, 0x1f ;  /* 0x00001f0a08087589 */ /* 0x008e6400000e0000 */
[----:B-1----:R-:W-:-:S05]  /*13a80*/  IADD3 R208, R8, c[0x0][0xc], R208 ;  /* 0x0000030008d07a10 */ /* 0x002fca0007ffe0d0 */
.L_x_339:
[----:B------:R-:W-:Y:S05]  /*13a90*/  BSYNC B0 ;  /* 0x0000000000007941 */ /* 0x000fea0003800000 */
.L_x_338:
[----:B------:R-:W-:Y:S01]  /*13aa0*/  PRMT R2, R2, 0x9910, RZ ;  /* 0x0000991002027816 */ /* 0x000fe200000000ff */
[----:B------:R-:W-:Y:S01]  /*13ab0*/  IMAD.SHL.U32 R11, R222, 0x8, RZ ;  /* 0x00000008de0b7824 */ /* 0x000fe200078e00ff */
[----:B------:R-:W-:Y:S01]  /*13ac0*/  BSSY B1, `(.L_x_340) ;  /* 0x00002a0000017945 */ /* 0x000fe20003800000 */
[----:B------:R-:W-:Y:S01]  /*13ad0*/  IMAD.MOV.U32 R0, RZ, RZ, R208 ;  /* 0x000000ffff007224 */ /* 0x000fe200078e00d0 */
[----:B------:R-:W-:Y:S02]  /*13ae0*/  ISETP.NE.AND P0, PT, R2, RZ, PT ;  /* 0x000000ff0200720c */ /* 0x000fe40003f05270 */
[----:B------:R-:W-:Y:S02]  /*13af0*/  SHF.R.S32.HI R25, RZ, 0x1f, R232 ;  /* 0x0000001fff197819 */ /* 0x000fe400000114e8 */
[----:B------:R-:W-:-:S02]  /*13b00*/  SHF.R.S32.HI R22, RZ, 0x1f, R217 ;  /* 0x0000001fff167819 */ /* 0x000fc400000114d9 */
[----:B------:R-:W-:-:S07]  /*13b10*/  SHF.R.S32.HI R23, RZ, 0x1f, R11 ;  /* 0x0000001fff177819 */ /* 0x000fce000001140b */
[----:B------:R-:W-:Y:S05]  /*13b20*/  @!P0 BRA `(.L_x_341) ;  /* 0x00001ed000008947 */ /* 0x000fea0003800000 */
[----:B------:R-:W-:Y:S01]  /*13b30*/  SHF.R.S32.HI R10, RZ, 0x1f, R215 ;  /* 0x0000001fff0a7819 */ /* 0x000fe200000114d7 */
[----:B------:R-:W-:Y:S01]  /*13b40*/  WARPSYNC 0xffffffff ;  /* 0xffffffff00007948 */ /* 0x000fe20003800000 */
[----:B------:R-:W-:Y:S01]  /*13b50*/  BAR.SYNC.DEFER_BLOCKING 0x1, 0x100 ;  /* 0x0044000000007b1d */ /* 0x000fe20000010000 */
[----:B------:R-:W-:Y:S02]  /*13b60*/  F2FP.BF16.PACK_AB R26, R121, R120 ;  /* 0x00000078791a723e */ /* 0x000fe400000010ff */
[CC--:B------:R-:W-:Y:S02]  /*13b70*/  LEA.HI R2, R10.reuse, R215.reuse, RZ, 0x2 ;  /* 0x000000d70a027211 */ /* 0x0c0fe400078f10ff */
[----:B------:R-:W-:Y:S02]  /*13b80*/  LEA.HI R10, R10, R215, RZ, 0x5 ;  /* 0x000000d70a0a7211 */ /* 0x000fe400078f28ff */
[--C-:B------:R-:W-:Y:S02]  /*13b90*/  SHF.R.S32.HI R8, RZ, 0x2, R2.reuse ;  /* 0x00000002ff087819 */ /* 0x100fe40000011402 */
[----:B------:R-:W-:-:S02]  /*13ba0*/  SHF.R.S32.HI R24, RZ, 0x1f, R2 ;  /* 0x0000001fff187819 */ /* 0x000fc40000011402 */
[----:B------:R-:W-:Y:S02]  /*13bb0*/  LOP3.LUT R2, R2, 0xfffffffc, RZ, 0xc0, !PT ;  /* 0xfffffffc02027812 */ /* 0x000fe400078ec0ff */
[----:B------:R-:W-:Y:S02]  /*13bc0*/  LEA.HI R24, R24, R8, RZ, 0x3 ;  /* 0x0000000818187211 */ /* 0x000fe400078f18ff */
[----:B------:R-:W-:Y:S01]  /*13bd0*/  SHF.R.S32.HI R29, RZ, 0x5, R10 ;  /* 0x00000005ff1d7819 */ /* 0x000fe2000001140a */
[----:B------:R-:W-:Y:S01]  /*13be0*/  IMAD.IADD R2, R215, 0x1, -R2 ;  /* 0x00000001d7027824 */ /* 0x000fe200078e0a02 */
[----:B------:R-:W-:Y:S02]  /*13bf0*/  LOP3.LUT R24, R24, 0xfffffff8, RZ, 0xc0, !PT ;  /* 0xfffffff818187812 */ /* 0x000fe400078ec0ff */
[----:B------:R-:W-:Y:S02]  /*13c00*/  F2FP.BF16.PACK_AB R27, R117, R116 ;  /* 0x00000074751b723e */ /* 0x000fe400000010ff */
[----:B------:R-:W-:Y:S01]  /*13c10*/  ISETP.NE.U32.AND P0, PT, RZ, c[0x0][0x508], PT ;  /* 0x00014200ff007a0c */ /* 0x000fe20003f05070 */
[----:B------:R-:W-:Y:S01]  /*13c20*/  IMAD.IADD R24, R8, 0x1, -R24 ;  /* 0x0000000108187824 */ /* 0x000fe200078e0a18 */
[----:B------:R-:W-:Y:S01]  /*13c30*/  ISETP.NE.U32.AND P2, PT, RZ, c[0x0][0x500], PT ;  /* 0x00014000ff007a0c */ /* 0x000fe20003f45070 */
[----:B------:R-:W-:Y:S01]  /*13c40*/  IMAD.SHL.U32 R8, R29, 0x400, RZ ;  /* 0x000004001d087824 */ /* 0x000fe200078e00ff */
[----:B------:R-:W-:Y:S01]  /*13c50*/  ISETP.NE.AND.EX P1, PT, RZ, c[0x0][0x50c], PT, P0 ;  /* 0x00014300ff007a0c */ /* 0x000fe20003f25300 */
[----:B------:R-:W-:Y:S01]  /*13c60*/  IMAD.SHL.U32 R24, R24, 0x40, RZ ;  /* 0x0000004018187824 */ /* 0x000fe200078e00ff */
[----:B------:R-:W-:Y:S01]  /*13c70*/  ISETP.NE.AND.EX P2, PT, RZ, c[0x0][0x504], PT, P2 ;  /* 0x00014100ff007a0c */ /* 0x000fe20003f45320 */
[----:B------:R-:W-:-:S03]  /*13c80*/  IMAD R8, R2, 0x2, R8 ;  /* 0x0000000202087824 */ /* 0x000fc600078e0208 */
[----:B------:R-:W-:-:S04]  /*13c90*/  LOP3.LUT R24, R24, 0x1c0, RZ, 0xc0, !PT ;  /* 0x000001c018187812 */ /* 0x000fc800078ec0ff */
[----:B------:R-:W-:-:S03]  /*13ca0*/  LEA.HI R24, R24, R24, RZ, 0x1d ;  /* 0x0000001818187211 */ /* 0x000fc600078fe8ff */
[----:B------:R-:W-:Y:S02]  /*13cb0*/  @P1 LEA R30, P0, R232, c[0x0][0x508], 0x2 ;  /* 0x00014200e81e1a11 */ /* 0x000fe400078010ff */
[----:B------:R-:W-:Y:S01]  /*13cc0*/  IMAD.IADD R24, R8, 0x1, R24 ;  /* 0x0000000108187824 */ /* 0x000fe200078e0218 */
[----:B------:R-:W-:Y:S02]  /*13cd0*/  F2FP.BF16.PACK_AB R8, R123, R122 ;  /* 0x0000007a7b08723e */ /* 0x000fe400000010ff */
[----:B------:R-:W-:Y:S01]  /*13ce0*/  @P1 LEA.HI.X R31, R232, c[0x0][0x50c], R25, 0x2, P0 ;  /* 0x00014300e81f1a11 */ /* 0x000fe200000f1419 */
[----:B------:R-:W-:-:S05]  /*13cf0*/  IMAD.SHL.U32 R24, R24, 0x2, RZ ;  /* 0x0000000218187824 */ /* 0x000fca00078e00ff */
[----:B------:R1:W-:Y:S04]  /*13d00*/  STS [R24+0x80], R26 ;  /* 0x0000801a18007388 */ /* 0x0003e80000000800 */
[----:B------:R3:W-:Y:S04]  /*13d10*/  STS [R24+0x480], R8 ;  /* 0x0004800818007388 */ /* 0x0007e80000000800 */
[----:B------:R4:W-:Y:S01]  /*13d20*/  STS [R216], R27 ;  /* 0x0000001bd8007388 */ /* 0x0009e20000000800 */
[----:B-1----:R-:W-:Y:S02]  /*13d30*/  F2FP.BF16.PACK_AB R26, R119, R118 ;  /* 0x00000076771a723e */ /* 0x002fe400000010ff */
[----:B---3--:R-:W-:-:S03]  /*13d40*/  F2FP.BF16.PACK_AB R8, R61, R60 ;  /* 0x0000003c3d08723e */ /* 0x008fc600000010ff */
[----:B------:R1:W-:Y:S01]  /*13d50*/  STS [R216+0x400], R26 ;  /* 0x0004001ad8007388 */ /* 0x0003e20000000800 */
[----:B----4-:R-:W-:-:S03]  /*13d60*/  F2FP.BF16.PACK_AB R27, R63, R62 ;  /* 0x0000003e3f1b723e */ /* 0x010fc600000010ff */
[----:B------:R3:W-:Y:S04]  /*13d70*/  STS [R227+0x80], R8 ;  /* 0x00008008e3007388 */ /* 0x0007e80000000800 */
[----:B------:R4:W-:Y:S01]  /*13d80*/  STS [R227+0x480], R27 ;  /* 0x0004801be3007388 */ /* 0x0009e20000000800 */
[----:B-1----:R-:W-:Y:S02]  /*13d90*/  F2FP.BF16.PACK_AB R26, R65, R64 ;  /* 0x00000040411a723e */ /* 0x002fe400000010ff */
[----:B---3--:R-:W-:-:S03]  /*13da0*/  F2FP.BF16.PACK_AB R8, R67, R66 ;  /* 0x000000424308723e */ /* 0x008fc600000010ff */
[----:B------:R1:W-:Y:S01]  /*13db0*/  STS [R229], R26 ;  /* 0x0000001ae5007388 */ /* 0x0003e20000000800 */
[----:B----4-:R-:W-:-:S03]  /*13dc0*/  F2FP.BF16.PACK_AB R27, R69, R68 ;  /* 0x00000044451b723e */ /* 0x010fc600000010ff */
[----:B------:R3:W-:Y:S04]  /*13dd0*/  STS [R229+0x400], R8 ;  /* 0x00040008e5007388 */ /* 0x0007e80000000800 */
[----:B------:R4:W-:Y:S01]  /*13de0*/  STS [R226+0x80], R27 ;  /* 0x0000801be2007388 */ /* 0x0009e20000000800 */
[----:B-1----:R-:W-:Y:S02]  /*13df0*/  F2FP.BF16.PACK_AB R26, R71, R70 ;  /* 0x00000046471a723e */ /* 0x002fe400000010ff */
[----:B---3--:R-:W-:-:S03]  /*13e00*/  F2FP.BF16.PACK_AB R8, R73, R72 ;  /* 0x000000484908723e */ /* 0x008fc600000010ff */
[----:B------:R1:W-:Y:S01]  /*13e10*/  STS [R226+0x480], R26 ;  /* 0x0004801ae2007388 */ /* 0x0003e20000000800 */
[----:B----4-:R-:W-:-:S03]  /*13e20*/  F2FP.BF16.PACK_AB R27, R75, R74 ;  /* 0x0000004a4b1b723e */ /* 0x010fc600000010ff */
[----:B------:R3:W-:Y:S04]  /*13e30*/  STS [R228], R8 ;  /* 0x00000008e4007388 */ /* 0x0007e80000000800 */
[----:B------:R4:W-:Y:S01]  /*13e40*/  STS [R228+0x400], R27 ;  /* 0x0004001be4007388 */ /* 0x0009e20000000800 */
[----:B-1----:R-:W-:Y:S02]  /*13e50*/  F2FP.BF16.PACK_AB R26, R5, R4 ;  /* 0x00000004051a723e */ /* 0x002fe400000010ff */
[----:B---3--:R-:W-:-:S03]  /*13e60*/  F2FP.BF16.PACK_AB R8, R17, R16 ;  /* 0x000000101108723e */ /* 0x008fc600000010ff */
[----:B------:R1:W-:Y:S01]  /*13e70*/  STS [R230+0x80], R26 ;  /* 0x0000801ae6007388 */ /* 0x0003e20000000800 */
[----:B----4-:R-:W-:-:S03]  /*13e80*/  F2FP.BF16.PACK_AB R27, R7, R6 ;  /* 0x00000006071b723e */ /* 0x010fc600000010ff */
        /* <DEDUP_REMOVED lines=10> */
[----:B------:R1:W-:Y:S01]  /*13f30*/  STS [R216+0x4000], R26 ;  /* 0x0040001ad8007388 */ /* 0x0003e20000000800 */
[----:B----4-:R-:W-:-:S03]  /*13f40*/  F2FP.BF16.PACK_AB R24, R113, R112 ;  /* 0x000000707118723e */ /* 0x010fc600000010ff */
[----:B------:R3:W-:Y:S01]  /*13f50*/  STS [R216+0x4400], R8 ;  /* 0x00440008d8007388 */ /* 0x0007e20000000800 */
[----:B------:R-:W-:-:S03]  /*13f60*/  F2FP.BF16.PACK_AB R27, R107, R106 ;  /* 0x0000006a6b1b723e */ /* 0x000fc600000010ff */
[----:B------:R4:W-:Y:S01]  /*13f70*/  STS [R227+0x4080], R24 ;  /* 0x00408018e3007388 */ /* 0x0009e20000000800 */
        /* <DEDUP_REMOVED lines=13> */
[----:B---3--:R-:W-:Y:S02]  /*14050*/  F2FP.BF16.PACK_AB R8, R103, R102 ;  /* 0x000000666708723e */ /* 0x008fe400000010ff */
[----:B----4-:R-:W-:-:S03]  /*14060*/  F2FP.BF16.PACK_AB R24, R111, R110 ;  /* 0x0000006e6f18723e */ /* 0x010fc600000010ff */
[----:B------:R1:W-:Y:S04]  /*14070*/  STS [R228+0x4400], R8 ;  /* 0x00440008e4007388 */ /* 0x0003e80000000800 */
[----:B------:R3:W-:Y:S04]  /*14080*/  STS [R230+0x4080], R26 ;  /* 0x0040801ae6007388 */ /* 0x0007e80000000800 */
[----:B------:R4:W-:Y:S04]  /*14090*/  STS [R230+0x4480], R24 ;  /* 0x00448018e6007388 */ /* 0x0009e80000000800 */
[----:B------:R-:W-:Y:S01]  /*140a0*/  STS [R231+0x4400], R27 ;  /* 0x0044001be7007388 */ /* 0x000fe20000000800 */
[----:B-1----:R-:W-:Y:S01]  /*140b0*/  F2FP.BF16.PACK_AB R8, R105, R104 ;  /* 0x000000686908723e */ /* 0x002fe200000010ff */
[----:B---3--:R-:W-:-:S04]  /*140c0*/  IMAD.MOV.U32 R26, RZ, RZ, c[0x0][0x388] ;  /* 0x0000e200ff1a7624 */ /* 0x008fc800078e00ff */
[----:B------:R1:W-:Y:S01]  /*140d0*/  STS [R231+0x4000], R8 ;  /* 0x00400008e7007388 */ /* 0x0003e20000000800 */
[----:B----4-:R-:W-:-:S03]  /*140e0*/  IMAD.MOV.U32 R24, RZ, RZ, RZ ;  /* 0x000000ffff187224 */ /* 0x010fc600078e00ff */
[----:B------:R-:W-:Y:S01]  /*140f0*/  BAR.SYNC.DEFER_BLOCKING 0x1, 0x100 ;  /* 0x0044000000007b1d */ /* 0x000fe20000010000 */
[----:B-1----:R-:W-:-:S05]  /*14100*/  IMAD.MOV.U32 R8, RZ, RZ, 0x4 ;  /* 0x00000004ff087424 */ /* 0x002fca00078e00ff */
[----:B------:R1:W5:Y:S01]  /*14110*/  @P1 LDG.E R26, [R30.64] ;  /* 0x0000000a1e1a1981 */ /* 0x000362000c1e1900 */
[----:B------:R-:W-:-:S05]  /*14120*/  IMAD.WIDE R32, R232, R8, c[0x0][0x500] ;  /* 0x00014000e8207625 */ /* 0x000fca00078e0208 */
[----:B------:R1:W5:Y:S01]  /*14130*/  @P2 LDG.E R24, [R32.64] ;  /* 0x0000000a20182981 */ /* 0x000362000c1e1900 */
[----:B------:R-:W-:-:S04]  /*14140*/  ISETP.NE.AND P0, PT, R210, RZ, PT ;  /* 0x000000ffd200720c */ /* 0x000fc80003f05270 */
[----:B------:R-:W-:Y:S01]  /*14150*/  SEL R210, R210, c[0x0][0x3d4], P0 ;  /* 0x0000f500d2d27a07 */ /* 0x000fe20000000000 */
[----:B------:R-:W-:Y:S05]  /*14160*/  @P1 BRA `(.L_x_342) ;  /* 0x0000004000001947 */ /* 0x000fea0003800000 */
[----:B------:R-:W-:Y:S05]  /*14170*/  @!P2 BRA `(.L_x_342) ;  /* 0x000000300000a947 */ /* 0x000fea0003800000 */
[----:B-----5:R3:W4:Y:S04]  /*14180*/  LDG.E R26, [R32.64] ;  /* 0x0000000a201a7981 */ /* 0x020728000c1e1900 */
[----:B-1-3--:R-:W4:Y:S02]  /*14190*/  LDG.E R32, [R32.64+0x4] ;  /* 0x0000040a20207981 */ /* 0x00af24000c1e1900 */
[----:B----4-:R-:W-:Y:S02]  /*141a0*/  IADD3 R26, -R26, R32, RZ ;  /* 0x000000201a1a7210 */ /* 0x010fe40007ffe1ff */
.L_x_342:
[----:B-1----:R-:W-:Y:S01]  /*141b0*/  IMAD.MOV.U32 R32, RZ, RZ, 0x368 ;  /* 0x00000368ff207424 */ /* 0x002fe200078e00ff */
[----:B------:R-:W-:Y:S01]  /*141c0*/  ISETP.GT.AND P2, PT, R210, 0x1, PT ;  /* 0x00000001d200780c */ /* 0x000fe20003f44270 */
[----:B------:R-:W-:Y:S01]  /*141d0*/  IMAD.MOV.U32 R30, RZ, RZ, c[0x0][0x4e8] ;  /* 0x00013a00ff1e7624 */ /* 0x000fe200078e00ff */
[----:B------:R-:W-:Y:S01]  /*141e0*/  SHF.R.S32.HI R27, RZ, 0x1f, R10 ;  /* 0x0000001fff1b7819 */ /* 0x000fe2000001140a */
[----:B-----5:R-:W-:Y:S01]  /*141f0*/  IMAD R26, R26, c[0x0][0x4e8], RZ ;  /* 0x00013a001a1a7a24 */ /* 0x020fe200078e02ff */
[----:B------:R-:W-:-:S02]  /*14200*/  SEL R32, R32, 0x328, P2 ;  /* 0x0000032820207807 */ /* 0x000fc40001000000 */
[----:B------:R-:W-:Y:S02]  /*14210*/  LOP3.LUT R10, R10, 0xffffffe0, RZ, 0xc0, !PT ;  /* 0xffffffe00a0a7812 */ /* 0x000fe400078ec0ff */
[----:B------:R1:W3:Y:S01]  /*14220*/  LDC.64 R36, c[0x0][R32+0x170] ;  /* 0x00005c0020247b82 */ /* 0x0002e20000000a00 */
[----:B------:R-:W-:Y:S02]  /*14230*/  LEA.HI R27, R27, R29, RZ, 0x3 ;  /* 0x0000001d1b1b7211 */ /* 0x000fe400078f18ff */
[----:B------:R-:W-:Y:S01]  /*14240*/  IMAD.IADD R10, R215, 0x1, -R10 ;  /* 0x00000001d70a7824 */ /* 0x000fe200078e0a0a */
[----:B------:R-:W-:Y:S02]  /*14250*/  ISETP.NE.U32.AND P0, PT, RZ, c[0x0][0x500], PT ;  /* 0x00014000ff007a0c */ /* 0x000fe40003f05070 */
[----:B------:R-:W-:Y:S02]  /*14260*/  LOP3.LUT R27, R27, 0xffffff8, RZ, 0xc0, !PT ;  /* 0x0ffffff81b1b7812 */ /* 0x000fe400078ec0ff */
[----:B------:R1:W4:Y:S01]  /*14270*/  LDC.64 R38, c[0x0][R32+0x168] ;  /* 0x00005a0020267b82 */ /* 0x0003220000000a00 */
[----:B------:R-:W-:-:S02]  /*14280*/  SHF.R.S32.HI R8, RZ, 0x1f, R10 ;  /* 0x0000001fff087819 */ /* 0x000fc4000001140a */
[----:B------:R-:W-:Y:S01]  /*14290*/  IMAD.IADD R29, R29, 0x1, -R27 ;  /* 0x000000011d1d7824 */ /* 0x000fe200078e0a1b */
[----:B------:R-:W-:Y:S02]  /*142a0*/  LEA.HI R27, R2, R2, RZ, 0x1 ;  /* 0x00000002021b7211 */ /* 0x000fe400078f08ff */
[----:B------:R-:W-:Y:S02]  /*142b0*/  LEA.HI R8, R8, R10, RZ, 0x2 ;  /* 0x0000000a08087211 */ /* 0x000fe400078f10ff */
[----:B------:R1:W2:Y:S01]  /*142c0*/  LDC.64 R34, c[0x0][R32+0x178] ;  /* 0x00005e0020227b82 */ /* 0x0002a20000000a00 */
[----:B------:R-:W-:Y:S02]  /*142d0*/  LOP3.LUT R27, R27, 0x1ffffffe, RZ, 0xc0, !PT ;  /* 0x1ffffffe1b1b7812 */ /* 0x000fe400078ec0ff */
[----:B------:R-:W-:Y:S02]  /*142e0*/  SHF.R.S32.HI R28, RZ, 0x2, R8 ;  /* 0x00000002ff1c7819 */ /* 0x000fe40000011408 */
[----:B------:R-:W-:Y:S01]  /*142f0*/  ISETP.NE.AND P3, PT, R30, 0x1, PT ;  /* 0x000000011e00780c */ /* 0x000fe20003f65270 */
[----:B------:R-:W-:Y:S01]  /*14300*/  IMAD.IADD R27, R2, 0x1, -R27 ;  /* 0x00000001021b7824 */ /* 0x000fe200078e0a1b */
[----:B------:R-:W-:Y:S01]  /*14310*/  ISETP.NE.AND.EX P0, PT, RZ, c[0x0][0x504], PT, P0 ;  /* 0x00014100ff007a0c */ /* 0x000fe20003f05300 */
[----:B------:R-:W-:-:S03]  /*14320*/  IMAD R28, R29, 0x10, R28 ;  /* 0x000000101d1c7824 */ /* 0x000fc600078e021c */
[----:B------:R-:W-:Y:S01]  /*14330*/  SEL R232, R232, RZ, !P0 ;  /* 0x000000ffe8e87207 */ /* 0x000fe20004000000 */
[--C-:B------:R-:W-:Y:S01]  /*14340*/  IMAD R27, R27, 0x8, R28.reuse ;  /* 0x000000081b1b7824 */ /* 0x100fe200078e021c */
[----:B------:R-:W-:Y:S01]  /*14350*/  SEL R29, R25, RZ, !P0 ;  /* 0x000000ff191d7207 */ /* 0x000fe20004000000 */
[C---:B------:R-:W-:Y:S02]  /*14360*/  IMAD R28, R209.reuse, 0x80, R28 ;  /* 0x00000080d11c7824 */ /* 0x040fe400078e021c */
[----:B------:R-:W-:-:S04]  /*14370*/  IMAD R25, R209, 0x80, R27 ;  /* 0x00000080d1197824 */ /* 0x000fc800078e021b */
[----:B------:R-:W-:Y:S01]  /*14380*/  @P3 IMAD.HI.U32 R27, R25, c[0x0][0x4ec], RZ ;  /* 0x00013b00191b3a27 */ /* 0x000fe200078e00ff */
[----:B-1----:R-:W1:Y:S03]  /*14390*/  LDC.64 R32, c[0x0][R32+0x160] ;  /* 0x0000580020207b82 */ /* 0x002e660000000a00 */
[----:B---3--:R-:W-:-:S04]  /*143a0*/  IMAD R2, R37, R232, RZ ;  /* 0x000000e825027224 */ /* 0x008fc800078e02ff */
[C---:B------:R-:W-:Y:S02]  /*143b0*/  IMAD R2, R36.reuse, R29, R2 ;  /* 0x0000001d24027224 */ /* 0x040fe400078e0202 */
[----:B------:R-:W-:Y:S01]  /*143c0*/  IMAD.MOV.U32 R29, RZ, RZ, R25 ;  /* 0x000000ffff1d7224 */ /* 0x000fe200078e0019 */
[----:B------:R-:W-:Y:S01]  /*143d0*/  @P3 SHF.R.U32.HI R29, RZ, c[0x0][0x4f0], R27 ;  /* 0x00013c00ff1d3a19 */ /* 0x000fe2000001161b */
[----:B------:R-:W-:Y:S01]  /*143e0*/  IMAD.WIDE.U32 R36, R36, R232, RZ ;  /* 0x000000e824247225 */ /* 0x000fe200078e00ff */
[----:B------:R-:W-:-:S03]  /*143f0*/  SEL R27, R235, RZ, P2 ;  /* 0x000000ffeb1b7207 */ /* 0x000fc60001000000 */
[----:B----4-:R-:W-:-:S04]  /*14400*/  IMAD.WIDE.U32 R30, R38, R233, RZ ;  /* 0x000000e9261e7225 */ /* 0x010fc800078e00ff */
[----:B------:R-:W-:Y:S01]  /*14410*/  IMAD R38, R39, R233, RZ ;  /* 0x000000e927267224 */ /* 0x000fe200078e02ff */
[----:B------:R-:W-:Y:S01]  /*14420*/  IADD3 R36, P1, P0, R36, R30, R24 ;  /* 0x0000001e24247210 */ /* 0x000fe2000783e018 */
[----:B------:R-:W-:Y:S01]  /*14430*/  IMAD.IADD R2, R37, 0x1, R2 ;  /* 0x0000000125027824 */ /* 0x000fe200078e0202 */
[----:B------:R-:W-:Y:S01]  /*14440*/  SHF.R.S32.HI R30, RZ, 0x1f, R24 ;  /* 0x0000001fff1e7819 */ /* 0x000fe20000011418 */
[----:B------:R-:W-:Y:S02]  /*14450*/  IMAD.IADD R38, R31, 0x1, R38 ;  /* 0x000000011f267824 */ /* 0x000fe400078e0226 */
[-C--:B--2---:R-:W-:Y:S02]  /*14460*/  IMAD R31, R35, R27.reuse, RZ ;  /* 0x0000001b231f7224 */ /* 0x084fe400078e02ff */
[----:B------:R-:W-:Y:S01]  /*14470*/  IMAD.WIDE.U32 R34, R34, R27, RZ ;  /* 0x0000001b22227225 */ /* 0x000fe200078e00ff */
[----:B------:R-:W-:Y:S02]  /*14480*/  IADD3.X R38, R2, R38, R30, P1, P0 ;  /* 0x0000002602267210 */ /* 0x000fe40000fe041e */
[--C-:B------:R-:W-:Y:S01]  /*14490*/  SHF.R.S32.HI R27, RZ, 0x1f, R29.reuse ;  /* 0x0000001fff1b7819 */ /* 0x100fe2000001141d */
[----:B------:R-:W-:Y:S01]  /*144a0*/  IMAD.MOV R2, RZ, RZ, -R29 ;  /* 0x000000ffff027224 */ /* 0x000fe200078e0a1d */
[----:B------:R-:W-:Y:S01]  /*144b0*/  IADD3 R34, P1, P0, R29, R36, R34 ;  /* 0x000000241d227210 */ /* 0x000fe2000783e022 */
[----:B------:R-:W-:-:S02]  /*144c0*/  IMAD.IADD R31, R35, 0x1, R31 ;  /* 0x00000001231f7824 */ /* 0x000fc400078e021f */
[----:B------:R-:W-:-:S03]  /*144d0*/  IMAD R2, R2, c[0x0][0x4e8], R25 ;  /* 0x00013a0002027a24 */ /* 0x000fc600078e0219 */
[----:B------:R-:W-:Y:S02]  /*144e0*/  IADD3.X R35, R27, R38, R31, P1, P0 ;  /* 0x000000261b237210 */ /* 0x000fe40000fe041f */
[----:B------:R-:W-:Y:S01]  /*144f0*/  SHF.R.S32.HI R29, RZ, 0x1f, R2 ;  /* 0x0000001fff1d7819 */ /* 0x000fe20000011402 */
[-C--:B-1----:R-:W-:Y:S02]  /*14500*/  IMAD R27, R33, R2.reuse, RZ ;  /* 0x00000002211b7224 */ /* 0x082fe400078e02ff */
[----:B------:R-:W-:-:S04]  /*14510*/  IMAD.WIDE.U32 R34, R32, R2, R34 ;  /* 0x0000000220227225 */ /* 0x000fc800078e0022 */
[----:B------:R-:W-:Y:S02]  /*14520*/  IMAD.MOV.U32 R2, RZ, RZ, c[0x0][0x4a8] ;  /* 0x00012a00ff027624 */ /* 0x000fe400078e00ff */
[----:B------:R-:W-:Y:S02]  /*14530*/  IMAD R29, R32, R29, R27 ;  /* 0x0000001d201d7224 */ /* 0x000fe400078e021b */
[----:B------:R-:W-:Y:S01]  /*14540*/  IMAD.MOV.U32 R27, RZ, RZ, c[0x0][0x4ac] ;  /* 0x00012b00ff1b7624 */ /* 0x000fe200078e00ff */
[----:B------:R-:W-:Y:S01]  /*14550*/  SEL R2, R2, c[0x0][0x450], P2 ;  /* 0x0001140002027a07 */ /* 0x000fe20001000000 */
[----:B------:R-:W-:-:S03]  /*14560*/  IMAD.IADD R29, R35, 0x1, R29 ;  /* 0x00000001231d7824 */ /* 0x000fc600078e021d */
[----:B------:R-:W-:Y:S02]  /*14570*/  SEL R27, R27, c[0x0][0x454], P2 ;  /* 0x000115001b1b7a07 */ /* 0x000fe40001000000 */
[----:B------:R-:W-:-:S04]  /*14580*/  LEA R2, P0, R34, R2, 0x2 ;  /* 0x0000000222027211 */ /* 0x000fc800078010ff */
[----:B------:R-:W-:Y:S01]  /*14590*/  LEA.HI.X R27, R34, R27, R29, 0x2, P0 ;  /* 0x0000001b221b7211 */ /* 0x000fe200000f141d */
[----:B------:R-:W-:Y:S01]  /*145a0*/  SHFL.IDX PT, R32, R2, RZ, 0x1c1f ;  /* 0x001c1fff02207589 */ /* 0x000fe200000e0000 */
[----:B------:R-:W-:-:S03]  /*145b0*/  LOP3.LUT P0, RZ, R10, 0x3, RZ, 0xc0, !PT ;  /* 0x000000030aff7812 */ /* 0x000fc6000780c0ff */
[----:B------:R-:W1:Y:S01]  /*145c0*/  SHFL.IDX PT, R33, R27, RZ, 0x1c1f ;  /* 0x001c1fff1b217589 */ /* 0x000e6200000e0000 */
[----:B------:R-:W-:-:S03]  /*145d0*/  ISETP.GE.OR P1, PT, R28, R26, P0 ;  /* 0x0000001a1c00720c */ /* 0x000fc60000726670 */
[----:B------:R2:W-:Y:S04]  /*145e0*/  SHFL.IDX PT, R34, R2, 0x1, 0x1c1f ;  /* 0x003c1f0002227f89 */ /* 0x0005e800000e0000 */
[----:B------:R-:W3:Y:S06]  /*145f0*/  SHFL.IDX PT, R35, R27, 0x1, 0x1c1f ;  /* 0x003c1f001b237f89 */ /* 0x000eec00000e0000 */
[----:B-1----:R1:W-:Y:S01]  /*14600*/  @!P1 ST.E [R32.64], R3 ;  /* 0x0000000320009985 */ /* 0x0023e2000c10190a */
[----:B--2---:R-:W-:-:S04]  /*14610*/  IADD3 R2, R28, 0x8, RZ ;  /* 0x000000081c027810 */ /* 0x004fc80007ffe0ff */
[CC--:B------:R-:W-:Y:S02]  /*14620*/  ISETP.GE.OR P0, PT, R2.reuse, R26.reuse, P0 ;  /* 0x0000001a0200720c */ /* 0x0c0fe40000706670 */
[----:B------:R-:W-:-:S04]  /*14630*/  ISETP.GE.AND P1, PT, R2, R26, PT ;  /* 0x0000001a0200720c */ /* 0x000fc80003f26270 */
[----:B------:R-:W-:-:S07]  /*14640*/  P2R R2, PR, RZ, 0x2 ;  /* 0x00000002ff027803 */ /* 0x000fce0000000000 */
[----:B---3--:R1:W-:Y:S01]  /*14650*/  @!P0 ST.E [R34.64], R9 ;  /* 0x0000000922008985 */ /* 0x0083e2000c10190a */
[----:B------:R-:W-:Y:S01]  /*14660*/  ISETP.GE.AND P0, PT, R28, R26, PT ;  /* 0x0000001a1c00720c */ /* 0x000fe20003f06270 */
[----:B------:R-:W-:Y:S05]  /*14670*/  @P2 BRA `(.L_x_343) ;  /* 0x0000069000002947 */ /* 0x000fea0003800000 */
[----:B------:R-:W-:Y:S01]  /*14680*/  IMAD R30, R30, c[0x0][0x3a0], RZ ;  /* 0x0000e8001e1e7a24 */ /* 0x000fe200078e02ff */
[-C--:B------:R-:W-:Y:S01]  /*14690*/  LEA R2, R222, R223.reuse, 0x5 ;  /* 0x000000dfde027211 */ /* 0x080fe200078e28ff */
[C---:B------:R-:W-:Y:S01]  /*146a0*/  IMAD.WIDE.U32 R4, R24.reuse, c[0x0][0x3a0], RZ ;  /* 0x0000e80018047a25 */ /* 0x040fe200078e00ff */
[----:B------:R-:W-:Y:S01]  /*146b0*/  SHF.R.S32.HI R8, RZ, 0x1f, R232 ;  /* 0x0000001fff087819 */ /* 0x000fe200000114e8 */
[----:B------:R2:W3:Y:S01]  /*146c0*/  LDS.128 R40, [R236+0x80] ;  /* 0x00008000ec287984 */ /* 0x0004e20000000c00 */
[C---:B------:R-:W-:Y:S01]  /*146d0*/  LEA R2, R209.reuse, R2, 0x7 ;  /* 0x00000002d1027211 */ /* 0x040fe200078e38ff */
[----:B------:R-:W-:Y:S01]  /*146e0*/  IMAD R24, R24, c[0x0][0x3a4], R30 ;  /* 0x0000e90018187a24 */ /* 0x000fe200078e021e */
[----:B------:R-:W-:Y:S01]  /*146f0*/  LEA R209, R209, R223, 0x7 ;  /* 0x000000dfd1d17211 */ /* 0x000fe200078e38ff */
[----:B------:R-:W-:Y:S01]  /*14700*/  IMAD R8, R8, c[0x0][0x3f0], RZ ;  /* 0x0000fc0008087a24 */ /* 0x000fe200078e02ff */
[----:B-1----:R-:W-:Y:S01]  /*14710*/  MOV R3, R2 ;  /* 0x0000000200037202 */ /* 0x002fe20000000f00 */
[----:B------:R2:W1:Y:S01]  /*14720*/  LDS.128 R36, [R236+0x1080] ;  /* 0x00108000ec247984 */ /* 0x0004620000000c00 */
[----:B------:R-:W-:Y:S01]  /*14730*/  IADD3 R5, R5, R24, RZ ;  /* 0x0000001805057210 */ /* 0x000fe20007ffe0ff */
[----:B------:R-:W-:-:S02]  /*14740*/  IMAD R8, R232, c[0x0][0x3f4], R8 ;  /* 0x0000fd00e8087a24 */ /* 0x000fc400078e0208 */
[----:B------:R2:W4:Y:S02]  /*14750*/  LDS.128 R32, [R236+0x2080] ;  /* 0x00208000ec207984 */ /* 0x0005240000000c00 */
[C---:B------:R-:W-:Y:S02]  /*14760*/  IMAD.WIDE.U32 R6, R233.reuse, c[0x0][0x3e8], R4 ;  /* 0x0000fa00e9067a25 */ /* 0x040fe400078e0004 */
[----:B------:R2:W1:Y:S02]  /*14770*/  LDS.128 R28, [R236+0x3080] ;  /* 0x00308000ec1c7984 */ /* 0x0004640000000c00 */
[----:B------:R-:W-:Y:S02]  /*14780*/  @P3 IMAD.HI.U32 R4, R2, c[0x0][0x4ec], RZ ;  /* 0x00013b0002043a27 */ /* 0x000fe400078e00ff */
[----:B------:R2:W1:Y:S02]  /*14790*/  LDS.128 R16, [R236+0x4080] ;  /* 0x00408000ec107984 */ /* 0x0004640000000c00 */
[----:B------:R-:W-:Y:S01]  /*147a0*/  IMAD R7, R233, c[0x0][0x3ec], R7 ;  /* 0x0000fb00e9077a24 */ /* 0x000fe200078e0207 */
[----:B------:R-:W-:Y:S01]  /*147b0*/  @P3 SHF.R.U32.HI R3, RZ, c[0x0][0x4f0], R4 ;  /* 0x00013c00ff033a19 */ /* 0x000fe20000011604 */
[----:B------:R2:W1:Y:S02]  /*147c0*/  LDS.128 R12, [R236+0x5080] ;  /* 0x00508000ec0c7984 */ /* 0x0004640000000c00 */
[----:B------:R-:W-:Y:S01]  /*147d0*/  IMAD.WIDE.U32 R232, R232, c[0x0][0x3f0], R6 ;  /* 0x0000fc00e8e87a25 */ /* 0x000fe200078e0006 */
[----:B------:R-:W-:Y:S01]  /*147e0*/  SHF.R.S32.HI R10, RZ, 0x1f, R3 ;  /* 0x0000001fff0a7819 */ /* 0x000fe20000011403 */
[----:B------:R2:W1:Y:S01]  /*147f0*/  LDS.128 R4, [R236+0x6080] ;  /* 0x00608000ec047984 */ /* 0x0004620000000c00 */
[----:B------:R-:W-:-:S02]  /*14800*/  IADD3 R9, -R3, RZ, RZ ;  /* 0x000000ff03097210 */ /* 0x000fc40007ffe1ff */
[----:B------:R-:W-:Y:S01]  /*14810*/  IADD3 R233, R233, R8, RZ ;  /* 0x00000008e9e97210 */ /* 0x000fe20007ffe0ff */
[----:B------:R-:W1:Y:S01]  /*14820*/  LDS.128 R236, [R236+0x7080] ;  /* 0x00708000ecec7984 */ /* 0x000e620000000c00 */
[----:B------:R-:W-:Y:S02]  /*14830*/  IMAD R10, R10, c[0x0][0x3e0], RZ ;  /* 0x0000f8000a0a7a24 */ /* 0x000fe400078e02ff */
[----:B------:R-:W-:Y:S02]  /*14840*/  IMAD R9, R9, c[0x0][0x4e8], R2 ;  /* 0x00013a0009097a24 */ /* 0x000fe400078e0202 */
[C---:B------:R-:W-:Y:S02]  /*14850*/  IMAD R10, R3.reuse, c[0x0][0x3e4], R10 ;  /* 0x0000f900030a7a24 */ /* 0x040fe400078e020a */
[----:B------:R-:W-:Y:S01]  /*14860*/  IMAD.WIDE.U32 R232, R3, c[0x0][0x3e0], R232 ;  /* 0x0000f80003e87a25 */ /* 0x000fe200078e00e8 */
[----:B------:R-:W-:-:S04]  /*14870*/  SHF.R.S32.HI R2, RZ, 0x1f, R9 ;  /* 0x0000001fff027819 */ /* 0x000fc80000011409 */
[----:B------:R-:W-:Y:S01]  /*14880*/  IADD3 R21, R233, R10, RZ ;  /* 0x0000000ae9157210 */ /* 0x000fe20007ffe0ff */
[----:B------:R-:W-:Y:S01]  /*14890*/  IMAD R2, R2, c[0x0][0x3d8], RZ ;  /* 0x0000f60002027a24 */ /* 0x000fe200078e02ff */
[----:B------:R-:W-:-:S05]  /*148a0*/  MOV R20, R232 ;  /* 0x000000e800147202 */ /* 0x000fca0000000f00 */
[----:B------:R-:W-:-:S04]  /*148b0*/  IMAD.WIDE.U32 R20, R9, c[0x0][0x3d8], R20 ;  /* 0x0000f60009147a25 */ /* 0x000fc800078e0014 */
[----:B------:R-:W-:Y:S01]  /*148c0*/  IMAD R9, R9, c[0x0][0x3dc], R2 ;  /* 0x0000f70009097a24 */ /* 0x000fe200078e0202 */
[----:B------:R-:W-:-:S04]  /*148d0*/  LEA R3, P0, R20, c[0x0][0x380], 0x1 ;  /* 0x0000e00014037a11 */ /* 0x000fc800078008ff */
[----:B------:R-:W-:-:S04]  /*148e0*/  IADD3 R2, R21, R9, RZ ;  /* 0x0000000915027210 */ /* 0x000fc80007ffe0ff */
[----:B------:R-:W-:Y:S01]  /*148f0*/  LEA.HI.X R2, R20, c[0x0][0x384], R2, 0x1, P0 ;  /* 0x0000e10014027a11 */ /* 0x000fe200000f0c02 */
[----:B------:R-:W-:Y:S05]  /*14900*/  BRA.DIV ~URZ, `(.L_x_344) ;  /* 0x00002bf27f007947 */ /* 0x000fea000b800000 */
[----:B--234-:R2:W3:Y:S02]  /*14910*/  SHFL.IDX PT, R8, R2, RZ, 0x181f ;  /* 0x00181fff02087589 */ /* 0x01c4e400000e0000 */
.L_x_401:
[----:B------:R-:W-:Y:S05]  /*14920*/  BRA.DIV ~URZ, `(.L_x_345) ;  /* 0x00002c427f007947 */ /* 0x000fea000b800000 */
[----:B------:R4:W2:Y:S02]  /*14930*/  SHFL.IDX PT, R9, R3, RZ, 0x181f ;  /* 0x00181fff03097589 */ /* 0x0008a400000e0000 */
.L_x_402:
[----:B------:R-:W-:Y:S01]  /*14940*/  ISETP.GE.AND P0, PT, R209, R26, PT ;  /* 0x0000001ad100720c */ /* 0x000fe20003f06270 */
[----:B------:R-:W-:-:S12]  /*14950*/  BSSY B0, `(.L_x_346) ;  /* 0x000000a000007945 */ /* 0x000fd80003800000 */
[----:B------:R-:W-:Y:S05]  /*14960*/  @P0 BRA `(.L_x_347) ;  /* 0x0000008000000947 */ /* 0x000fea0003800000 */
[----:B------:R-:W-:Y:S02]  /*14970*/  ISETP.GE.AND P1, PT, R11, c[0x0][0x3c8], PT ;  /* 0x0000f2000b007a0c */ /* 0x000fe40003f26270 */
[----:B------:R-:W-:-:S11]  /*14980*/  ISETP.GE.AND P0, PT, R217, c[0x0][0x3c8], PT ;  /* 0x0000f200d9007a0c */ /* 0x000fd60003f06270 */
[-C--:B--2---:R-:W-:Y:S02]  /*14990*/  @!P1 LEA R20, P3, R11, R9.reuse, 0x1 ;  /* 0x000000090b149211 */ /* 0x084fe400078608ff */
[----:B------:R-:W-:Y:S02]  /*149a0*/  @!P0 LEA R24, P2, R217, R9, 0x1 ;  /* 0x00000009d9188211 */ /* 0x000fe400078408ff */
[-C--:B---3--:R-:W-:Y:S02]  /*149b0*/  @!P1 LEA.HI.X R21, R11, R8.reuse, R23, 0x1, P3 ;  /* 0x000000080b159211 */ /* 0x088fe400018f0c17 */
[----:B------:R-:W-:-:S03]  /*149c0*/  @!P0 LEA.HI.X R25, R217, R8, R22, 0x1, P2 ;  /* 0x00000008d9198211 */ /* 0x000fc600010f0c16 */
[----:B------:R2:W-:Y:S04]  /*149d0*/  @!P1 ST.E.128 [R20.64], R40 ;  /* 0x0000002814009985 */ /* 0x0005e8000c101d0a */
[----:B-1----:R2:W-:Y:S02]  /*149e0*/  @!P0 ST.E.128 [R24.64], R16 ;  /* 0x0000001018008985 */ /* 0x0025e4000c101d0a */
.L_x_347:
[----:B------:R-:W-:Y:S05]  /*149f0*/  BSYNC B0 ;  /* 0x0000000000007941 */ /* 0x000fea0003800000 */
.L_x_346:
[----:B------:R-:W-:Y:S05]  /*14a00*/  BRA.DIV ~URZ, `(.L_x_348) ;  /* 0x00002bd27f007947 */ /* 0x000fea000b800000 */
[----:B---3--:R3:W4:Y:S04]  /*14a10*/  SHFL.IDX PT, R8, R2, 0x1, 0x181f ;  /* 0x00381f0002087f89 */ /* 0x00872800000e0000 */
[----:B------:R3:W2:Y:S02]  /*14a20*/  SHFL.IDX PT, R10, R3, 0x1, 0x181f ;  /* 0x00381f00030a7f89 */ /* 0x0006a400000e0000 */
.L_x_403:
[----:B--2---:R-:W-:Y:S01]  /*14a30*/  IADD3 R9, R209, 0x20, RZ ;  /* 0x00000020d1097810 */ /* 0x004fe20007ffe0ff */
[----:B------:R-:W-:Y:S03]  /*14a40*/  BSSY B0, `(.L_x_349) ;  /* 0x000000b000007945 */ /* 0x000fe60003800000 */
[----:B------:R-:W-:-:S13]  /*14a50*/  ISETP.GE.AND P0, PT, R9, R26, PT ;  /* 0x0000001a0900720c */ /* 0x000fda0003f06270 */
[----:B------:R-:W-:Y:S05]  /*14a60*/  @P0 BRA `(.L_x_350) ;  /* 0x0000008000000947 */ /* 0x000fea0003800000 */
[----:B------:R-:W-:Y:S02]  /*14a70*/  ISETP.GE.AND P1, PT, R11, c[0x0][0x3c8], PT ;  /* 0x0000f2000b007a0c */ /* 0x000fe40003f26270 */
[----:B------:R-:W-:-:S11]  /*14a80*/  ISETP.GE.AND P0, PT, R217, c[0x0][0x3c8], PT ;  /* 0x0000f200d9007a0c */ /* 0x000fd60003f06270 */
[-C--:B-1----:R-:W-:Y:S02]  /*14a90*/  @!P1 LEA R16, P3, R11, R10.reuse, 0x1 ;  /* 0x0000000a0b109211 */ /* 0x082fe400078608ff */
[----:B------:R-:W-:Y:S02]  /*14aa0*/  @!P0 LEA R18, P2, R217, R10, 0x1 ;  /* 0x0000000ad9128211 */ /* 0x000fe400078408ff */
[-C--:B----4-:R-:W-:Y:S02]  /*14ab0*/  @!P1 LEA.HI.X R17, R11, R8.reuse, R23, 0x1, P3 ;  /* 0x000000080b119211 */ /* 0x090fe400018f0c17 */
[----:B------:R-:W-:-:S03]  /*14ac0*/  @!P0 LEA.HI.X R19, R217, R8, R22, 0x1, P2 ;  /* 0x00000008d9138211 */ /* 0x000fc600010f0c16 */
[----:B------:R1:W-:Y:S04]  /*14ad0*/  @!P1 ST.E.128 [R16.64], R36 ;  /* 0x0000002410009985 */ /* 0x0003e8000c101d0a */
[----:B------:R1:W-:Y:S02]  /*14ae0*/  @!P0 ST.E.128 [R18.64], R12 ;  /* 0x0000000c12008985 */ /* 0x0003e4000c101d0a */
.L_x_350:
[----:B------:R-:W-:Y:S05]  /*14af0*/  BSYNC B0 ;  /* 0x0000000000007941 */ /* 0x000fea0003800000 */
.L_x_349:
[----:B------:R-:W-:Y:S05]  /*14b00*/  BRA.DIV ~URZ, `(.L_x_351) ;  /* 0x00002ba27f007947 */ /* 0x000fea000b800000 */
[----:B----4-:R2:W4:Y:S02]  /*14b10*/  SHFL.IDX PT, R8, R2, 0x2, 0x181f ;  /* 0x00581f0002087f89 */ /* 0x01052400000e0000 */
.L_x_404:
[----:B------:R-:W-:Y:S05]  /*14b20*/  BRA.DIV ~URZ, `(.L_x_352) ;  /* 0x00002bf27f007947 */ /* 0x000fea000b800000 */
[----:B------:R2:W3:Y:S02]  /*14b30*/  SHFL.IDX PT, R10, R3, 0x2, 0x181f ;  /* 0x00581f00030a7f89 */ /* 0x0004e400000e0000 */
.L_x_405:
[----:B------:R-:W-:Y:S01]  /*14b40*/  IADD3 R9, R209, 0x40, RZ ;  /* 0x00000040d1097810 */ /* 0x000fe20007ffe0ff */
[----:B------:R-:W-:Y:S03]  /*14b50*/  BSSY B0, `(.L_x_353) ;  /* 0x000000b000007945 */ /* 0x000fe60003800000 */
[----:B------:R-:W-:-:S13]  /*14b60*/  ISETP.GE.AND P0, PT, R9, R26, PT ;  /* 0x0000001a0900720c */ /* 0x000fda0003f06270 */
[----:B------:R-:W-:Y:S05]  /*14b70*/  @P0 BRA `(.L_x_354) ;  /* 0x0000008000000947 */ /* 0x000fea0003800000 */
[----:B------:R-:W-:Y:S02]  /*14b80*/  ISETP.GE.AND P1, PT, R11, c[0x0][0x3c8], PT ;  /* 0x0000f2000b007a0c */ /* 0x000fe40003f26270 */
[----:B------:R-:W-:-:S11]  /*14b90*/  ISETP.GE.AND P0, PT, R217, c[0x0][0x3c8], PT ;  /* 0x0000f200d9007a0c */ /* 0x000fd60003f06270 */
[-C--:B-1-3--:R-:W-:Y:S02]  /*14ba0*/  @!P1 LEA R12, P3, R11, R10.reuse, 0x1 ;  /* 0x0000000a0b0c9211 */ /* 0x08afe400078608ff */
[----:B------:R-:W-:Y:S02]  /*14bb0*/  @!P0 LEA R14, P2, R217, R10, 0x1 ;  /* 0x0000000ad90e8211 */ /* 0x000fe400078408ff */
[-C--:B----4-:R-:W-:Y:S02]  /*14bc0*/  @!P1 LEA.HI.X R13, R11, R8.reuse, R23, 0x1, P3 ;  /* 0x000000080b0d9211 */ /* 0x090fe400018f0c17 */
[----:B------:R-:W-:-:S03]  /*14bd0*/  @!P0 LEA.HI.X R15, R217, R8, R22, 0x1, P2 ;  /* 0x00000008d90f8211 */ /* 0x000fc600010f0c16 */
[----:B------:R1:W-:Y:S04]  /*14be0*/  @!P1 ST.E.128 [R12.64], R32 ;  /* 0x000000200c009985 */ /* 0x0003e8000c101d0a */
[----:B------:R1:W-:Y:S02]  /*14bf0*/  @!P0 ST.E.128 [R14.64], R4 ;  /* 0x000000040e008985 */ /* 0x0003e4000c101d0a */
.L_x_354:
[----:B------:R-:W-:Y:S05]  /*14c00*/  BSYNC B0 ;  /* 0x0000000000007941 */ /* 0x000fea0003800000 */
.L_x_353:
[----:B------:R-:W-:Y:S05]  /*14c10*/  BRA.DIV ~URZ, `(.L_x_355) ;  /* 0x00002b727f007947 */ /* 0x000fea000b800000 */
[----:B--23--:R-:W2:Y:S04]  /*14c20*/  SHFL.IDX PT, R2, R2, 0x3, 0x181f ;  /* 0x00781f0002027f89 */ /* 0x00cea800000e0000 */
[----:B------:R-:W3:Y:S02]  /*14c30*/  SHFL.IDX PT, R3, R3, 0x3, 0x181f ;  /* 0x00781f0003037f89 */ /* 0x000ee400000e0000 */
.L_x_406:
[----:B------:R-:W-:-:S04]  /*14c40*/  IADD3 R209, R209, 0x60, RZ ;  /* 0x00000060d1d17810 */ /* 0x000fc80007ffe0ff */
[----:B------:R-:W-:-:S13]  /*14c50*/  ISETP.GE.AND P0, PT, R209, R26, PT ;  /* 0x0000001ad100720c */ /* 0x000fda0003f06270 */
[----:B------:R-:W-:Y:S05]  /*14c60*/  @P0 BRA `(.L_x_356) ;  /* 0x0000185000000947 */ /* 0x000fea0003800000 */
[----:B------:R-:W-:-:S13]  /*14c70*/  ISETP.GE.AND P0, PT, R11, c[0x0][0x3c8], PT ;  /* 0x0000f2000b007a0c */ /* 0x000fda0003f06270 */
[----:B-1-3--:R-:W-:-:S04]  /*14c80*/  @!P0 LEA R4, P1, R11, R3, 0x1 ;  /* 0x000000030b048211 */ /* 0x00afc800078208ff */
[----:B--2---:R-:W-:-:S05]  /*14c90*/  @!P0 LEA.HI.X R5, R11, R2, R23, 0x1, P1 ;  /* 0x000000020b058211 */ /* 0x004fca00008f0c17 */
[----:B------:R1:W-:Y:S01]  /*14ca0*/  @!P0 ST.E.128 [R4.64], R28 ;  /* 0x0000001c04008985 */ /* 0x0003e2000c101d0a */
[----:B------:R-:W-:-:S13]  /*14cb0*/  ISETP.GE.AND P0, PT, R217, c[0x0][0x3c8], PT ;  /* 0x0000f200d9007a0c */ /* 0x000fda0003f06270 */
[----:B------:R-:W-:Y:S05]  /*14cc0*/  @P0 BRA `(.L_x_356) ;  /* 0x000017f000000947 */ /* 0x000fea0003800000 */
[----:B-1----:R-:W-:-:S04]  /*14cd0*/  LEA R4, P0, R217, R3, 0x1 ;  /* 0x00000003d9047211 */ /* 0x002fc800078008ff */
[----:B------:R-:W-:-:S05]  /*14ce0*/  LEA.HI.X R5, R217, R2, R22, 0x1, P0 ;  /* 0x00000002d9057211 */ /* 0x000fca00000f0c16 */
[----:B------:R1:W-:Y:S01]  /*14cf0*/  ST.E.128 [R4.64], R236 ;  /* 0x000000ec04007985 */ /* 0x0003e2000c101d0a */
[----:B------:R-:W-:Y:S05]  /*14d00*/  BRA `(.L_x_356) ;  /* 0x000017b000007947 */ /* 0x000fea0003800000 */
.L_x_343:
[----:B------:R-:W-:Y:S01]  /*14d10*/  IMAD R30, R30, c[0x0][0x408], RZ ;  /* 0x000102001e1e7a24 */ /* 0x000fe200078e02ff */
[----:B-1----:R-:W-:Y:S01]  /*14d20*/  SHF.R.S32.HI R3, RZ, 0x1f, R232 ;  /* 0x0000001fff037819 */ /* 0x002fe200000114e8 */
[----:B------:R-:W-:Y:S01]  /*14d30*/  IMAD.WIDE.U32 R22, R24, c[0x0][0x408], RZ ;  /* 0x0001020018167a25 */ /* 0x000fe200078e00ff */
[----:B------:R-:W-:-:S03]  /*14d40*/  MOV R11, R25 ;  /* 0x00000019000b7202 */ /* 0x000fc60000000f00 */
[----:B------:R-:W-:Y:S02]  /*14d50*/  IMAD R30, R24, c[0x0][0x40c], R30 ;  /* 0x00010300181e7a24 */ /* 0x000fe400078e021e */
[----:B------:R-:W-:Y:S02]  /*14d60*/  IMAD R3, R3, c[0x0][0x440], RZ ;  /* 0x0001100003037a24 */ /* 0x000fe400078e02ff */
[----:B------:R-:W-:Y:S01]  /*14d70*/  @P3 IMAD.HI.U32 R9, R25, c[0x0][0x4ec], RZ ;  /* 0x00013b0019093a27 */ /* 0x000fe200078e00ff */
[----:B------:R-:W-:-:S03]  /*14d80*/  IADD3 R23, R23, R30, RZ ;  /* 0x0000001e17177210 */ /* 0x000fc60007ffe0ff */
[----:B------:R-:W-:Y:S01]  /*14d90*/  IMAD R3, R232, c[0x0][0x444], R3 ;  /* 0x00011100e8037a24 */ /* 0x000fe200078e0203 */
[----:B------:R-:W-:Y:S01]  /*14da0*/  @P3 SHF.R.U32.HI R11, RZ, c[0x0][0x4f0], R9 ;  /* 0x00013c00ff0b3a19 */ /* 0x000fe20000011609 */
[----:B------:R-:W-:-:S03]  /*14db0*/  IMAD.WIDE.U32 R22, R233, c[0x0][0x438], R22 ;  /* 0x00010e00e9167a25 */ /* 0x000fc600078e0016 */
[----:B------:R-:W-:Y:S01]  /*14dc0*/  SHF.R.S32.HI R9, RZ, 0x1f, R11 ;  /* 0x0000001fff097819 */ /* 0x000fe2000001140b */
[----:B------:R-:W-:-:S04]  /*14dd0*/  IMAD R23, R233, c[0x0][0x43c], R23 ;  /* 0x00010f00e9177a24 */ /* 0x000fc800078e0217 */
[----:B------:R-:W-:-:S04]  /*14de0*/  IMAD.WIDE.U32 R22, R232, c[0x0][0x440], R22 ;  /* 0x00011000e8167a25 */ /* 0x000fc800078e0016 */
[----:B------:R-:W-:Y:S01]  /*14df0*/  IMAD R9, R9, c[0x0][0x430], RZ ;  /* 0x00010c0009097a24 */ /* 0x000fe200078e02ff */
[----:B------:R-:W-:Y:S02]  /*14e00*/  IADD3 R23, R23, R3, RZ ;  /* 0x0000000317177210 */ /* 0x000fe40007ffe0ff */
[C---:B------:R-:W-:Y:S01]  /*14e10*/  IADD3 R3, -R11.reuse, RZ, RZ ;  /* 0x000000ff0b037210 */ /* 0x040fe20007ffe1ff */
[----:B------:R-:W-:Y:S02]  /*14e20*/  IMAD R9, R11, c[0x0][0x434], R9 ;  /* 0x00010d000b097a24 */ /* 0x000fe400078e0209 */
[----:B------:R-:W-:-:S04]  /*14e30*/  IMAD.WIDE.U32 R22, R235, c[0x0][0x448], R22 ;  /* 0x00011200eb167a25 */ /* 0x000fc800078e0016 */
[----:B------:R-:W-:Y:S02]  /*14e40*/  IMAD R23, R235, c[0x0][0x44c], R23 ;  /* 0x00011300eb177a24 */ /* 0x000fe400078e0217 */
[----:B------:R-:W-:Y:S02]  /*14e50*/  IMAD R3, R3, c[0x0][0x4e8], R25 ;  /* 0x00013a0003037a24 */ /* 0x000fe400078e0219 */
[----:B------:R-:W-:-:S03]  /*14e60*/  IMAD.WIDE.U32 R22, R11, c[0x0][0x430], R22 ;  /* 0x00010c000b167a25 */ /* 0x000fc600078e0016 */
[----:B------:R-:W-:Y:S02]  /*14e70*/  SHF.R.S32.HI R11, RZ, 0x1f, R3 ;  /* 0x0000001fff0b7819 */ /* 0x000fe40000011403 */
[----:B------:R-:W-:-:S03]  /*14e80*/  IADD3 R23, R23, R9, RZ ;  /* 0x0000000917177210 */ /* 0x000fc60007ffe0ff */
[----:B------:R-:W-:Y:S02]  /*14e90*/  IMAD R11, R11, c[0x0][0x428], RZ ;  /* 0x00010a000b0b7a24 */ /* 0x000fe400078e02ff */
[----:B------:R-:W-:-:S04]  /*14ea0*/  IMAD.WIDE.U32 R22, R3, c[0x0][0x428], R22 ;  /* 0x00010a0003167a25 */ /* 0x000fc800078e0016 */
[----:B------:R-:W-:Y:S01]  /*14eb0*/  IMAD R11, R3, c[0x0][0x42c], R11 ;  /* 0x00010b00030b7a24 */ /* 0x000fe200078e020b */
[----:B------:R-:W-:-:S04]  /*14ec0*/  LEA R49, P1, R22, c[0x0][0x400], 0x2 ;  /* 0x0001000016317a11 */ /* 0x000fc800078210ff */
[----:B------:R-:W-:-:S04]  /*14ed0*/  IADD3 R11, R23, R11, RZ ;  /* 0x0000000b170b7210 */ /* 0x000fc80007ffe0ff */
[----:B------:R-:W-:Y:S01]  /*14ee0*/  LEA.HI.X R48, R22, c[0x0][0x404], R11, 0x2, P1 ;  /* 0x0001010016307a11 */ /* 0x000fe200008f140b */
[----:B------:R-:W-:Y:S05]  /*14ef0*/  BRA.DIV ~URZ, `(.L_x_357) ;  /* 0x000029627f007947 */ /* 0x000fea000b800000 */
[----:B------:R1:W2:Y:S02]  /*14f00*/  SHFL.IDX PT, R54, R48, RZ, 0x1c1f ;  /* 0x001c1fff30367589 */ /* 0x0002a400000e0000 */
.L_x_407:
[----:B------:R-:W-:Y:S05]  /*14f10*/  BRA.DIV ~URZ, `(.L_x_358) ;  /* 0x000029b27f007947 */ /* 0x000fea000b800000 */
[----:B------:R3:W4:Y:S02]  /*14f20*/  SHFL.IDX PT, R50, R49, RZ, 0x1c1f ;  /* 0x001c1fff31327589 */ /* 0x00072400000e0000 */
.L_x_408:
[----:B------:R-:W-:Y:S01]  /*14f30*/  LOP3.LUT R8, R8, 0x7ffffffc, RZ, 0xc0, !PT ;  /* 0x7ffffffc08087812 */ /* 0x000fe200078ec0ff */
[----:B------:R-:W-:Y:S04]  /*14f40*/  BSSY B0, `(.L_x_359) ;  /* 0x0000062000007945 */ /* 0x000fe80003800000 */
[----:B------:R-:W-:-:S04]  /*14f50*/  IMAD.IADD R8, R10, 0x1, -R8 ;  /* 0x000000010a087824 */ /* 0x000fc800078e0a08 */
[----:B------:R-:W-:-:S05]  /*14f60*/  IMAD.SHL.U32 R47, R8, 0x2, RZ ;  /* 0x00000002082f7824 */ /* 0x000fca00078e00ff */
        /* <DEDUP_REMOVED lines=36> */
[----:B--2---:R-:W-:Y:S02]  /*151b0*/  @!P1 IMAD.MOV.U32 R51, RZ, RZ, R54 ;  /* 0x000000ffff339224 */ /* 0x004fe400078e0036 */
[C---:B----4-:R-:W-:Y:S02]  /*151c0*/  @!P0 LEA R52, P2, R34.reuse, R50, 0x2 ;  /* 0x0000003222348211 */ /* 0x050fe400078410ff */
[----:B------:R-:W-:Y:S02]  /*151d0*/  @!P1 IMAD.WIDE R56, R47, 0x4, R50 ;  /* 0x000000042f389825 */ /* 0x000fe400078e0232 */
[----:B------:R-:W-:Y:S02]  /*151e0*/  @!P0 LEA.HI.X R53, R34, R54, R33, 0x2, P2 ;  /* 0x0000003622358211 */ /* 0x000fe400010f1421 */
[----:B------:R-:W-:Y:S01]  /*151f0*/  ISETP.GE.AND P2, PT, R9, c[0x0][0x3c8], PT ;  /* 0x0000f20009007a0c */ /* 0x000fe20003f46270 */
[----:B------:R2:W-:Y:S01]  /*15200*/  @!P1 ST.E.64 [R56.64], R120 ;  /* 0x0000007838009985 */ /* 0x0005e2000c101b0a */
[----:B------:R-:W-:-:S03]  /*15210*/  ISETP.GE.AND P1, PT, R29, c[0x0][0x3c8], PT ;  /* 0x0000f2001d007a0c */ /* 0x000fc60003f26270 */
[----:B------:R4:W-:Y:S01]  /*15220*/  @!P0 ST.E.64 [R52.64], R116 ;  /* 0x0000007434008985 */ /* 0x0009e2000c101b0a */
[-C--:B--2---:R-:W-:Y:S02]  /*15230*/  @!P3 LEA R56, P5, R24, R50.reuse, 0x2 ;  /* 0x000000321838b211 */ /* 0x084fe400078a10ff */
[----:B----4-:R-:W-:Y:S02]  /*15240*/  @!P4 LEA R52, P0, R22, R50, 0x2 ;  /* 0x000000321634c211 */ /* 0x010fe400078010ff */
[-C--:B------:R-:W-:Y:S02]  /*15250*/  @!P3 LEA.HI.X R57, R24, R54.reuse, R23, 0x2, P5 ;  /* 0x000000361839b211 */ /* 0x080fe400028f1417 */
[----:B------:R-:W-:-:S03]  /*15260*/  @!P4 LEA.HI.X R53, R22, R54, R11, 0x2, P0 ;  /* 0x000000361635c211 */ /* 0x000fc600000f140b */
[----:B------:R2:W-:Y:S01]  /*15270*/  @!P3 ST.E.64 [R56.64], R60 ;  /* 0x0000003c3800b985 */ /* 0x0005e2000c101b0a */
[----:B------:R-:W-:-:S03]  /*15280*/  ISETP.GE.AND P3, PT, R35, c[0x0][0x3c8], PT ;  /* 0x0000f20023007a0c */ /* 0x000fc60003f66270 */
[----:B------:R4:W-:Y:S01]  /*15290*/  @!P4 ST.E.64 [R52.64], R64 ;  /* 0x000000403400c985 */ /* 0x0009e2000c101b0a */
[----:B------:R-:W-:Y:S02]  /*152a0*/  ISETP.GE.AND P4, PT, R32, c[0x0][0x3c8], PT ;  /* 0x0000f20020007a0c */ /* 0x000fe40003f86270 */
        /* <DEDUP_REMOVED lines=13> */
[----:B------:R2:W-:Y:S04]  /*15380*/  @!P3 ST.E.64 [R56.64], R4 ;  /* 0x000000043800b985 */ /* 0x0005e8000c101b0a */
[----:B------:R4:W-:Y:S01]  /*15390*/  @!P4 ST.E.64 [R52.64], R6 ;  /* 0x000000063400c985 */ /* 0x0009e2000c101b0a */
[----:B------:R-:W-:-:S02]  /*153a0*/  ISETP.GE.AND P4, PT, R45, c[0x0][0x3c8], PT ;  /* 0x0000f2002d007a0c */ /* 0x000fc40003f86270 */
[CC--:B--2---:R-:W-:Y:S02]  /*153b0*/  @!P2 LEA R4, P0, R26.reuse, R50.reuse, 0x2 ;  /* 0x000000321a04a211 */ /* 0x0c4fe400078010ff */
[C---:B----4-:R-:W-:Y:S02]  /*153c0*/  @!P1 LEA R52, P3, R27.reuse, R50, 0x2 ;  /* 0x000000321b349211 */ /* 0x050fe400078610ff */
[-C--:B------:R-:W-:Y:S02]  /*153d0*/  @!P2 LEA.HI.X R5, R26, R54.reuse, R25, 0x2, P0 ;  /* 0x000000361a05a211 */ /* 0x080fe400000f1419 */
[----:B------:R-:W-:Y:S02]  /*153e0*/  @!P1 LEA.HI.X R53, R27, R54, R10, 0x2, P3 ;  /* 0x000000361b359211 */ /* 0x000fe400018f140a */
[----:B------:R-:W-:Y:S01]  /*153f0*/  @!P6 LEA R6, P0, R41, R50, 0x2 ;  /* 0x000000322906e211 */ /* 0x000fe200078010ff */
[----:B------:R2:W-:Y:S01]  /*15400*/  @!P2 ST.E.64 [R4.64], R12 ;  /* 0x0000000c0400a985 */ /* 0x0005e2000c101b0a */
[----:B------:R-:W-:-:S02]  /*15410*/  ISETP.GE.AND P2, PT, R43, c[0x0][0x3c8], PT ;  /* 0x0000f2002b007a0c */ /* 0x000fc40003f46270 */
[----:B------:R-:W-:Y:S01]  /*15420*/  @!P6 LEA.HI.X R7, R41, R54, R40, 0x2, P0 ;  /* 0x000000362907e211 */ /* 0x000fe200000f1428 */
[----:B------:R-:W-:Y:S01]  /*15430*/  @!P1 ST.E.64 [R52.64], R14 ;  /* 0x0000000e34009985 */ /* 0x000fe2000c101b0a */
[----:B------:R-:W-:Y:S02]  /*15440*/  ISETP.GE.AND P1, PT, R39, c[0x0][0x3c8], PT ;  /* 0x0000f20027007a0c */ /* 0x000fe40003f26270 */
[----:B------:R-:W-:Y:S01]  /*15450*/  ISETP.GE.AND P0, PT, R37, c[0x0][0x3c8], PT ;  /* 0x0000f20025007a0c */ /* 0x000fe20003f06270 */
[----:B------:R4:W-:Y:S01]  /*15460*/  @!P6 ST.E.64 [R6.64], R112 ;  /* 0x000000700600e985 */ /* 0x0009e2000c101b0a */
[----:B--2---:R-:W-:-:S04]  /*15470*/  @!P5 LEA R4, P3, R46, R50, 0x2 ;  /* 0x000000322e04d211 */ /* 0x004fc800078610ff */
[----:B------:R-:W-:Y:S02]  /*15480*/  @!P5 LEA.HI.X R5, R46, R54, R30, 0x2, P3 ;  /* 0x000000362e05d211 */ /* 0x000fe400018f141e */
[-C--:B------:R-:W-:Y:S02]  /*15490*/  @!P2 LEA R12, P3, R43, R50.reuse, 0x2 ;  /* 0x000000322b0ca211 */ /* 0x080fe400078610ff */
[----:B----4-:R-:W-:Y:S01]  /*154a0*/  @!P4 LEA R6, P6, R45, R50, 0x2 ;  /* 0x000000322d06c211 */ /* 0x010fe200078c10ff */
[----:B------:R2:W-:Y:S01]  /*154b0*/  @!P5 ST.E.64 [R4.64], R92 ;  /* 0x0000005c0400d985 */ /* 0x0005e2000c101b0a */
[-C--:B------:R-:W-:Y:S02]  /*154c0*/  @!P2 LEA.HI.X R13, R43, R54.reuse, R42, 0x2, P3 ;  /* 0x000000362b0da211 */ /* 0x080fe400018f142a */
[----:B------:R-:W-:-:S05]  /*154d0*/  @!P4 LEA.HI.X R7, R45, R54, R44, 0x2, P6 ;  /* 0x000000362d07c211 */ /* 0x000fca00030f142c */
[----:B------:R4:W-:Y:S04]  /*154e0*/  @!P4 ST.E.64 [R6.64], R96 ;  /* 0x000000600600c985 */ /* 0x0009e8000c101b0a */
[----:B------:R4:W-:Y:S01]  /*154f0*/  @!P2 ST.E.64 [R12.64], R100 ;  /* 0x000000640c00a985 */ /* 0x0009e2000c101b0a */
[-C--:B--2---:R-:W-:Y:S02]  /*15500*/  @!P1 LEA R4, P5, R39, R50.reuse, 0x2 ;  /* 0x0000003227049211 */ /* 0x084fe400078a10ff */
[----:B------:R-:W-:Y:S02]  /*15510*/  @!P0 LEA R50, P3, R37, R50, 0x2 ;  /* 0x0000003225328211 */ /* 0x000fe400078610ff */
[-C--:B------:R-:W-:Y:S02]  /*15520*/  @!P1 LEA.HI.X R5, R39, R54.reuse, R38, 0x2, P5 ;  /* 0x0000003627059211 */ /* 0x080fe400028f1426 */
[----:B------:R-:W-:-:S03]  /*15530*/  @!P0 LEA.HI.X R51, R37, R54, R36, 0x2, P3 ;  /* 0x0000003625338211 */ /* 0x000fc600018f1424 */
[----:B------:R4:W-:Y:S04]  /*15540*/  @!P1 ST.E.64 [R4.64], R108 ;  /* 0x0000006c04009985 */ /* 0x0009e8000c101b0a */
[----:B------:R4:W-:Y:S02]  /*15550*/  @!P0 ST.E.64 [R50.64], R104 ;  /* 0x0000006832008985 */ /* 0x0009e4000c101b0a */
.L_x_360:
[----:B------:R-:W-:Y:S05]  /*15560*/  BSYNC B0 ;  /* 0x0000000000007941 */ /* 0x000fea0003800000 */
.L_x_359:
[----:B------:R-:W-:Y:S05]  /*15570*/  BRA.DIV ~URZ, `(.L_x_361) ;  /* 0x000023c27f007947 */ /* 0x000fea000b800000 */
[----:B-1----:R-:W1:Y:S04]  /*15580*/  SHFL.IDX PT, R48, R48, 0x1, 0x1c1f ;  /* 0x003c1f0030307f89 */ /* 0x002e6800000e0000 */
[----:B---3--:R-:W3:Y:S02]  /*15590*/  SHFL.IDX PT, R49, R49, 0x1, 0x1c1f ;  /* 0x003c1f0031317f89 */ /* 0x008ee400000e0000 */
.L_x_409:
[----:B------:R-:W-:-:S13]  /*155a0*/  ISETP.NE.AND P0, PT, R2, RZ, PT ;  /* 0x000000ff0200720c */ /* 0x000fda0003f05270 */
[----:B------:R-:W-:Y:S05]  /*155b0*/  @P0 BRA `(.L_x_356) ;  /* 0x00000f0000000947 */ /* 0x000fea0003800000 */
[----:B------:R-:W-:Y:S02]  /*155c0*/  ISETP.GE.AND P2, PT, R47, c[0x0][0x3c8], PT ;  /* 0x0000f2002f007a0c */ /* 0x000fe40003f46270 */
[----:B------:R-:W-:Y:S02]  /*155d0*/  ISETP.GE.AND P1, PT, R34, c[0x0][0x3c8], PT ;  /* 0x0000f20022007a0c */ /* 0x000fe40003f26270 */
[----:B------:R-:W-:Y:S02]  /*155e0*/  ISETP.GE.AND P0, PT, R24, c[0x0][0x3c8], PT ;  /* 0x0000f20018007a0c */ /* 0x000fe40003f06270 */
[----:B------:R-:W-:Y:S02]  /*155f0*/  ISETP.GE.AND P5, PT, R22, c[0x0][0x3c8], PT ;  /* 0x0000f20016007a0c */ /* 0x000fe40003fa6270 */
[----:B------:R-:W-:-:S05]  /*15600*/  ISETP.GE.AND P6, PT, R9, c[0x0][0x3c8], PT ;  /* 0x0000f20009007a0c */ /* 0x000fca0003fc6270 */
[----:B---34-:R-:W-:Y:S02]  /*15610*/  @!P2 IMAD.MOV.U32 R6, RZ, RZ, R49 ;  /* 0x000000ffff06a224 */ /* 0x018fe400078e0031 */
[----:B-1----:R-:W-:Y:S01]  /*15620*/  @!P2 IMAD.MOV.U32 R7, RZ, RZ, R48 ;  /* 0x000000ffff07a224 */ /* 0x002fe200078e0030 */
[----:B------:R-:W-:-:S03]  /*15630*/  @!P1 LEA R4, P4, R34, R49, 0x2 ;  /* 0x0000003122049211 */ /* 0x000fc600078810ff */
[----:B------:R-:W-:Y:S01]  /*15640*/  @!P2 IMAD.WIDE R12, R47, 0x4, R6 ;  /* 0x000000042f0ca825 */ /* 0x000fe200078e0206 */
[----:B------:R-:W-:Y:S02]  /*15650*/  @!P0 LEA R6, P3, R24, R49, 0x2 ;  /* 0x0000003118068211 */ /* 0x000fe400078610ff */
[-C--:B------:R-:W-:Y:S02]  /*15660*/  @!P1 LEA.HI.X R5, R34, R48.reuse, R33, 0x2, P4 ;  /* 0x0000003022059211 */ /* 0x080fe400020f1421 */
[----:B------:R-:W-:Y:S01]  /*15670*/  ISETP.GE.AND P4, PT, R29, c[0x0][0x3c8], PT ;  /* 0x0000f2001d007a0c */ /* 0x000fe20003f86270 */
[----:B------:R-:W-:Y:S01]  /*15680*/  @!P2 ST.E.64 [R12.64], R122 ;  /* 0x0000007a0c00a985 */ /* 0x000fe2000c101b0a */
[----:B------:R-:W-:Y:S02]  /*15690*/  @!P0 LEA.HI.X R7, R24, R48, R23, 0x2, P3 ;  /* 0x0000003018078211 */ /* 0x000fe400018f1417 */
[----:B------:R-:W-:Y:S01]  /*156a0*/  ISETP.GE.AND P3, PT, R35, c[0x0][0x3c8], PT ;  /* 0x0000f20023007a0c */ /* 0x000fe20003f66270 */
[----:B------:R1:W-:Y:S01]  /*156b0*/  @!P1 ST.E.64 [R4.64], R118 ;  /* 0x0000007604009985 */ /* 0x0003e2000c101b0a */
[----:B------:R-:W-:-:S03]  /*156c0*/  ISETP.GE.AND P2, PT, R32, c[0x0][0x3c8], PT ;  /* 0x0000f20020007a0c */ /* 0x000fc60003f46270 */
[----:B------:R3:W-:Y:S01]  /*156d0*/  @!P0 ST.E.64 [R6.64], R62 ;  /* 0x0000003e06008985 */ /* 0x0007e2000c101b0a */
[CC--:B-1----:R-:W-:Y:S02]  /*156e0*/  @!P6 LEA R4, P1, R9.reuse, R49.reuse, 0x2 ;  /* 0x000000310904e211 */ /* 0x0c2fe400078210ff */
[CC--:B---3--:R-:W-:Y:S02]  /*156f0*/  @!P5 LEA R6, P0, R22.reuse, R49.reuse, 0x2 ;  /* 0x000000311606d211 */ /* 0x0c8fe400078010ff */
[-C--:B------:R-:W-:Y:S02]  /*15700*/  @!P6 LEA.HI.X R5, R9, R48.reuse, R8, 0x2, P1 ;  /* 0x000000300905e211 */ /* 0x080fe400008f1408 */
[-C--:B------:R-:W-:Y:S02]  /*15710*/  @!P5 LEA.HI.X R7, R22, R48.reuse, R11, 0x2, P0 ;  /* 0x000000301607d211 */ /* 0x080fe400000f140b */
[C---:B------:R-:W-:Y:S02]  /*15720*/  @!P4 LEA R2, P0, R29.reuse, R49, 0x2 ;  /* 0x000000311d02c211 */ /* 0x040fe400078010ff */
[----:B------:R-:W-:Y:S01]  /*15730*/  ISETP.GE.AND P1, PT, R26, c[0x0][0x3c8], PT ;  /* 0x0000f2001a007a0c */ /* 0x000fe20003f26270 */
[----:B------:R-:W-:Y:S01]  /*15740*/  @!P5 ST.E.64 [R6.64], R66 ;  /* 0x000000420600d985 */ /* 0x000fe2000c101b0a */
[----:B------:R-:W-:-:S02]  /*15750*/  @!P4 LEA.HI.X R3, R29, R48, R3, 0x2, P0 ;  /* 0x000000301d03c211 */ /* 0x000fc400000f1403 */
[-C--:B------:R-:W-:Y:S02]  /*15760*/  @!P3 LEA R12, P0, R35, R49.reuse, 0x2 ;  /* 0x00000031230cb211 */ /* 0x080fe400078010ff */
[----:B------:R-:W-:Y:S02]  /*15770*/  ISETP.GE.AND P6, PT, R27, c[0x0][0x3c8], PT ;  /* 0x0000f2001b007a0c */ /* 0x000fe40003fc6270 */
[-C--:B------:R-:W-:Y:S02]  /*15780*/  @!P3 LEA.HI.X R13, R35, R48.reuse, R28, 0x2, P0 ;  /* 0x00000030230db211 */ /* 0x080fe400000f141c */
[C---:B------:R-:W-:Y:S02]  /*15790*/  @!P2 LEA R14, P0, R32.reuse, R49, 0x2 ;  /* 0x00000031200ea211 */ /* 0x040fe400078010ff */
[----:B------:R-:W-:Y:S02]  /*157a0*/  ISETP.GE.AND P5, PT, R41, c[0x0][0x3c8], PT ;  /* 0x0000f20029007a0c */ /* 0x000fe40003fa6270 */
[----:B------:R-:W-:-:S02]  /*157b0*/  @!P2 LEA.HI.X R15, R32, R48, R31, 0x2, P0 ;  /* 0x00000030200fa211 */ /* 0x000fc400000f141f */
[----:B------:R-:W-:-:S04]  /*157c0*/  @!P1 LEA R22, P0, R26, R49, 0x2 ;  /* 0x000000311a169211 */ /* 0x000fc800078010ff */
[----:B------:R-:W-:Y:S02]  /*157d0*/  @!P1 LEA.HI.X R23, R26, R48, R25, 0x2, P0 ;  /* 0x000000301a179211 */ /* 0x000fe400000f1419 */
[----:B------:R-:W-:-:S13]  /*157e0*/  ISETP.GE.AND P0, PT, R9, c[0x0][0x3c8], PT ;  /* 0x0000f20009007a0c */ /* 0x000fda0003f06270 */
[----:B------:R1:W-:Y:S04]  /*157f0*/  @!P0 ST.E.64 [R4.64], R70 ;  /* 0x0000004604008985 */ /* 0x0003e8000c101b0a */
[----:B------:R3:W-:Y:S01]  /*15800*/  @!P4 ST.E.64 [R2.64], R74 ;  /* 0x0000004a0200c985 */ /* 0x0007e2000c101b0a */
[----:B------:R-:W-:-:S03]  /*15810*/  ISETP.GE.AND P4, PT, R46, c[0x0][0x3c8], PT ;  /* 0x0000f2002e007a0c */ /* 0x000fc60003f86270 */
[----:B------:R4:W-:Y:S01]  /*15820*/  @!P3 ST.E.64 [R12.64], R16 ;  /* 0x000000100c00b985 */ /* 0x0009e2000c101b0a */
[----:B------:R-:W-:-:S03]  /*15830*/  ISETP.GE.AND P3, PT, R45, c[0x0][0x3c8], PT ;  /* 0x0000f2002d007a0c */ /* 0x000fc60003f66270 */
[----:B------:R2:W-:Y:S01]  /*15840*/  @!P2 ST.E.64 [R14.64], R18 ;  /* 0x000000120e00a985 */ /* 0x0005e2000c101b0a */
[----:B------:R-:W-:-:S03]  /*15850*/  ISETP.GE.AND P2, PT, R43, c[0x0][0x3c8], PT ;  /* 0x0000f2002b007a0c */ /* 0x000fc60003f46270 */
[----:B------:R2:W-:Y:S01]  /*15860*/  @!P1 ST.E.64 [R22.64], R20 ;  /* 0x0000001416009985 */ /* 0x0005e2000c101b0a */
[-C--:B-1----:R-:W-:Y:S02]  /*15870*/  @!P6 LEA R4, P0, R27, R49.reuse, 0x2 ;  /* 0x000000311b04e211 */ /* 0x082fe400078010ff */
[-C--:B---3--:R-:W-:Y:S02]  /*15880*/  @!P5 LEA R2, P1, R41, R49.reuse, 0x2 ;  /* 0x000000312902d211 */ /* 0x088fe400078210ff */
[-C--:B------:R-:W-:Y:S02]  /*15890*/  @!P6 LEA.HI.X R5, R27, R48.reuse, R10, 0x2, P0 ;  /* 0x000000301b05e211 */ /* 0x080fe400000f140a */
[----:B------:R-:W-:Y:S02]  /*158a0*/  @!P4 LEA R6, P0, R46, R49, 0x2 ;  /* 0x000000312e06c211 */ /* 0x000fe400078010ff */
[----:B------:R-:W-:Y:S01]  /*158b0*/  @!P5 LEA.HI.X R3, R41, R48, R40, 0x2, P1 ;  /* 0x000000302903d211 */ /* 0x000fe200008f1428 */
[----:B------:R2:W-:Y:S01]  /*158c0*/  @!P6 ST.E.64 [R4.64], R90 ;  /* 0x0000005a0400e985 */ /* 0x0005e2000c101b0a */
[----:B------:R-:W-:-:S02]  /*158d0*/  ISETP.GE.AND P1, PT, R39, c[0x0][0x3c8], PT ;  /* 0x0000f20027007a0c */ /* 0x000fc40003f26270 */
[----:B------:R-:W-:Y:S01]  /*158e0*/  @!P4 LEA.HI.X R7, R46, R48, R30, 0x2, P0 ;  /* 0x000000302e07c211 */ /* 0x000fe200000f141e */
[----:B------:R2:W-:Y:S01]  /*158f0*/  @!P5 ST.E.64 [R2.64], R114 ;  /* 0x000000720200d985 */ /* 0x0005e2000c101b0a */
[----:B------:R-:W-:-:S03]  /*15900*/  @!P3 LEA R8, P0, R45, R49, 0x2 ;  /* 0x000000312d08b211 */ /* 0x000fc600078010ff */
[----:B------:R2:W-:Y:S01]  /*15910*/  @!P4 ST.E.64 [R6.64], R94 ;  /* 0x0000005e0600c985 */ /* 0x0005e2000c101b0a */
[----:B------:R-:W-:Y:S02]  /*15920*/  @!P3 LEA.HI.X R9, R45, R48, R44, 0x2, P0 ;  /* 0x000000302d09b211 */ /* 0x000fe400000f142c */
[----:B------:R-:W-:-:S03]  /*15930*/  @!P2 LEA R10, P0, R43, R49, 0x2 ;  /* 0x000000312b0aa211 */ /* 0x000fc600078010ff */
[----:B------:R2:W-:Y:S01]  /*15940*/  @!P3 ST.E.64 [R8.64], R98 ;  /* 0x000000620800b985 */ /* 0x0005e2000c101b0a */
[----:B------:R-:W-:Y:S02]  /*15950*/  @!P2 LEA.HI.X R11, R43, R48, R42, 0x2, P0 ;  /* 0x000000302b0ba211 */ /* 0x000fe400000f142a */
[----:B----4-:R-:W-:-:S03]  /*15960*/  @!P1 LEA R12, P0, R39, R49, 0x2 ;  /* 0x00000031270c9211 */ /* 0x010fc600078010ff */
[----:B------:R2:W-:Y:S01]  /*15970*/  @!P2 ST.E.64 [R10.64], R102 ;  /* 0x000000660a00a985 */ /* 0x0005e2000c101b0a */
[----:B------:R-:W-:Y:S02]  /*15980*/  @!P1 LEA.HI.X R13, R39, R48, R38, 0x2, P0 ;  /* 0x00000030270d9211 */ /* 0x000fe400000f1426 */
[----:B------:R-:W-:-:S03]  /*15990*/  ISETP.GE.AND P0, PT, R37, c[0x0][0x3c8], PT ;  /* 0x0000f20025007a0c */ /* 0x000fc60003f06270 */
[----:B------:R2:W-:Y:S10]  /*159a0*/  @!P1 ST.E.64 [R12.64], R110 ;  /* 0x0000006e0c009985 */ /* 0x0005f4000c101b0a */
[----:B------:R-:W-:Y:S05]  /*159b0*/  @P0 BRA `(.L_x_356) ;  /* 0x00000b0000000947 */ /* 0x000fea0003800000 */
[----:B--2---:R-:W-:-:S04]  /*159c0*/  LEA R2, P0, R37, R49, 0x2 ;  /* 0x0000003125027211 */ /* 0x004fc800078010ff */
[----:B------:R-:W-:-:S05]  /*159d0*/  LEA.HI.X R3, R37, R48, R36, 0x2, P0 ;  /* 0x0000003025037211 */ /* 0x000fca00000f1424 */
[----:B------:R1:W-:Y:S01]  /*159e0*/  ST.E.64 [R2.64], R106 ;  /* 0x0000006a02007985 */ /* 0x0003e2000c101b0a */
[----:B------:R-:W-:Y:S05]  /*159f0*/  BRA `(.L_x_356) ;  /* 0x00000ac000007947 */ /* 0x000fea0003800000 */
.L_x_341:
[----:B------:R-:W-:Y:S01]  /*15a00*/  ISETP.NE.U32.AND P0, PT, RZ, c[0x0][0x508], PT ;  /* 0x00014200ff007a0c */ /* 0x000fe20003f05070 */
[----:B------:R-:W-:Y:S01]  /*15a10*/  IMAD.MOV.U32 R4, RZ, RZ, 0x4 ;  /* 0x00000004ff047424 */ /* 0x000fe200078e00ff */
[----:B------:R-:W-:Y:S01]  /*15a20*/  ISETP.NE.U32.AND P2, PT, RZ, c[0x0][0x500], PT ;  /* 0x00014000ff007a0c */ /* 0x000fe20003f45070 */
[----:B------:R-:W-:Y:S01]  /*15a30*/  IMAD.MOV.U32 R3, RZ, RZ, RZ ;  /* 0x000000ffff037224 */ /* 0x000fe200078e00ff */
[----:B------:R-:W-:Y:S01]  /*15a40*/  ISETP.NE.AND.EX P1, PT, RZ, c[0x0][0x50c], PT, P0 ;  /* 0x00014300ff007a0c */ /* 0x000fe20003f25300 */
[----:B------:R-:W-:Y:S01]  /*15a50*/  IMAD.MOV.U32 R2, RZ, RZ, c[0x0][0x388] ;  /* 0x0000e200ff027624 */ /* 0x000fe200078e00ff */
[----:B------:R-:W-:Y:S01]  /*15a60*/  ISETP.NE.AND.EX P2, PT, RZ, c[0x0][0x504], PT, P2 ;  /* 0x00014100ff007a0c */ /* 0x000fe20003f45320 */
[----:B------:R-:W-:-:S10]  /*15a70*/  IMAD.WIDE R4, R232, R4, c[0x0][0x500] ;  /* 0x00014000e8047625 */ /* 0x000fd400078e0204 */
[C---:B------:R-:W-:Y:S02]  /*15a80*/  @P1 LEA R6, P0, R232.reuse, c[0x0][0x508], 0x2 ;  /* 0x00014200e8061a11 */ /* 0x040fe400078010ff */
[----:B------:R1:W5:Y:S02]  /*15a90*/  @P2 LDG.E R3, [R4.64] ;  /* 0x0000000a04032981 */ /* 0x000364000c1e1900 */
[----:B------:R-:W-:-:S05]  /*15aa0*/  @P1 LEA.HI.X R7, R232, c[0x0][0x50c], R25, 0x2, P0 ;  /* 0x00014300e8071a11 */ /* 0x000fca00000f1419 */
        /* <DEDUP_REMOVED lines=8> */
.L_x_362:
[----:B------:R-:W-:Y:S01]  /*15b30*/  ISETP.GT.AND P0, PT, R215, 0x7f, PT ;  /* 0x0000007fd700780c */ /* 0x000fe20003f04270 */
[----:B------:R-:W-:Y:S01]  /*15b40*/  BSSY B0, `(.L_x_363) ;  /* 0x0000034000007945 */ /* 0x000fe20003800000 */
[----:B------:R-:W-:Y:S02]  /*15b50*/  SEL R232, R232, RZ, !P2 ;  /* 0x000000ffe8e87207 */ /* 0x000fe40005000000 */
[----:B------:R-:W-:-:S02]  /*15b60*/  SEL R25, R25, RZ, !P2 ;  /* 0x000000ff19197207 */ /* 0x000fc40005000000 */
[----:B-1---5:R-:W-:-:S07]  /*15b70*/  SHF.R.S32.HI R5, RZ, 0x1f, R3 ;  /* 0x0000001fff057819 */ /* 0x022fce0000011403 */
[----:B------:R-:W-:Y:S05]  /*15b80*/  @P0 BRA `(.L_x_364) ;  /* 0x000002f000000947 */ /* 0x000fea0003800000 */
[----:B------:R-:W-:Y:S01]  /*15b90*/  IMAD R6, R2, c[0x0][0x4e8], RZ ;  /* 0x00013a0002067a24 */ /* 0x000fe200078e02ff */
[----:B------:R-:W-:-:S04]  /*15ba0*/  LEA R4, R209, R215, 0x7 ;  /* 0x000000d7d1047211 */ /* 0x000fc800078e38ff */
[----:B------:R-:W-:-:S13]  /*15bb0*/  ISETP.GE.AND P0, PT, R4, R6, PT ;  /* 0x000000060400720c */ /* 0x000fda0003f06270 */
[----:B------:R-:W-:Y:S05]  /*15bc0*/  @P0 BRA `(.L_x_364) ;  /* 0x000002b000000947 */ /* 0x000fea0003800000 */
[----:B------:R-:W-:Y:S01]  /*15bd0*/  IMAD.MOV.U32 R24, RZ, RZ, 0x368 ;  /* 0x00000368ff187424 */ /* 0x000fe200078e00ff */
[----:B------:R-:W-:Y:S01]  /*15be0*/  ISETP.GT.AND P2, PT, R210, 0x1, PT ;  /* 0x00000001d200780c */ /* 0x000fe20003f44270 */
[----:B------:R-:W-:Y:S01]  /*15bf0*/  IMAD.MOV.U32 R6, RZ, RZ, c[0x0][0x4e8] ;  /* 0x00013a00ff067624 */ /* 0x000fe200078e00ff */
[----:B------:R-:W-:Y:S02]  /*15c00*/  MOV R9, R4 ;  /* 0x0000000400097202 */ /* 0x000fe40000000f00 */
[----:B------:R-:W-:Y:S02]  /*15c10*/  SEL R24, R24, 0x328, P2 ;  /* 0x0000032818187807 */ /* 0x000fe40001000000 */
[----:B------:R-:W-:Y:S02]  /*15c20*/  ISETP.NE.AND P0, PT, R6, 0x1, PT ;  /* 0x000000010600780c */ /* 0x000fe40003f05270 */
[----:B------:R-:W1:Y:S01]  /*15c30*/  LDC.64 R20, c[0x0][R24+0x170] ;  /* 0x00005c0018147b82 */ /* 0x000e620000000a00 */
[----:B------:R-:W-:-:S07]  /*15c40*/  SEL R235, R235, RZ, P2 ;  /* 0x000000ffebeb7207 */ /* 0x000fce0001000000 */
[----:B------:R-:W3:Y:S03]  /*15c50*/  LDC.64 R14, c[0x0][R24+0x168] ;  /* 0x00005a00180e7b82 */ /* 0x000ee60000000a00 */
[----:B------:R-:W-:-:S05]  /*15c60*/  @P0 IMAD.HI.U32 R8, R4, c[0x0][0x4ec], RZ ;  /* 0x00013b0004080a27 */ /* 0x000fca00078e00ff */
[----:B------:R-:W4:Y:S01]  /*15c70*/  LDC.64 R18, c[0x0][R24+0x178] ;  /* 0x00005e0018127b82 */ /* 0x000f220000000a00 */
[----:B------:R-:W-:-:S05]  /*15c80*/  @P0 SHF.R.U32.HI R9, RZ, c[0x0][0x4f0], R8 ;  /* 0x00013c00ff090a19 */ /* 0x000fca0000011608 */
[----:B------:R-:W-:Y:S02]  /*15c90*/  IMAD.MOV R8, RZ, RZ, -R9 ;  /* 0x000000ffff087224 */ /* 0x000fe400078e0a09 */
[----:B------:R-:W5:Y:S02]  /*15ca0*/  LDC.64 R16, c[0x0][R24+0x160] ;  /* 0x0000580018107b82 */ /* 0x000f640000000a00 */
[----:B------:R-:W-:Y:S02]  /*15cb0*/  IMAD R8, R8, c[0x0][0x4e8], R4 ;  /* 0x00013a0008087a24 */ /* 0x000fe400078e0204 */
[-C--:B-1----:R-:W-:Y:S02]  /*15cc0*/  IMAD R6, R21, R232.reuse, RZ ;  /* 0x000000e815067224 */ /* 0x082fe400078e02ff */
[----:B------:R-:W-:-:S04]  /*15cd0*/  IMAD.WIDE.U32 R12, R20, R232, RZ ;  /* 0x000000e8140c7225 */ /* 0x000fc800078e00ff */
[----:B------:R-:W-:Y:S02]  /*15ce0*/  IMAD R6, R20, R25, R6 ;  /* 0x0000001914067224 */ /* 0x000fe400078e0206 */
[-C--:B---3--:R-:W-:Y:S02]  /*15cf0*/  IMAD R7, R15, R233.reuse, RZ ;  /* 0x000000e90f077224 */ /* 0x088fe400078e02ff */
[----:B------:R-:W-:Y:S01]  /*15d00*/  IMAD.WIDE.U32 R14, R14, R233, RZ ;  /* 0x000000e90e0e7225 */ /* 0x000fe200078e00ff */
[----:B------:R-:W-:-:S03]  /*15d10*/  IADD3 R6, R13, R6, RZ ;  /* 0x000000060d067210 */ /* 0x000fc60007ffe0ff */
[----:B------:R-:W-:Y:S01]  /*15d20*/  IMAD.IADD R7, R15, 0x1, R7 ;  /* 0x000000010f077824 */ /* 0x000fe200078e0207 */
[----:B------:R-:W-:Y:S01]  /*15d30*/  IADD3 R14, P1, P0, R12, R14, R3 ;  /* 0x0000000e0c0e7210 */ /* 0x000fe2000783e003 */
[-C--:B----4-:R-:W-:Y:S02]  /*15d40*/  IMAD R10, R19, R235.reuse, RZ ;  /* 0x000000eb130a7224 */ /* 0x090fe400078e02ff */
[----:B------:R-:W-:Y:S01]  /*15d50*/  IMAD.WIDE.U32 R18, R18, R235, RZ ;  /* 0x000000eb12127225 */ /* 0x000fe200078e00ff */
[----:B------:R-:W-:Y:S02]  /*15d60*/  IADD3.X R6, R6, R7, R5, P1, P0 ;  /* 0x0000000706067210 */ /* 0x000fe40000fe0405 */
[----:B------:R-:W-:Y:S02]  /*15d70*/  SHF.R.S32.HI R7, RZ, 0x1f, R8 ;  /* 0x0000001fff077819 */ /* 0x000fe40000011408 */
[----:B------:R-:W-:Y:S01]  /*15d80*/  IADD3 R14, P1, P0, R9, R14, R18 ;  /* 0x0000000e090e7210 */ /* 0x000fe2000783e012 */
[----:B-----5:R-:W-:Y:S01]  /*15d90*/  IMAD R4, R17, R8, RZ ;  /* 0x0000000811047224 */ /* 0x020fe200078e02ff */
[----:B------:R-:W-:-:S02]  /*15da0*/  IADD3 R10, R19, R10, RZ ;  /* 0x0000000a130a7210 */ /* 0x000fc40007ffe0ff */
[----:B------:R-:W-:Y:S01]  /*15db0*/  SHF.R.S32.HI R9, RZ, 0x1f, R9 ;  /* 0x0000001fff097819 */ /* 0x000fe20000011409 */
[----:B------:R-:W-:Y:S01]  /*15dc0*/  IMAD R4, R16, R7, R4 ;  /* 0x0000000710047224 */ /* 0x000fe200078e0204 */
[----:B------:R-:W-:Y:S02]  /*15dd0*/  MOV R7, c[0x0][0x4ac] ;  /* 0x00012b0000077a02 */ /* 0x000fe40000000f00 */
[----:B------:R-:W-:Y:S01]  /*15de0*/  IADD3.X R15, R9, R6, R10, P1, P0 ;  /* 0x00000006090f7210 */ /* 0x000fe20000fe040a */
[----:B------:R-:W-:Y:S01]  /*15df0*/  IMAD.MOV.U32 R6, RZ, RZ, c[0x0][0x4a8] ;  /* 0x00012a00ff067624 */ /* 0x000fe200078e00ff */
[----:B------:R-:W-:-:S03]  /*15e00*/  SEL R7, R7, c[0x0][0x454], P2 ;  /* 0x0001150007077a07 */ /* 0x000fc60001000000 */
[----:B------:R-:W-:Y:S01]  /*15e10*/  IMAD.WIDE.U32 R14, R16, R8, R14 ;  /* 0x00000008100e7225 */ /* 0x000fe200078e000e */
[----:B------:R-:W-:-:S03]  /*15e20*/  SEL R6, R6, c[0x0][0x450], P2 ;  /* 0x0001140006067a07 */ /* 0x000fc60001000000 */
[----:B------:R-:W-:Y:S01]  /*15e30*/  IMAD.IADD R4, R15, 0x1, R4 ;  /* 0x000000010f047824 */ /* 0x000fe200078e0204 */
[----:B------:R-:W-:-:S04]  /*15e40*/  LEA R6, P0, R14, R6, 0x2 ;  /* 0x000000060e067211 */ /* 0x000fc800078010ff */
[----:B------:R-:W-:Y:S02]  /*15e50*/  LEA.HI.X R7, R14, R7, R4, 0x2, P0 ;  /* 0x000000070e077211 */ /* 0x000fe400000f1404 */
[----:B------:R-:W-:-:S05]  /*15e60*/  MOV R4, 0xff800000 ;  /* 0xff80000000047802 */ /* 0x000fca0000000f00 */
[----:B------:R1:W-:Y:S02]  /*15e70*/  STG.E [R6.64], R4 ;  /* 0x0000000406007986 */ /* 0x0003e4000c10190a */
.L_x_364:
[----:B------:R-:W-:Y:S05]  /*15e80*/  BSYNC B0 ;  /* 0x0000000000007941 */ /* 0x000fea0003800000 */
.L_x_363:
[----:B------:R-:W-:-:S13]  /*15e90*/  ISETP.GT.AND P0, PT, R210, 0x1, PT ;  /* 0x00000001d200780c */ /* 0x000fda0003f04270 */
[----:B------:R-:W-:Y:S05]  /*15ea0*/  @P0 BRA `(.L_x_356) ;  /* 0x0000061000000947 */ /* 0x000fea0003800000 */
[----:B-1----:R-:W-:Y:S01]  /*15eb0*/  MOV R4, c[0x0][0x4e8] ;  /* 0x00013a0000047a02 */ /* 0x002fe20000000f00 */
[----:B------:R-:W-:Y:S02]  /*15ec0*/  IMAD R6, R5, c[0x0][0x3a0], RZ ;  /* 0x0000e80005067a24 */ /* 0x000fe400078e02ff */
[----:B------:R-:W-:Y:S01]  /*15ed0*/  IMAD R25, R25, c[0x0][0x3f0], RZ ;  /* 0x0000fc0019197a24 */ /* 0x000fe200078e02ff */
[----:B------:R-:W-:Y:S01]  /*15ee0*/  ISETP.NE.AND P0, PT, R4, 0x1, PT ;  /* 0x000000010400780c */ /* 0x000fe20003f05270 */
[----:B------:R-:W-:-:S04]  /*15ef0*/  IMAD.WIDE.U32 R4, R3, c[0x0][0x3a0], RZ ;  /* 0x0000e80003047a25 */ /* 0x000fc800078e00ff */
[----:B------:R-:W-:Y:S01]  /*15f00*/  IMAD R6, R3, c[0x0][0x3a4], R6 ;  /* 0x0000e90003067a24 */ /* 0x000fe200078e0206 */
[----:B------:R-:W-:Y:S01]  /*15f10*/  LEA R3, R222, R223, 0x5 ;  /* 0x000000dfde037211 */ /* 0x000fe200078e28ff */
[----:B------:R-:W-:Y:S01]  /*15f20*/  IMAD R25, R232, c[0x0][0x3f4], R25 ;  /* 0x0000fd00e8197a24 */ /* 0x000fe200078e0219 */
[----:B------:R-:W-:Y:S02]  /*15f30*/  MOV R8, R4 ;  /* 0x0000000400087202 */ /* 0x000fe40000000f00 */
[----:B------:R-:W-:Y:S02]  /*15f40*/  LEA R3, R209, R3, 0x7 ;  /* 0x00000003d1037211 */ /* 0x000fe400078e38ff */
[----:B------:R-:W-:Y:S02]  /*15f50*/  IADD3 R9, R5, R6, RZ ;  /* 0x0000000605097210 */ /* 0x000fe40007ffe0ff */
[----:B------:R-:W-:Y:S01]  /*15f60*/  MOV R6, R3 ;  /* 0x0000000300067202 */ /* 0x000fe20000000f00 */
[----:B------:R-:W-:Y:S01]  /*15f70*/  @P0 IMAD.HI.U32 R5, R3, c[0x0][0x4ec], RZ ;  /* 0x00013b0003050a27 */ /* 0x000fe200078e00ff */
[----:B------:R-:W-:-:S03]  /*15f80*/  LEA R209, R209, R223, 0x7 ;  /* 0x000000dfd1d17211 */ /* 0x000fc600078e38ff */
        /* <DEDUP_REMOVED lines=20> */
[----:B------:R1:W3:Y:S02]  /*160d0*/  SHFL.IDX PT, R5, R4, RZ, 0x181f ;  /* 0x00181fff04057589 */ /* 0x0002e400000e0000 */
.L_x_410:
[----:B------:R-:W-:Y:S05]  /*160e0*/  BRA.DIV ~URZ, `(.L_x_366) ;  /* 0x000019927f007947 */ /* 0x000fea000b800000 */
[----:B------:R4:W1:Y:S02]  /*160f0*/  SHFL.IDX PT, R6, R3, RZ, 0x181f ;  /* 0x00181fff03067589 */ /* 0x00086400000e0000 */
.L_x_411:
[----:B------:R-:W-:Y:S01]  /*16100*/  IMAD R2, R2, c[0x0][0x4e8], RZ ;  /* 0x00013a0002027a24 */ /* 0x000fe200078e02ff */
[----:B------:R-:W-:Y:S04]  /*16110*/  BSSY B0, `(.L_x_367) ;  /* 0x000000b000007945 */ /* 0x000fe80003800000 */
[----:B------:R-:W-:-:S13]  /*16120*/  ISETP.GE.AND P0, PT, R209, R2, PT ;  /* 0x00000002d100720c */ /* 0x000fda0003f06270 */
[----:B------:R-:W-:Y:S05]  /*16130*/  @P0 BRA `(.L_x_368) ;  /* 0x0000008000000947 */ /* 0x000fea0003800000 */
[----:B------:R-:W-:Y:S02]  /*16140*/  ISETP.GE.AND P1, PT, R11, c[0x0][0x3c8], PT ;  /* 0x0000f2000b007a0c */ /* 0x000fe40003f26270 */
[----:B------:R-:W-:-:S11]  /*16150*/  ISETP.GE.AND P0, PT, R217, c[0x0][0x3c8], PT ;  /* 0x0000f200d9007a0c */ /* 0x000fd60003f06270 */
[-C--:B-1----:R-:W-:Y:S02]  /*16160*/  @!P1 LEA R8, P3, R11, R6.reuse, 0x1 ;  /* 0x000000060b089211 */ /* 0x082fe400078608ff */
[----:B------:R-:W-:Y:S02]  /*16170*/  @!P0 LEA R6, P2, R217, R6, 0x1 ;  /* 0x00000006d9068211 */ /* 0x000fe400078408ff */
[-C--:B---3--:R-:W-:Y:S02]  /*16180*/  @!P1 LEA.HI.X R9, R11, R5.reuse, R23, 0x1, P3 ;  /* 0x000000050b099211 */ /* 0x088fe400018f0c17 */
[----:B------:R-:W-:-:S03]  /*16190*/  @!P0 LEA.HI.X R7, R217, R5, R22, 0x1, P2 ;  /* 0x00000005d9078211 */ /* 0x000fc600010f0c16 */
[----:B------:R1:W-:Y:S04]  /*161a0*/  @!P1 ST.E.128 [R8.64], RZ ;  /* 0x000000ff08009985 */ /* 0x0003e8000c101d0a */
[----:B------:R1:W-:Y:S02]  /*161b0*/  @!P0 ST.E.128 [R6.64], RZ ;  /* 0x000000ff06008985 */ /* 0x0003e4000c101d0a */
.L_x_368:
[----:B------:R-:W-:Y:S05]  /*161c0*/  BSYNC B0 ;  /* 0x0000000000007941 */ /* 0x000fea0003800000 */
.L_x_367:
[----:B------:R-:W-:Y:S05]  /*161d0*/  BRA.DIV ~URZ, `(.L_x_369) ;  /* 0x000019127f007947 */ /* 0x000fea000b800000 */
[----:B---3--:R3:W2:Y:S04]  /*161e0*/  SHFL.IDX PT, R5, R4, 0x1, 0x181f ;  /* 0x00381f0004057f89 */ /* 0x0086a800000e0000 */
[----:B-1----:R3:W1:Y:S02]  /*161f0*/  SHFL.IDX PT, R6, R3, 0x1, 0x181f ;  /* 0x00381f0003067f89 */ /* 0x00266400000e0000 */
.L_x_412:
[----:B------:R-:W-:Y:S01]  /*16200*/  IADD3 R7, R209, 0x20, RZ ;  /* 0x00000020d1077810 */ /* 0x000fe20007ffe0ff */
[----:B------:R-:W-:Y:S03]  /*16210*/  BSSY B0, `(.L_x_370) ;  /* 0x000000b000007945 */ /* 0x000fe60003800000 */
[----:B------:R-:W-:-:S13]  /*16220*/  ISETP.GE.AND P0, PT, R7, R2, PT ;  /* 0x000000020700720c */ /* 0x000fda0003f06270 */
[----:B------:R-:W-:Y:S05]  /*16230*/  @P0 BRA `(.L_x_371) ;  /* 0x0000008000000947 */ /* 0x000fea0003800000 */
[----:B------:R-:W-:Y:S02]  /*16240*/  ISETP.GE.AND P1, PT, R11, c[0x0][0x3c8], PT ;  /* 0x0000f2000b007a0c */ /* 0x000fe40003f26270 */
[----:B------:R-:W-:-:S11]  /*16250*/  ISETP.GE.AND P0, PT, R217, c[0x0][0x3c8], PT ;  /* 0x0000f200d9007a0c */ /* 0x000fd60003f06270 */
[-C--:B-1----:R-:W-:Y:S02]  /*16260*/  @!P1 LEA R8, P3, R11, R6.reuse, 0x1 ;  /* 0x000000060b089211 */ /* 0x082fe400078608ff */
[----:B------:R-:W-:Y:S02]  /*16270*/  @!P0 LEA R6, P2, R217, R6, 0x1 ;  /* 0x00000006d9068211 */ /* 0x000fe400078408ff */
[-C--:B--2---:R-:W-:Y:S02]  /*16280*/  @!P1 LEA.HI.X R9, R11, R5.reuse, R23, 0x1, P3 ;  /* 0x000000050b099211 */ /* 0x084fe400018f0c17 */
[----:B------:R-:W-:-:S03]  /*16290*/  @!P0 LEA.HI.X R7, R217, R5, R22, 0x1, P2 ;  /* 0x00000005d9078211 */ /* 0x000fc600010f0c16 */
[----:B------:R1:W-:Y:S04]  /*162a0*/  @!P1 ST.E.128 [R8.64], RZ ;  /* 0x000000ff08009985 */ /* 0x0003e8000c101d0a */
[----:B------:R1:W-:Y:S02]  /*162b0*/  @!P0 ST.E.128 [R6.64], RZ ;  /* 0x000000ff06008985 */ /* 0x0003e4000c101d0a */
.L_x_371:
[----:B------:R-:W-:Y:S05]  /*162c0*/  BSYNC B0 ;  /* 0x0000000000007941 */ /* 0x000fea0003800000 */
.L_x_370:
[----:B------:R-:W-:Y:S05]  /*162d0*/  BRA.DIV ~URZ, `(.L_x_372) ;  /* 0x000018e27f007947 */ /* 0x000fea000b800000 */
[----:B--2---:R2:W3:Y:S02]  /*162e0*/  SHFL.IDX PT, R5, R4, 0x2, 0x181f ;  /* 0x00581f0004057f89 */ /* 0x0044e400000e0000 */
.L_x_413:
[----:B------:R-:W-:Y:S05]  /*162f0*/  BRA.DIV ~URZ, `(.L_x_373) ;  /* 0x000019327f007947 */ /* 0x000fea000b800000 */
[----:B-1----:R1:W2:Y:S02]  /*16300*/  SHFL.IDX PT, R6, R3, 0x2, 0x181f ;  /* 0x00581f0003067f89 */ /* 0x0022a400000e0000 */
.L_x_414:
[----:B------:R-:W-:Y:S01]  /*16310*/  IADD3 R7, R209, 0x40, RZ ;  /* 0x00000040d1077810 */ /* 0x000fe20007ffe0ff */
[----:B------:R-:W-:Y:S03]  /*16320*/  BSSY B0, `(.L_x_374) ;  /* 0x000000b000007945 */ /* 0x000fe60003800000 */
[----:B------:R-:W-:-:S13]  /*16330*/  ISETP.GE.AND P0, PT, R7, R2, PT ;  /* 0x000000020700720c */ /* 0x000fda0003f06270 */
[----:B------:R-:W-:Y:S05]  /*16340*/  @P0 BRA `(.L_x_375) ;  /* 0x0000008000000947 */ /* 0x000fea0003800000 */
[----:B------:R-:W-:Y:S02]  /*16350*/  ISETP.GE.AND P1, PT, R11, c[0x0][0x3c8], PT ;  /* 0x0000f2000b007a0c */ /* 0x000fe40003f26270 */
[----:B------:R-:W-:-:S11]  /*16360*/  ISETP.GE.AND P0, PT, R217, c[0x0][0x3c8], PT ;  /* 0x0000f200d9007a0c */ /* 0x000fd60003f06270 */
[-C--:B--2---:R-:W-:Y:S02]  /*16370*/  @!P1 LEA R8, P3, R11, R6.reuse, 0x1 ;  /* 0x000000060b089211 */ /* 0x084fe400078608ff */
[----:B------:R-:W-:Y:S02]  /*16380*/  @!P0 LEA R6, P2, R217, R6, 0x1 ;  /* 0x00000006d9068211 */ /* 0x000fe400078408ff */
[-C--:B---3--:R-:W-:Y:S02]  /*16390*/  @!P1 LEA.HI.X R9, R11, R5.reuse, R23, 0x1, P3 ;  /* 0x000000050b099211 */ /* 0x088fe400018f0c17 */
[----:B------:R-:W-:-:S03]  /*163a0*/  @!P0 LEA.HI.X R7, R217, R5, R22, 0x1, P2 ;  /* 0x00000005d9078211 */ /* 0x000fc600010f0c16 */
[----:B------:R2:W-:Y:S04]  /*163b0*/  @!P1 ST.E.128 [R8.64], RZ ;  /* 0x000000ff08009985 */ /* 0x0005e8000c101d0a */
[----:B------:R2:W-:Y:S02]  /*163c0*/  @!P0 ST.E.128 [R6.64], RZ ;  /* 0x000000ff06008985 */ /* 0x0005e4000c101d0a */
.L_x_375:
[----:B------:R-:W-:Y:S05]  /*163d0*/  BSYNC B0 ;  /* 0x0000000000007941 */ /* 0x000fea0003800000 */
.L_x_374:
[----:B------:R-:W-:Y:S05]  /*163e0*/  BRA.DIV ~URZ, `(.L_x_376) ;  /* 0x000018b27f007947 */ /* 0x000fea000b800000 */
[----:B--23--:R-:W2:Y:S04]  /*163f0*/  SHFL.IDX PT, R4, R4, 0x3, 0x181f ;  /* 0x00781f0004047f89 */ /* 0x00cea800000e0000 */
[----:B-1--4-:R-:W1:Y:S02]  /*16400*/  SHFL.IDX PT, R3, R3, 0x3, 0x181f ;  /* 0x00781f0003037f89 */ /* 0x012e6400000e0000 */
.L_x_415:
[----:B------:R-:W-:-:S04]  /*16410*/  IADD3 R209, R209, 0x60, RZ ;  /* 0x00000060d1d17810 */ /* 0x000fc80007ffe0ff */
        /* <DEDUP_REMOVED lines=10> */
.L_x_356:
[----:B------:R-:W-:Y:S05]  /*164c0*/  BSYNC B1 ;  /* 0x0000000000017941 */ /* 0x000fea0003800000 */
.L_x_340:
[----:B------:R-:W-:-:S13]  /*164d0*/  ISETP.NE.AND P0, PT, R224, RZ, PT ;  /* 0x000000ffe000720c */ /* 0x000fda0003f05270 */
[----:B------:R-:W-:Y:S01]  /*164e0*/  @P0 WARPSYNC 0xffffffff ;  /* 0xffffffff00000948 */ /* 0x000fe20003800000 */
[----:B------:R-:W-:Y:S06]  /*164f0*/  @P0 BAR.SYNC.DEFER_BLOCKING 0x5, 0x100 ;  /* 0x0144000000000b1d */ /* 0x000fec0000010000 */
[----:B------:R-:W4:Y:S04]  /*16500*/  @P0 LDS.128 R208, [0xf100] ;  /* 0x00f10000ffd00984 */ /* 0x000f280000000c00 */
[----:B------:R-:W-:Y:S06]  /*16510*/  @P0 BAR.ARV 0x4, 0x100 ;  /* 0x0104000000000b1d */ /* 0x000fec0000002000 */
[----:B------:R-:W-:Y:S05]  /*16520*/  @P0 BRA `(.L_x_377) ;  /* 0x00000a6000000947 */ /* 0x000fea0003800000 */
[----:B-12---:R-:W-:Y:S01]  /*16530*/  LOP3.LUT R2, R215, 0x1f, RZ, 0xc0, !PT ;  /* 0x0000001fd7027812 */ /* 0x006fe200078ec0ff */
[----:B----4-:R-:W-:-:S03]  /*16540*/  IMAD.MOV.U32 R4, RZ, RZ, RZ ;  /* 0x000000ffff047224 */ /* 0x010fc600078e00ff */
[----:B------:R-:W-:Y:S01]  /*16550*/  ISETP.NE.AND P6, PT, R2, 0x1f, PT ;  /* 0x0000001f0200780c */ /* 0x000fe20003fc5270 */
[----:B------:R-:W-:Y:S10]  /*16560*/  BRA.DIV ~URZ, `(.L_x_378) ;  /* 0x000018027f007947 */ /* 0x000ff4000b800000 */
[----:B---3--:R1:W2:Y:S02]  /*16570*/  SHFL.IDX PT, R3, R0, RZ, 0x1f ;  /* 0x00001fff00037589 */ /* 0x0082a400000e0000 */
.L_x_416:
[----:B------:R-:W-:Y:S05]  /*16580*/  BRA.DIV ~URZ, `(.L_x_379) ;  /* 0x000018527f007947 */ /* 0x000fea000b800000 */
[----:B-1----:R-:W1:Y:S02]  /*16590*/  SHFL.IDX PT, R0, R0, 0x1, 0x1f ;  /* 0x00201f0000007f89 */ /* 0x002e6400000e0000 */
.L_x_417:
[----:B------:R-:W-:Y:S02]  /*165a0*/  IMAD.IADD R8, R211, 0x1, R2 ;  /* 0x00000001d3087824 */ /* 0x000fe400078e0202 */
[----:B------:R-:W-:-:S03]  /*165b0*/  IMAD.MOV.U32 R5, RZ, RZ, RZ ;  /* 0x000000ffff057224 */ /* 0x000fc600078e00ff */
[----:B------:R-:W-:-:S13]  /*165c0*/  ISETP.GE.OR P0, PT, R8, c[0x0][0x53c], !P6 ;  /* 0x00014f0008007a0c */ /* 0x000fda0007706670 */
[----:B------:R-:W-:Y:S01]  /*165d0*/  @!P0 IMAD.MOV.U32 R7, RZ, RZ, 0x4 ;  /* 0x00000004ff078424 */ /* 0x000fe200078e00ff */
[----:B------:R-:W-:-:S03]  /*165e0*/  @!P0 MOV R6, 0x4 ;  /* 0x0000000400068802 */ /* 0x000fc60000000f00 */
[----:B------:R-:W-:-:S04]  /*165f0*/  @!P0 IMAD.WIDE R10, R8, R7, c[0x0][0x580] ;  /* 0x00016000080a8625 */ /* 0x000fc800078e0207 */
[----:B------:R-:W-:Y:S01]  /*16600*/  @!P0 IMAD.WIDE R6, R8, R6, c[0x0][0x578] ;  /* 0x00015e0008068625 */ /* 0x000fe200078e0206 */
[----:B------:R-:W3:Y:S04]  /*16610*/  @!P0 LDG.E R5, [R10.64] ;  /* 0x0000000a0a058981 */ /* 0x000ee8000c1e1900 */
[----:B------:R-:W3:Y:S01]  /*16620*/  @!P0 LDG.E R4, [R6.64] ;  /* 0x0000000a06048981 */ /* 0x000ee2000c1e1900 */
[C---:B------:R-:W-:Y:S02]  /*16630*/  ISETP.GE.U32.AND P4, PT, R2.reuse, 0x10, PT ;  /* 0x000000100200780c */ /* 0x040fe40003f86070 */
[C---:B------:R-:W-:Y:S02]  /*16640*/  ISETP.GE.U32.AND P3, PT, R2.reuse, 0x8, PT ;  /* 0x000000080200780c */ /* 0x040fe40003f66070 */
[----:B------:R-:W-:-:S02]  /*16650*/  ISETP.GE.U32.AND P2, PT, R2, 0x4, PT ;  /* 0x000000040200780c */ /* 0x000fc40003f46070 */
[C---:B------:R-:W-:Y:S02]  /*16660*/  ISETP.GE.U32.AND P1, PT, R2.reuse, 0x2, PT ;  /* 0x000000020200780c */ /* 0x040fe40003f26070 */
[----:B------:R-:W-:Y:S02]  /*16670*/  ISETP.NE.AND P5, PT, R2, RZ, PT ;  /* 0x000000ff0200720c */ /* 0x000fe40003fa5270 */
[----:B------:R-:W-:Y:S01]  /*16680*/  MOV R8, RZ ;  /* 0x000000ff00087202 */ /* 0x000fe20000000f00 */
[----:B---3--:R-:W-:Y:S01]  /*16690*/  IMAD R7, R4, R5, RZ ;  /* 0x0000000504077224 */ /* 0x008fe200078e02ff */
[----:B------:R-:W-:Y:S07]  /*166a0*/  BRA.DIV ~URZ, `(.L_x_380) ;  /* 0x000017a27f007947 */ /* 0x000fee000b800000 */
[----:B------:R3:W4:Y:S02]  /*166b0*/  SHFL.UP PT, R6, R7, 0x1, RZ ;  /* 0x0420000007067989 */ /* 0x00072400000e00ff */
.L_x_418:
[----:B----4-:R-:W-:-:S04]  /*166c0*/  SEL R6, R6, RZ, P5 ;  /* 0x000000ff06067207 */ /* 0x010fc80002800000 */
[----:B---3--:R-:W-:Y:S01]  /*166d0*/  IADD3 R7, R7, R6, RZ ;  /* 0x0000000607077210 */ /* 0x008fe20007ffe0ff */
[----:B------:R-:W-:Y:S05]  /*166e0*/  BRA.DIV ~URZ, `(.L_x_381) ;  /* 0x000017a27f007947 */ /* 0x000fea000b800000 */
        /* <DEDUP_REMOVED lines=12> */
[----:B------:R3:W4:Y:S02]  /*167b0*/  SHFL.IDX PT, R6, R7, 0x1f, 0x1f ;  /* 0x03e01f0007067f89 */ /* 0x00072400000e0000 */
.L_x_419:
[----:B----4-:R-:W-:Y:S01]  /*167c0*/  IMAD R6, R6, c[0x0][0x538], RZ ;  /* 0x00014e0006067a24 */ /* 0x010fe200078e02ff */
[----:B------:R-:W-:Y:S04]  /*167d0*/  BSSY B1, `(.L_x_382) ;  /* 0x0000076000017945 */ /* 0x000fe80003800000 */
[----:B-1----:R-:W-:-:S04]  /*167e0*/  IADD3 R208, R6, R0, RZ ;  /* 0x0000000006d07210 */ /* 0x002fc80007ffe0ff */
[----:B--2---:R-:W-:-:S13]  /*167f0*/  ISETP.GT.AND P0, PT, R208, R3, PT ;  /* 0x00000003d000720c */ /* 0x004fda0003f04270 */
[----:B------:R-:W-:Y:S05]  /*16800*/  @P0 BRA `(.L_x_383) ;  /* 0x0000023000000947 */ /* 0x000fea0003800000 */
.L_x_387:
[----:B------:R-:W-:-:S04]  /*16810*/  IADD3 R211, R211, 0x1f, RZ ;  /* 0x0000001fd3d37810 */ /* 0x000fc80007ffe0ff */
[----:B------:R-:W-:-:S13]  /*16820*/  ISETP.GE.AND P0, PT, R211, c[0x0][0x53c], PT ;  /* 0x00014f00d3007a0c */ /* 0x000fda0003f06270 */
[----:B------:R-:W-:Y:S05]  /*16830*/  @P0 BRA `(.L_x_384) ;  /* 0x000006b000000947 */ /* 0x000fea0003800000 */
[----:B---3--:R-:W-:Y:S01]  /*16840*/  IADD3 R7, R211, R2, RZ ;  /* 0x00000002d3077210 */ /* 0x008fe20007ffe0ff */
[----:B------:R-:W-:-:S03]  /*16850*/  CS2R R4, SRZ ;  /* 0x0000000000047805 */ /* 0x000fc6000001ff00 */
[----:B------:R-:W-:-:S13]  /*16860*/  ISETP.GE.OR P0, PT, R7, c[0x0][0x53c], !P6 ;  /* 0x00014f0007007a0c */ /* 0x000fda0007706670 */
        /* <DEDUP_REMOVED lines=9> */
.L_x_420:
        /* <DEDUP_REMOVED lines=16> */
.L_x_421:
[----:B--2---:R-:W-:-:S05]  /*16a00*/  IMAD R6, R6, c[0x0][0x538], RZ ;  /* 0x00014e0006067a24 */ /* 0x004fca00078e02ff */
[----:B------:R-:W-:-:S04]  /*16a10*/  IADD3 R208, R6, R208, RZ ;  /* 0x000000d006d07210 */ /* 0x000fc80007ffe0ff */
[----:B------:R-:W-:-:S13]  /*16a20*/  ISETP.GT.AND P0, PT, R208, R3, PT ;  /* 0x00000003d000720c */ /* 0x000fda0003f04270 */
[----:B-1----:R-:W-:Y:S05]  /*16a30*/  @!P0 BRA `(.L_x_387) ;  /* 0xfffffdd000008947 */ /* 0x002fea000383ffff */
.L_x_383:
[----:B------:R-:W-:-:S05]  /*16a40*/  IADD3 R208, -R6, R208, RZ ;  /* 0x000000d006d07210 */ /* 0x000fca0007ffe1ff */
[----:B------:R-:W-:-:S05]  /*16a50*/  IMAD R0, R7, c[0x0][0x538], R208 ;  /* 0x00014e0007007a24 */ /* 0x000fca00078e02d0 */
[----:B------:R-:W-:Y:S01]  /*16a60*/  ISETP.GT.AND P0, PT, R0, R3, PT ;  /* 0x000000030000720c */ /* 0x000fe20003f04270 */
[----:B------:R-:W-:-:S12]  /*16a70*/  BRA.DIV ~URZ, `(.L_x_388) ;  /* 0x000017d27f007947 */ /* 0x000fd8000b800000 */
[----:B------:R-:W-:-:S04]  /*16a80*/  VOTE.ANY R6, PT, !P0 ;  /* 0x0000000000067806 */ /* 0x000fc800040e0100 */
.L_x_422:
[----:B------:R1:W2:Y:S01]  /*16a90*/  POPC R0, R6 ;  /* 0x0000000600007309 */ /* 0x0002a20000000000 */
[----:B------:R-:W-:Y:S05]  /*16aa0*/  BRA.DIV ~URZ, `(.L_x_389) ;  /* 0x000017e27f007947 */ /* 0x000fea000b800000 */
[----:B--2---:R2:W4:Y:S04]  /*16ab0*/  SHFL.IDX PT, R5, R5, R0, 0x1f ;  /* 0x00001f0005057589 */ /* 0x00452800000e0000 */
[----:B------:R2:W1:Y:S02]  /*16ac0*/  SHFL.IDX PT, R4, R4, R0, 0x1f ;  /* 0x00001f0004047589 */ /* 0x00046400000e0000 */
.L_x_423:
[----:B------:R-:W-:Y:S01]  /*16ad0*/  ISETP.NE.AND P0, PT, R6, RZ, PT ;  /* 0x000000ff0600720c */ /* 0x000fe20003f05270 */
[----:B------:R-:W-:-:S12]  /*16ae0*/  BSSY B0, `(.L_x_390) ;  /* 0x0000005000007945 */ /* 0x000fd80003800000 */
[----:B------:R-:W-:Y:S05]  /*16af0*/  @!P0 BRA `(.L_x_391) ;  /* 0x0000003000008947 */ /* 0x000fea0003800000 */
[----:B------:R-:W-:Y:S01]  /*16b00*/  IADD3 R8, R0, -0x1, RZ ;  /* 0xffffffff00087810 */ /* 0x000fe20007ffe0ff */
[----:B------:R-:W-:Y:S05]  /*16b10*/  BRA.DIV ~URZ, `(.L_x_392) ;  /* 0x000018427f007947 */ /* 0x000fea000b800000 */
[----:B------:R2:W3:Y:S02]  /*16b20*/  SHFL.IDX PT, R8, R7, R8, 0x1f ;  /* 0x00001f0807087589 */ /* 0x0004e400000e0000 */
.L_x_391:
[----:B------:R-:W-:Y:S05]  /*16b30*/  BSYNC B0 ;  /* 0x0000000000007941 */ /* 0x000fea0003800000 */
.L_x_390:
[-C--:B-1--4-:R-:W-:Y:S01]  /*16b40*/  IABS R6, R5.reuse ;  /* 0x0000000500067213 */ /* 0x092fe20000000000 */
[----:B---3--:R-:W-:Y:S01]  /*16b50*/  IMAD R208, R8, c[0x0][0x538], R208 ;  /* 0x00014e0008d07a24 */ /* 0x008fe200078e02d0 */
[----:B------:R-:W-:Y:S01]  /*16b60*/  IABS R10, R4 ;  /* 0x00000004000a7213 */ /* 0x000fe20000000000 */
[----:B------:R-:W-:Y:S01]  /*16b70*/  IMAD.MOV.U32 R8, RZ, RZ, RZ ;  /* 0x000000ffff087224 */ /* 0x000fe200078e00ff */
[----:B------:R-:W1:Y:S01]  /*16b80*/  I2F.RP R9, R6 ;  /* 0x0000000600097306 */ /* 0x000e620000209400 */
[----:B------:R-:W-:Y:S01]  /*16b90*/  IMAD.IADD R209, R3, 0x1, -R208 ;  /* 0x0000000103d17824 */ /* 0x000fe200078e0ad0 */
[----:B------:R-:W-:Y:S02]  /*16ba0*/  IABS R3, R5 ;  /* 0x0000000500037213 */ /* 0x000fe40000000000 */
[----:B------:R-:W-:Y:S02]  /*16bb0*/  IADD3 R211, R0, R211, RZ ;  /* 0x000000d300d37210 */ /* 0x000fe40007ffe0ff */
[----:B--2---:R-:W-:Y:S01]  /*16bc0*/  IABS R7, R209 ;  /* 0x000000d100077213 */ /* 0x004fe20000000000 */
[----:B------:R-:W-:Y:S01]  /*16bd0*/  IMAD.MOV R3, RZ, RZ, -R3 ;  /* 0x000000ffff037224 */ /* 0x000fe200078e0a03 */
[----:B------:R-:W2:Y:S08]  /*16be0*/  I2F.RP R12, R10 ;  /* 0x0000000a000c7306 */ /* 0x000eb00000209400 */
[----:B-1----:R-:W1:Y:S08]  /*16bf0*/  MUFU.RCP R9, R9 ;  /* 0x0000000900097308 */ /* 0x002e700000001000 */
[----:B--2---:R-:W2:Y:S01]  /*16c00*/  MUFU.RCP R12, R12 ;  /* 0x0000000c000c7308 */ /* 0x004ea20000001000 */
[----:B-1----:R-:W-:-:S07]  /*16c10*/  IADD3 R9, R9, 0xffffffe, RZ ;  /* 0x0ffffffe09097810 */ /* 0x002fce0007ffe0ff */
[----:B------:R-:W1:Y:S01]  /*16c20*/  F2I.FTZ.U32.TRUNC.NTZ R9, R9 ;  /* 0x0000000900097305 */ /* 0x000e62000021f000 */
[----:B--2---:R-:W-:-:S07]  /*16c30*/  IADD3 R12, R12, 0xffffffe, RZ ;  /* 0x0ffffffe0c0c7810 */ /* 0x004fce0007ffe0ff */
[----:B------:R-:W2:Y:S01]  /*16c40*/  F2I.FTZ.U32.TRUNC.NTZ R13, R12 ;  /* 0x0000000c000d7305 */ /* 0x000ea2000021f000 */
[----:B-1----:R-:W-:-:S04]  /*16c50*/  IMAD.MOV R11, RZ, RZ, -R9 ;  /* 0x000000ffff0b7224 */ /* 0x002fc800078e0a09 */
[----:B------:R-:W-:-:S04]  /*16c60*/  IMAD R11, R11, R6, RZ ;  /* 0x000000060b0b7224 */ /* 0x000fc800078e02ff */
[----:B------:R-:W-:-:S04]  /*16c70*/  IMAD.HI.U32 R11, R9, R11, R8 ;  /* 0x0000000b090b7227 */ /* 0x000fc800078e0008 */
[----:B--2---:R-:W-:Y:S02]  /*16c80*/  IMAD.MOV R8, RZ, RZ, -R13 ;  /* 0x000000ffff087224 */ /* 0x004fe400078e0a0d */
[----:B------:R-:W-:-:S04]  /*16c90*/  IMAD.HI.U32 R11, R11, R7, RZ ;  /* 0x000000070b0b7227 */ /* 0x000fc800078e00ff */
[----:B------:R-:W-:Y:S02]  /*16ca0*/  IMAD R3, R11, R3, R7 ;  /* 0x000000030b037224 */ /* 0x000fe400078e0207 */
[----:B------:R-:W-:Y:S02]  /*16cb0*/  IMAD R8, R8, R10, RZ ;  /* 0x0000000a08087224 */ /* 0x000fe400078e02ff */
[----:B------:R-:W-:Y:S01]  /*16cc0*/  IMAD.MOV.U32 R12, RZ, RZ, RZ ;  /* 0x000000ffff0c7224 */ /* 0x000fe200078e00ff */
[----:B------:R-:W-:-:S03]  /*16cd0*/  ISETP.GT.U32.AND P0, PT, R6, R3, PT ;  /* 0x000000030600720c */ /* 0x000fc60003f04070 */
[----:B------:R-:W-:-:S10]  /*16ce0*/  IMAD.HI.U32 R8, R13, R8, R12 ;  /* 0x000000080d087227 */ /* 0x000fd400078e000c */
        /* <DEDUP_REMOVED lines=8> */
[----:B------:R-:W-:-:S03]  /*16d70*/  IMAD.MOV R3, RZ, RZ, -R3 ;  /* 0x000000ffff037224 */ /* 0x000fc600078e0a03 */
[----:B------:R-:W-:-:S05]  /*16d80*/  MOV R7, R11 ;  /* 0x0000000b00077202 */ /* 0x000fca0000000f00 */
        /* <DEDUP_REMOVED lines=8> */
[-C--:B------:R-:W-:Y:S02]  /*16e10*/  @!P0 IADD3 R3, R3, -R10.reuse, RZ ;  /* 0x8000000a03038210 */ /* 0x080fe40007ffe0ff */
[----:B------:R-:W-:Y:S02]  /*16e20*/  @!P0 IADD3 R8, R8, 0x1, RZ ;  /* 0x0000000108088810 */ /* 0x000fe40007ffe0ff */
[----:B------:R-:W-:Y:S02]  /*16e30*/  ISETP.GE.U32.AND P2, PT, R3, R10, PT ;  /* 0x0000000a0300720c */ /* 0x000fe40003f46070 */
[----:B------:R-:W-:Y:S02]  /*16e40*/  LOP3.LUT R3, R7, R4, RZ, 0x3c, !PT ;  /* 0x0000000407037212 */ /* 0x000fe400078e3cff */
[----:B------:R-:W-:Y:S02]  /*16e50*/  ISETP.NE.AND P0, PT, R4, RZ, PT ;  /* 0x000000ff0400720c */ /* 0x000fe40003f05270 */
        /* <DEDUP_REMOVED lines=9> */
.L_x_384:
[----:B------:R-:W-:Y:S01]  /*16ef0*/  IMAD.MOV.U32 R208, RZ, RZ, R3 ;  /* 0x000000ffffd07224 */ /* 0x000fe200078e0003 */
[----:B------:R-:W-:Y:S01]  /*16f00*/  MOV R210, RZ ;  /* 0x000000ff00d27202 */ /* 0x000fe20000000f00 */
[----:B------:R-:W-:Y:S01]  /*16f10*/  IMAD.MOV.U32 R209, RZ, RZ, RZ ;  /* 0x000000ffffd17224 */ /* 0x000fe200078e00ff */
[----:B------:R-:W-:Y:S02]  /*16f20*/  MOV R211, c[0x0][0x53c] ;  /* 0x00014f0000d37a02 */ /* 0x000fe40000000f00 */
.L_x_393:
[----:B------:R-:W-:Y:S05]  /*16f30*/  BSYNC B1 ;  /* 0x0000000000017941 */ /* 0x000fea0003800000 */
.L_x_382:
[----:B------:R-:W-:Y:S01]  /*16f40*/  WARPSYNC 0xffffffff ;  /* 0xffffffff00007948 */ /* 0x000fe20003800000 */
[----:B------:R-:W-:Y:S01]  /*16f50*/  BAR.SYNC.DEFER_BLOCKING 0x4, 0x100 ;  /* 0x0104000000007b1d */ /* 0x000fe20000010000 */
[----:B------:R-:W-:-:S13]  /*16f60*/  ISETP.NE.AND P0, PT, R2, RZ, PT ;  /* 0x000000ff0200720c */ /* 0x000fda0003f05270 */
[----:B------:R1:W-:Y:S04]  /*16f70*/  @!P0 STS.128 [0xf100], R208 ;  /* 0x00f100d0ff008388 */ /* 0x0003e80000000c00 */
[----:B------:R-:W-:Y:S06]  /*16f80*/  BAR.ARV 0x5, 0x100 ;  /* 0x0144000000007b1d */ /* 0x000fec0000002000 */
.L_x_377:
[----:B----4-:R-:W-:-:S13]  /*16f90*/  ISETP.GE.AND P0, PT, R211, c[0x0][0x53c], PT ;  /* 0x00014f00d3007a0c */ /* 0x010fda0003f06270 */
[----:B-123--:R-:W-:Y:S01]  /*16fa0*/  @P0 CALL.REL.NOINC `(.L_x_394) ;  /* 0x0000001000000944 */ /* 0x00efe20003c00000 */
[----:B------:R-:W-:Y:S05]  /*16fb0*/  BRA `(.L_x_395) ;  /* 0xfffea11000007947 */ /* 0x000fea000383ffff */
.L_x_394:
[----:B------:R-:W-:Y:S05]  /*16fc0*/  EXIT ;  /* 0x000000000000794d */ /* 0x000fea0003800000 */
.L_x_236:
[----:B------:R-:W-:Y:S01]  /*16fd0*/  IMAD.MOV.U32 R7, RZ, RZ, R5 ;  /* 0x000000ffff077224 */ /* 0x000fe200078e0005 */
[----:B------:R-:W-:Y:S02]  /*16fe0*/  MOV R6, 0x1 ;  /* 0x0000000100067802 */ /* 0x000fe40000000f00 */
[----:B------:R-:W-:Y:S02]  /*16ff0*/  MOV R10, 0x17010 ;  /* 0x00017010000a7802 */ /* 0x000fe40000000f00 */
[----:B------:R-:W-:Y:S05]  /*17000*/  CALL.REL.NOINC `($__internal_8_$__cuda_sm70_shflsync_up_p) ;  /* 0x0000145000007944 */ /* 0x000fea0003c00000 */
[----:B-12---:R-:W-:Y:S05]  /*17010*/  BRA `(.L_x_396) ;  /* 0xfffe945000007947 */ /* 0x006fea000383ffff */
.L_x_237:
[----:B------:R-:W-:Y:S01]  /*17020*/  IMAD.MOV.U32 R7, RZ, RZ, R5 ;  /* 0x000000ffff077224 */ /* 0x000fe200078e0005 */
[----:B------:R-:W-:Y:S02]  /*17030*/  MOV R6, 0x2 ;  /* 0x0000000200067802 */ /* 0x000fe40000000f00 */
[----:B------:R-:W-:Y:S02]  /*17040*/  MOV R10, 0x17060 ;  /* 0x00017060000a7802 */ /* 0x000fe40000000f00 */
[----:B------:R-:W-:Y:S05]  /*17050*/  CALL.REL.NOINC `($__internal_8_$__cuda_sm70_shflsync_up_p) ;  /* 0x0000140000007944 */ /* 0x000fea0003c00000 */
[----:B--2---:R-:W-:Y:S02]  /*17060*/  SEL R6, R6, RZ, P4 ;  /* 0x000000ff06067207 */ /* 0x004fe40002000000 */
[----:B------:R-:W-:-:S03]  /*17070*/  MOV R10, 0x170c0 ;  /* 0x000170c0000a7802 */ /* 0x000fc60000000f00 */
[----:B------:R-:W-:Y:S01]  /*17080*/  IMAD.IADD R5, R5, 0x1, R6 ;  /* 0x0000000105057824 */ /* 0x000fe200078e0206 */
[----:B------:R-:W-:-:S03]  /*17090*/  MOV R6, 0x4 ;  /* 0x0000000400067802 */ /* 0x000fc60000000f00 */
[----:B-1----:R-:W-:Y:S02]  /*170a0*/  IMAD.MOV.U32 R7, RZ, RZ, R5 ;  /* 0x000000ffff077224 */ /* 0x002fe400078e0005 */
        /* <DEDUP_REMOVED lines=13> */
[----:B--2---:R-:W-:Y:S01]  /*17180*/  SEL R6, R6, RZ, P1 ;  /* 0x000000ff06067207 */ /* 0x004fe20000800000 */
[----:B------:R-:W-:Y:S01]  /*17190*/  IMAD.MOV.U32 R52, RZ, RZ, 0x1f ;  /* 0x0000001fff347424 */ /* 0x000fe200078e00ff */
[----:B------:R-:W-:Y:S02]  /*171a0*/  MOV R51, 0x1f ;  /* 0x0000001f00337802 */ /* 0x000fe40000000f00 */
[----:B------:R-:W-:Y:S01]  /*171b0*/  MOV R50, 0x171f0 ;  /* 0x000171f000327802 */ /* 0x000fe20000000f00 */
[----:B------:R-:W-:-:S04]  /*171c0*/  IMAD.IADD R5, R5, 0x1, R6 ;  /* 0x0000000105057824 */ /* 0x000fc800078e0206 */
[----:B------:R-:W-:Y:S02]  /*171d0*/  IMAD.MOV.U32 R53, RZ, RZ, R5 ;  /* 0x000000ffff357224 */ /* 0x000fe400078e0005 */
[----:B-1----:R-:W-:Y:S05]  /*171e0*/  CALL.REL.NOINC `($__internal_7_$__cuda_sm70_shflsync_idx_p) ;  /* 0x0000122000007944 */ /* 0x002fea0003c00000 */
[----:B------:R-:W-:Y:S05]  /*171f0*/  BRA `(.L_x_397) ;  /* 0xfffe937000007947 */ /* 0x000fea000383ffff */
.L_x_239:
[----:B------:R-:W-:Y:S02]  /*17200*/  SEL R0, RZ, 0x1, P0 ;  /* 0x00000001ff007807 */ /* 0x000fe40000000000 */
[----:B------:R-:W-:Y:S02]  /*17210*/  MOV R10, 0x17230 ;  /* 0x00017230000a7802 */ /* 0x000fe40000000f00 */
[----:B------:R-:W-:Y:S05]  /*17220*/  CALL.REL.NOINC `($__internal_9_$__cuda_sm70_votesync_ballot) ;  /* 0x0000127000007944 */ /* 0x000fea0003c00000 */
[----:B------:R-:W-:Y:S05]  /*17230*/  BRA `(.L_x_398) ;  /* 0xfffe93c000007947 */ /* 0x000fea000383ffff */
.L_x_240:
[----:B------:R-:W-:Y:S01]  /*17240*/  IMAD.MOV.U32 R53, RZ, RZ, R4 ;  /* 0x000000ffff357224 */ /* 0x000fe200078e0004 */
[----:B--2---:R-:W-:Y:S01]  /*17250*/  MOV R52, R0 ;  /* 0x0000000000347202 */ /* 0x004fe20000000f00 */
[----:B------:R-:W-:Y:S01]  /*17260*/  IMAD.MOV.U32 R51, RZ, RZ, 0x1f ;  /* 0x0000001fff337424 */ /* 0x000fe200078e00ff */
[----:B------:R-:W-:Y:S02]  /*17270*/  MOV R50, 0x17290 ;  /* 0x0001729000327802 */ /* 0x000fe40000000f00 */
[----:B-1----:R-:W-:Y:S05]  /*17280*/  CALL.REL.NOINC `($__internal_7_$__cuda_sm70_shflsync_idx_p) ;  /* 0x0000118000007944 */ /* 0x002fea0003c00000 */
[----:B------:R-:W-:Y:S01]  /*17290*/  IMAD.MOV.U32 R4, RZ, RZ, R51 ;  /* 0x000000ffff047224 */ /* 0x000fe200078e0033 */
[----:B------:R-:W-:Y:S01]  /*172a0*/  MOV R53, R3 ;  /* 0x0000000300357202 */ /* 0x000fe20000000f00 */
[----:B------:R-:W-:Y:S01]  /*172b0*/  IMAD.MOV.U32 R7, RZ, RZ, RZ ;  /* 0x000000ffff077224 */ /* 0x000fe200078e00ff */
[----:B------:R-:W-:Y:S01]  /*172c0*/  MOV R52, R0 ;  /* 0x0000000000347202 */ /* 0x000fe20000000f00 */
[----:B------:R-:W-:Y:S01]  /*172d0*/  IMAD.MOV.U32 R51, RZ, RZ, 0x1f ;  /* 0x0000001fff337424 */ /* 0x000fe200078e00ff */
[----:B------:R-:W-:-:S02]  /*172e0*/  MOV R50, 0x17300 ;  /* 0x0001730000327802 */ /* 0x000fc40000000f00 */
[----:B------:R-:W-:Y:S05]  /*172f0*/  CALL.REL.NOINC `($__internal_7_$__cuda_sm70_shflsync_idx_p) ;  /* 0x0000111000007944 */ /* 0x000fea0003c00000 */
[----:B------:R-:W-:Y:S01]  /*17300*/  MOV R3, R51 ;  /* 0x0000003300037202 */ /* 0x000fe20000000f00 */
[----:B------:R-:W-:Y:S05]  /*17310*/  BRA `(.L_x_399) ;  /* 0xfffe933000007947 */ /* 0x000fea000383ffff */
.L_x_243:
[----:B------:R-:W-:Y:S01]  /*17320*/  IMAD.MOV.U32 R53, RZ, RZ, R5 ;  /* 0x000000ffff357224 */ /* 0x000fe200078e0005 */
[----:B------:R-:W-:Y:S01]  /*17330*/  MOV R52, R7 ;  /* 0x0000000700347202 */ /* 0x000fe20000000f00 */
[----:B------:R-:W-:Y:S01]  /*17340*/  IMAD.MOV.U32 R51, RZ, RZ, 0x1f ;  /* 0x0000001fff337424 */ /* 0x000fe200078e00ff */
[----:B------:R-:W-:-:S02]  /*17350*/  MOV R50, 0x17370 ;  /* 0x0001737000327802 */ /* 0x000fc40000000f00 */
[----:B-1234-:R-:W-:Y:S05]  /*17360*/  CALL.REL.NOINC `($__internal_7_$__cuda_sm70_shflsync_idx_p) ;  /* 0x000010a000007944 */ /* 0x01efea0003c00000 */
[----:B------:R-:W-:Y:S01]  /*17370*/  MOV R7, R51 ;  /* 0x0000003300077202 */ /* 0x000fe20000000f00 */
[----:B------:R-:W-:Y:S05]  /*17380*/  BRA `(.L_x_242) ;  /* 0xfffe932000007947 */ /* 0x000fea000383ffff */
.L_x_337:
[----:B------:R-:W-:Y:S01]  /*17390*/  IMAD.MOV.U32 R7, RZ, RZ, R252 ;  /* 0x000000ffff077224 */ /* 0x000fe200078e00fc */
[----:B------:R-:W-:Y:S01]  /*173a0*/  MOV R5, 0x1f ;  /* 0x0000001f00057802 */ /* 0x000fe20000000f00 */
[----:B------:R-:W-:Y:S01]  /*173b0*/  IMAD.MOV.U32 R6, RZ, RZ, 0x2 ;  /* 0x00000002ff067424 */ /* 0x000fe200078e00ff */
[----:B------:R-:W-:-:S02]  /*173c0*/  MOV R4, 0xffffffff ;  /* 0xffffffff00047802 */ /* 0x000fc40000000f00 */
[----:B------:R-:W-:Y:S02]  /*173d0*/  MOV R8, 0x173f0 ;  /* 0x000173f000087802 */ /* 0x000fe40000000f00 */
[----:B------:R-:W-:Y:S05]  /*173e0*/  CALL.REL.NOINC `($__internal_6_$__cuda_sm70_shflsync_bfly_p) ;  /* 0x00000fe000007944 */ /* 0x000fea0003c00000 */
[----:B--2---:R-:W-:Y:S01]  /*173f0*/  FADD.FTZ R3, R252, R6 ;  /* 0x00000006fc037221 */ /* 0x004fe20000010000 */
[----:B------:R-:W-:Y:S02]  /*17400*/  MOV R6, 0x1 ;  /* 0x0000000100067802 */ /* 0x000fe40000000f00 */
[----:B------:R-:W-:Y:S02]  /*17410*/  MOV R8, 0x17440 ;  /* 0x0001744000087802 */ /* 0x000fe40000000f00 */
[----:B-1----:R-:W-:Y:S02]  /*17420*/  MOV R7, R3 ;  /* 0x0000000300077202 */ /* 0x002fe40000000f00 */
[----:B------:R-:W-:Y:S05]  /*17430*/  CALL.REL.NOINC `($__internal_6_$__cuda_sm70_shflsync_bfly_p) ;  /* 0x00000f9000007944 */ /* 0x000fea0003c00000 */
[----:B--2---:R-:W-:Y:S01]  /*17440*/  FADD.FTZ R3, R3, R6 ;  /* 0x0000000603037221 */ /* 0x004fe20000010000 */
[----:B-1----:R-:W-:Y:S02]  /*17450*/  MOV R7, R247 ;  /* 0x000000f700077202 */ /* 0x002fe40000000f00 */
[----:B------:R-:W-:Y:S02]  /*17460*/  MOV R6, 0x2 ;  /* 0x0000000200067802 */ /* 0x000fe40000000f00 */
[----:B------:R-:W-:-:S02]  /*17470*/  MOV R8, 0x17490 ;  /* 0x0001749000087802 */ /* 0x000fc40000000f00 */
[----:B------:R-:W-:Y:S05]  /*17480*/  CALL.REL.NOINC `($__internal_6_$__cuda_sm70_shflsync_bfly_p) ;  /* 0x00000f4000007944 */ /* 0x000fea0003c00000 */
[----:B--2---:R-:W-:Y:S01]  /*17490*/  FADD.FTZ R247, R247, R6 ;  /* 0x00000006f7f77221 */ /* 0x004fe20000010000 */
[----:B------:R-:W-:-:S02]  /*174a0*/  MOV R6, 0x1 ;  /* 0x0000000100067802 */ /* 0x000fc40000000f00 */
[----:B------:R-:W-:Y:S02]  /*174b0*/  MOV R8, 0x174e0 ;  /* 0x000174e000087802 */ /* 0x000fe40000000f00 */
[----:B-1----:R-:W-:Y:S02]  /*174c0*/  MOV R7, R247 ;  /* 0x000000f700077202 */ /* 0x002fe40000000f00 */
[----:B------:R-:W-:Y:S05]  /*174d0*/  CALL.REL.NOINC `($__internal_6_$__cuda_sm70_shflsync_bfly_p) ;  /* 0x00000ef000007944 */ /* 0x000fea0003c00000 */
[----:B--2---:R-:W-:Y:S01]  /*174e0*/  MOV R9, R6 ;  /* 0x0000000600097202 */ /* 0x004fe20000000f00 */
[----:B-1----:R-:W-:Y:S05]  /*174f0*/  BRA `(.L_x_400) ;  /* 0xffffbf4000007947 */ /* 0x002fea000383ffff */
.L_x_344:
[----:B--234-:R-:W-:Y:S01]  /*17500*/  IMAD.MOV.U32 R53, RZ, RZ, R2 ;  /* 0x000000ffff357224 */ /* 0x01cfe200078e0002 */
[----:B------:R-:W-:Y:S01]  /*17510*/  MOV R52, RZ ;  /* 0x000000ff00347202 */ /* 0x000fe20000000f00 */
[----:B------:R-:W-:Y:S01]  /*17520*/  IMAD.MOV.U32 R51, RZ, RZ, 0x181f ;  /* 0x0000181fff337424 */ /* 0x000fe200078e00ff */
[----:B------:R-:W-:Y:S02]  /*17530*/  MOV R50, 0x17550 ;  /* 0x0001755000327802 */ /* 0x000fe40000000f00 */
[----:B-1----:R-:W-:Y:S05]  /*17540*/  CALL.REL.NOINC `($__internal_7_$__cuda_sm70_shflsync_idx_p) ;  /* 0x00000ec000007944 */ /* 0x002fea0003c00000 */
[----:B------:R-:W-:Y:S01]  /*17550*/  MOV R8, R51 ;  /* 0x0000003300087202 */ /* 0x000fe20000000f00 */
[----:B------:R-:W-:Y:S05]  /*17560*/  BRA `(.L_x_401) ;  /* 0xffffd3b000007947 */ /* 0x000fea000383ffff */
.L_x_345:
[----:B------:R-:W-:Y:S01]  /*17570*/  IMAD.MOV.U32 R53, RZ, RZ, R3 ;  /* 0x000000ffff357224 */ /* 0x000fe200078e0003 */
[----:B------:R-:W-:Y:S01]  /*17580*/  MOV R52, RZ ;  /* 0x000000ff00347202 */ /* 0x000fe20000000f00 */
[----:B------:R-:W-:Y:S01]  /*17590*/  IMAD.MOV.U32 R51, RZ, RZ, 0x181f ;  /* 0x0000181fff337424 */ /* 0x000fe200078e00ff */
[----:B------:R-:W-:-:S02]  /*175a0*/  MOV R50, 0x175c0 ;  /* 0x000175c000327802 */ /* 0x000fc40000000f00 */
[----:B-123--:R-:W-:Y:S05]  /*175b0*/  CALL.REL.NOINC `($__internal_7_$__cuda_sm70_shflsync_idx_p) ;  /* 0x00000e5000007944 */ /* 0x00efea0003c00000 */
[----:B------:R-:W-:Y:S01]  /*175c0*/  MOV R9, R51 ;  /* 0x0000003300097202 */ /* 0x000fe20000000f00 */
[----:B------:R-:W-:Y:S05]  /*175d0*/  BRA `(.L_x_402) ;  /* 0xffffd36000007947 */ /* 0x000fea000383ffff */
.L_x_348:
[----:B------:R-:W-:Y:S01]  /*175e0*/  IMAD.MOV.U32 R53, RZ, RZ, R2 ;  /* 0x000000ffff357224 */ /* 0x000fe200078e0002 */
[----:B------:R-:W-:Y:S01]  /*175f0*/  MOV R52, 0x1 ;  /* 0x0000000100347802 */ /* 0x000fe20000000f00 */
[----:B------:R-:W-:Y:S01]  /*17600*/  IMAD.MOV.U32 R51, RZ, RZ, 0x181f ;  /* 0x0000181fff337424 */ /* 0x000fe200078e00ff */
[----:B------:R-:W-:-:S02]  /*17610*/  MOV R50, 0x17630 ;  /* 0x0001763000327802 */ /* 0x000fc40000000f00 */
[----:B-1234-:R-:W-:Y:S05]  /*17620*/  CALL.REL.NOINC `($__internal_7_$__cuda_sm70_shflsync_idx_p) ;  /* 0x00000de000007944 */ /* 0x01efea0003c00000 */
[----:B------:R-:W-:Y:S01]  /*17630*/  IMAD.MOV.U32 R8, RZ, RZ, R51 ;  /* 0x000000ffff087224 */ /* 0x000fe200078e0033 */
[----:B------:R-:W-:Y:S01]  /*17640*/  MOV R52, 0x1 ;  /* 0x0000000100347802 */ /* 0x000fe20000000f00 */
[----:B------:R-:W-:Y:S01]  /*17650*/  IMAD.MOV.U32 R53, RZ, RZ, R3 ;  /* 0x000000ffff357224 */ /* 0x000fe200078e0003 */
[----:B------:R-:W-:-:S02]  /*17660*/  MOV R51, 0x181f ;  /* 0x0000181f00337802 */ /* 0x000fc40000000f00 */
[----:B------:R-:W-:Y:S02]  /*17670*/  MOV R50, 0x17690 ;  /* 0x0001769000327802 */ /* 0x000fe40000000f00 */
[----:B------:R-:W-:Y:S05]  /*17680*/  CALL.REL.NOINC `($__internal_7_$__cuda_sm70_shflsync_idx_p) ;  /* 0x00000d8000007944 */ /* 0x000fea0003c00000 */
[----:B------:R-:W-:Y:S01]  /*17690*/  MOV R10, R51 ;  /* 0x00000033000a7202 */ /* 0x000fe20000000f00 */
[----:B------:R-:W-:Y:S05]  /*176a0*/  BRA `(.L_x_403) ;  /* 0xffffd38000007947 */ /* 0x000fea000383ffff */
.L_x_351:
[----:B------:R-:W-:Y:S01]  /*176b0*/  IMAD.MOV.U32 R53, RZ, RZ, R2 ;  /* 0x000000ffff357224 */ /* 0x000fe200078e0002 */
[----:B------:R-:W-:Y:S01]  /*176c0*/  MOV R52, 0x2 ;  /* 0x0000000200347802 */ /* 0x000fe20000000f00 */
[----:B------:R-:W-:Y:S01]  /*176d0*/  IMAD.MOV.U32 R51, RZ, RZ, 0x181f ;  /* 0x0000181fff337424 */ /* 0x000fe200078e00ff */
[----:B------:R-:W-:Y:S02]  /*176e0*/  MOV R50, 0x17700 ;  /* 0x0001770000327802 */ /* 0x000fe40000000f00 */
[----:B-1-34-:R-:W-:Y:S05]  /*176f0*/  CALL.REL.NOINC `($__internal_7_$__cuda_sm70_shflsync_idx_p) ;  /* 0x00000d1000007944 */ /* 0x01afea0003c00000 */
[----:B------:R-:W-:Y:S01]  /*17700*/  MOV R8, R51 ;  /* 0x0000003300087202 */ /* 0x000fe20000000f00 */
[----:B------:R-:W-:Y:S05]  /*17710*/  BRA `(.L_x_404) ;  /* 0xffffd40000007947 */ /* 0x000fea000383ffff */
.L_x_352:
[----:B------:R-:W-:Y:S01]  /*17720*/  IMAD.MOV.U32 R53, RZ, RZ, R3 ;  /* 0x000000ffff357224 */ /* 0x000fe200078e0003 */
[----:B------:R-:W-:Y:S01]  /*17730*/  MOV R52, 0x2 ;  /* 0x0000000200347802 */ /* 0x000fe20000000f00 */
[----:B------:R-:W-:Y:S01]  /*17740*/  IMAD.MOV.U32 R51, RZ, RZ, 0x181f ;  /* 0x0000181fff337424 */ /* 0x000fe200078e00ff */
[----:B------:R-:W-:Y:S02]  /*17750*/  MOV R50, 0x17770 ;  /* 0x0001777000327802 */ /* 0x000fe40000000f00 */
[----:B-1234-:R-:W-:Y:S05]  /*17760*/  CALL.REL.NOINC `($__internal_7_$__cuda_sm70_shflsync_idx_p) ;  /* 0x00000ca000007944 */ /* 0x01efea0003c00000 */
[----:B------:R-:W-:Y:S01]  /*17770*/  MOV R10, R51 ;  /* 0x00000033000a7202 */ /* 0x000fe20000000f00 */
[----:B------:R-:W-:Y:S05]  /*17780*/  BRA `(.L_x_405) ;  /* 0xffffd3b000007947 */ /* 0x000fea000383ffff */
.L_x_355:
        /* <DEDUP_REMOVED lines=13> */
.L_x_357:
[----:B------:R-:W-:Y:S01]  /*17860*/  IMAD.MOV.U32 R53, RZ, RZ, R48 ;  /* 0x000000ffff357224 */ /* 0x000fe200078e0030 */
[----:B------:R-:W-:Y:S01]  /*17870*/  MOV R52, RZ ;  /* 0x000000ff00347202 */ /* 0x000fe20000000f00 */
[----:B------:R-:W-:Y:S01]  /*17880*/  IMAD.MOV.U32 R51, RZ, RZ, 0x1c1f ;  /* 0x00001c1fff337424 */ /* 0x000fe200078e00ff */
[----:B------:R-:W-:Y:S02]  /*17890*/  MOV R50, 0x178b0 ;  /* 0x000178b000327802 */ /* 0x000fe40000000f00 */
[----:B------:R-:W-:Y:S05]  /*178a0*/  CALL.REL.NOINC `($__internal_7_$__cuda_sm70_shflsync_idx_p) ;  /* 0x00000b6000007944 */ /* 0x000fea0003c00000 */
[----:B------:R-:W-:Y:S01]  /*178b0*/  MOV R54, R51 ;  /* 0x0000003300367202 */ /* 0x000fe20000000f00 */
[----:B------:R-:W-:Y:S05]  /*178c0*/  BRA `(.L_x_407) ;  /* 0xffffd64000007947 */ /* 0x000fea000383ffff */
.L_x_358:
[----:B------:R-:W-:Y:S01]  /*178d0*/  IMAD.MOV.U32 R53, RZ, RZ, R49 ;  /* 0x000000ffff357224 */ /* 0x000fe200078e0031 */
[----:B------:R-:W-:Y:S01]  /*178e0*/  MOV R52, RZ ;  /* 0x000000ff00347202 */ /* 0x000fe20000000f00 */
[----:B------:R-:W-:Y:S01]  /*178f0*/  IMAD.MOV.U32 R51, RZ, RZ, 0x1c1f ;  /* 0x00001c1fff337424 */ /* 0x000fe200078e00ff */
[----:B------:R-:W-:Y:S02]  /*17900*/  MOV R50, 0x17920 ;  /* 0x0001792000327802 */ /* 0x000fe40000000f00 */
[----:B-12---:R-:W-:Y:S05]  /*17910*/  CALL.REL.NOINC `($__internal_7_$__cuda_sm70_shflsync_idx_p) ;  /* 0x00000af000007944 */ /* 0x006fea0003c00000 */
[----:B------:R-:W-:Y:S01]  /*17920*/  MOV R50, R51 ;  /* 0x0000003300327202 */ /* 0x000fe20000000f00 */
[----:B------:R-:W-:Y:S05]  /*17930*/  BRA `(.L_x_408) ;  /* 0xffffd5f000007947 */ /* 0x000fea000383ffff */
.L_x_361:
[----:B------:R-:W-:Y:S01]  /*17940*/  IMAD.MOV.U32 R53, RZ, RZ, R48 ;  /* 0x000000ffff357224 */ /* 0x000fe200078e0030 */
[----:B------:R-:W-:Y:S01]  /*17950*/  MOV R52, 0x1 ;  /* 0x0000000100347802 */ /* 0x000fe20000000f00 */
[----:B----4-:R-:W-:Y:S01]  /*17960*/  IMAD.MOV.U32 R51, RZ, RZ, 0x1c1f ;  /* 0x00001c1fff337424 */ /* 0x010fe200078e00ff */
[----:B------:R-:W-:-:S02]  /*17970*/  MOV R50, 0x17990 ;  /* 0x0001799000327802 */ /* 0x000fc40000000f00 */
[----:B-123--:R-:W-:Y:S05]  /*17980*/  CALL.REL.NOINC `($__internal_7_$__cuda_sm70_shflsync_idx_p) ;  /* 0x00000a8000007944 */ /* 0x00efea0003c00000 */
        /* <DEDUP_REMOVED lines=8> */
.L_x_365:
[----:B------:R-:W-:Y:S01]  /*17a10*/  IMAD.MOV.U32 R53, RZ, RZ, R4 ;  /* 0x000000ffff357224 */ /* 0x000fe200078e0004 */
[----:B------:R-:W-:Y:S01]  /*17a20*/  MOV R52, RZ ;  /* 0x000000ff00347202 */ /* 0x000fe20000000f00 */
[----:B------:R-:W-:Y:S01]  /*17a30*/  IMAD.MOV.U32 R51, RZ, RZ, 0x181f ;  /* 0x0000181fff337424 */ /* 0x000fe200078e00ff */
[----:B------:R-:W-:Y:S02]  /*17a40*/  MOV R50, 0x17a60 ;  /* 0x00017a6000327802 */ /* 0x000fe40000000f00 */
[----:B--2---:R-:W-:Y:S05]  /*17a50*/  CALL.REL.NOINC `($__internal_7_$__cuda_sm70_shflsync_idx_p) ;  /* 0x000009b000007944 */ /* 0x004fea0003c00000 */
[----:B------:R-:W-:Y:S01]  /*17a60*/  MOV R5, R51 ;  /* 0x0000003300057202 */ /* 0x000fe20000000f00 */
[----:B------:R-:W-:Y:S05]  /*17a70*/  BRA `(.L_x_410) ;  /* 0xffffe66000007947 */ /* 0x000fea000383ffff */
.L_x_366:
[----:B------:R-:W-:Y:S01]  /*17a80*/  IMAD.MOV.U32 R53, RZ, RZ, R3 ;  /* 0x000000ffff357224 */ /* 0x000fe200078e0003 */
[----:B------:R-:W-:Y:S01]  /*17a90*/  MOV R52, RZ ;  /* 0x000000ff00347202 */ /* 0x000fe20000000f00 */
[----:B------:R-:W-:Y:S01]  /*17aa0*/  IMAD.MOV.U32 R51, RZ, RZ, 0x181f ;  /* 0x0000181fff337424 */ /* 0x000fe200078e00ff */
[----:B------:R-:W-:Y:S02]  /*17ab0*/  MOV R50, 0x17ad0 ;  /* 0x00017ad000327802 */ /* 0x000fe40000000f00 */
[----:B-123--:R-:W-:Y:S05]  /*17ac0*/  CALL.REL.NOINC `($__internal_7_$__cuda_sm70_shflsync_idx_p) ;  /* 0x0000094000007944 */ /* 0x00efea0003c00000 */
[----:B------:R-:W-:Y:S01]  /*17ad0*/  MOV R6, R51 ;  /* 0x0000003300067202 */ /* 0x000fe20000000f00 */
[----:B------:R-:W-:Y:S05]  /*17ae0*/  BRA `(.L_x_411) ;  /* 0xffffe61000007947 */ /* 0x000fea000383ffff */
.L_x_369:
        /* <DEDUP_REMOVED lines=13> */
.L_x_372:
[----:B------:R-:W-:Y:S01]  /*17bc0*/  IMAD.MOV.U32 R53, RZ, RZ, R4 ;  /* 0x000000ffff357224 */ /* 0x000fe200078e0004 */
[----:B------:R-:W-:Y:S01]  /*17bd0*/  MOV R52, 0x2 ;  /* 0x0000000200347802 */ /* 0x000fe20000000f00 */
[----:B------:R-:W-:Y:S01]  /*17be0*/  IMAD.MOV.U32 R51, RZ, RZ, 0x181f ;  /* 0x0000181fff337424 */ /* 0x000fe200078e00ff */
[----:B------:R-:W-:Y:S02]  /*17bf0*/  MOV R50, 0x17c10 ;  /* 0x00017c1000327802 */ /* 0x000fe40000000f00 */
[----:B-1234-:R-:W-:Y:S05]  /*17c00*/  CALL.REL.NOINC `($__internal_7_$__cuda_sm70_shflsync_idx_p) ;  /* 0x0000080000007944 */ /* 0x01efea0003c00000 */
[----:B------:R-:W-:Y:S01]  /*17c10*/  MOV R5, R51 ;  /* 0x0000003300057202 */ /* 0x000fe20000000f00 */
[----:B------:R-:W-:Y:S05]  /*17c20*/  BRA `(.L_x_413) ;  /* 0xffffe6c000007947 */ /* 0x000fea000383ffff */
.L_x_373:
[----:B------:R-:W-:Y:S01]  /*17c30*/  IMAD.MOV.U32 R53, RZ, RZ, R3 ;  /* 0x000000ffff357224 */ /* 0x000fe200078e0003 */
[----:B------:R-:W-:Y:S01]  /*17c40*/  MOV R52, 0x2 ;  /* 0x0000000200347802 */ /* 0x000fe20000000f00 */
[----:B------:R-:W-:Y:S01]  /*17c50*/  IMAD.MOV.U32 R51, RZ, RZ, 0x181f ;  /* 0x0000181fff337424 */ /* 0x000fe200078e00ff */
[----:B------:R-:W-:Y:S02]  /*17c60*/  MOV R50, 0x17c80 ;  /* 0x00017c8000327802 */ /* 0x000fe40000000f00 */
[----:B-1234-:R-:W-:Y:S05]  /*17c70*/  CALL.REL.NOINC `($__internal_7_$__cuda_sm70_shflsync_idx_p) ;  /* 0x0000079000007944 */ /* 0x01efea0003c00000 */
[----:B------:R-:W-:Y:S01]  /*17c80*/  MOV R6, R51 ;  /* 0x0000003300067202 */ /* 0x000fe20000000f00 */
[----:B------:R-:W-:Y:S05]  /*17c90*/  BRA `(.L_x_414) ;  /* 0xffffe67000007947 */ /* 0x000fea000383ffff */
.L_x_376:
        /* <DEDUP_REMOVED lines=13> */
.L_x_378:
[----:B------:R-:W-:Y:S01]  /*17d70*/  IMAD.MOV.U32 R53, RZ, RZ, R0 ;  /* 0x000000ffff357224 */ /* 0x000fe200078e0000 */
[----:B------:R-:W-:Y:S01]  /*17d80*/  MOV R52, RZ ;  /* 0x000000ff00347202 */ /* 0x000fe20000000f00 */
[----:B------:R-:W-:Y:S01]  /*17d90*/  IMAD.MOV.U32 R51, RZ, RZ, 0x1f ;  /* 0x0000001fff337424 */ /* 0x000fe200078e00ff */
[----:B------:R-:W-:Y:S02]  /*17da0*/  MOV R50, 0x17dc0 ;  /* 0x00017dc000327802 */ /* 0x000fe40000000f00 */
[----:B---3--:R-:W-:Y:S05]  /*17db0*/  CALL.REL.NOINC `($__internal_7_$__cuda_sm70_shflsync_idx_p) ;  /* 0x0000065000007944 */ /* 0x008fea0003c00000 */
[----:B------:R-:W-:Y:S01]  /*17dc0*/  MOV R3, R51 ;  /* 0x0000003300037202 */ /* 0x000fe20000000f00 */
[----:B------:R-:W-:Y:S05]  /*17dd0*/  BRA `(.L_x_416) ;  /* 0xffffe7a000007947 */ /* 0x000fea000383ffff */
.L_x_379:
[----:B------:R-:W-:Y:S01]  /*17de0*/  IMAD.MOV.U32 R53, RZ, RZ, R0 ;  /* 0x000000ffff357224 */ /* 0x000fe200078e0000 */
[----:B------:R-:W-:Y:S01]  /*17df0*/  MOV R52, 0x1 ;  /* 0x0000000100347802 */ /* 0x000fe20000000f00 */
[----:B------:R-:W-:Y:S01]  /*17e00*/  IMAD.MOV.U32 R51, RZ, RZ, 0x1f ;  /* 0x0000001fff337424 */ /* 0x000fe200078e00ff */
[----:B------:R-:W-:Y:S02]  /*17e10*/  MOV R50, 0x17e30 ;  /* 0x00017e3000327802 */ /* 0x000fe40000000f00 */
[----:B-12---:R-:W-:Y:S05]  /*17e20*/  CALL.REL.NOINC `($__internal_7_$__cuda_sm70_shflsync_idx_p) ;  /* 0x000005e000007944 */ /* 0x006fea0003c00000 */
[----:B------:R-:W-:Y:S01]  /*17e30*/  MOV R0, R51 ;  /* 0x0000003300007202 */ /* 0x000fe20000000f00 */
[----:B------:R-:W-:Y:S05]  /*17e40*/  BRA `(.L_x_417) ;  /* 0xffffe75000007947 */ /* 0x000fea000383ffff */
.L_x_380:
[----:B------:R-:W-:Y:S02]  /*17e50*/  MOV R6, 0x1 ;  /* 0x0000000100067802 */ /* 0x000fe40000000f00 */
[----:B------:R-:W-:-:S02]  /*17e60*/  MOV R10, 0x17e80 ;  /* 0x00017e80000a7802 */ /* 0x000fc40000000f00 */
[----:B-12---:R-:W-:Y:S05]  /*17e70*/  CALL.REL.NOINC `($__internal_8_$__cuda_sm70_shflsync_up_p) ;  /* 0x000005e000007944 */ /* 0x006fea0003c00000 */
[----:B-12---:R-:W-:Y:S05]  /*17e80*/  BRA `(.L_x_418) ;  /* 0xffffe83000007947 */ /* 0x006fea000383ffff */
.L_x_381:
[----:B------:R-:W-:Y:S02]  /*17e90*/  MOV R6, 0x2 ;  /* 0x0000000200067802 */ /* 0x000fe40000000f00 */
[----:B------:R-:W-:-:S02]  /*17ea0*/  MOV R10, 0x17ec0 ;  /* 0x00017ec0000a7802 */ /* 0x000fc40000000f00 */
[----:B-12---:R-:W-:Y:S05]  /*17eb0*/  CALL.REL.NOINC `($__internal_8_$__cuda_sm70_shflsync_up_p) ;  /* 0x000005a000007944 */ /* 0x006fea0003c00000 */
[----:B--2---:R-:W-:Y:S02]  /*17ec0*/  SEL R6, R6, RZ, P1 ;  /* 0x000000ff06067207 */ /* 0x004fe40000800000 */
[----:B------:R-:W-:-:S03]  /*17ed0*/  MOV R10, 0x17f10 ;  /* 0x00017f10000a7802 */ /* 0x000fc60000000f00 */
[----:B-1----:R-:W-:Y:S02]  /*17ee0*/  IMAD.IADD R7, R7, 0x1, R6 ;  /* 0x0000000107077824 */ /* 0x002fe400078e0206 */
[----:B------:R-:W-:Y:S02]  /*17ef0*/  IMAD.MOV.U32 R6, RZ, RZ, 0x4 ;  /* 0x00000004ff067424 */ /* 0x000fe400078e00ff */
[----:B------:R-:W-:Y:S05]  /*17f00*/  CALL.REL.NOINC `($__internal_8_$__cuda_sm70_shflsync_up_p) ;  /* 0x0000055000007944 */ /* 0x000fea0003c00000 */
        /* <DEDUP_REMOVED lines=10> */
[----:B--2---:R-:W-:Y:S01]  /*17fb0*/  SEL R6, R6, RZ, P4 ;  /* 0x000000ff06067207 */ /* 0x004fe20002000000 */
[----:B------:R-:W-:Y:S01]  /*17fc0*/  IMAD.MOV.U32 R52, RZ, RZ, 0x1f ;  /* 0x0000001fff347424 */ /* 0x000fe200078e00ff */
[----:B------:R-:W-:Y:S02]  /*17fd0*/  MOV R51, 0x1f ;  /* 0x0000001f00337802 */ /* 0x000fe40000000f00 */
[----:B------:R-:W-:Y:S01]  /*17fe0*/  MOV R50, 0x18020 ;  /* 0x0001802000327802 */ /* 0x000fe20000000f00 */
[----:B-1----:R-:W-:-:S04]  /*17ff0*/  IMAD.IADD R7, R6, 0x1, R7 ;  /* 0x0000000106077824 */ /* 0x002fc800078e0207 */
[----:B------:R-:W-:Y:S02]  /*18000*/  IMAD.MOV.U32 R53, RZ, RZ, R7 ;  /* 0x000000ffff357224 */ /* 0x000fe400078e0007 */
[----:B------:R-:W-:Y:S05]  /*18010*/  CALL.REL.NOINC `($__internal_7_$__cuda_sm70_shflsync_idx_p) ;  /* 0x000003f000007944 */ /* 0x000fea0003c00000 */
[----:B------:R-:W-:Y:S01]  /*18020*/  MOV R6, R51 ;  /* 0x0000003300067202 */ /* 0x000fe20000000f00 */
[----:B------:R-:W-:Y:S05]  /*18030*/  BRA `(.L_x_419) ;  /* 0xffffe78000007947 */ /* 0x000fea000383ffff */
.L_x_385:
[----:B------:R-:W-:Y:S01]  /*18040*/  IMAD.MOV.U32 R7, RZ, RZ, R0 ;  /* 0x000000ffff077224 */ /* 0x000fe200078e0000 */
[----:B------:R-:W-:Y:S02]  /*18050*/  MOV R6, 0x1 ;  /* 0x0000000100067802 */ /* 0x000fe40000000f00 */
[----:B------:R-:W-:Y:S02]  /*18060*/  MOV R10, 0x18080 ;  /* 0x00018080000a7802 */ /* 0x000fe40000000f00 */
[----:B------:R-:W-:Y:S05]  /*18070*/  CALL.REL.NOINC `($__internal_8_$__cuda_sm70_shflsync_up_p) ;  /* 0x000003e000007944 */ /* 0x000fea0003c00000 */
[----:B-12---:R-:W-:Y:S05]  /*18080*/  BRA `(.L_x_420) ;  /* 0xffffe87000007947 */ /* 0x006fea000383ffff */
.L_x_386:
[----:B------:R-:W-:Y:S01]  /*18090*/  IMAD.MOV.U32 R7, RZ, RZ, R0 ;  /* 0x000000ffff077224 */ /* 0x000fe200078e0000 */
[----:B------:R-:W-:Y:S02]  /*180a0*/  MOV R6, 0x2 ;  /* 0x0000000200067802 */ /* 0x000fe40000000f00 */
[----:B------:R-:W-:Y:S02]  /*180b0*/  MOV R10, 0x180d0 ;  /* 0x000180d0000a7802 */ /* 0x000fe40000000f00 */
[----:B------:R-:W-:Y:S05]  /*180c0*/  CALL.REL.NOINC `($__internal_8_$__cuda_sm70_shflsync_up_p) ;  /* 0x0000039000007944 */ /* 0x000fea0003c00000 */
[----:B-12---:R-:W-:Y:S01]  /*180d0*/  SEL R7, R6, RZ, P1 ;  /* 0x000000ff06077207 */ /* 0x006fe20000800000 */
[----:B------:R-:W-:Y:S01]  /*180e0*/  IMAD.MOV.U32 R6, RZ, RZ, 0x4 ;  /* 0x00000004ff067424 */ /* 0x000fe200078e00ff */
[----:B------:R-:W-:-:S03]  /*180f0*/  MOV R10, 0x18120 ;  /* 0x00018120000a7802 */ /* 0x000fc60000000f00 */
[----:B------:R-:W-:Y:S02]  /*18100*/  IMAD.IADD R7, R0, 0x1, R7 ;  /* 0x0000000100077824 */ /* 0x000fe400078e0207 */
        /* <DEDUP_REMOVED lines=20> */
.L_x_388:
[----:B------:R-:W-:Y:S02]  /*18250*/  SEL R0, RZ, 0x1, P0 ;  /* 0x00000001ff007807 */ /* 0x000fe40000000000 */
[----:B------:R-:W-:Y:S02]  /*18260*/  MOV R10, 0x18280 ;  /* 0x00018280000a7802 */ /* 0x000fe40000000f00 */
[----:B---3--:R-:W-:Y:S05]  /*18270*/  CALL.REL.NOINC `($__internal_9_$__cuda_sm70_votesync_ballot) ;  /* 0x0000022000007944 */ /* 0x008fea0003c00000 */
[----:B------:R-:W-:Y:S05]  /*18280*/  BRA `(.L_x_422) ;  /* 0xffffe80000007947 */ /* 0x000fea000383ffff */
.L_x_389:
[----:B------:R-:W-:Y:S01]  /*18290*/  IMAD.MOV.U32 R53, RZ, RZ, R5 ;  /* 0x000000ffff357224 */ /* 0x000fe200078e0005 */
[----:B--2---:R-:W-:Y:S01]  /*182a0*/  MOV R52, R0 ;  /* 0x0000000000347202 */ /* 0x004fe20000000f00 */
[----:B------:R-:W-:Y:S01]  /*182b0*/  IMAD.MOV.U32 R51, RZ, RZ, 0x1f ;  /* 0x0000001fff337424 */ /* 0x000fe200078e00ff */
[----:B------:R-:W-:Y:S02]  /*182c0*/  MOV R50, 0x182e0 ;  /* 0x000182e000327802 */ /* 0x000fe40000000f00 */
[----:B-1-3--:R-:W-:Y:S05]  /*182d0*/  CALL.REL.NOINC `($__internal_7_$__cuda_sm70_shflsync_idx_p) ;  /* 0x0000013000007944 */ /* 0x00afea0003c00000 */
[----:B------:R-:W-:Y:S01]  /*182e0*/  IMAD.MOV.U32 R5, RZ, RZ, R51 ;  /* 0x000000ffff057224 */ /* 0x000fe200078e0033 */
[----:B------:R-:W-:Y:S01]  /*182f0*/  MOV R52, R0 ;  /* 0x0000000000347202 */ /* 0x000fe20000000f00 */
[----:B------:R-:W-:Y:S01]  /*18300*/  IMAD.MOV.U32 R53, RZ, RZ, R4 ;  /* 0x000000ffff357224 */ /* 0x000fe200078e0004 */
[----:B------:R-:W-:Y:S02]  /*18310*/  MOV R51, 0x1f ;  /* 0x0000001f00337802 */ /* 0x000fe40000000f00 */
[----:B------:R-:W-:-:S02]  /*18320*/  MOV R50, 0x18340 ;  /* 0x0001834000327802 */ /* 0x000fc40000000f00 */
[----:B------:R-:W-:Y:S05]  /*18330*/  CALL.REL.NOINC `($__internal_7_$__cuda_sm70_shflsync_idx_p) ;  /* 0x000000d000007944 */ /* 0x000fea0003c00000 */
[----:B------:R-:W-:Y:S01]  /*18340*/  MOV R4, R51 ;  /* 0x0000003300047202 */ /* 0x000fe20000000f00 */
[----:B------:R-:W-:Y:S05]  /*18350*/  BRA `(.L_x_423) ;  /* 0xffffe77000007947 */ /* 0x000fea000383ffff */
.L_x_392:
[----:B------:R-:W-:Y:S01]  /*18360*/  IMAD.MOV.U32 R53, RZ, RZ, R7 ;  /* 0x000000ffff357224 */ /* 0x000fe200078e0007 */
[----:B------:R-:W-:Y:S01]  /*18370*/  MOV R52, R8 ;  /* 0x0000000800347202 */ /* 0x000fe20000000f00 */
[----:B------:R-:W-:Y:S01]  /*18380*/  IMAD.MOV.U32 R51, RZ, RZ, 0x1f ;  /* 0x0000001fff337424 */ /* 0x000fe200078e00ff */
[----:B------:R-:W-:-:S02]  /*18390*/  MOV R50, 0x183b0 ;  /* 0x000183b000327802 */ /* 0x000fc40000000f00 */
[----:B-1234-:R-:W-:Y:S05]  /*183a0*/  CALL.REL.NOINC `($__internal_7_$__cuda_sm70_shflsync_idx_p) ;  /* 0x0000006000007944 */ /* 0x01efea0003c00000 */
[----:B------:R-:W-:Y:S01]  /*183b0*/  MOV R8, R51 ;  /* 0x0000003300087202 */ /* 0x000fe20000000f00 */
[----:B------:R-:W-:Y:S05]  /*183c0*/  BRA `(.L_x_391) ;  /* 0xffffe76000007947 */ /* 0x000fea000383ffff */
        .weak           $__internal_6_$__cuda_sm70_shflsync_bfly_p
        .type           $__internal_6_$__cuda_sm70_shflsync_bfly_p,@function
        .size           $__internal_6_$__cuda_sm70_shflsync_bfly_p,($__internal_7_$__cuda_sm70_shflsync_idx_p - $__internal_6_$__cuda_sm70_shflsync_bfly_p)
$__internal_6_$__cuda_sm70_shflsync_bfly_p:
[----:B------:R-:W-:Y:S01]  /*183d0*/  MOV R9, 0x0 ;  /* 0x0000000000097802 */ /* 0x000fe20000000f00 */
[----:B------:R-:W-:Y:S04]  /*183e0*/  WARPSYNC R4 ;  /* 0x0000000400007348 */ /* 0x000fe80003800000 */
[----:B------:R1:W2:Y:S01]  /*183f0*/  SHFL.BFLY PT, R6, R7, R6, R5 ;  /* 0x0c00000607067389 */ /* 0x0002a200000e0005 */
[----:B------:R-:W-:Y:S05]  /*18400*/  RET.REL.NODEC R8 `(_ZN7cutlass13device_kernelIN5flash19enable_sm80_to_sm89INS1_16FlashAttnFwdSm80INS1_25CollectiveMainloopFwdSm80ILi8ELi1ELb1EN4cute5tupleIJNS5_1CILi128EEENS7_ILi112EEES8_EEELi128ENS_10bfloat16_tEfNS_4arch4Sm80ELb0ELb0ELb0ELb1ELb0ELb1ELb1ELb1EEENS1_21CollectiveEpilogueFwdINS6_IJS8_S8_S9_EEENS6_IJNS7_ILi1EEESH_SH_EEESB_SD_Li256ELb1ELb1ELb1ELb0EEENS1_36VarlenDynamicPersistentTileSchedulerILi128ELi112ELi256ELi256ELb1ELb1ELb0ELb0ELb1ELb1EEEEEEEEEvNT_6ParamsE) ;  /* 0xfffe7bf008007950 */ /* 0x000fea0003c3ffff */
        .weak           $__internal_7_$__cuda_sm70_shflsync_idx_p
        .type           $__internal_7_$__cuda_sm70_shflsync_idx_p,@function
        .size           $__internal_7_$__cuda_sm70_shflsync_idx_p,($__internal_8_$__cuda_sm70_shflsync_up_p - $__internal_7_$__cuda_sm70_shflsync_idx_p)
$__internal_7_$__cuda_sm70_shflsync_idx_p:
[----:B------:R-:W-:Y:S04]  /*18410*/  WARPSYNC R212 ;  /* 0x000000d400007348 */ /* 0x000fe80003800000 */
[----:B------:R1:W2:Y:S02]  /*18420*/  SHFL.IDX PT, R51, R53, R52, R51 ;  /* 0x0000003435337389 */ /* 0x0002a400000e0033 */
[----:B-1----:R-:W-:-:S02]  /*18430*/  MOV R52, R50 ;  /* 0x0000003200347202 */ /* 0x002fc40000000f00 */
[----:B------:R-:W-:-:S04]  /*18440*/  MOV R53, 0x0 ;  /* 0x0000000000357802 */ /* 0x000fc80000000f00 */
[----:B--2---:R-:W-:Y:S05]  /*18450*/  RET.REL.NODEC R52 `(_ZN7cutlass13device_kernelIN5flash19enable_sm80_to_sm89INS1_16FlashAttnFwdSm80INS1_25CollectiveMainloopFwdSm80ILi8ELi1ELb1EN4cute5tupleIJNS5_1CILi128EEENS7_ILi112EEES8_EEELi128ENS_10bfloat16_tEfNS_4arch4Sm80ELb0ELb0ELb0ELb1ELb0ELb1ELb1ELb1EEENS1_21CollectiveEpilogueFwdINS6_IJS8_S8_S9_EEENS6_IJNS7_ILi1EEESH_SH_EEESB_SD_Li256ELb1ELb1ELb1ELb0EEENS1_36VarlenDynamicPersistentTileSchedulerILi128ELi112ELi256ELi256ELb1ELb1ELb0ELb0ELb1ELb1EEEEEEEEEvNT_6ParamsE) ;  /* 0xfffe7ba034007950 */ /* 0x004fea0003c3ffff */
        .weak           $__internal_8_$__cuda_sm70_shflsync_up_p
        .type           $__internal_8_$__cuda_sm70_shflsync_up_p,@function
        .size           $__internal_8_$__cuda_sm70_shflsync_up_p,($__internal_9_$__cuda_sm70_votesync_ballot - $__internal_8_$__cuda_sm70_shflsync_up_p)
$__internal_8_$__cuda_sm70_shflsync_up_p:
[----:B------:R-:W-:Y:S01]  /*18460*/  MOV R11, 0x0 ;  /* 0x00000000000b7802 */ /* 0x000fe20000000f00 */
[----:B------:R-:W-:Y:S04]  /*18470*/  WARPSYNC R213 ;  /* 0x000000d500007348 */ /* 0x000fe80003800000 */
[----:B------:R1:W2:Y:S01]  /*18480*/  SHFL.UP PT, R6, R7, R6, R214 ;  /* 0x0400000607067389 */ /* 0x0002a200000e00d6 */
[----:B------:R-:W-:Y:S05]  /*18490*/  RET.REL.NODEC R10 `(_ZN7cutlass13device_kernelIN5flash19enable_sm80_to_sm89INS1_16FlashAttnFwdSm80INS1_25CollectiveMainloopFwdSm80ILi8ELi1ELb1EN4cute5tupleIJNS5_1CILi128EEENS7_ILi112EEES8_EEELi128ENS_10bfloat16_tEfNS_4arch4Sm80ELb0ELb0ELb0ELb1ELb0ELb1ELb1ELb1EEENS1_21CollectiveEpilogueFwdINS6_IJS8_S8_S9_EEENS6_IJNS7_ILi1EEESH_SH_EEESB_SD_Li256ELb1ELb1ELb1ELb0EEENS1_36VarlenDynamicPersistentTileSchedulerILi128ELi112ELi256ELi256ELb1ELb1ELb0ELb0ELb1ELb1EEEEEEEEEvNT_6ParamsE) ;  /* 0xfffe7b600a007950 */ /* 0x000fea0003c3ffff */
        .weak           $__internal_9_$__cuda_sm70_votesync_ballot
        .type           $__internal_9_$__cuda_sm70_votesync_ballot,@function
        .size           $__internal_9_$__cuda_sm70_votesync_ballot,(.L_x_1347 - $__internal_9_$__cuda_sm70_votesync_ballot)
$__internal_9_$__cuda_sm70_votesync_ballot:
[----:B------:R-:W-:Y:S01]  /*184a0*/  ISETP.NE.U32.AND P0, PT, R0, 0x1, PT ;  /* 0x000000010000780c */ /* 0x000fe20003f05070 */
[----:B------:R-:W-:Y:S01]  /*184b0*/  IMAD.MOV.U32 R11, RZ, RZ, 0x0 ;  /* 0x00000000ff0b7424 */ /* 0x000fe200078e00ff */
[----:B------:R-:W-:Y:S11]  /*184c0*/  WARPSYNC R207 ;  /* 0x000000cf00007348 */ /* 0x000ff60003800000 */
[----:B------:R-:W-:-:S04]  /*184d0*/  VOTE.ANY R6, PT, !P0 ;  /* 0x0000000000067806 */ /* 0x000fc800040e0100 */
[----:B------:R-:W-:Y:S01]  /*184e0*/  LOP3.LUT R6, R6, R207, RZ, 0xc0, !PT ;  /* 0x000000cf06067212 */ /* 0x000fe200078ec0ff */
[----:B------:R-:W-:Y:S06]  /*184f0*/  RET.REL.NODEC R10 `(_ZN7cutlass13device_kernelIN5flash19enable_sm80_to_sm89INS1_16FlashAttnFwdSm80INS1_25CollectiveMainloopFwdSm80ILi8ELi1ELb1EN4cute5tupleIJNS5_1CILi128EEENS7_ILi112EEES8_EEELi128ENS_10bfloat16_tEfNS_4arch4Sm80ELb0ELb0ELb0ELb1ELb0ELb1ELb1ELb1EEENS1_21CollectiveEpilogueFwdINS6_IJS8_S8_S9_EEENS6_IJNS7_ILi1EEESH_SH_EEESB_SD_Li256ELb1ELb1ELb1ELb0EEENS1_36VarlenDynamicPersistentTileSchedulerILi128ELi112ELi256ELi256ELb1ELb1ELb0ELb0ELb1ELb1EEEEEEEEEvNT_6ParamsE) ;  /* 0xfffe7b000a007950 */ /* 0x000fec0003c3ffff */
.L_x_424:
        /* <DEDUP_REMOVED lines=16> */
.L_x_1347:


//--------------------- .text._ZN7cutlass13device_kernelIN5flash19enable_sm80_to_sm89INS1_16FlashAttnFwdSm80INS1_25CollectiveMainloopFwdSm80ILi4ELi1ELb0EN4cute5tupleIJNS5_1CILi128EEENS7_ILi48EEES8_EEELi128ENS_10bfloat16_tEfNS_4arch4Sm80ELb0ELb1ELb0ELb0ELb0ELb0ELb1ELb1EEENS1_21CollectiveEpilogueFwdINS6_IJS8_S8_S9_EEENS6_IJNS7_ILi1EEESH_SH_EEESB_SD_Li128ELb0ELb1ELb1ELb0EEENS1_19SingleTileSchedulerILb0ELb1ELb1ELi128EEEEEEEEEvNT_6ParamsE --------------------------
	.section	.text._ZN7cutlass13device_kernelIN5flash19enable_sm80_to_sm89INS1_16FlashAttnFwdSm80INS1_25CollectiveMainloopFwdSm80ILi4ELi1ELb0EN4cute5tupleIJNS5_1CILi128EEENS7_ILi48EEES8_EEELi128ENS_10bfloat16_tEfNS_4arch4Sm80ELb0ELb1ELb0ELb0ELb0ELb0ELb1ELb1EEENS1_21CollectiveEpilogueFwdINS6_IJS8_S8_S9_EEENS6_IJNS7_ILi1EEESH_SH_EEESB_SD_Li128ELb0ELb1ELb1ELb0EEENS1_19SingleTileSchedulerILb0ELb1ELb1ELi128EEEEEEEEEvNT_6ParamsE,"ax",@progbits
	.sectioninfo	@"SHI_REGISTERS=255"
	.align	128
.text._ZN7cutlass13device_kernelIN5flash19enable_sm80_to_sm89INS1_16FlashAttnFwdSm80INS1_25CollectiveMainloopFwdSm80ILi4ELi1ELb0EN4cute5tupleIJNS5_1CILi128EEENS7_ILi48EEES8_EEELi128ENS_10bfloat16_tEfNS_4arch4Sm80ELb0ELb1ELb0ELb0ELb0ELb0ELb1ELb1EEENS1_21CollectiveEpilogueFwdINS6_IJS8_S8_S9_EEENS6_IJNS7_ILi1EEESH_SH_EEESB_SD_Li128ELb0ELb1ELb1ELb0EEENS1_19SingleTileSchedulerILb0ELb1ELb1ELi128EEEEEEEEEvNT_6ParamsE:
        .type           _ZN7cutlass13device_kernelIN5flash19enable_sm80_to_sm89INS1_16FlashAttnFwdSm80INS1_25CollectiveMainloopFwdSm80ILi4ELi1ELb0EN4cute5tupleIJNS5_1CILi128EEENS7_ILi48EEES8_EEELi128ENS_10bfloat16_tEfNS_4arch4Sm80ELb0ELb1ELb0ELb0ELb0ELb0ELb1ELb1EEENS1_21CollectiveEpilogueFwdINS6_IJS8_S8_S9_EEENS6_IJNS7_ILi1EEESH_SH_EEESB_SD_Li128ELb0ELb1ELb1ELb0EEENS1_19SingleTileSchedulerILb0ELb1ELb1ELi128EEEEEEEEEvNT_6ParamsE,@function
        .size           _ZN7cutlass13device_kernelIN5flash19enable_sm80_to_sm89INS1_16FlashAttnFwdSm80INS1_25CollectiveMainloopFwdSm80ILi4ELi1ELb0EN4cute5tupleIJNS5_1CILi128EEENS7_ILi48EEES8_EEELi128ENS_10bfloat16_tEfNS_4arch4Sm80ELb0ELb1ELb0ELb0ELb0ELb0ELb1ELb1EEENS1_21CollectiveEpilogueFwdINS6_IJS8_S8_S9_EEENS6_IJNS7_ILi1EEESH_SH_EEESB_SD_Li128ELb0ELb1ELb1ELb0EEENS1_19SingleTileSchedulerILb0ELb1ELb1ELi128EEEEEEEEEvNT_6ParamsE,(.L_x_1352 - _ZN7cutlass13device_kernelIN5flash19enable_sm80_to_sm89INS1_16FlashAttnFwdSm80INS1_25CollectiveMainloopFwdSm80ILi4ELi1ELb0EN4cute5tupleIJNS5_1CILi128EEENS7_ILi48EEES8_EEELi128ENS_10bfloat16_tEfNS_4arch4Sm80ELb0ELb1ELb0ELb0ELb0ELb0ELb1ELb1EEENS1_21CollectiveEpilogueFwdINS6_IJS8_S8_S9_EEENS6_IJNS7_ILi1EEESH_SH_EEESB_SD_Li128ELb0ELb1ELb1ELb0EEENS1_19SingleTileSchedulerILb0ELb1ELb1ELi128EEEEEEEEEvNT_6ParamsE)
        .other          _ZN7cutlass13device_kernelIN5flash19enable_sm80_to_sm89INS1_16FlashAttnFwdSm80INS1_25CollectiveMainloopFwdSm80ILi4ELi1ELb0EN4cute5tupleIJNS5_1CILi128EEENS7_ILi48EEES8_EEELi128ENS_10bfloat16_tEfNS_4arch4Sm80ELb0ELb1ELb0ELb0ELb0ELb0ELb1ELb1EEENS1_21CollectiveEpilogueFwdINS6_IJS8_S8_S9_EEENS6_IJNS7_ILi1EEESH_SH_EEESB_SD_Li128ELb0ELb1ELb1ELb0EEENS1_19SingleTileSchedulerILb0ELb1ELb1ELi128EEEEEEEEEvNT_6ParamsE,@"STO_CUDA_ENTRY STV_DEFAULT"
_ZN7cutlass13device_kernelIN5flash19enable_sm80_to_sm89INS1_16FlashAttnFwdSm80INS1_25CollectiveMainloopFwdSm80ILi4ELi1ELb0EN4cute5tupleIJNS5_1CILi128EEENS7_ILi48EEES8_EEELi128ENS_10bfloat16_tEfNS_4arch4Sm80ELb0ELb1ELb0ELb0ELb0ELb0ELb1ELb1EEENS1_21CollectiveEpilogueFwdINS6_IJS8_S8_S9_EEENS6_IJNS7_ILi1EEESH_SH_EEESB_SD_Li128ELb0ELb1ELb1ELb0EEENS1_19SingleTileSchedulerILb0ELb1ELb1ELi128EEEEEEEEEvNT_6ParamsE:
        /* <DEDUP_REMOVED lines=18> */
.L_x_425:
[----:B---3--:R-:W-:Y:S02]  /*0120*/  ULDC.64 UR4, c[0x0][0x550] ;  /* 0x0001540000047ab9 */ /* 0x008fe40000000a00 */
[----:B------:R-:W-:Y:S02]  /*0130*/  UISETP.NE.AND UP0, UPT, UR4, 0x1, UPT ;  /* 0x000000010400788c */ /* 0x000fe4000bf05270 */
[----:B------:R-:W-:-:S02]  /*0140*/  UIMAD.WIDE.U32 UR8, UR6, UR5, URZ ;  /* 0x00000005060872a5 */ /* 0x000fc4000f8e003f */
[----:B------:R-:W-:Y:S02]  /*0150*/  ULDC UR4, c[0x0][0x558] ;  /* 0x0001560000047ab9 */ /* 0x000fe40000000800 */
[----:B------:R-:W-:-:S05]  /*0160*/  UMOV UR10, UR6 ;  /* 0x00000006000a7c82 */ /* 0x000fca0008000000 */
[----:B------:R-:W-:-:S03]  /*0170*/  @UP0 USHF.R.U32.HI UR10, URZ, UR4, UR9 ;  /* 0x000000043f0a0299 */ /* 0x000fc60008011609 */
.L_x_426:
        /* <DEDUP_REMOVED lines=35> */
.L_x_428:
[----:B------:R-:W-:Y:S02]  /*03b0*/  ULDC UR4, c[0x0][0x32c] ;  /* 0x0000cb0000047ab9 */ /* 0x000fe40000000800 */
[----:B------:R-:W-:-:S03]  /*03c0*/  UISETP.NE.AND UP0, UPT, UR9, UR4, UPT ;  /* 0x000000040900728c */ /* 0x000fc6000bf05270 */
[----:B------:R-:W-:Y:S02]  /*03d0*/  ULDC.64 UR4, c[0x0][0x330] ;  /* 0x0000cc0000047ab9 */ /* 0x000fe40000000a00 */
[----:B------:R-:W-:-:S06]  /*03e0*/  UIMAD.WIDE.U32 UR12, UR7, UR4, URZ ;  /* 0x00000004070c72a5 */ /* 0x000fcc000f8e003f */
[----:B------:R-:W-:Y:S02]  /*03f0*/  @UP0 USHF.R.U32.HI UR7, URZ, UR5, UR13 ;  /* 0x000000053f070299 */ /* 0x000fe4000801160d */
.L_x_429:
[----:B------:R-:W-:Y:S02]  /*0400*/  ULDC UR4, c[0x0][0x32c] ;  /* 0x0000cb0000047ab9 */ /* 0x000fe40000000800 */
[----:B------:R-:W-:-:S04]  /*0410*/  UIMAD UR4, UR7, UR4, UR4 ;  /* 0x00000004070472a4 */ /* 0x000fc8000f8e0204 */
[----:B------:R-:W-:-:S04]  /*0420*/  UISETP.LT.AND UP0, UPT, UR6, UR4, UPT ;  /* 0x000000040600728c */ /* 0x000fc8000bf01270 */
[----:B------:R-:W-:Y:S02]  /*0430*/  USEL UR6, UR6, UR4, UP0 ;  /* 0x0000000406067287 */ /* 0x000fe40008000000 */
.L_x_427:
[----:B------:R-:W-:Y:S01]  /*0440*/  UMOV UR14, 0x2f ;  /* 0x0000002f000e7882 */ /* 0x000fe20000000000 */
[----:B------:R-:W-:Y:S01]  /*0450*/  PLOP3.LUT P0, PT, PT, PT, UP2, 0x40, 0x0 ;  /* 0x000000000000781c */ /* 0x000fe20003f0e828 */
[----:B------:R-:W-:Y:S02]  /*0460*/  ULDC UR16, c[0x0][0x1d0] ;  /* 0x0000740000107ab9 */ /* 0x000fe40000000800 */
[----:B------:R-:W-:Y:S02]  /*0470*/  ULDC.64 UR4, c[0x0][0x2c8] ;  /* 0x0000b20000047ab9 */ /* 0x000fe40000000a00 */
[----:B------:R-:W-:Y:S02]  /*0480*/  UIADD3 UR14, UR14, UR16, URZ ;  /* 0x000000100e0e7290 */ /* 0x000fe4000fffe03f */
[----:B------:R-:W-:Y:S02]  /*0490*/  UIMAD.WIDE.U32 UR12, UR17, UR4, URZ ;  /* 0x00000004110c72a5 */ /* 0x000fe4000f8e003f */
[----:B------:R-:W-:-:S02]  /*04a0*/  UIMAD.WIDE UR14, UR14, 0x2aaaaaab, URZ ;  /* 0x2aaaaaab0e0e78a5 */ /* 0x000fc4000f8e023f */
[----:B------:R-:W-:Y:S02]  /*04b0*/  UIADD3 UR6, UR6, 0x2f, URZ ;  /* 0x0000002f06067890 */ /* 0x000fe4000fffe03f */
[----:B------:R-:W-:Y:S02]  /*04c0*/  UMOV UR4, UR17 ;  /* 0x0000001100047c82 */ /* 0x000fe40008000000 */
[----:B------:R-:W-:Y:S02]  /*04d0*/  UIMAD.WIDE UR6, UR6, 0x2aaaaaab, URZ ;  /* 0x2aaaaaab060678a5 */ /* 0x000fe4000f8e023f */
[----:B------:R-:W-:Y:S02]  /*04e0*/  @UP3 UMOV UR9, UR13 ;  /* 0x0000000d00093c82 */ /* 0x000fe40008000000 */
[----:B------:R-:W-:Y:S02]  /*04f0*/  ULDC UR12, c[0x0][0x168] ;  /* 0x00005a00000c7ab9 */ /* 0x000fe40000000800 */
[----:B------:R-:W-:-:S02]  /*0500*/  @UP3 USHF.R.U32.HI UR4, URZ, UR5, UR9 ;  /* 0x000000053f043299 */ /* 0x000fc40008011609 */
[----:B------:R-:W-:Y:S02]  /*0510*/  UMOV UR11, UR15 ;  /* 0x0000000f000b7c82 */ /* 0x000fe40008000000 */
[----:B------:R-:W-:Y:S02]  /*0520*/  UIADD3 UR16, UR16, -UR12, URZ ;  /* 0x8000000c10107290 */ /* 0x000fe4000fffe03f */
[----:B------:R-:W-:Y:S02]  /*0530*/  USHF.R.U32.HI UR6, URZ, 0x1f, UR7 ;  /* 0x0000001f3f067899 */ /* 0x000fe40008011607 */
[----:B------:R-:W-:Y:S02]  /*0540*/  USHF.R.U32.HI UR9, URZ, 0x1f, UR11 ;  /* 0x0000001f3f097899 */ /* 0x000fe4000801160b */
[----:B------:R-:W-:Y:S02]  /*0550*/  UIADD3 UR4, UR16, UR4, URZ ;  /* 0x0000000410047290 */ /* 0x000fe4000fffe03f */
[----:B------:R-:W-:-:S02]  /*0560*/  ULDC UR5, c[0x0][0x324] ;  /* 0x0000c90000057ab9 */ /* 0x000fc40000000800 */
[----:B------:R-:W-:Y:S02]  /*0570*/  ULEA.HI.SX32 UR6, UR7, UR6, 0x1d ;  /* 0x0000000607067291 */ /* 0x000fe4000f8fea3f */
        /* <DEDUP_REMOVED lines=16> */
.L_x_431:
[----:B------:R-:W-:-:S04]  /*0680*/  MOV R2, c[0x0][0x32c] ;  /* 0x0000cb0000027a02 */ /* 0x000fc80000000f00 */
[----:B------:R-:W-:-:S13]  /*0690*/  ISETP.NE.AND P0, PT, R2, 0x1, PT ;  /* 0x000000010200780c */ /* 0x000fda0003f05270 */
[----:B------:R-:W-:-:S05]  /*06a0*/  @P0 IMAD.HI.U32 R2, R0, c[0x0][0x330], RZ ;  /* 0x0000cc0000020a27 */ /* 0x000fca00078e00ff */
[----:B------:R-:W-:-:S05]  /*06b0*/  @P0 SHF.R.U32.HI R0, RZ, c[0x0][0x334], R2 ;  /* 0x0000cd00ff000a19 */ /* 0x000fca0000011602 */
.L_x_432:
[----:B------:R-:W-:-:S05]  /*06c0*/  IMAD R0, R0, c[0x0][0x32c], RZ ;  /* 0x0000cb0000007a24 */ /* 0x000fca00078e02ff */
[----:B------:R-:W-:-:S05]  /*06d0*/  IMNMX R3, R3, R0, !PT ;  /* 0x0000000003037217 */ /* 0x000fca0007800200 */
.L_x_430:
[----:B------:R-:W-:Y:S01]  /*06e0*/  IMAD.HI R0, R3, 0x2aaaaaab, RZ ;  /* 0x2aaaaaab03007827 */ /* 0x000fe200078e02ff */
[----:B------:R-:W-:Y:S02]  /*06f0*/  USHF.R.U32.HI UR5, URZ, 0x10, UR8 ;  /* 0x000000103f057899 */ /* 0x000fe40008011608 */
[----:B------:R-:W-:Y:S02]  /*0700*/  ULDC UR4, c[0x0][0x338] ;  /* 0x0000ce0000047ab9 */ /* 0x000fe40000000800 */
[----:B------:R-:W-:Y:S01]  /*0710*/  SHF.R.U32.HI R2, RZ, 0x1f, R0 ;  /* 0x0000001fff027819 */ /* 0x000fe20000011600 */
[----:B------:R-:W-:-:S03]  /*0720*/  UISETP.NE.AND UP0, UPT, UR5, URZ, UPT ;  /* 0x0000003f0500728c */ /* 0x000fc6000bf05270 */
[----:B------:R-:W-:Y:S01]  /*0730*/  LEA.HI.SX32 R0, R0, R2, 0x1d ;  /* 0x0000000200007211 */ /* 0x000fe200078feaff */
[----:B------:R-:W-:-:S03]  /*0740*/  USEL UR4, UR5, UR4, UP0 ;  /* 0x0000000405047287 */ /* 0x000fc60008000000 */
[----:B------:R-:W-:Y:S01]  /*0750*/  IMNMX R9, RZ, R0, !PT ;  /* 0x00000000ff097217 */ /* 0x000fe20007800200 */
[----:B------:R-:W-:-:S03]  /*0760*/  IMAD.MOV.U32 R0, RZ, RZ, RZ ;  /* 0x000000ffff007224 */ /* 0x000fc600078e00ff */
[----:B------:R-:W-:-:S13]  /*0770*/  ISETP.LT.AND P0, PT, R9, UR6, PT ;  /* 0x0000000609007c0c */ /* 0x000fda000bf01270 */
[----:B------:R-:W-:Y:S05]  /*0780*/  @!P0 BRA `(.L_x_433) ;  /* 0x000001f000008947 */ /* 0x000fea0003800000 */
[----:B------:R-:W-:Y:S01]  /*0790*/  IMAD.U32 R5, RZ, RZ, UR4 ;  /* 0x00000004ff057e24 */ /* 0x000fe2000f8e00ff */
[----:B------:R-:W-:-:S04]  /*07a0*/  UIADD3 UR5, UR4, -0x1, UR6 ;  /* 0xffffffff04057890 */ /* 0x000fc8000fffe006 */
[----:B------:R-:W-:Y:S02]  /*07b0*/  IABS R0, R5 ;  /* 0x0000000500007213 */ /* 0x000fe40000000000 */
[----:B------:R-:W-:-:S03]  /*07c0*/  IADD3 R8, -R9, UR5, RZ ;  /* 0x0000000509087c10 */ /* 0x000fc6000fffe1ff */
[----:B------:R-:W-:Y:S01]  /*07d0*/  IMAD.MOV.U32 R4, RZ, RZ, R0 ;  /* 0x000000ffff047224 */ /* 0x000fe200078e0000 */
[----:B------:R-:W-:-:S03]  /*07e0*/  IABS R7, R8 ;  /* 0x0000000800077213 */ /* 0x000fc60000000000 */
[----:B------:R-:W1:Y:S08]  /*07f0*/  I2F.RP R2, R4 ;  /* 0x0000000400027306 */ /* 0x000e700000209400 */
[----:B-1----:R-:W1:Y:S02]  /*0800*/  MUFU.RCP R2, R2 ;  /* 0x0000000200027308 */ /* 0x002e640000001000 */
[----:B-1----:R-:W-:-:S06]  /*0810*/  IADD3 R2, R2, 0xffffffe, RZ ;  /* 0x0ffffffe02027810 */ /* 0x002fcc0007ffe0ff */
[----:B------:R-:W1:Y:S02]  /*0820*/  F2I.FTZ.U32.TRUNC.NTZ R3, R2 ;  /* 0x0000000200037305 */ /* 0x000e64000021f000 */
[----:B-1----:R-:W-:-:S04]  /*0830*/  IMAD.MOV R0, RZ, RZ, -R3 ;  /* 0x000000ffff007224 */ /* 0x002fc800078e0a03 */
[----:B------:R-:W-:Y:S01]  /*0840*/  IMAD.MOV.U32 R2, RZ, RZ, R0 ;  /* 0x000000ffff027224 */ /* 0x000fe200078e0000 */
[----:B------:R-:W-:-:S03]  /*0850*/  IABS R0, R5 ;  /* 0x0000000500007213 */ /* 0x000fc60000000000 */
[----:B------:R-:W-:Y:S01]  /*0860*/  IMAD R5, R2, R4, RZ ;  /* 0x0000000402057224 */ /* 0x000fe200078e02ff */
[----:B------:R-:W-:Y:S01]  /*0870*/  MOV R2, RZ ;  /* 0x000000ff00027202 */ /* 0x000fe20000000f00 */
[----:B------:R-:W-:-:S04]  /*0880*/  IMAD.MOV R6, RZ, RZ, -R0 ;  /* 0x000000ffff067224 */ /* 0x000fc800078e0a00 */
[----:B------:R-:W-:-:S04]  /*0890*/  IMAD.HI.U32 R0, R3, R5, R2 ;  /* 0x0000000503007227 */ /* 0x000fc800078e0002 */
[----:B------:R-:W-:Y:S02]  /*08a0*/  IMAD.MOV.U32 R2, RZ, RZ, R7 ;  /* 0x000000ffff027224 */ /* 0x000fe400078e0007 */
[----:B------:R-:W-:Y:S02]  /*08b0*/  IMAD.MOV.U32 R3, RZ, RZ, R6 ;  /* 0x000000ffff037224 */ /* 0x000fe400078e0006 */
[----:B------:R-:W-:-:S04]  /*08c0*/  IMAD.HI.U32 R0, R0, R2, RZ ;  /* 0x0000000200007227 */ /* 0x000fc800078e00ff */
[----:B------:R-:W-:-:S05]  /*08d0*/  IMAD R2, R0, R3, R2 ;  /* 0x0000000300027224 */ /* 0x000fca00078e0202 */
[----:B------:R-:W-:-:S13]  /*08e0*/  ISETP.GT.U32.AND P1, PT, R4, R2, PT ;  /* 0x000000020400720c */ /* 0x000fda0003f24070 */
[-C--:B------:R-:W-:Y:S02]  /*08f0*/  @!P1 IADD3 R2, R2, -R4.reuse, RZ ;  /* 0x8000000402029210 */ /* 0x080fe40007ffe0ff */
[----:B------:R-:W-:Y:S02]  /*0900*/  @!P1 IADD3 R0, R0, 0x1, RZ ;  /* 0x0000000100009810 */ /* 0x000fe40007ffe0ff */
[----:B------:R-:W-:Y:S02]  /*0910*/  ISETP.GE.U32.AND P2, PT, R2, R4, PT ;  /* 0x000000040200720c */ /* 0x000fe40003f46070 */
[----:B------:R-:W-:Y:S02]  /*0920*/  LOP3.LUT R2, R8, UR4, RZ, 0x3c, !PT ;  /* 0x0000000408027c12 */ /* 0x000fe4000f8e3cff */
[----:B------:R-:W-:Y:S02]  /*0930*/  ISETP.NE.AND P1, PT, RZ, UR4, PT ;  /* 0x00000004ff007c0c */ /* 0x000fe4000bf25270 */
[----:B------:R-:W-:-:S07]  /*0940*/  ISETP.GE.AND P0, PT, R2, RZ, PT ;  /* 0x000000ff0200720c */ /* 0x000fce0003f06270 */
[----:B------:R-:W-:-:S06]  /*0950*/  @P2 IADD3 R0, R0, 0x1, RZ ;  /* 0x0000000100002810 */ /* 0x000fcc0007ffe0ff */
[----:B------:R-:W-:Y:S01]  /*0960*/  @!P0 IMAD.MOV R0, RZ, RZ, -R0 ;  /* 0x000000ffff008224 */ /* 0x000fe200078e0a00 */
[----:B------:R-:W-:Y:S02]  /*0970*/  @!P1 LOP3.LUT R0, RZ, UR4, RZ, 0x33, !PT ;  /* 0x00000004ff009c12 */ /* 0x000fe4000f8e33ff */
.L_x_433:
[----:B------:R-:W-:Y:S01]  /*0980*/  ULOP3.LUT UR8, UR8, 0xffff, URZ, 0xc0, !UPT ;  /* 0x0000ffff08087892 */ /* 0x000fe2000f8ec03f */
[----:B------:R-:W-:Y:S01]  /*0990*/  PLOP3.LUT P4, PT, PT, PT, PT, 0x80, 0x0 ;  /* 0x000000000000781c */ /* 0x000fe20003f8f070 */
[----:B------:R-:W-:Y:S01]  /*09a0*/  ULDC.64 UR14, c[0x0][0x118] ;  /* 0x00004600000e7ab9 */ /* 0x000fe20000000a00 */
[----:B------:R-:W-:Y:S01]  /*09b0*/  CS2R R20, SRZ ;  /* 0x0000000000147805 */ /* 0x000fe2000001ff00 */
[----:B------:R-:W-:Y:S01]  /*09c0*/  CS2R R18, SRZ ;  /* 0x0000000000127805 */ /* 0x000fe2000001ff00 */
        /* <DEDUP_REMOVED lines=75> */
[----:B------:R-:W-:-:S05]  /*0e80*/  @P1 IMAD.WIDE R2, R25, R2, c[0x0][0x340] ;  /* 0x0000d00019021625 */ /* 0x000fca00078e0202 */
[----:B------:R1:W2:Y:S01]  /*0e90*/  @P1 LDG.E R18, [R2.64] ;  /* 0x0000000e02121981 */ /* 0x0002a2000c1e1900 */
[----:B------:R-:W-:Y:S01]  /*0ea0*/  PLOP3.LUT P2, PT, PT, PT, UP3, 0x80, 0x0 ;  /* 0x000000000000781c */ /* 0x000fe20003f4f038 */
[----:B------:R-:W-:Y:S01]  /*0eb0*/  UIMAD.WIDE.U32 UR6, UR10, UR4, URZ ;  /* 0x000000040a0672a5 */ /* 0x000fe2000f8e003f */
[----:B------:R-:W-:Y:S01]  /*0ec0*/  PLOP3.LUT P0, PT, PT, PT, UP3, 0x80, 0x0 ;  /* 0x000000000000781c */ /* 0x000fe20003f0f038 */
[----:B------:R-:W-:Y:S01]  /*0ed0*/  UIMAD UR4, UR8, UR4, URZ ;  /* 0x00000004080472a4 */ /* 0x000fe2000f8e023f */
[----:B------:R-:W-:Y:S01]  /*0ee0*/  SHF.R.S32.HI R24, RZ, 0x1f, R25 ;  /* 0x0000001fff187819 */ /* 0x000fe20000011419 */
[----:B------:R-:W-:Y:S01]  /*0ef0*/  BSSY B0, `(.L_x_435) ;  /* 0x0000075000007945 */ /* 0x000fe20003800000 */
[----:B------:R-:W-:Y:S01]  /*0f00*/  LEA.HI R23, R126, R164, RZ, 0x4 ;  /* 0x000000a47e177211 */ /* 0x000fe200078f20ff */
[----:B------:R-:W-:Y:S02]  /*0f10*/  UIMAD UR4, UR10, UR5, UR4 ;  /* 0x000000050a0472a4 */ /* 0x000fe4000f8e0204 */
[----:B------:R-:W-:-:S02]  /*0f20*/  IMAD R12, R24, c[0x0][0x1c0], RZ ;  /* 0x00007000180c7a24 */ /* 0x000fc400078e02ff */
[----:B------:R-:W-:Y:S02]  /*0f30*/  UIADD3 UR4, UR7, UR4, URZ ;  /* 0x0000000407047290 */ /* 0x000fe4000fffe03f */
[C---:B------:R-:W-:Y:S01]  /*0f40*/  IMAD R12, R25.reuse, c[0x0][0x1c4], R12 ;  /* 0x00007100190c7a24 */ /* 0x040fe200078e020c */
[----:B-1----:R-:W-:Y:S02]  /*0f50*/  LEA.HI R2, R126, R164, RZ, 0x3 ;  /* 0x000000a47e027211 */ /* 0x002fe400078f18ff */
[----:B------:R-:W-:Y:S01]  /*0f60*/  MOV R3, UR7 ;  /* 0x0000000700037c02 */ /* 0x000fe20008000f00 */
[----:B------:R-:W-:Y:S01]  /*0f70*/  IMAD.U32 R3, RZ, RZ, UR4 ;  /* 0x00000004ff037e24 */ /* 0x000fe2000f8e00ff */
[----:B------:R-:W-:Y:S01]  /*0f80*/  LOP3.LUT R0, R2, 0xfffffff8, RZ, 0xc0, !PT ;  /* 0xfffffff802007812 */ /* 0x000fe200078ec0ff */
[----:B------:R-:W-:Y:S01]  /*0f90*/  ULDC.64 UR4, c[0x0][0x210] ;  /* 0x0000840000047ab9 */ /* 0x000fe20000000a00 */
[----:B------:R-:W-:Y:S01]  /*0fa0*/  SHF.R.S32.HI R19, RZ, 0x3, R2 ;  /* 0x00000003ff137819 */ /* 0x000fe20000011402 */
[----:B------:R-:W-:Y:S01]  /*0fb0*/  IMAD.U32 R2, RZ, RZ, UR6 ;  /* 0x00000006ff027e24 */ /* 0x000fe2000f8e00ff */
[----:B------:R-:W-:Y:S01]  /*0fc0*/  ULDC.64 UR6, c[0x0][0x1e8] ;  /* 0x00007a0000067ab9 */ /* 0x000fe20000000a00 */
[----:B------:R-:W-:Y:S01]  /*0fd0*/  IMAD.IADD R26, R164, 0x1, -R0 ;  /* 0x00000001a41a7824 */ /* 0x000fe200078e0a00 */
[----:B------:R-:W-:Y:S01]  /*0fe0*/  SHF.R.S32.HI R4, RZ, 0x1f, R19 ;  /* 0x0000001fff047819 */ /* 0x000fe20000011413 */
[----:B------:R-:W-:Y:S01]  /*0ff0*/  IMAD.WIDE.U32 R2, R25, c[0x0][0x1c0], R2 ;  /* 0x0000700019027a25 */ /* 0x000fe200078e0002 */
[----:B------:R-:W-:-:S02]  /*1000*/  UIMAD UR6, UR8, UR6, URZ ;  /* 0x00000006080672a4 */ /* 0x000fc4000f8e023f */
[C---:B------:R-:W-:Y:S01]  /*1010*/  SHF.L.U32 R10, R26.reuse, 0x3, RZ ;  /* 0x000000031a0a7819 */ /* 0x040fe200000006ff */
[----:B------:R-:W-:Y:S01]  /*1020*/  IMAD R0, R26, 0x10, R19 ;  /* 0x000000101a007824 */ /* 0x000fe200078e0213 */
[----:B------:R-:W-:Y:S01]  /*1030*/  UIMAD UR4, UR8, UR4, URZ ;  /* 0x00000004080472a4 */ /* 0x000fe2000f8e023f */
[----:B------:R-:W-:Y:S01]  /*1040*/  IMAD R5, R4, c[0x0][0x1e0], RZ ;  /* 0x0000780004057a24 */ /* 0x000fe200078e02ff */
[----:B------:R-:W-:Y:S01]  /*1050*/  SHF.R.S32.HI R11, RZ, 0x1f, R10 ;  /* 0x0000001fff0b7819 */ /* 0x000fe2000001140a */
[----:B------:R-:W-:Y:S01]  /*1060*/  IMAD.IADD R3, R3, 0x1, R12 ;  /* 0x0000000103037824 */ /* 0x000fe200078e020c */
[----:B------:R-:W-:Y:S01]  /*1070*/  IADD3 R9, R0, UR17, RZ ;  /* 0x0000001100097c10 */ /* 0x000fe2000fffe0ff */
[C---:B------:R-:W-:Y:S01]  /*1080*/  IMAD R14, R19.reuse, c[0x0][0x1e4], R5 ;  /* 0x00007900130e7a24 */ /* 0x040fe200078e0205 */
[----:B------:R-:W-:Y:S01]  /*1090*/  UIMAD UR6, UR10, UR7, UR6 ;  /* 0x000000070a0672a4 */ /* 0x000fe2000f8e0206 */
[----:B------:R-:W-:Y:S01]  /*10a0*/  IMAD.WIDE.U32 R6, R19, c[0x0][0x1e0], R10 ;  /* 0x0000780013067a25 */ /* 0x000fe200078e000a */
[----:B------:R-:W-:Y:S01]  /*10b0*/  UIMAD UR4, UR10, UR5, UR4 ;  /* 0x000000050a0472a4 */ /* 0x000fe2000f8e0204 */
[----:B------:R-:W-:-:S02]  /*10c0*/  ISETP.GE.AND P4, PT, R10, c[0x0][0x1d4], PT ;  /* 0x000075000a007a0c */ /* 0x000fc40003f86270 */
[----:B------:R-:W-:Y:S01]  /*10d0*/  @P2 IMAD.HI.U32 R0, R9, c[0x0][0x2c8], RZ ;  /* 0x0000b20009002a27 */ /* 0x000fe200078e00ff */
[----:B------:R-:W-:-:S03]  /*10e0*/  ULDC UR5, c[0x0][0x2c4] ;  /* 0x0000b10000057ab9 */ /* 0x000fc60000000800 */
[--C-:B------:R-:W-:Y:S01]  /*10f0*/  IMAD.MOV.U32 R8, RZ, RZ, R9.reuse ;  /* 0x000000ffff087224 */ /* 0x100fe200078e0009 */
[----:B------:R-:W-:Y:S01]  /*1100*/  @P0 SHF.R.U32.HI R8, RZ, c[0x0][0x2cc], R0 ;  /* 0x0000b300ff080a19 */ /* 0x000fe20000011600 */
[----:B------:R-:W-:Y:S02]  /*1110*/  IMAD.SHL.U32 R0, R19, 0x40, RZ ;  /* 0x0000004013007824 */ /* 0x000fe400078e00ff */
[----:B------:R-:W-:Y:S02]  /*1120*/  IMAD.IADD R7, R7, 0x1, R14 ;  /* 0x0000000107077824 */ /* 0x000fe400078e020e */
[----:B------:R-:W-:Y:S01]  /*1130*/  IMAD.MOV R12, RZ, RZ, -R8 ;  /* 0x000000ffff0c7224 */ /* 0x000fe200078e0a08 */
[----:B------:R-:W-:Y:S01]  /*1140*/  LOP3.LUT R0, R0, 0x1c0, RZ, 0xc0, !PT ;  /* 0x000001c000007812 */ /* 0x000fe200078ec0ff */
[----:B------:R-:W-:Y:S02]  /*1150*/  IMAD R4, R4, c[0x0][0x208], RZ ;  /* 0x0000820004047a24 */ /* 0x000fe400078e02ff */
[----:B------:R-:W-:Y:S01]  /*1160*/  IMAD R12, R12, c[0x0][0x2c4], R9 ;  /* 0x0000b1000c0c7a24 */ /* 0x000fe200078e0209 */
[----:B------:R-:W-:Y:S01]  /*1170*/  LOP3.LUT R13, R0, 0x38, R10, 0xf8, !PT ;  /* 0x00000038000d7812 */ /* 0x000fe200078ef80a */
[----:B------:R-:W-:Y:S01]  /*1180*/  IMAD.WIDE.U32 R2, R8, c[0x0][0x1b0], R2 ;  /* 0x00006c0008027a25 */ /* 0x000fe200078e0002 */
[----:B------:R-:W-:-:S03]  /*1190*/  SHF.R.U32.HI R0, RZ, 0x3, R0 ;  /* 0x00000003ff007819 */ /* 0x000fc60000011600 */
[----:B------:R-:W-:Y:S01]  /*11a0*/  IMAD R15, R19, c[0x0][0x20c], R4 ;  /* 0x00008300130f7a24 */ /* 0x000fe200078e0204 */
[----:B------:R-:W-:Y:S01]  /*11b0*/  LOP3.LUT R20, R13, R0, RZ, 0x3c, !PT ;  /* 0x000000000d147212 */ /* 0x000fe200078e3cff */
[----:B------:R-:W-:Y:S01]  /*11c0*/  IMAD.U32 R0, RZ, RZ, UR10 ;  /* 0x0000000aff007e24 */ /* 0x000fe2000f8e00ff */
[----:B------:R-:W-:Y:S01]  /*11d0*/  SHF.R.S32.HI R13, RZ, 0x1f, R8 ;  /* 0x0000001fff0d7819 */ /* 0x000fe20000011408 */
[----:B------:R-:W-:-:S04]  /*11e0*/  IMAD.WIDE.U32 R4, R19, c[0x0][0x208], R10 ;  /* 0x0000820013047a25 */ /* 0x000fc800078e000a */
[----:B------:R-:W-:Y:S01]  /*11f0*/  IMAD.WIDE.U32 R6, R0, c[0x0][0x1e8], R6 ;  /* 0x00007a0000067a25 */ /* 0x000fe200078e0006 */
[----:B------:R-:W-:Y:S02]  /*1200*/  LOP3.LUT R0, R23, 0xfffffff0, RZ, 0xc0, !PT ;  /* 0xfffffff017007812 */ /* 0x000fe400078ec0ff */
[----:B------:R-:W-:Y:S01]  /*1210*/  IADD3 R5, R5, R15, RZ ;  /* 0x0000000f05057210 */ /* 0x000fe20007ffe0ff */
[----:B------:R-:W-:Y:S01]  /*1220*/  IMAD R9, R13, c[0x0][0x1b0], RZ ;  /* 0x00006c000d097a24 */ /* 0x000fe200078e02ff */
[----:B------:R-:W-:Y:S01]  /*1230*/  IADD3 R7, R7, UR6, RZ ;  /* 0x0000000607077c10 */ /* 0x000fe2000fffe0ff */
[----:B------:R-:W-:Y:S01]  /*1240*/  IMAD.IADD R0, R164, 0x1, -R0 ;  /* 0x00000001a4007824 */ /* 0x000fe200078e0a00 */
[----:B------:R-:W-:Y:S01]  /*1250*/  IADD3 R15, R19, UR17, RZ ;  /* 0x00000011130f7c10 */ /* 0x000fe2000fffe0ff */
[----:B------:R-:W-:Y:S01]  /*1260*/  IMAD R9, R8, c[0x0][0x1b4], R9 ;  /* 0x00006d0008097a24 */ /* 0x000fe200078e0209 */
[----:B------:R-:W-:Y:S01]  /*1270*/  SHF.R.S32.HI R8, RZ, 0x1f, R12 ;  /* 0x0000001fff087819 */ /* 0x000fe2000001140c */
[----:B------:R-:W-:-:S02]  /*1280*/  IMAD.U32 R13, RZ, RZ, UR10 ;  /* 0x0000000aff0d7e24 */ /* 0x000fc4000f8e00ff */
[----:B------:R-:W-:Y:S01]  /*1290*/  IMAD.SHL.U32 R14, R26, 0x8, RZ ;  /* 0x000000081a0e7824 */ /* 0x000fe200078e00ff */
[----:B------:R-:W-:Y:S01]  /*12a0*/  IADD3 R3, R3, R9, RZ ;  /* 0x0000000903037210 */ /* 0x000fe20007ffe0ff */
[----:B------:R-:W-:Y:S01]  /*12b0*/  IMAD R8, R8, c[0x0][0x1a8], RZ ;  /* 0x00006a0008087a24 */ /* 0x000fe200078e02ff */
[----:B------:R-:W-:Y:S01]  /*12c0*/  SHF.R.S32.HI R9, RZ, 0x1f, R0 ;  /* 0x0000001fff097819 */ /* 0x000fe20000011400 */
[----:B------:R-:W-:Y:S01]  /*12d0*/  IMAD.WIDE.U32 R4, R13, c[0x0][0x210], R4 ;  /* 0x000084000d047a25 */ /* 0x000fe200078e0004 */
[----:B------:R-:W-:Y:S02]  /*12e0*/  ISETP.GE.AND P6, PT, R14, c[0x0][0x198], PT ;  /* 0x000066000e007a0c */ /* 0x000fe40003fc6270 */
        /* <DEDUP_REMOVED lines=13> */
[----:B------:R1:W3:Y:S01]  /*13c0*/  SHFL.IDX PT, R8, R17, RZ, 0x181f ;  /* 0x00181fff11087589 */ /* 0x0002e200000e0000 */
[----:B------:R-:W-:Y:S01]  /*13d0*/  ISETP.GE.AND P5, PT, R15, UR4, PT ;  /* 0x000000040f007c0c */ /* 0x000fe2000bfa6270 */
[----:B------:R-:W-:Y:S01]  /*13e0*/  IMAD.SHL.U32 R13, R13, 0x8, RZ ;  /* 0x000000080d0d7824 */ /* 0x000fe200078e00ff */
[----:B------:R-:W-:-:S04]  /*13f0*/  LEA.HI.X R16, R2, c[0x0][0x164], R0, 0x1, P0 ;  /* 0x0000590002107a11 */ /* 0x000fc800000f0c00 */
[----:B------:R-:W-:Y:S01]  /*1400*/  LOP3.LUT R13, R20, 0xfffffe00, R13, 0xf8, !PT ;  /* 0xfffffe00140d7812 */ /* 0x000fe200078ef80d */
[----:B------:R1:W4:Y:S01]  /*1410*/  SHFL.IDX PT, R9, R16, RZ, 0x181f ;  /* 0x00181fff10097589 */ /* 0x00032200000e0000 */
[----:B--2---:R-:W-:Y:S01]  /*1420*/  @P1 SHF.R.S32.HI R3, RZ, 0x1f, R18 ;  /* 0x0000001fff031819 */ /* 0x004fe20000011412 */
[----:B------:R-:W-:Y:S02]  /*1430*/  @!P1 IMAD.MOV.U32 R3, RZ, RZ, R24 ;  /* 0x000000ffff039224 */ /* 0x000fe400078e0018 */
[----:B------:R-:W-:Y:S01]  /*1440*/  @P1 IMAD.MOV.U32 R2, RZ, RZ, R18 ;  /* 0x000000ffff021224 */ /* 0x000fe200078e0012 */
[----:B------:R-:W-:Y:S01]  /*1450*/  @!P1 MOV R2, R25 ;  /* 0x0000001900029202 */ /* 0x000fe20000000f00 */
[C---:B------:R-:W-:Y:S01]  /*1460*/  IMAD R12, R3.reuse, c[0x0][0x1f0], RZ ;  /* 0x00007c00030c7a24 */ /* 0x040fe200078e02ff */
[----:B------:R-:W-:Y:S01]  /*1470*/  IADD3 R18, R14, 0x40, RZ ;  /* 0x000000400e127810 */ /* 0x000fe20007ffe0ff */
[----:B------:R-:W-:Y:S01]  /*1480*/  IMAD R0, R3, c[0x0][0x218], RZ ;  /* 0x0000860003007a24 */ /* 0x000fe200078e02ff */
[----:B------:R-:W-:Y:S01]  /*1490*/  MOV R25, 0x20 ;  /* 0x0000002000197802 */ /* 0x000fe20000000f00 */
[----:B------:R-:W-:Y:S01]  /*14a0*/  IMAD R12, R2, c[0x0][0x1f4], R12 ;  /* 0x00007d00020c7a24 */ /* 0x000fe200078e020c */
[----:B------:R-:W-:Y:S01]  /*14b0*/  ISETP.GE.AND P0, PT, R18, c[0x0][0x198], PT ;  /* 0x0000660012007a0c */ /* 0x000fe20003f06270 */
[----:B------:R-:W-:-:S02]  /*14c0*/  IMAD R0, R2, c[0x0][0x21c], R0 ;  /* 0x0000870002007a24 */ /* 0x000fc400078e0200 */
[----:B------:R-:W-:Y:S01]  /*14d0*/  IMAD.WIDE.U32 R30, R2, c[0x0][0x1f0], R6 ;  /* 0x00007c00021e7a25 */ /* 0x000fe200078e0006 */
[----:B------:R-:W-:-:S03]  /*14e0*/  R2P PR, R21, 0x6 ;  /* 0x0000000615007804 */ /* 0x000fc60000000000 */
[----:B------:R-:W-:Y:S01]  /*14f0*/  IMAD.WIDE.U32 R78, R2, c[0x0][0x218], R4 ;  /* 0x00008600024e7a25 */ /* 0x000fe200078e0004 */
[----:B------:R-:W-:Y:S01]  /*1500*/  IADD3 R33, R31, R12, RZ ;  /* 0x0000000c1f217210 */ /* 0x000fe20007ffe0ff */
[----:B------:R1:W-:Y:S01]  /*1510*/  STL.64 [R1+0x40], R30 ;  /* 0x0000401e01007387 */ /* 0x0003e20000100a00 */
[----:B------:R-:W-:Y:S01]  /*1520*/  SEL R2, R25, 0xffffffe0, !P2 ;  /* 0xffffffe019027807 */ /* 0x000fe20005000000 */
[----:B------:R-:W-:Y:S02]  /*1530*/  IMAD.IADD R29, R79, 0x1, R0 ;  /* 0x000000014f1d7824 */ /* 0x000fe400078e0200 */
[----:B------:R1:W-:Y:S01]  /*1540*/  STL.64 [R1+0x48], R78 ;  /* 0x0000484e01007387 */ /* 0x0003e20000100a00 */
[----:B------:R-:W-:-:S03]  /*1550*/  IMAD.MOV.U32 R24, RZ, RZ, 0x10 ;  /* 0x00000010ff187424 */ /* 0x000fc600078e00ff */
[----:B------:R1:W-:Y:S02]  /*1560*/  STL [R1+0x3c], R29 ;  /* 0x00003c1d01007387 */ /* 0x0003e40000100800 */
[----:B------:R-:W-:Y:S02]  /*1570*/  SEL R3, R24, 0xfffffff0, !P1 ;  /* 0xfffffff018037807 */ /* 0x000fe40004800000 */
[----:B------:R1:W-:Y:S01]  /*1580*/  STL [R1+0x34], R33 ;  /* 0x0000342101007387 */ /* 0x0003e20000100800 */
[----:B------:R-:W-:Y:S05]  /*1590*/  @P5 BRA `(.L_x_436) ;  /* 0x000000a000005947 */ /* 0x000fea0003800000 */
[----:B---34-:R-:W-:Y:S02]  /*15a0*/  SHF.R.S32.HI R0, RZ, 0x1f, R18 ;  /* 0x0000001fff007819 */ /* 0x018fe40000011412 */
[----:B------:R-:W-:Y:S02]  /*15b0*/  LEA R4, P1, R14, R8, 0x1 ;  /* 0x000000080e047211 */ /* 0x000fe400078208ff */
[----:B------:R-:W-:Y:S02]  /*15c0*/  LEA.HI R0, R0, R18, RZ, 0x3 ;  /* 0x0000001200007211 */ /* 0x000fe400078f18ff */
[----:B------:R-:W-:-:S02]  /*15d0*/  LEA.HI.X R5, R14, R9, R11, 0x1, P1 ;  /* 0x000000090e057211 */ /* 0x000fc400008f0c0b */
[----:B------:R-:W-:Y:S01]  /*15e0*/  LOP3.LUT R6, R0, 0xfffffff8, RZ, 0xc0, !PT ;  /* 0xfffffff800067812 */ /* 0x000fe200078ec0ff */
[----:B------:R-:W-:-:S04]  /*15f0*/  IMAD.SHL.U32 R0, R13, 0x2, RZ ;  /* 0x000000020d007824 */ /* 0x000fc800078e00ff */
[----:B------:R-:W-:Y:S01]  /*1600*/  IMAD.WIDE R8, R6, 0x2, R8 ;  /* 0x0000000206087825 */ /* 0x000fe200078e0208 */
[----:B------:R-:W-:Y:S01]  /*1610*/  @!PT LDS RZ, [RZ] ;  /* 0x00000000fffff984 */ /* 0x000fe20000000800 */
[----:B------:R2:W-:Y:S04]  /*1620*/  LDGSTS.E.BYPASS.LTC128B.128 [R0+0x6100], [R4.64], !P6 ;  /* 0x0610000004007fae */ /* 0x0005e8000f101d4e */
[----:B------:R2:W-:Y:S02]  /*1630*/  LDGSTS.E.BYPASS.LTC128B.128 [R0+0xa100], [R8.64], !P0 ;  /* 0x0a10000008007fae */ /* 0x0005e4000c101d4e */
.L_x_436:
[----:B---34-:R-:W-:Y:S05]  /*1640*/  BSYNC B0 ;  /* 0x0000000000007941 */ /* 0x018fea0003800000 */
.L_x_435:
[----:B--2---:R-:W-:Y:S01]  /*1650*/  IADD3 R0, R15, 0x10, RZ ;  /* 0x000000100f007810 */ /* 0x004fe20007ffe0ff */
[----:B------:R2:W3:Y:S01]  /*1660*/  SHFL.IDX PT, R5, R16, 0x1, 0x181f ;  /* 0x00381f0010057f89 */ /* 0x0004e200000e0000 */
[----:B------:R-:W-:Y:S02]  /*1670*/  BSSY B0, `(.L_x_437) ;  /* 0x000000e000007945 */ /* 0x000fe40003800000 */
[----:B------:R-:W-:Y:S01]  /*1680*/  ISETP.GE.AND P1, PT, R0, UR4, PT ;  /* 0x0000000400007c0c */ /* 0x000fe2000bf26270 */
[----:B------:R2:W4:-:S12]  /*1690*/  SHFL.IDX PT, R4, R17, 0x1, 0x181f ;  /* 0x00381f0011047f89 */ /* 0x00051800000e0000 */
[----:B------:R-:W-:Y:S05]  /*16a0*/  @P1 BRA `(.L_x_438) ;  /* 0x000000a000001947 */ /* 0x000fea0003800000 */
[----:B------:R-:W-:Y:S02]  /*16b0*/  SHF.R.S32.HI R0, RZ, 0x1f, R18 ;  /* 0x0000001fff007819 */ /* 0x000fe40000011412 */
[----:B----4-:R-:W-:Y:S02]  /*16c0*/  LEA R6, P1, R14, R4, 0x1 ;  /* 0x000000040e067211 */ /* 0x010fe400078208ff */
        /* <DEDUP_REMOVED lines=8> */
.L_x_438:
[----:B------:R-:W-:Y:S05]  /*1750*/  BSYNC B0 ;  /* 0x0000000000007941 */ /* 0x000fea0003800000 */
.L_x_437:
[----:B---3--:R-:W-:Y:S01]  /*1760*/  IADD3 R0, R15, 0x20, RZ ;  /* 0x000000200f007810 */ /* 0x008fe20007ffe0ff */
[----:B------:R3:W1:Y:S01]  /*1770*/  SHFL.IDX PT, R5, R16, 0x2, 0x181f ;  /* 0x00581f0010057f89 */ /* 0x00066200000e0000 */
[----:B------:R-:W-:Y:S02]  /*1780*/  BSSY B0, `(.L_x_439) ;  /* 0x000000e000007945 */ /* 0x000fe40003800000 */
[----:B------:R-:W-:Y:S01]  /*1790*/  ISETP.GE.AND P1, PT, R0, UR4, PT ;  /* 0x0000000400007c0c */ /* 0x000fe2000bf26270 */
[----:B----4-:R3:W4:-:S12]  /*17a0*/  SHFL.IDX PT, R4, R17, 0x2, 0x181f ;  /* 0x00581f0011047f89 */ /* 0x01071800000e0000 */
[----:B------:R-:W-:Y:S05]  /*17b0*/  @P1 BRA `(.L_x_440) ;  /* 0x000000a000001947 */ /* 0x000fea0003800000 */
[----:B------:R-:W-:Y:S02]  /*17c0*/  SHF.R.S32.HI R0, RZ, 0x1f, R18 ;  /* 0x0000001fff007819 */ /* 0x000fe40000011412 */
[----:B----4-:R-:W-:Y:S02]  /*17d0*/  LEA R6, P1, R14, R4, 0x1 ;  /* 0x000000040e067211 */ /* 0x010fe400078208ff */
        /* <DEDUP_REMOVED lines=8> */
.L_x_440:
[----:B------:R-:W-:Y:S05]  /*1860*/  BSYNC B0 ;  /* 0x0000000000007941 */ /* 0x000fea0003800000 */
.L_x_439:
[----:B-1----:R-:W-:Y:S01]  /*1870*/  IADD3 R0, R15, 0x30, RZ ;  /* 0x000000300f007810 */ /* 0x002fe20007ffe0ff */
[----:B------:R1:W2:Y:S01]  /*1880*/  SHFL.IDX PT, R5, R16, 0x3, 0x181f ;  /* 0x00781f0010057f89 */ /* 0x0002a200000e0000 */
[----:B------:R-:W-:Y:S02]  /*1890*/  BSSY B0, `(.L_x_441) ;  /* 0x000000e000007945 */ /* 0x000fe40003800000 */
[----:B------:R-:W-:Y:S01]  /*18a0*/  ISETP.GE.AND P1, PT, R0, UR4, PT ;  /* 0x0000000400007c0c */ /* 0x000fe2000bf26270 */
[----:B----4-:R1:W4:-:S12]  /*18b0*/  SHFL.IDX PT, R4, R17, 0x3, 0x181f ;  /* 0x00781f0011047f89 */ /* 0x01031800000e0000 */
[----:B------:R-:W-:Y:S05]  /*18c0*/  @P1 BRA `(.L_x_442) ;  /* 0x000000a000001947 */ /* 0x000fea0003800000 */
[----:B------:R-:W-:Y:S02]  /*18d0*/  SHF.R.S32.HI R0, RZ, 0x1f, R18 ;  /* 0x0000001fff007819 */ /* 0x000fe40000011412 */
[----:B----4-:R-:W-:Y:S02]  /*18e0*/  LEA R6, P1, R14, R4, 0x1 ;  /* 0x000000040e067211 */ /* 0x010fe400078208ff */
        /* <DEDUP_REMOVED lines=8> */
.L_x_442:
[----:B------:R-:W-:Y:S05]  /*1970*/  BSYNC B0 ;  /* 0x0000000000007941 */ /* 0x000fea0003800000 */
.L_x_441:
[----:B--2---:R-:W-:Y:S01]  /*1980*/  IADD3 R0, R15, 0x40, RZ ;  /* 0x000000400f007810 */ /* 0x004fe20007ffe0ff */
        /* <DEDUP_REMOVED lines=15> */
.L_x_444:
[----:B------:R-:W-:Y:S05]  /*1a80*/  BSYNC B0 ;  /* 0x0000000000007941 */ /* 0x000fea0003800000 */
.L_x_443:
        /* <DEDUP_REMOVED lines=16> */
.L_x_446:
[----:B------:R-:W-:Y:S05]  /*1b90*/  BSYNC B0 ;  /* 0x0000000000007941 */ /* 0x000fea0003800000 */
.L_x_445:
        /* <DEDUP_REMOVED lines=16> */
.L_x_448:
[----:B------:R-:W-:Y:S05]  /*1ca0*/  BSYNC B0 ;  /* 0x0000000000007941 */ /* 0x000fea0003800000 */
.L_x_447:
[----:B-1--4-:R-:W1:Y:S01]  /*1cb0*/  SHFL.IDX PT, R4, R17, 0x7, 0x181f ;  /* 0x00f81f0011047f89 */ /* 0x012e6200000e0000 */
[----:B------:R-:W-:Y:S01]  /*1cc0*/  IADD3 R0, R15, 0x70, RZ ;  /* 0x000000700f007810 */ /* 0x000fe20007ffe0ff */
[----:B------:R-:W-:Y:S01]  /*1cd0*/  IMAD.MOV.U32 R8, RZ, RZ, 0x30 ;  /* 0x00000030ff087424 */ /* 0x000fe200078e00ff */
[----:B------:R-:W-:Y:S01]  /*1ce0*/  IADD3 R122, R242, -0x1, RZ ;  /* 0xfffffffff27a7810 */ /* 0x000fe20007ffe0ff */
[----:B------:R-:W4:Y:S01]  /*1cf0*/  SHFL.IDX PT, R5, R16, 0x7, 0x181f ;  /* 0x00f81f0010057f89 */ /* 0x000f2200000e0000 */
[----:B------:R-:W-:Y:S01]  /*1d00*/  ISETP.GE.AND P1, PT, R0, UR4, PT ;  /* 0x0000000400007c0c */ /* 0x000fe2000bf26270 */
[----:B------:R-:W-:Y:S01]  /*1d10*/  IMAD R24, R242, -0x30, R8 ;  /* 0xffffffd0f2187824 */ /* 0x000fe200078e0208 */
[----:B------:R-:W-:Y:S01]  /*1d20*/  SHF.R.S32.HI R27, RZ, 0x1f, R122 ;  /* 0x0000001fff1b7819 */ /* 0x000fe2000001147a */
[----:B------:R-:W-:Y:S01]  /*1d30*/  IMAD.SHL.U32 R243, R13, 0x2, RZ ;  /* 0x000000020df37824 */ /* 0x000fe200078e00ff */
[----:B------:R-:W-:Y:S01]  /*1d40*/  ULDC.64 UR6, c[0x0][0x1e0] ;  /* 0x0000780000067ab9 */ /* 0x000fe20000000a00 */
[----:B------:R-:W-:Y:S01]  /*1d50*/  IMAD R9, R8, c[0x0][0x1e4], RZ ;  /* 0x0000790008097a24 */ /* 0x000fe200078e02ff */
[----:B------:R-:W-:Y:S01]  /*1d60*/  IADD3 R25, R24, c[0x0][0x1d0], -R19 ;  /* 0x0000740018197a10 */ /* 0x000fe20007ffe813 */
[----:B------:R-:W-:Y:S01]  /*1d70*/  IMAD.WIDE.U32 R128, R8, c[0x0][0x1e0], RZ ;  /* 0x0000780008807a25 */ /* 0x000fe200078e00ff */
[----:B------:R-:W-:Y:S01]  /*1d80*/  UIMAD.WIDE.U32 UR12, UR6, 0x20, URZ ;  /* 0x00000020060c78a5 */ /* 0x000fe2000f8e003f */
[----:B------:R-:W-:Y:S01]  /*1d90*/  LEA.HI R124, R126, R164, RZ, 0x5 ;  /* 0x000000a47e7c7211 */ /* 0x000fe200078f28ff */
[----:B------:R-:W-:Y:S01]  /*1da0*/  USHF.L.U32 UR8, UR7, 0x5, URZ ;  /* 0x0000000507087899 */ /* 0x000fe2000800063f */
[----:B------:R-:W-:Y:S01]  /*1db0*/  IMAD.IADD R125, R129, 0x1, R9 ;  /* 0x00000001817d7824 */ /* 0x000fe200078e0209 */
[C---:B------:R-:W-:Y:S01]  /*1dc0*/  ISETP.GE.AND P5, PT, R25.reuse, 0x11, PT ;  /* 0x000000111900780c */ /* 0x040fe20003fa6270 */
[----:B------:R-:W-:Y:S01]  /*1dd0*/  IMAD.MOV.U32 R130, RZ, RZ, R32 ;  /* 0x000000ffff827224 */ /* 0x000fe200078e0020 */
[----:B------:R-:W-:Y:S01]  /*1de0*/  @!P1 SHF.R.S32.HI R0, RZ, 0x1f, R18 ;  /* 0x0000001fff009819 */ /* 0x000fe20000011412 */
[----:B------:R-:W-:Y:S01]  /*1df0*/  IMAD.MOV.U32 R131, RZ, RZ, R33 ;  /* 0x000000ffff837224 */ /* 0x000fe200078e0021 */
[----:B------:R-:W-:Y:S01]  /*1e00*/  UIADD3 UR8, UR13, UR8, URZ ;  /* 0x000000080d087290 */ /* 0x000fe2000fffe03f */
[----:B------:R-:W-:Y:S01]  /*1e10*/  IMAD.MOV.U32 R130, RZ, RZ, R30 ;  /* 0x000000ffff827224 */ /* 0x000fe200078e001e */
[----:B------:R-:W-:Y:S01]  /*1e20*/  @!P1 LEA.HI R0, R0, R18, RZ, 0x3 ;  /* 0x0000001200009211 */ /* 0x000fe200078f18ff */
[----:B------:R-:W-:Y:S01]  /*1e30*/  IMAD.MOV.U32 R10, RZ, RZ, c[0x0][0x1e0] ;  /* 0x00007800ff0a7624 */ /* 0x000fe200078e00ff */
[----:B-1----:R-:W-:Y:S01]  /*1e40*/  @!P1 LEA R6, P2, R14, R4, 0x1 ;  /* 0x000000040e069211 */ /* 0x002fe200078408ff */
[----:B------:R-:W-:Y:S01]  /*1e50*/  IMAD.MOV.U32 R76, RZ, RZ, R28 ;  /* 0x000000ffff4c7224 */ /* 0x000fe200078e001c */
[----:B------:R-:W-:Y:S01]  /*1e60*/  @!P1 LOP3.LUT R0, R0, 0xfffffff8, RZ, 0xc0, !PT ;  /* 0xfffffff800009812 */ /* 0x000fe200078ec0ff */
[----:B------:R-:W-:Y:S01]  /*1e70*/  IMAD.MOV.U32 R77, RZ, RZ, R29 ;  /* 0x000000ffff4d7224 */ /* 0x000fe200078e001d */
[----:B----4-:R-:W-:Y:S01]  /*1e80*/  @!P1 LEA.HI.X R7, R14, R5, R11, 0x1, P2 ;  /* 0x000000050e079211 */ /* 0x010fe200010f0c0b */
[----:B------:R-:W-:Y:S01]  /*1e90*/  IMAD.MOV.U32 R76, RZ, RZ, R78 ;  /* 0x000000ffff4c7224 */ /* 0x000fe200078e004e */
[C---:B------:R-:W-:Y:S01]  /*1ea0*/  ISETP.GE.AND P2, PT, R25.reuse, 0x21, PT ;  /* 0x000000211900780c */ /* 0x040fe20003f46270 */
[----:B------:R-:W-:Y:S01]  /*1eb0*/  @!P1 IMAD.WIDE R4, R0, 0x2, R4 ;  /* 0x0000000200049825 */ /* 0x000fe200078e0204 */
[----:B------:R-:W-:Y:S01]  /*1ec0*/  SHF.R.S32.HI R11, RZ, 0x4, R23 ;  /* 0x00000004ff0b7819 */ /* 0x000fe20000011417 */
[----:B------:R-:W-:Y:S01]  /*1ed0*/  @!PT LDS RZ, [RZ] ;  /* 0x00000000fffff984 */ /* 0x000fe20000000800 */
[----:B------:R1:W-:Y:S01]  /*1ee0*/  @!P1 LDGSTS.E.BYPASS.LTC128B.128 [R243+0x9900], [R6.64], !P6 ;  /* 0x0990000006f39fae */ /* 0x0003e2000f101d4e */
[----:B------:R-:W-:Y:S01]  /*1ef0*/  ISETP.GE.AND P6, PT, R25, 0x1, PT ;  /* 0x000000011900780c */ /* 0x000fe20003fc6270 */
[----:B------:R-:W-:Y:S01]  /*1f00*/  IMAD R0, R125, R122, RZ ;  /* 0x0000007a7d007224 */ /* 0x000fe200078e02ff */
[----:B------:R-:W-:Y:S01]  /*1f10*/  LEA.HI R12, R23, R11, RZ, 0x1 ;  /* 0x0000000b170c7211 */ /* 0x000fe200078f08ff */
[----:B------:R4:W-:Y:S01]  /*1f20*/  @!P1 LDGSTS.E.BYPASS.LTC128B.128 [R243+0xd900], [R4.64], !P0 ;  /* 0x0d90000004f39fae */ /* 0x0009e2000c101d4e */
[----:B------:R-:W-:Y:S01]  /*1f30*/  SHF.R.S32.HI R123, RZ, 0x5, R124 ;  /* 0x00000005ff7b7819 */ /* 0x000fe2000001147c */
[----:B------:R-:W-:Y:S01]  /*1f40*/  IMAD R0, R27, R128, R0 ;  /* 0x000000801b007224 */ /* 0x000fe200078e0200 */
[----:B------:R-:W-:Y:S01]  /*1f50*/  ULDC.64 UR4, c[0x0][0x208] ;  /* 0x0000820000047ab9 */ /* 0x000fe20000000a00 */
[----:B------:R-:W0:Y:S01]  /*1f60*/  LDGDEPBAR ;  /* 0x00000000000079af */ /* 0x000e220000000000 */
[----:B------:R-:W-:-:S02]  /*1f70*/  USHF.L.U32 UR9, UR4, 0x5, URZ ;  /* 0x0000000504097899 */ /* 0x000fc4000800063f */
[----:B------:R-:W-:Y:S01]  /*1f80*/  UMOV UR11, 0x5 ;  /* 0x00000005000b7882 */ /* 0x000fe20000000000 */
[----:B------:R-:W-:Y:S01]  /*1f90*/  STL.64 [R1+0x30], R130 ;  /* 0x0000308201007387 */ /* 0x000fe20000100a00 */
[----:B------:R-:W-:-:S03]  /*1fa0*/  USHF.L.U64.HI UR11, UR4, UR11, UR5 ;  /* 0x0000000b040b7299 */ /* 0x000fc60008010205 */
[----:B------:R-:W-:Y:S01]  /*1fb0*/  STL.64 [R1+0x38], R76 ;  /* 0x0000384c01007387 */ /* 0x000fe20000100a00 */
[----:B-1----:R-:W-:Y:S02]  /*1fc0*/  IMAD.MOV.U32 R6, RZ, RZ, c[0x0][0x1e4] ;  /* 0x00007900ff067624 */ /* 0x002fe400078e00ff */
[----:B----4-:R-:W-:-:S04]  /*1fd0*/  IMAD.WIDE.U32 R4, R122, R128, R130 ;  /* 0x000000807a047225 */ /* 0x010fc800078e0082 */
[----:B------:R-:W-:Y:S01]  /*1fe0*/  IMAD.IADD R0, R5, 0x1, R0 ;  /* 0x0000000105007824 */ /* 0x000fe200078e0200 */
[----:B------:R-:W-:Y:S01]  /*1ff0*/  BAR.SYNC.DEFER_BLOCKING 0x0 ;  /* 0x0000000000007b1d */ /* 0x000fe20000010000 */
[----:B------:R-:W-:Y:S02]  /*2000*/  @P5 LEA R7, P0, R10, R4, 0x4 ;  /* 0x000000040a075211 */ /* 0x000fe400078020ff */
[----:B------:R-:W-:Y:S02]  /*2010*/  @P6 LEA R8, P1, R4, c[0x0][0x1c8], 0x1 ;  /* 0x0000720004086a11 */ /* 0x000fe400078208ff */
[----:B------:R-:W-:Y:S02]  /*2020*/  @P5 LEA.HI.X R10, R10, R0, R6, 0x4, P0 ;  /* 0x000000000a0a5211 */ /* 0x000fe400000f2406 */
[----:B------:R-:W-:Y:S02]  /*2030*/  @P6 LEA.HI.X R9, R4, c[0x0][0x1cc], R0, 0x1, P1 ;  /* 0x0000730004096a11 */ /* 0x000fe400008f0c00 */
[----:B------:R-:W-:-:S02]  /*2040*/  @P5 LEA R6, P0, R7, c[0x0][0x1c8], 0x1 ;  /* 0x0000720007065a11 */ /* 0x000fc400078008ff */
[----:B------:R-:W-:Y:S02]  /*2050*/  @P2 IADD3 R5, P1, R4, UR12, RZ ;  /* 0x0000000c04052c10 */ /* 0x000fe4000ff3e0ff */
[----:B------:R-:W-:Y:S02]  /*2060*/  @P5 LEA.HI.X R7, R7, c[0x0][0x1cc], R10, 0x1, P0 ;  /* 0x0000730007075a11 */ /* 0x000fe400000f0c0a */
[C---:B------:R-:W-:Y:S02]  /*2070*/  @P2 LEA R4, P0, R5.reuse, c[0x0][0x1c8], 0x1 ;  /* 0x0000720005042a11 */ /* 0x040fe400078008ff */
[----:B------:R-:W-:Y:S02]  /*2080*/  @P2 IADD3.X R0, R0, UR8, RZ, P1, !PT ;  /* 0x0000000800002c10 */ /* 0x000fe40008ffe4ff */
[----:B------:R-:W-:Y:S02]  /*2090*/  LOP3.LUT R10, R12, 0xfffffffe, RZ, 0xc0, !PT ;  /* 0xfffffffe0c0a7812 */ /* 0x000fe400078ec0ff */
[----:B------:R-:W-:Y:S01]  /*20a0*/  @P2 LEA.HI.X R5, R5, c[0x0][0x1cc], R0, 0x1, P0 ;  /* 0x0000730005052a11 */ /* 0x000fe200000f0c00 */
[C---:B------:R-:W-:Y:S01]  /*20b0*/  IMAD.SHL.U32 R0, R26.reuse, 0x40, RZ ;  /* 0x000000401a007824 */ /* 0x040fe200078e00ff */
[----:B------:R-:W-:Y:S01]  /*20c0*/  LOP3.LUT P0, RZ, R26, 0x2, RZ, 0xc0, !PT ;  /* 0x000000021aff7812 */ /* 0x000fe2000780c0ff */
[----:B------:R-:W-:Y:S01]  /*20d0*/  @!PT LDS RZ, [RZ] ;  /* 0x00000000fffff984 */ /* 0x000fe20000000800 */
[----:B------:R-:W-:Y:S01]  /*20e0*/  @!PT LDS RZ, [RZ] ;  /* 0x00000000fffff984 */ /* 0x000fe20000000800 */
[----:B------:R-:W-:Y:S01]  /*20f0*/  @!PT LDS RZ, [RZ] ;  /* 0x00000000fffff984 */ /* 0x000fe20000000800 */
[----:B------:R1:W-:Y:S01]  /*2100*/  @P6 LDGSTS.E.BYPASS.LTC128B.128 [R243+0x3100], [R8.64], !P4 ;  /* 0x0310000008f36fae */ /* 0x0003e2000e101d4e */
[----:B------:R-:W-:Y:S01]  /*2110*/  IMAD.IADD R10, R11, 0x1, -R10 ;  /* 0x000000010b0a7824 */ /* 0x000fe200078e0a0a */
[----:B------:R-:W-:-:S02]  /*2120*/  ISETP.LT.OR P1, PT, R25, 0x1, P4 ;  /* 0x000000011900780c */ /* 0x000fc40002721670 */
[----:B------:R1:W-:Y:S01]  /*2130*/  @P6 LDGSTS.E.BYPASS.LTC128B.128 [R243+0x4900], [R8.64+0x80], !P3 ;  /* 0x0490008008f36fae */ /* 0x0003e2000d901d4e */
[----:B------:R-:W-:Y:S02]  /*2140*/  LOP3.LUT R0, R0, 0x1c0, RZ, 0xc0, !PT ;  /* 0x000001c000007812 */ /* 0x000fe400078ec0ff */
[----:B------:R-:W-:Y:S01]  /*2150*/  ISETP.LT.OR P6, PT, R25, 0x1, P3 ;  /* 0x000000011900780c */ /* 0x000fe20001fc1670 */
[----:B------:R4:W-:Y:S04]  /*2160*/  @P5 LDGSTS.E.BYPASS.LTC128B.128 [R243+0x3900], [R6.64], !P4 ;  /* 0x0390000006f35fae */ /* 0x0009e8000e101d4e */
[----:B------:R4:W-:Y:S04]  /*2170*/  @P5 LDGSTS.E.BYPASS.LTC128B.128 [R243+0x5100], [R6.64+0x80], !P3 ;  /* 0x0510008006f35fae */ /* 0x0009e8000d901d4e */
[----:B------:R5:W-:Y:S04]  /*2180*/  @P2 LDGSTS.E.BYPASS.LTC128B.128 [R243+0x4100], [R4.64], !P4 ;  /* 0x0410000004f32fae */ /* 0x000be8000e101d4e */
[----:B------:R5:W-:Y:S04]  /*2190*/  @P2 LDGSTS.E.BYPASS.LTC128B.128 [R243+0x5900], [R4.64+0x80], !P3 ;  /* 0x0590008004f32fae */ /* 0x000be8000d901d4e */
[----:B------:R-:W0:Y:S01]  /*21a0*/  LDGDEPBAR ;  /* 0x00000000000079af */ /* 0x000e220000000000 */
[----:B----4-:R-:W-:-:S02]  /*21b0*/  IMAD.SHL.U32 R6, R21, 0x40, RZ ;  /* 0x0000004015067824 */ /* 0x010fc400078e00ff */
[----:B------:R-:W-:-:S05]  /*21c0*/  IMAD.SHL.U32 R7, R19, 0x8, RZ ;  /* 0x0000000813077824 */ /* 0x000fca00078e00ff */
[----:B------:R-:W-:Y:S01]  /*21d0*/  LOP3.LUT R7, R0, 0x8, R7, 0xf8, !PT ;  /* 0x0000000800077812 */ /* 0x000fe200078ef807 */
[----:B-----5:R-:W-:Y:S01]  /*21e0*/  IMAD.SHL.U32 R5, R22, 0x40, RZ ;  /* 0x0000004016057824 */ /* 0x020fe200078e00ff */
[----:B------:R-:W-:-:S04]  /*21f0*/  DEPBAR.LE SB0, 0x1 ;  /* 0x000080400000791a */ /* 0x000fc80000000000 */
[----:B------:R-:W-:Y:S01]  /*2200*/  LOP3.LUT R4, R6, 0x1c0, RZ, 0xc0, !PT ;  /* 0x000001c006047812 */ /* 0x000fe200078ec0ff */
[----:B------:R-:W-:-:S04]  /*2210*/  DEPBAR.LE SB0, 0x0 ;  /* 0x000080000000791a */ /* 0x000fc80000000000 */
[----:B------:R-:W-:Y:S01]  /*2220*/  IMAD.SHL.U32 R6, R10, 0x8, RZ ;  /* 0x000000080a067824 */ /* 0x000fe200078e00ff */
[----:B------:R-:W-:Y:S02]  /*2230*/  LOP3.LUT R121, R5, 0xfffffe00, RZ, 0xc0, !PT ;  /* 0xfffffe0005797812 */ /* 0x000fe400078ec0ff */
[----:B------:R-:W-:Y:S02]  /*2240*/  SHF.R.U32.HI R0, RZ, 0x3, R0 ;  /* 0x00000003ff007819 */ /* 0x000fe40000011600 */
[----:B------:R-:W-:Y:S02]  /*2250*/  LOP3.LUT R5, R4, 0x8, R6, 0xf8, !PT ;  /* 0x0000000804057812 */ /* 0x000fe400078ef806 */
[----:B------:R-:W-:Y:S02]  /*2260*/  SHF.R.U32.HI R4, RZ, 0x3, R4 ;  /* 0x00000003ff047819 */ /* 0x000fe40000011604 */
[----:B------:R-:W-:Y:S02]  /*2270*/  LOP3.LUT R0, R7, R0, RZ, 0x3c, !PT ;  /* 0x0000000007007212 */ /* 0x000fe400078e3cff */
[----:B------:R-:W-:Y:S01]  /*2280*/  LOP3.LUT R120, R5, R4, RZ, 0x3c, !PT ;  /* 0x0000000405787212 */ /* 0x000fe200078e3cff */
[----:B------:R-:W-:-:S02]  /*2290*/  IMAD R4, R123, 0x400, R121 ;  /* 0x000004007b047824 */ /* 0x000fc400078e0279 */
[----:B------:R-:W-:Y:S02]  /*22a0*/  IMAD R0, R10, 0x200, R0 ;  /* 0x000002000a007824 */ /* 0x000fe400078e0200 */
[----:B------:R-:W-:Y:S02]  /*22b0*/  IMAD.IADD R4, R120, 0x1, R4 ;  /* 0x0000000178047824 */ /* 0x000fe400078e0204 */
[----:B------:R-:W-:Y:S01]  /*22c0*/  IMAD.SHL.U32 R224, R0, 0x2, RZ ;  /* 0x0000000200e07824 */ /* 0x000fe200078e00ff */
[----:B------:R-:W-:Y:S01]  /*22d0*/  BAR.SYNC.DEFER_BLOCKING 0x0 ;  /* 0x0000000000007b1d */ /* 0x000fe20000010000 */
[----:B------:R-:W-:-:S03]  /*22e0*/  IMAD.SHL.U32 R231, R4, 0x2, RZ ;  /* 0x0000000204e77824 */ /* 0x000fc600078e00ff */
[C---:B------:R-:W-:Y:S01]  /*22f0*/  IADD3 R0, R224.reuse, 0x3100, RZ ;  /* 0x00003100e0007810 */ /* 0x040fe20007ffe0ff */
[--C-:B------:R-:W-:Y:S01]  /*2300*/  IMAD R233, R3, 0x2, R231.reuse ;  /* 0x0000000203e97824 */ /* 0x100fe200078e02e7 */
[----:B------:R-:W-:Y:S01]  /*2310*/  IADD3 R235, R224, 0x3120, RZ ;  /* 0x00003120e0eb7810 */ /* 0x000fe20007ffe0ff */
[----:B------:R-:W-:Y:S01]  /*2320*/  IMAD R232, R2, 0x2, R231 ;  /* 0x0000000202e87824 */ /* 0x000fe200078e02e7 */
[----:B------:R-:W-:Y:S01]  /*2330*/  @P0 IADD3 R235, R0, -0x20, RZ ;  /* 0xffffffe000eb0810 */ /* 0x000fe20007ffe0ff */
[----:B------:R-:W-:Y:S02]  /*2340*/  IMAD R0, R27, c[0x0][0x208], RZ ;  /* 0x000082001b007a24 */ /* 0x000fe400078e02ff */
[----:B------:R-:W-:Y:S01]  /*2350*/  IMAD R234, R2, 0x2, R233 ;  /* 0x0000000202ea7824 */ /* 0x000fe200078e02e9 */
[C---:B------:R-:W-:Y:S01]  /*2360*/  IADD3 R241, R235.reuse, 0x800, RZ ;  /* 0x00000800ebf17810 */ /* 0x040fe20007ffe0ff */
[----:B------:R-:W-:Y:S01]  /*2370*/  IMAD R0, R122, c[0x0][0x20c], R0 ;  /* 0x000083007a007a24 */ /* 0x000fe200078e0200 */
[----:B------:R-:W-:Y:S01]  /*2380*/  IADD3 R240, R235, 0x1000, RZ ;  /* 0x00001000ebf07810 */ /* 0x000fe20007ffe0ff */
[----:B------:R-:W-:Y:S01]  /*2390*/  IMAD R236, R3, 0x2, R232 ;  /* 0x0000000203ec7824 */ /* 0x000fe200078e02e8 */
[----:B------:R-:W-:-:S02]  /*23a0*/  IADD3 R239, R235, 0x1800, RZ ;  /* 0x00001800ebef7810 */ /* 0x000fc40007ffe0ff */
[C---:B------:R-:W-:Y:S02]  /*23b0*/  IADD3 R238, R235.reuse, 0x2000, RZ ;  /* 0x00002000ebee7810 */ /* 0x040fe40007ffe0ff */
[----:B------:R-:W-:Y:S01]  /*23c0*/  IADD3 R237, R235, 0x2800, RZ ;  /* 0x00002800ebed7810 */ /* 0x000fe20007ffe0ff */
[----:B-1----:R-:W-:Y:S04]  /*23d0*/  LDSM.16.M88.4 R8, [R231+0x6100] ;  /* 0x00610000e708783b */ /* 0x002fe80000000200 */
[----:B------:R-:W-:Y:S04]  /*23e0*/  LDSM.16.M88.4 R4, [R231+0x8100] ;  /* 0x00810000e704783b */ /* 0x000fe80000000200 */
[----:B--23--:R-:W1:Y:S04]  /*23f0*/  LDSM.16.M88.4 R16, [R224+0x3900] ;  /* 0x00390000e010783b */ /* 0x00ce680000000200 */
[----:B------:R-:W2:Y:S04]  /*2400*/  LDSM.16.M88.4 R12, [R224+0x3100] ;  /* 0x00310000e00c783b */ /* 0x000ea80000000200 */
[----:B------:R-:W3:Y:S04]  /*2410*/  LDSM.16.M88.4 R20, [R224+0x4100] ;  /* 0x00410000e014783b */ /* 0x000ee80000000200 */
[----:B------:R-:W-:Y:S04]  /*2420*/  LDSM.16.M88.4 R40, [R235] ;  /* 0x00000000eb28783b */ /* 0x000fe80000000200 */
[----:B------:R-:W-:Y:S04]  /*2430*/  LDSM.16.M88.4 R44, [R235+0x800] ;  /* 0x00080000eb2c783b */ /* 0x000fe80000000200 */
[----:B------:R-:W-:Y:S01]  /*2440*/  LDSM.16.M88.4 R52, [R235+0x1000] ;  /* 0x00100000eb34783b */ /* 0x000fe20000000200 */
[-C--:B-1----:R-:W-:Y:S08]  /*2450*/  HMMA.16816.F32.BF16 R68, R8, R16.reuse, RZ ;  /* 0x000000100844723c */ /* 0x082ff000000418ff */
[----:B------:R-:W-:Y:S07]  /*2460*/  HMMA.16816.F32.BF16 R36, R4, R16, RZ ;  /* 0x000000100424723c */ /* 0x000fee00000418ff */
[----:B------:R-:W-:Y:S01]  /*2470*/  IMAD.WIDE.U32 R16, R122, c[0x0][0x208], RZ ;  /* 0x000082007a107a25 */ /* 0x000fe200078e00ff */
[----:B--2---:R-:W-:Y:S03]  /*2480*/  HMMA.16816.F32.BF16 R72, R8, R12, RZ ;  /* 0x0000000c0848723c */ /* 0x004fe600000418ff */
[----:B------:R-:W-:-:S04]  /*2490*/  IMAD.IADD R0, R17, 0x1, R0 ;  /* 0x0000000111007824 */ /* 0x000fc800078e0200 */
[----:B------:R-:W-:Y:S01]  /*24a0*/  IMAD R0, R0, 0x30, RZ ;  /* 0x0000003000007824 */ /* 0x000fe200078e02ff */
[C---:B------:R-:W-:Y:S08]  /*24b0*/  HMMA.16816.F32.BF16 R32, R4.reuse, R12, RZ ;  /* 0x0000000c0420723c */ /* 0x040ff000000418ff */
[-C--:B------:R-:W-:Y:S08]  /*24c0*/  HMMA.16816.F32.BF16 R56, R4, R14.reuse, RZ ;  /* 0x0000000e0438723c */ /* 0x080ff000000418ff */
[----:B------:R-:W-:Y:S01]  /*24d0*/  HMMA.16816.F32.BF16 R88, R8, R14, RZ ;  /* 0x0000000e0858723c */ /* 0x000fe200000418ff */
[----:B------:R-:W1:Y:S07]  /*24e0*/  LDSM.16.M88.4 R12, [R233+0x8100] ;  /* 0x00810000e90c783b */ /* 0x000e6e0000000200 */
[C---:B------:R-:W-:Y:S08]  /*24f0*/  HMMA.16816.F32.BF16 R48, R4.reuse, R18, RZ ;  /* 0x000000120430723c */ /* 0x040ff000000418ff */
[C---:B---3--:R-:W-:Y:S08]  /*2500*/  HMMA.16816.F32.BF16 R28, R4.reuse, R20, RZ ;  /* 0x00000014041c723c */ /* 0x048ff000000418ff */
[----:B------:R-:W-:Y:S07]  /*2510*/  HMMA.16816.F32.BF16 R60, R4, R22, RZ ;  /* 0x00000016043c723c */ /* 0x000fee00000418ff */
[----:B------:R-:W-:Y:S01]  /*2520*/  IMAD.WIDE.U32 R6, R16, 0x30, R76 ;  /* 0x0000003010067825 */ /* 0x000fe200078e004c */
[----:B------:R-:W-:Y:S03]  /*2530*/  HMMA.16816.F32.BF16 R64, R8, R20, RZ ;  /* 0x000000140840723c */ /* 0x000fe600000418ff */
[----:B------:R-:W-:Y:S01]  /*2540*/  IMAD.IADD R0, R7, 0x1, R0 ;  /* 0x0000000107007824 */ /* 0x000fe200078e0200 */
[----:B------:R-:W-:-:S04]  /*2550*/  LEA R4, P0, R6, c[0x0][0x1f8], 0x1 ;  /* 0x00007e0006047a11 */ /* 0x000fc800078008ff */
[----:B------:R-:W-:Y:S01]  /*2560*/  LEA.HI.X R5, R6, c[0x0][0x1fc], R0, 0x1, P0 ;  /* 0x00007f0006057a11 */ /* 0x000fe200000f0c00 */
[----:B------:R-:W-:Y:S01]  /*2570*/  IMAD.U32 R0, RZ, RZ, UR9 ;  /* 0x00000009ff007e24 */ /* 0x000fe2000f8e00ff */
[----:B------:R-:W-:Y:S01]  /*2580*/  IADD3 R6, P2, R4, UR9, RZ ;  /* 0x0000000904067c10 */ /* 0x000fe2000ff5e0ff */
[----:B------:R-:W-:Y:S01]  /*2590*/  HMMA.16816.F32.BF16 R96, R8, R18, RZ ;  /* 0x000000120860723c */ /* 0x000fe200000418ff */
[----:B------:R-:W-:Y:S01]  /*25a0*/  ISETP.LT.OR P0, PT, R25, 0x11, P4 ;  /* 0x000000111900780c */ /* 0x000fe20002701670 */
[----:B------:R-:W2:Y:S01]  /*25b0*/  LDSM.16.M88.4 R16, [R233+0x6100] ;  /* 0x00610000e910783b */ /* 0x000ea20000000200 */
[----:B------:R-:W-:-:S03]  /*25c0*/  IADD3.X R7, R5, UR11, RZ, P2, !PT ;  /* 0x0000000b05077c10 */ /* 0x000fc600097fe4ff */
[----:B------:R-:W-:Y:S01]  /*25d0*/  @!PT LDS RZ, [RZ] ;  /* 0x00000000fffff984 */ /* 0x000fe20000000800 */
[----:B------:R-:W-:Y:S01]  /*25e0*/  @!PT LDS RZ, [RZ] ;  /* 0x00000000fffff984 */ /* 0x000fe20000000800 */
[----:B------:R-:W-:Y:S01]  /*25f0*/  @!PT LDS RZ, [RZ] ;  /* 0x00000000fffff984 */ /* 0x000fe20000000800 */
[----:B------:R3:W-:Y:S01]  /*2600*/  LDGSTS.E.BYPASS.LTC128B.128 [R243+0x100], [R4.64], !P1 ;  /* 0x0010000004f37fae */ /* 0x0007e2000c901d4e */
[----:B------:R-:W-:Y:S01]  /*2610*/  LOP3.LUT P1, RZ, R26, 0x4, RZ, 0xc0, !PT ;  /* 0x000000041aff7812 */ /* 0x000fe2000782c0ff */
[----:B------:R-:W-:Y:S02]  /*2620*/  HMMA.16816.F32.BF16 R20, R8, R22, RZ ;  /* 0x000000160814723c */ /* 0x000fe400000418ff */
[----:B------:R3:W-:Y:S01]  /*2630*/  LDGSTS.E.BYPASS.LTC128B.128 [R243+0x1900], [R4.64+0x80], !P6 ;  /* 0x0190008004f37fae */ /* 0x0007e2000f101d4e */
[----:B------:R-:W-:-:S03]  /*2640*/  ISETP.LT.OR P6, PT, R25, 0x11, P3 ;  /* 0x000000111900780c */ /* 0x000fc60001fc1670 */
[----:B------:R4:W-:Y:S01]  /*2650*/  LDGSTS.E.BYPASS.LTC128B.128 [R243+0x900], [R6.64], !P0 ;  /* 0x0090000006f37fae */ /* 0x0009e2000c101d4e */
[----:B------:R-:W-:Y:S01]  /*2660*/  IADD3 R8, P5, P2, R0, 0x80, R4 ;  /* 0x0000008000087810 */ /* 0x000fe20007abe004 */
[----:B------:R-:W-:Y:S01]  /*2670*/  IMAD.MOV.U32 R0, RZ, RZ, 0x40 ;  /* 0x00000040ff007424 */ /* 0x000fe200078e00ff */
[C---:B-1----:R-:W-:Y:S02]  /*2680*/  HMMA.16816.F32.BF16 R104, R12.reuse, R40, R32 ;  /* 0x000000280c68723c */ /* 0x042fe40000041820 */
[----:B------:R-:W-:Y:S02]  /*2690*/  IADD3.X R9, RZ, UR11, R5, P5, P2 ;  /* 0x0000000bff097c10 */ /* 0x000fe4000afe4405 */
[C---:B------:R-:W-:Y:S02]  /*26a0*/  ISETP.LT.OR P5, PT, R25.reuse, 0x21, P4 ;  /* 0x000000211900780c */ /* 0x040fe400027a1670 */
[----:B------:R-:W-:Y:S01]  /*26b0*/  ISETP.LT.OR P2, PT, R25, 0x21, P3 ;  /* 0x000000211900780c */ /* 0x000fe20001f41670 */
[----:B------:R1:W-:Y:S01]  /*26c0*/  LDGSTS.E.BYPASS.LTC128B.128 [R243+0x2100], [R8.64], !P6 ;  /* 0x0210000008f37fae */ /* 0x0003e2000f101d4e */
[----:B------:R-:W-:Y:S01]  /*26d0*/  SEL R0, R0, 0xffffffc0, !P1 ;  /* 0xffffffc000007807 */ /* 0x000fe20004800000 */
[----:B------:R-:W-:Y:S04]  /*26e0*/  HMMA.16816.F32.BF16 R100, R12, R44, R36 ;  /* 0x0000002c0c64723c */ /* 0x000fe80000041824 */
[----:B------:R-:W-:-:S02]  /*26f0*/  IMAD.IADD R230, R224, 0x1, R0 ;  /* 0x00000001e0e67824 */ /* 0x000fc400078e0200 */
[----:B------:R-:W-:Y:S02]  /*2700*/  IMAD.IADD R229, R0, 0x1, R235 ;  /* 0x0000000100e57824 */ /* 0x000fe400078e02eb */
[----:B------:R-:W-:Y:S01]  /*2710*/  HMMA.16816.F32.BF16 R92, R12, R52, R28 ;  /* 0x000000340c5c723c */ /* 0x000fe2000004181c */
[----:B---3--:R-:W-:-:S04]  /*2720*/  IADD3 R4, P0, R6, UR9, RZ ;  /* 0x0000000906047c10 */ /* 0x008fc8000ff1e0ff */
[----:B------:R-:W-:-:S03]  /*2730*/  IADD3.X R5, R7, UR11, RZ, P0, !PT ;  /* 0x0000000b07057c10 */ /* 0x000fc600087fe4ff */
[C---:B------:R-:W-:Y:S01]  /*2740*/  HMMA.16816.F32.BF16 R84, R12.reuse, R42, R56 ;  /* 0x0000002a0c54723c */ /* 0x040fe20000041838 */
[----:B------:R-:W-:Y:S01]  /*2750*/  ISETP.GT.AND P0, PT, R122, R249, PT ;  /* 0x000000f97a00720c */ /* 0x000fe20003f04270 */
[----:B------:R4:W-:Y:S04]  /*2760*/  LDGSTS.E.BYPASS.LTC128B.128 [R243+0x1100], [R4.64], !P5 ;  /* 0x0110000004f37fae */ /* 0x0009e8000e901d4e */
[----:B------:R4:W-:Y:S02]  /*2770*/  LDGSTS.E.BYPASS.LTC128B.128 [R243+0x2900], [R4.64+0x80], !P2 ;  /* 0x0290008004f37fae */ /* 0x0009e4000d101d4e */
[C---:B------:R-:W-:Y:S02]  /*2780*/  HMMA.16816.F32.BF16 R80, R12.reuse, R46, R48 ;  /* 0x0000002e0c50723c */ /* 0x040fe40000041830 */
[----:B-1----:R-:W-:Y:S04]  /*2790*/  LDSM.16.M88.4 R8, [R232+0x8100] ;  /* 0x00810000e808783b */ /* 0x002fe80000000200 */
[----:B------:R-:W1:Y:S02]  /*27a0*/  LDSM.16.M88.4 R32, [R230+0x3100] ;  /* 0x00310000e620783b */ /* 0x000e640000000200 */
[----:B------:R-:W-:Y:S02]  /*27b0*/  HMMA.16816.F32.BF16 R76, R12, R54, R60 ;  /* 0x000000360c4c723c */ /* 0x000fe4000004183c */
[----:B------:R-:W3:Y:S04]  /*27c0*/  LDSM.16.M88.4 R36, [R230+0x4100] ;  /* 0x00410000e624783b */ /* 0x000ee80000000200 */
[----:B------:R-:W5:Y:S02]  /*27d0*/  LDSM.16.M88.4 R28, [R230+0x3900] ;  /* 0x00390000e61c783b */ /* 0x000f640000000200 */
[C---:B--2---:R-:W-:Y:S02]  /*27e0*/  HMMA.16816.F32.BF16 R72, R16.reuse, R40, R72 ;  /* 0x000000281048723c */ /* 0x044fe40000041848 */
[----:B------:R-:W2:Y:S04]  /*27f0*/  LDSM.16.M88.4 R12, [R232+0x6100] ;  /* 0x00610000e80c783b */ /* 0x000ea80000000200 */
[----:B------:R-:W0:Y:S02]  /*2800*/  LDGDEPBAR ;  /* 0x00000000000079af */ /* 0x000e240000000000 */
[C---:B------:R-:W-:Y:S02]  /*2810*/  HMMA.16816.F32.BF16 R60, R16.reuse, R44, R68 ;  /* 0x0000002c103c723c */ /* 0x040fe40000041844 */
[----:B----4-:R-:W-:Y:S04]  /*2820*/  LDSM.16.M88.4 R4, [R234+0x8100] ;  /* 0x00810000ea04783b */ /* 0x010fe80000000200 */
[----:B------:R-:W-:Y:S02]  /*2830*/  LDSM.16.M88.4 R68, [R229+0x1000] ;  /* 0x00100000e544783b */ /* 0x000fe40000000200 */
[C---:B------:R-:W-:Y:S02]  /*2840*/  HMMA.16816.F32.BF16 R56, R16.reuse, R52, R64 ;  /* 0x000000341038723c */ /* 0x040fe40000041840 */
[----:B------:R-:W-:Y:S06]  /*2850*/  LDSM.16.M88.4 R64, [R229+0x800] ;  /* 0x00080000e540783b */ /* 0x000fec0000000200 */
[C---:B------:R-:W-:Y:S01]  /*2860*/  HMMA.16816.F32.BF16 R48, R16.reuse, R42, R88 ;  /* 0x0000002a1030723c */ /* 0x040fe20000041858 */
[----:B------:R-:W4:Y:S07]  /*2870*/  LDSM.16.M88.4 R40, [R229] ;  /* 0x00000000e528783b */ /* 0x000f2e0000000200 */
[C---:B------:R-:W-:Y:S08]  /*2880*/  HMMA.16816.F32.BF16 R44, R16.reuse, R46, R96 ;  /* 0x0000002e102c723c */ /* 0x040ff00000041860 */
[----:B------:R-:W-:Y:S01]  /*2890*/  HMMA.16816.F32.BF16 R52, R16, R54, R20 ;  /* 0x000000361034723c */ /* 0x000fe20000041814 */
[----:B------:R-:W2:Y:S04]  /*28a0*/  LDSM.16.M88.4 R20, [R234+0x6100] ;  /* 0x00610000ea14783b */ /* 0x000ea80000000200 */
[----:B------:R-:W-:Y:S03]  /*28b0*/  LDSM.16.M88.4 R16, [R231+0xc100] ;  /* 0x00c10000e710783b */ /* 0x000fe60000000200 */
[C---:B-1----:R-:W-:Y:S08]  /*28c0*/  HMMA.16816.F32.BF16 R88, R8.reuse, R32, R104 ;  /* 0x000000200858723c */ /* 0x042ff00000041868 */
[C---:B---3--:R-:W-:Y:S08]  /*28d0*/  HMMA.16816.F32.BF16 R104, R8.reuse, R36, R92 ;  /* 0x000000240868723c */ /* 0x048ff0000004185c */
[C---:B-----5:R-:W-:Y:S08]  /*28e0*/  HMMA.16816.F32.BF16 R92, R8.reuse, R30, R80 ;  /* 0x0000001e085c723c */ /* 0x060ff00000041850 */
[C---:B------:R-:W-:Y:S08]  /*28f0*/  HMMA.16816.F32.BF16 R96, R8.reuse, R28, R100 ;  /* 0x0000001c0860723c */ /* 0x040ff00000041864 */
[C---:B------:R-:W-:Y:S08]  /*2900*/  HMMA.16816.F32.BF16 R84, R8.reuse, R34, R84 ;  /* 0x000000220854723c */ /* 0x040ff00000041854 */
[----:B------:R-:W-:Y:S08]  /*2910*/  HMMA.16816.F32.BF16 R80, R8, R38, R76 ;  /* 0x000000260850723c */ /* 0x000ff0000004184c */
[C---:B--2---:R-:W-:Y:S08]  /*2920*/  HMMA.16816.F32.BF16 R8, R12.reuse, R32, R72 ;  /* 0x000000200c08723c */ /* 0x044ff00000041848 */
[C---:B------:R-:W-:Y:S01]  /*2930*/  HMMA.16816.F32.BF16 R48, R12.reuse, R34, R48 ;  /* 0x000000220c30723c */ /* 0x040fe20000041830 */
[----:B------:R-:W1:Y:S07]  /*2940*/  LDSM.16.M88.4 R32, [R224+0x4900] ;  /* 0x00490000e020783b */ /* 0x000e6e0000000200 */
[C---:B------:R-:W-:Y:S08]  /*2950*/  HMMA.16816.F32.BF16 R112, R12.reuse, R36, R56 ;  /* 0x000000240c70723c */ /* 0x040ff00000041838 */
[C---:B------:R-:W-:Y:S08]  /*2960*/  HMMA.16816.F32.BF16 R60, R12.reuse, R28, R60 ;  /* 0x0000001c0c3c723c */ /* 0x040ff0000004183c */
[C---:B------:R-:W-:Y:S01]  /*2970*/  HMMA.16816.F32.BF16 R108, R12.reuse, R30, R44 ;  /* 0x0000001e0c6c723c */ /* 0x040fe2000004182c */
[----:B------:R-:W2:Y:S07]  /*2980*/  LDSM.16.M88.4 R28, [R224+0x5100] ;  /* 0x00510000e01c783b */ /* 0x000eae0000000200 */
[----:B------:R-:W-:Y:S01]  /*2990*/  HMMA.16816.F32.BF16 R56, R12, R38, R52 ;  /* 0x000000260c38723c */ /* 0x000fe20000041834 */
[----:B------:R-:W3:Y:S04]  /*29a0*/  LDSM.16.M88.4 R12, [R224+0x5900] ;  /* 0x00590000e00c783b */ /* 0x000ee80000000200 */
[----:B------:R-:W-:Y:S03]  /*29b0*/  LDSM.16.M88.4 R52, [R235+0x1800] ;  /* 0x00180000eb34783b */ /* 0x000fe60000000200 */
[C---:B----4-:R-:W-:Y:S08]  /*29c0*/  HMMA.16816.F32.BF16 R44, R4.reuse, R40, R88 ;  /* 0x00000028042c723c */ /* 0x050ff00000041858 */
[C---:B------:R-:W-:Y:S08]  /*29d0*/  HMMA.16816.F32.BF16 R36, R4.reuse, R42, R84 ;  /* 0x0000002a0424723c */ /* 0x040ff00000041854 */
[C---:B------:R-:W-:Y:S08]  /*29e0*/  HMMA.16816.F32.BF16 R72, R4.reuse, R64, R96 ;  /* 0x000000400448723c */ /* 0x040ff00000041860 */
[----:B------:R-:W-:Y:S08]  /*29f0*/  HMMA.16816.F32.BF16 R104, R4, R68, R104 ;  /* 0x000000440468723c */ /* 0x000ff00000041868 */
[----:B------:R-:W-:Y:S01]  /*2a00*/  HMMA.16816.F32.BF16 R96, R20, R40, R8 ;  /* 0x000000281460723c */ /* 0x000fe20000041808 */
[----:B------:R-:W4:Y:S07]  /*2a10*/  LDSM.16.M88.4 R8, [R231+0xa100] ;  /* 0x00a10000e708783b */ /* 0x000f2e0000000200 */
[C---:B------:R-:W-:Y:S08]  /*2a20*/  HMMA.16816.F32.BF16 R76, R4.reuse, R66, R92 ;  /* 0x00000042044c723c */ /* 0x040ff0000004185c */
[----:B------:R-:W-:Y:S01]  /*2a30*/  HMMA.16816.F32.BF16 R100, R4, R70, R80 ;  /* 0x000000460464723c */ /* 0x000fe20000041850 */
[----:B------:R-:W-:Y:S07]  /*2a40*/  LDSM.16.M88.4 R4, [R233+0xc100] ;  /* 0x00c10000e904783b */ /* 0x000fee0000000200 */
[C---:B------:R-:W-:Y:S01]  /*2a50*/  HMMA.16816.F32.BF16 R88, R20.reuse, R42, R48 ;  /* 0x0000002a1458723c */ /* 0x040fe20000041830 */
[----:B------:R-:W5:Y:S07]  /*2a60*/  LDSM.16.M88.4 R48, [R235+0x2000] ;  /* 0x00200000eb30783b */ /* 0x000f6e0000000200 */
[C---:B------:R-:W-:Y:S01]  /*2a70*/  HMMA.16816.F32.BF16 R92, R20.reuse, R64, R60 ;  /* 0x00000040145c723c */ /* 0x040fe2000004183c */
[----:B------:R-:W2:Y:S07]  /*2a80*/  LDSM.16.M88.4 R60, [R235+0x2800] ;  /* 0x00280000eb3c783b */ /* 0x000eae0000000200 */
[C---:B------:R-:W-:Y:S08]  /*2a90*/  HMMA.16816.F32.BF16 R108, R20.reuse, R66, R108 ;  /* 0x00000042146c723c */ /* 0x040ff0000004186c */
[C---:B------:R-:W-:Y:S08]  /*2aa0*/  HMMA.16816.F32.BF16 R112, R20.reuse, R68, R112 ;  /* 0x000000441470723c */ /* 0x040ff00000041870 */
[----:B------:R-:W-:Y:S01]  /*2ab0*/  HMMA.16816.F32.BF16 R84, R20, R70, R56 ;  /* 0x000000461454723c */ /* 0x000fe20000041838 */
[----:B------:R-:W4:Y:S07]  /*2ac0*/  LDSM.16.M88.4 R20, [R233+0xa100] ;  /* 0x00a10000e914783b */ /* 0x000f2e0000000200 */
[C---:B-1----:R-:W-:Y:S08]  /*2ad0*/  HMMA.16816.F32.BF16 R80, R16.reuse, R32, R44 ;  /* 0x000000201050723c */ /* 0x042ff0000004182c */
[C---:B------:R-:W-:Y:S08]  /*2ae0*/  HMMA.16816.F32.BF16 R56, R16.reuse, R34, R36 ;  /* 0x000000221038723c */ /* 0x040ff00000041824 */
[C---:B--2---:R-:W-:Y:S08]  /*2af0*/  HMMA.16816.F32.BF16 R44, R16.reuse, R28, R72 ;  /* 0x0000001c102c723c */ /* 0x044ff00000041848 */
[C---:B---3--:R-:W-:Y:S08]  /*2b00*/  HMMA.16816.F32.BF16 R36, R16.reuse, R12, R104 ;  /* 0x0000000c1024723c */ /* 0x048ff00000041868 */
[C---:B------:R-:W-:Y:S08]  /*2b10*/  HMMA.16816.F32.BF16 R40, R16.reuse, R30, R76 ;  /* 0x0000001e1028723c */ /* 0x040ff0000004184c */
[----:B------:R-:W-:Y:S01]  /*2b20*/  HMMA.16816.F32.BF16 R68, R16, R14, R100 ;  /* 0x0000000e1044723c */ /* 0x000fe20000041864 */
[----:B------:R-:W-:Y:S07]  /*2b30*/  LDSM.16.M88.4 R16, [R232+0xc100] ;  /* 0x00c10000e810783b */ /* 0x000fee0000000200 */
[C---:B----4-:R-:W-:Y:S08]  /*2b40*/  HMMA.16816.F32.BF16 R76, R8.reuse, R32, R96 ;  /* 0x00000020084c723c */ /* 0x050ff00000041860 */
[C---:B------:R-:W-:Y:S08]  /*2b50*/  HMMA.16816.F32.BF16 R72, R8.reuse, R34, R88 ;  /* 0x000000220848723c */ /* 0x040ff00000041858 */
[C---:B------:R-:W-:Y:S08]  /*2b60*/  HMMA.16816.F32.BF16 R64, R8.reuse, R28, R92 ;  /* 0x0000001c0840723c */ /* 0x040ff0000004185c */
[C---:B------:R-:W-:Y:S08]  /*2b70*/  HMMA.16816.F32.BF16 R32, R8.reuse, R30, R108 ;  /* 0x0000001e0820723c */ /* 0x040ff0000004186c */
[C---:B------:R-:W-:Y:S08]  /*2b80*/  HMMA.16816.F32.BF16 R28, R8.reuse, R12, R112 ;  /* 0x0000000c081c723c */ /* 0x040ff00000041870 */
[----:B------:R-:W-:Y:S01]  /*2b90*/  HMMA.16816.F32.BF16 R84, R8, R14, R84 ;  /* 0x0000000e0854723c */ /* 0x000fe20000041854 */
[----:B------:R-:W-:Y:S04]  /*2ba0*/  LDSM.16.M88.4 R12, [R232+0xa100] ;  /* 0x00a10000e80c783b */ /* 0x000fe80000000200 */
[----:B------:R-:W-:Y:S03]  /*2bb0*/  LDSM.16.M88.4 R8, [R234+0xa100] ;  /* 0x00a10000ea08783b */ /* 0x000fe60000000200 */
[C---:B-----5:R-:W-:Y:S01]  /*2bc0*/  HMMA.16816.F32.BF16 R112, R4.reuse, R48, R44 ;  /* 0x000000300470723c */ /* 0x060fe2000004182c */
[----:B------:R-:W1:Y:S07]  /*2bd0*/  LDSM.16.M88.4 R44, [R230+0x4900] ;  /* 0x00490000e62c783b */ /* 0x000e6e0000000200 */
[C---:B------:R-:W-:Y:S01]  /*2be0*/  HMMA.16816.F32.BF16 R104, R4.reuse, R60, R36 ;  /* 0x0000003c0468723c */ /* 0x040fe20000041824 */
[----:B------:R-:W2:Y:S07]  /*2bf0*/  LDSM.16.M88.4 R36, [R230+0x5900] ;  /* 0x00590000e624783b */ /* 0x000eae0000000200 */
[C---:B------:R-:W-:Y:S01]  /*2c00*/  HMMA.16816.F32.BF16 R108, R4.reuse, R50, R40 ;  /* 0x00000032046c723c */ /* 0x040fe20000041828 */
[----:B------:R-:W3:Y:S07]  /*2c10*/  LDSM.16.M88.4 R40, [R230+0x5100] ;  /* 0x00510000e628783b */ /* 0x000eee0000000200 */
[C---:B------:R-:W-:Y:S08]  /*2c20*/  HMMA.16816.F32.BF16 R116, R4.reuse, R52, R80 ;  /* 0x000000340474723c */ /* 0x040ff00000041850 */
[C---:B------:R-:W-:Y:S08]  /*2c30*/  HMMA.16816.F32.BF16 R80, R4.reuse, R54, R56 ;  /* 0x000000360450723c */ /* 0x040ff00000041838 */
[----:B------:R-:W-:Y:S01]  /*2c40*/  HMMA.16816.F32.BF16 R56, R4, R62, R68 ;  /* 0x0000003e0438723c */ /* 0x000fe20000041844 */
[----:B------:R-:W-:Y:S07]  /*2c50*/  LDSM.16.M88.4 R4, [R236+0xc100] ;  /* 0x00c10000ec04783b */ /* 0x000fee0000000200 */
[C---:B------:R-:W-:Y:S08]  /*2c60*/  HMMA.16816.F32.BF16 R100, R20.reuse, R52, R76 ;  /* 0x000000341464723c */ /* 0x040ff0000004184c */
[C---:B------:R-:W-:Y:S08]  /*2c70*/  HMMA.16816.F32.BF16 R96, R20.reuse, R54, R72 ;  /* 0x000000361460723c */ /* 0x040ff00000041848 */
[C---:B------:R-:W-:Y:S08]  /*2c80*/  HMMA.16816.F32.BF16 R92, R20.reuse, R48, R64 ;  /* 0x00000030145c723c */ /* 0x040ff00000041840 */
[C---:B------:R-:W-:Y:S01]  /*2c90*/  HMMA.16816.F32.BF16 R88, R20.reuse, R50, R32 ;  /* 0x000000321458723c */ /* 0x040fe20000041820 */
[----:B------:R-:W-:Y:S07]  /*2ca0*/  LDSM.16.M88.4 R32, [R229+0x1800] ;  /* 0x00180000e520783b */ /* 0x000fee0000000200 */
[C---:B------:R-:W-:Y:S01]  /*2cb0*/  HMMA.16816.F32.BF16 R64, R20.reuse, R60, R28 ;  /* 0x0000003c1440723c */ /* 0x040fe2000004181c */
[----:B------:R-:W-:Y:S07]  /*2cc0*/  LDSM.16.M88.4 R28, [R229+0x2000] ;  /* 0x00200000e51c783b */ /* 0x000fee0000000200 */
[----:B------:R-:W-:Y:S01]  /*2cd0*/  HMMA.16816.F32.BF16 R60, R20, R62, R84 ;  /* 0x0000003e143c723c */ /* 0x000fe20000041854 */
[----:B------:R-:W4:Y:S01]  /*2ce0*/  LDSM.16.M88.4 R20, [R229+0x2800] ;  /* 0x00280000e514783b */ /* 0x000f220000000200 */
[----:B------:R-:W-:-:S06]  /*2cf0*/  DEPBAR.LE SB0, 0x0 ;  /* 0x000080000000791a */ /* 0x000fcc0000000000 */
[C---:B-1----:R-:W-:Y:S08]  /*2d00*/  HMMA.16816.F32.BF16 R84, R16.reuse, R44, R116 ;  /* 0x0000002c1054723c */ /* 0x042ff00000041874 */
[C---:B------:R-:W-:Y:S08]  /*2d10*/  HMMA.16816.F32.BF16 R80, R16.reuse, R46, R80 ;  /* 0x0000002e1050723c */ /* 0x040ff00000041850 */
[----:B--2---:R-:W-:Y:S08]  /*2d20*/  HMMA.16816.F32.BF16 R56, R16, R38, R56 ;  /* 0x000000261038723c */ /* 0x004ff00000041838 */
[C---:B------:R-:W-:Y:S08]  /*2d30*/  HMMA.16816.F32.BF16 R52, R12.reuse, R44, R100 ;  /* 0x0000002c0c34723c */ /* 0x040ff00000041864 */
[----:B------:R-:W-:Y:S08]  /*2d40*/  HMMA.16816.F32.BF16 R48, R12, R46, R96 ;  /* 0x0000002e0c30723c */ /* 0x000ff00000041860 */
[C---:B---3--:R-:W-:Y:S08]  /*2d50*/  HMMA.16816.F32.BF16 R76, R16.reuse, R40, R112 ;  /* 0x00000028104c723c */ /* 0x048ff00000041870 */
[C---:B------:R-:W-:Y:S08]  /*2d60*/  HMMA.16816.F32.BF16 R72, R16.reuse, R42, R108 ;  /* 0x0000002a1048723c */ /* 0x040ff0000004186c */
[----:B------:R-:W-:Y:S08]  /*2d70*/  HMMA.16816.F32.BF16 R68, R16, R36, R104 ;  /* 0x000000241044723c */ /* 0x000ff00000041868 */
[C---:B------:R-:W-:Y:S08]  /*2d80*/  HMMA.16816.F32.BF16 R44, R12.reuse, R40, R92 ;  /* 0x000000280c2c723c */ /* 0x040ff0000004185c */
[C---:B------:R-:W-:Y:S08]  /*2d90*/  HMMA.16816.F32.BF16 R40, R12.reuse, R42, R88 ;  /* 0x0000002a0c28723c */ /* 0x040ff00000041858 */
[C---:B------:R-:W-:Y:S08]  /*2da0*/  HMMA.16816.F32.BF16 R16, R12.reuse, R36, R64 ;  /* 0x000000240c10723c */ /* 0x040ff00000041840 */
[----:B------:R-:W-:Y:S08]  /*2db0*/  HMMA.16816.F32.BF16 R12, R12, R38, R60 ;  /* 0x000000260c0c723c */ /* 0x000ff0000004183c */
[----:B----4-:R-:W-:Y:S08]  /*2dc0*/  HMMA.16816.F32.BF16 R160, R4, R22, R56 ;  /* 0x0000001604a0723c */ /* 0x010ff00000041838 */
[C---:B------:R-:W-:Y:S08]  /*2dd0*/  HMMA.16816.F32.BF16 R56, R8.reuse, R32, R52 ;  /* 0x000000200838723c */ /* 0x040ff00000041834 */
[----:B------:R-:W-:Y:S08]  /*2de0*/  HMMA.16816.F32.BF16 R36, R8, R28, R44 ;  /* 0x0000001c0824723c */ /* 0x000ff0000004182c */
[C---:B------:R-:W-:Y:S08]  /*2df0*/  HMMA.16816.F32.BF16 R84, R4.reuse, R32, R84 ;  /* 0x000000200454723c */ /* 0x040ff00000041854 */
[-C--:B------:R-:W-:Y:S08]  /*2e00*/  HMMA.16816.F32.BF16 R80, R4, R34.reuse, R80 ;  /* 0x000000220450723c */ /* 0x080ff00000041850 */
[C---:B------:R-:W-:Y:S08]  /*2e10*/  HMMA.16816.F32.BF16 R52, R8.reuse, R34, R48 ;  /* 0x000000220834723c */ /* 0x040ff00000041830 */
[----:B------:R-:W-:Y:S08]  /*2e20*/  HMMA.16816.F32.BF16 R44, R8, R30, R40 ;  /* 0x0000001e082c723c */ /* 0x000ff00000041828 */
[C---:B------:R-:W-:Y:S08]  /*2e30*/  HMMA.16816.F32.BF16 R76, R4.reuse, R28, R76 ;  /* 0x0000001c044c723c */ /* 0x040ff0000004184c */
[C---:B------:R-:W-:Y:S08]  /*2e40*/  HMMA.16816.F32.BF16 R72, R4.reuse, R30, R72 ;  /* 0x0000001e0448723c */ /* 0x040ff00000041848 */
[-C--:B------:R-:W-:Y:S08]  /*2e50*/  HMMA.16816.F32.BF16 R64, R4, R20.reuse, R68 ;  /* 0x000000140440723c */ /* 0x080ff00000041844 */
        /* <DEDUP_REMOVED lines=14> */
[----:B------:R-:W-:Y:S02]  /*2f40*/  IADD3 R6, P5, R4, UR4, RZ ;  /* 0x0000000404067c10 */ /* 0x000fe4000ffbe0ff */
[----:B------:R-:W-:Y:S02]  /*2f50*/  IADD3 R10, P2, P1, R7, 0x80, R4 ;  /* 0x00000080070a7810 */ /* 0x000fe4000795e004 */
[----:B------:R-:W-:Y:S02]  /*2f60*/  LEA.HI.X R5, R8, c[0x0][0x1cc], R0, 0x1, P0 ;  /* 0x0000730008057a11 */ /* 0x000fe400000f0c00 */
[----:B------:R-:W-:-:S02]  /*2f70*/  IADD3 R8, P0, R6, UR4, RZ ;  /* 0x0000000406087c10 */ /* 0x000fc4000ff1e0ff */
[----:B------:R-:W-:Y:S01]  /*2f80*/  IADD3.X R7, R5, UR6, RZ, P5, !PT ;  /* 0x0000000605077c10 */ /* 0x000fe2000affe4ff */
[----:B------:R-:W-:Y:S01]  /*2f90*/  @!PT LDS RZ, [RZ] ;  /* 0x00000000fffff984 */ /* 0x000fe20000000800 */
[----:B------:R-:W-:Y:S01]  /*2fa0*/  @!PT LDS RZ, [RZ] ;  /* 0x00000000fffff984 */ /* 0x000fe20000000800 */
[----:B------:R-:W-:Y:S01]  /*2fb0*/  @!PT LDS RZ, [RZ] ;  /* 0x00000000fffff984 */ /* 0x000fe20000000800 */
[----:B------:R1:W-:Y:S01]  /*2fc0*/  LDGSTS.E.BYPASS.LTC128B.128 [R243+0x3100], [R4.64], !P4 ;  /* 0x0310000004f37fae */ /* 0x0003e2000e101d4e */
[----:B------:R-:W-:Y:S02]  /*2fd0*/  IADD3.X R11, RZ, UR6, R5, P2, P1 ;  /* 0x00000006ff0b7c10 */ /* 0x000fe400097e2405 */
[----:B------:R-:W-:Y:S01]  /*2fe0*/  IADD3.X R9, R7, UR6, RZ, P0, !PT ;  /* 0x0000000607097c10 */ /* 0x000fe200087fe4ff */
[----:B------:R1:W-:Y:S04]  /*2ff0*/  LDGSTS.E.BYPASS.LTC128B.128 [R243+0x4900], [R4.64+0x80], !P3 ;  /* 0x0490008004f37fae */ /* 0x0003e8000d901d4e */
[----:B------:R1:W-:Y:S04]  /*3000*/  LDGSTS.E.BYPASS.LTC128B.128 [R243+0x3900], [R6.64], !P4 ;  /* 0x0390000006f37fae */ /* 0x0003e8000e101d4e */
[----:B------:R1:W-:Y:S04]  /*3010*/  LDGSTS.E.BYPASS.LTC128B.128 [R243+0x5100], [R10.64], !P3 ;  /* 0x051000000af37fae */ /* 0x0003e8000d901d4e */
[----:B------:R1:W-:Y:S04]  /*3020*/  LDGSTS.E.BYPASS.LTC128B.128 [R243+0x4100], [R8.64], !P4 ;  /* 0x0410000008f37fae */ /* 0x0003e8000e101d4e */
[----:B------:R1:W-:Y:S02]  /*3030*/  LDGSTS.E.BYPASS.LTC128B.128 [R243+0x5900], [R8.64+0x80], !P3 ;  /* 0x0590008008f37fae */ /* 0x0003e4000d901d4e */
.L_x_449:
[----:B------:R-:W-:Y:S01]  /*3040*/  LOP3.LUT R0, R124, 0xffffffe0, RZ, 0xc0, !PT ;  /* 0xffffffe07c007812 */ /* 0x000fe200078ec0ff */
[----:B------:R-:W-:Y:S01]  /*3050*/  ULDC UR6, c[0x0][0x324] ;  /* 0x0000c90000067ab9 */ /* 0x000fe20000000800 */
[----:B-1----:R-:W-:Y:S01]  /*3060*/  LEA.HI R5, R126, R164, RZ, 0x2 ;  /* 0x000000a47e057211 */ /* 0x002fe200078f10ff */
[----:B------:R-:W-:Y:S01]  /*3070*/  ULOP3.LUT UR6, URZ, UR6, URZ, 0x33, !UPT ;  /* 0x000000063f067292 */ /* 0x000fe2000f8e333f */
[----:B------:R-:W-:Y:S01]  /*3080*/  SHF.R.S32.HI R4, RZ, 0x1f, R123 ;  /* 0x0000001fff047819 */ /* 0x000fe2000001147b */
[----:B------:R-:W-:Y:S01]  /*3090*/  IMAD.IADD R0, R164, 0x1, -R0 ;  /* 0x00000001a4007824 */ /* 0x000fe200078e0a00 */
[----:B------:R-:W-:Y:S01]  /*30a0*/  LOP3.LUT R5, R5, 0xfffffffc, RZ, 0xc0, !PT ;  /* 0xfffffffc05057812 */ /* 0x000fe200078ec0ff */
[----:B------:R-:W0:Y:S01]  /*30b0*/  LDGDEPBAR ;  /* 0x00000000000079af */ /* 0x000e220000000000 */
[----:B------:R-:W-:-:S02]  /*30c0*/  LEA.HI R4, R4, R123, RZ, 0x2 ;  /* 0x0000007b04047211 */ /* 0x000fc400078f10ff */
[----:B------:R-:W-:Y:S01]  /*30d0*/  SHF.R.S32.HI R7, RZ, 0x1f, R0 ;  /* 0x0000001fff077819 */ /* 0x000fe20000011400 */
[----:B------:R-:W-:Y:S01]  /*30e0*/  IMAD.IADD R5, R164, 0x1, -R5 ;  /* 0x00000001a4057824 */ /* 0x000fe200078e0a05 */
[----:B------:R-:W-:Y:S02]  /*30f0*/  LOP3.LUT R6, R4, 0xffffffc, RZ, 0xc0, !PT ;  /* 0x0ffffffc04067812 */ /* 0x000fe400078ec0ff */
[----:B------:R-:W-:Y:S02]  /*3100*/  LEA.HI R7, R7, R0, RZ, 0x2 ;  /* 0x0000000007077211 */ /* 0x000fe400078f10ff */
[----:B------:R-:W-:Y:S01]  /*3110*/  LEA.HI R4, R5, R5, RZ, 0x1 ;  /* 0x0000000505047211 */ /* 0x000fe200078f08ff */
[----:B------:R-:W-:Y:S01]  /*3120*/  IMAD.IADD R8, R123, 0x1, -R6 ;  /* 0x000000017b087824 */ /* 0x000fe200078e0a06 */
[----:B------:R-:W-:Y:S02]  /*3130*/  LEA.HI.SX32 R6, R7, UR17, 0x1e ;  /* 0x0000001107067c11 */ /* 0x000fe4000f8ff2ff */
[----:B------:R-:W-:Y:S01]  /*3140*/  PLOP3.LUT P1, PT, PT, PT, UP3, 0x80, 0x0 ;  /* 0x000000000000781c */ /* 0x000fe20003f2f038 */
[C---:B------:R-:W-:Y:S01]  /*3150*/  IMAD.SHL.U32 R9, R4.reuse, 0x20, RZ ;  /* 0x0000002004097824 */ /* 0x040fe200078e00ff */
[----:B------:R-:W-:Y:S01]  /*3160*/  LOP3.LUT R4, R4, 0x1ffffffe, RZ, 0xc0, !PT ;  /* 0x1ffffffe04047812 */ /* 0x000fe200078ec0ff */
[----:B------:R-:W-:Y:S01]  /*3170*/  IMAD R8, R8, 0x10, R6 ;  /* 0x0000001008087824 */ /* 0x000fe200078e0206 */
[----:B------:R-:W-:-:S02]  /*3180*/  PLOP3.LUT P0, PT, PT, PT, UP3, 0x80, 0x0 ;  /* 0x000000000000781c */ /* 0x000fc40003f0f038 */
[----:B------:R-:W-:Y:S01]  /*3190*/  LOP3.LUT R6, R9, 0xffffffc0, RZ, 0xc0, !PT ;  /* 0xffffffc009067812 */ /* 0x000fe200078ec0ff */
[----:B------:R-:W-:-:S04]  /*31a0*/  IMAD.IADD R5, R5, 0x1, -R4 ;  /* 0x0000000105057824 */ /* 0x000fc800078e0a04 */
[----:B------:R-:W-:-:S04]  /*31b0*/  IMAD.IADD R4, R6, 0x1, R8 ;  /* 0x0000000106047824 */ /* 0x000fc800078e0208 */
[----:B------:R-:W-:-:S04]  /*31c0*/  IMAD R10, R5, 0x8, R4 ;  /* 0x00000008050a7824 */ /* 0x000fc800078e0204 */
[----:B------:R-:W-:Y:S01]  /*31d0*/  @P1 IMAD.HI.U32 R4, R10, c[0x0][0x2c8], RZ ;  /* 0x0000b2000a041a27 */ /* 0x000fe200078e00ff */
[----:B------:R1:W-:Y:S03]  /*31e0*/  STL [R1+0x28], R10 ;  /* 0x0000280a01007387 */ /* 0x0003e60000100800 */
[----:B------:R-:W-:Y:S01]  /*31f0*/  IMAD.MOV.U32 R9, RZ, RZ, R10 ;  /* 0x000000ffff097224 */ /* 0x000fe200078e000a */
[----:B------:R-:W-:Y:S02]  /*3200*/  @P0 SHF.R.U32.HI R9, RZ, c[0x0][0x2cc], R4 ;  /* 0x0000b300ff090a19 */ /* 0x000fe40000011604 */
[----:B------:R-:W-:Y:S02]  /*3210*/  LOP3.LUT R4, R7, 0x7ffffffc, RZ, 0xc0, !PT ;  /* 0x7ffffffc07047812 */ /* 0x000fe400078ec0ff */
[----:B------:R-:W-:Y:S01]  /*3220*/  PLOP3.LUT P0, PT, PT, PT, UP2, 0x40, 0x0 ;  /* 0x000000000000781c */ /* 0x000fe20003f0e828 */
[----:B------:R-:W2:Y:S02]  /*3230*/  SHFL.IDX PT, R6, R9, RZ, 0x1c1f ;  /* 0x001c1fff09067589 */ /* 0x000ea400000e0000 */
[----:B------:R-:W-:Y:S01]  /*3240*/  IMAD.IADD R4, R0, 0x1, -R4 ;  /* 0x0000000100047824 */ /* 0x000fe200078e0a04 */
[----:B------:R-:W-:-:S03]  /*3250*/  IADD3.X R0, R24, c[0x0][0x1d0], RZ, PT, !PT ;  /* 0x0000740018007a10 */ /* 0x000fc60003ffe4ff */
[----:B------:R-:W-:-:S04]  /*3260*/  IMAD.SHL.U32 R8, R4, 0x2, RZ ;  /* 0x0000000204087824 */ /* 0x000fc800078e00ff */
[--C-:B------:R-:W-:Y:S01]  /*3270*/  IMAD.IADD R13, R24, 0x1, -R8.reuse ;  /* 0x00000001180d7824 */ /* 0x100fe200078e0a08 */
[----:B------:R3:W-:Y:S01]  /*3280*/  STL [R1+0x8], R8 ;  /* 0x0000080801007387 */ /* 0x0007e20000100800 */
[----:B------:R-:W-:Y:S02]  /*3290*/  IADD3 R0, R0, -c[0x0][0x168], -R8 ;  /* 0x80005a0000007a10 */ /* 0x000fe40007ffe808 */
[----:B------:R-:W-:Y:S02]  /*32a0*/  IADD3 R11, -R8, c[0x0][0x1d0], R24 ;  /* 0x00007400080b7a10 */ /* 0x000fe40007ffe118 */
[C---:B-1----:R-:W-:Y:S02]  /*32b0*/  IADD3 R10, R0.reuse, c[0x0][0x328], RZ ;  /* 0x0000ca00000a7a10 */ /* 0x042fe40007ffe0ff */
[----:B------:R-:W-:Y:S01]  /*32c0*/  IADD3 R12, R0, UR6, RZ ;  /* 0x00000006000c7c10 */ /* 0x000fe2000fffe0ff */
[----:B------:R-:W-:Y:S02]  /*32d0*/  IMAD.IADD R0, R121, 0x1, R120 ;  /* 0x0000000179007824 */ /* 0x000fe400078e0278 */
[----:B--2---:R-:W-:-:S02]  /*32e0*/  IMAD.IADD R5, R10, 0x1, R6 ;  /* 0x000000010a057824 */ /* 0x004fc400078e0206 */
        /* <DEDUP_REMOVED lines=15> */
.L_x_452:
[----:B------:R-:W-:-:S04]  /*33e0*/  MOV R7, c[0x0][0x32c] ;  /* 0x0000cb0000077a02 */ /* 0x000fc80000000f00 */
[----:B------:R-:W-:-:S13]  /*33f0*/  ISETP.NE.AND P0, PT, R7, 0x1, PT ;  /* 0x000000010700780c */ /* 0x000fda0003f05270 */
[----:B------:R-:W-:-:S05]  /*3400*/  @P0 IMAD.HI.U32 R7, R6, c[0x0][0x330], RZ ;  /* 0x0000cc0006070a27 */ /* 0x000fca00078e00ff */
[----:B------:R-:W-:Y:S02]  /*3410*/  @P0 SHF.R.U32.HI R6, RZ, c[0x0][0x334], R7 ;  /* 0x0000cd00ff060a19 */ /* 0x000fe40000011607 */
.L_x_453:
[----:B------:R-:W-:Y:S05]  /*3420*/  BSYNC B0 ;  /* 0x0000000000007941 */ /* 0x000fea0003800000 */
.L_x_451:
[----:B------:R-:W-:-:S05]  /*3430*/  IMAD R6, R6, c[0x0][0x32c], R13 ;  /* 0x0000cb0006067a24 */ /* 0x000fca00078e020d */
[----:B------:R-:W-:Y:S02]  /*3440*/  IADD3 R7, R6, c[0x0][0x32c], RZ ;  /* 0x0000cb0006077a10 */ /* 0x000fe40007ffe0ff */
[----:B------:R-:W-:Y:S02]  /*3450*/  IMNMX R4, R4, R6, !PT ;  /* 0x0000000604047217 */ /* 0x000fe40007800200 */
[----:B------:R-:W-:Y:S02]  /*3460*/  IMNMX R5, R5, R7, PT ;  /* 0x0000000705057217 */ /* 0x000fe40003800200 */
.L_x_450:
[----:B---3--:R-:W1:Y:S01]  /*3470*/  SHFL.IDX PT, R8, R9, 0x1, 0x1c1f ;  /* 0x003c1f0009087f89 */ /* 0x008e6200000e0000 */
        /* <DEDUP_REMOVED lines=17> */
.L_x_456:
[----:B------:R-:W-:-:S04]  /*3590*/  MOV R14, c[0x0][0x32c] ;  /* 0x0000cb00000e7a02 */ /* 0x000fc80000000f00 */
[----:B------:R-:W-:-:S13]  /*35a0*/  ISETP.NE.AND P0, PT, R14, 0x1, PT ;  /* 0x000000010e00780c */ /* 0x000fda0003f05270 */
[----:B------:R-:W-:-:S05]  /*35b0*/  @P0 IMAD.HI.U32 R14, R8, c[0x0][0x330], RZ ;  /* 0x0000cc00080e0a27 */ /* 0x000fca00078e00ff */
[----:B------:R-:W-:Y:S02]  /*35c0*/  @P0 SHF.R.U32.HI R8, RZ, c[0x0][0x334], R14 ;  /* 0x0000cd00ff080a19 */ /* 0x000fe4000001160e */
.L_x_457:
[----:B------:R-:W-:Y:S05]  /*35d0*/  BSYNC B0 ;  /* 0x0000000000007941 */ /* 0x000fea0003800000 */
.L_x_455:
[----:B------:R-:W-:-:S05]  /*35e0*/  IMAD R8, R8, c[0x0][0x32c], R13 ;  /* 0x0000cb0008087a24 */ /* 0x000fca00078e020d */
[----:B------:R-:W-:Y:S02]  /*35f0*/  IADD3 R14, R8, c[0x0][0x32c], RZ ;  /* 0x0000cb00080e7a10 */ /* 0x000fe40007ffe0ff */
[----:B------:R-:W-:Y:S02]  /*3600*/  IMNMX R6, R6, R8, !PT ;  /* 0x0000000806067217 */ /* 0x000fe40007800200 */
[----:B------:R-:W-:Y:S02]  /*3610*/  IMNMX R7, R7, R14, PT ;  /* 0x0000000e07077217 */ /* 0x000fe40003800200 */
.L_x_454:
[C---:B------:R-:W-:Y:S01]  /*3620*/  ISETP.GE.AND P0, PT, R24.reuse, 0x2, PT ;  /* 0x000000021800780c */ /* 0x040fe20003f06270 */
[----:B------:R-:W1:Y:S01]  /*3630*/  SHFL.IDX PT, R8, R9, 0x2, 0x1c1f ;  /* 0x005c1f0009087f89 */ /* 0x000e6200000e0000 */
        /* <DEDUP_REMOVED lines=10> */
[----:B------:R-:W-:Y:S02]  /*36e0*/  ISETP.GT.AND P1, PT, R4, 0x8, !P1 ;  /* 0x000000080400780c */ /* 0x000fe40004f24270 */
        /* <DEDUP_REMOVED lines=19> */
[C---:B------:R-:W-:Y:S02]  /*3820*/  ISETP.GE.AND P6, PT, R24.reuse, 0x21, PT ;  /* 0x000000211800780c */ /* 0x040fe40003fc6270 */
        /* <DEDUP_REMOVED lines=8> */
[----:B------:R-:W-:Y:S02]  /*38b0*/  ISETP.GT.AND P0, PT, R4, 0x21, !P5 ;  /* 0x000000210400780c */ /* 0x000fe40006f04270 */
[----:B------:R-:W-:Y:S02]  /*38c0*/  P2R R29, PR, RZ, 0x2 ;  /* 0x00000002ff1d7803 */ /* 0x000fe40000000000 */
[----:B------:R-:W-:Y:S02]  /*38d0*/  ISETP.LT.OR P0, PT, R5, 0x22, P0 ;  /* 0x000000220500780c */ /* 0x000fe40000701670 */
[----:B------:R-:W-:Y:S02]  /*38e0*/  ISETP.GE.AND P1, PT, R24, 0x1, PT ;  /* 0x000000011800780c */ /* 0x000fe40003f26270 */
[----:B------:R-:W-:Y:S02]  /*38f0*/  FSEL R170, R41, -INF , !P0 ;  /* 0xff80000029aa7808 */ /* 0x000fe40004000000 */
[----:B------:R-:W-:-:S02]  /*3900*/  ISETP.GT.AND P0, PT, R4, 0x28, !P2 ;  /* 0x000000280400780c */ /* 0x000fc40005704270 */
[----:B------:R-:W-:Y:S02]  /*3910*/  P2R R22, PR, RZ, 0x2 ;  /* 0x00000002ff167803 */ /* 0x000fe40000000000 */
[----:B------:R-:W-:-:S04]  /*3920*/  ISETP.LT.OR P0, PT, R5, 0x29, P0 ;  /* 0x000000290500780c */ /* 0x000fc80000701670 */
[----:B------:R-:W-:Y:S02]  /*3930*/  FSEL R166, R32, -INF , !P0 ;  /* 0xff80000020a67808 */ /* 0x000fe40004000000 */
[----:B------:R-:W-:Y:S02]  /*3940*/  ISETP.GT.AND P0, PT, R4, RZ, !P1 ;  /* 0x000000ff0400720c */ /* 0x000fe40004f04270 */
[----:B------:R-:W-:Y:S02]  /*3950*/  ISETP.GE.AND P1, PT, R24, 0x2a, PT ;  /* 0x0000002a1800780c */ /* 0x000fe40003f26270 */
[----:B------:R-:W-:-:S04]  /*3960*/  ISETP.LT.OR P0, PT, R5, 0x1, P0 ;  /* 0x000000010500780c */ /* 0x000fc80000701670 */
[----:B------:R-:W-:Y:S02]  /*3970*/  FSEL R25, R56, -INF , !P0 ;  /* 0xff80000038197808 */ /* 0x000fe40004000000 */
[----:B------:R-:W-:Y:S01]  /*3980*/  ISETP.GT.AND P0, PT, R4, 0x29, !P1 ;  /* 0x000000290400780c */ /* 0x000fe20004f04270 */
[----:B-1----:R-:W-:-:S03]  /*3990*/  IMAD.IADD R4, R12, 0x1, R8 ;  /* 0x000000010c047824 */ /* 0x002fc600078e0208 */
[----:B------:R-:W-:Y:S01]  /*39a0*/  ISETP.LT.OR P0, PT, R5, 0x2a, P0 ;  /* 0x0000002a0500780c */ /* 0x000fe20000701670 */
[----:B------:R-:W-:-:S03]  /*39b0*/  IMAD.IADD R5, R10, 0x1, R8 ;  /* 0x000000010a057824 */ /* 0x000fc600078e0208 */
[----:B------:R-:W-:Y:S02]  /*39c0*/  FSEL R158, R33, -INF , !P0 ;  /* 0xff800000219e7808 */ /* 0x000fe40004000000 */
[----:B------:R-:W-:Y:S02]  /*39d0*/  PLOP3.LUT P0, PT, PT, PT, UP2, 0x40, 0x0 ;  /* 0x000000000000781c */ /* 0x000fe40003f0e828 */
[----:B------:R-:W-:-:S11]  /*39e0*/  IMNMX R5, R5, R11, PT ;  /* 0x0000000b05057217 */ /* 0x000fd60003800200 */
        /* <DEDUP_REMOVED lines=13> */
.L_x_460:
[----:B------:R-:W-:-:S04]  /*3ac0*/  MOV R19, c[0x0][0x32c] ;  /* 0x0000cb0000137a02 */ /* 0x000fc80000000f00 */
[----:B------:R-:W-:-:S13]  /*3ad0*/  ISETP.NE.AND P0, PT, R19, 0x1, PT ;  /* 0x000000011300780c */ /* 0x000fda0003f05270 */
[----:B------:R-:W-:-:S05]  /*3ae0*/  @P0 IMAD.HI.U32 R19, R8, c[0x0][0x330], RZ ;  /* 0x0000cc0008130a27 */ /* 0x000fca00078e00ff */
[----:B------:R-:W-:Y:S02]  /*3af0*/  @P0 SHF.R.U32.HI R8, RZ, c[0x0][0x334], R19 ;  /* 0x0000cd00ff080a19 */ /* 0x000fe40000011613 */
.L_x_461:
[----:B------:R-:W-:Y:S05]  /*3b00*/  BSYNC B0 ;  /* 0x0000000000007941 */ /* 0x000fea0003800000 */
.L_x_459:
[----:B------:R-:W-:-:S05]  /*3b10*/  IMAD R8, R8, c[0x0][0x32c], R13 ;  /* 0x0000cb0008087a24 */ /* 0x000fca00078e020d */
[----:B------:R-:W-:Y:S02]  /*3b20*/  IADD3 R19, R8, c[0x0][0x32c], RZ ;  /* 0x0000cb0008137a10 */ /* 0x000fe40007ffe0ff */
[----:B------:R-:W-:Y:S02]  /*3b30*/  IMNMX R4, R4, R8, !PT ;  /* 0x0000000804047217 */ /* 0x000fe40007800200 */
[----:B------:R-:W-:Y:S02]  /*3b40*/  IMNMX R5, R5, R19, PT ;  /* 0x0000001305057217 */ /* 0x000fe40003800200 */
.L_x_458:
[----:B------:R-:W-:Y:S02]  /*3b50*/  ISETP.NE.AND P0, PT, R17, RZ, PT ;  /* 0x000000ff1100720c */ /* 0x000fe40003f05270 */
[----:B------:R-:W-:Y:S02]  /*3b60*/  P2R R19, PR, RZ, 0x10 ;  /* 0x00000010ff137803 */ /* 0x000fe40000000000 */
[----:B------:R-:W-:Y:S02]  /*3b70*/  ISETP.GT.AND P0, PT, R6, 0x8, !P0 ;  /* 0x000000080600780c */ /* 0x000fe40004704270 */
[----:B------:R-:W-:-:S02]  /*3b80*/  ISETP.NE.AND P4, PT, R21, RZ, PT ;  /* 0x000000ff1500720c */ /* 0x000fc40003f85270 */
[----:B------:R-:W-:Y:S02]  /*3b90*/  ISETP.LT.OR P0, PT, R7, 0x9, P0 ;  /* 0x000000090700780c */ /* 0x000fe40000701670 */
[----:B------:R-:W-:Y:S02]  /*3ba0*/  P2R R8, PR, RZ, 0x8 ;  /* 0x00000008ff087803 */ /* 0x000fe40000000000 */
[----:B------:R-:W-:Y:S02]  /*3bb0*/  FSEL R27, R54, -INF , !P0 ;  /* 0xff800000361b7808 */ /* 0x000fe40004000000 */
[----:B------:R-:W-:Y:S02]  /*3bc0*/  ISETP.NE.AND P0, PT, R16, RZ, PT ;  /* 0x000000ff1000720c */ /* 0x000fe40003f05270 */
[----:B------:R-:W-:Y:S02]  /*3bd0*/  ISETP.NE.AND P3, PT, R29, RZ, PT ;  /* 0x000000ff1d00720c */ /* 0x000fe40003f65270 */
[----:B------:R-:W-:-:S02]  /*3be0*/  ISETP.GT.AND P0, PT, R6, 0x9, !P0 ;  /* 0x000000090600780c */ /* 0x000fc40004704270 */
[----:B------:R-:W-:Y:S02]  /*3bf0*/  P2R R20, PR, RZ, 0x10 ;  /* 0x00000010ff147803 */ /* 0x000fe40000000000 */
        /* <DEDUP_REMOVED lines=10> */
[----:B------:R-:W-:Y:S02]  /*3ca0*/  ISETP.GT.AND P0, PT, R6, 0x18, !P4 ;  /* 0x000000180600780c */ /* 0x000fe40006704270 */
[----:B------:R-:W-:Y:S02]  /*3cb0*/  ISETP.NE.AND P4, PT, R22, RZ, PT ;  /* 0x000000ff1600720c */ /* 0x000fe40003f85270 */
[----:B------:R-:W-:-:S04]  /*3cc0*/  ISETP.LT.OR P0, PT, R7, 0x19, P0 ;  /* 0x000000190700780c */ /* 0x000fc80000701670 */
[----:B------:R-:W-:Y:S02]  /*3cd0*/  FSEL R49, R46, -INF , !P0 ;  /* 0xff8000002e317808 */ /* 0x000fe40004000000 */
[----:B------:R-:W-:-:S04]  /*3ce0*/  ISETP.GT.AND P0, PT, R6, 0x19, !P3 ;  /* 0x000000190600780c */ /* 0x000fc80005f04270 */
        /* <DEDUP_REMOVED lines=8> */
[----:B------:R-:W-:-:S04]  /*3d70*/  ISETP.NE.AND P0, PT, R18, RZ, PT ;  /* 0x000000ff1200720c */ /* 0x000fc80003f05270 */
[----:B------:R-:W-:-:S04]  /*3d80*/  ISETP.GT.AND P0, PT, R6, 0x1, !P0 ;  /* 0x000000010600780c */ /* 0x000fc80004704270 */
[----:B------:R-:W-:-:S04]  /*3d90*/  ISETP.LT.OR P0, PT, R7, 0x2, P0 ;  /* 0x000000020700780c */ /* 0x000fc80000701670 */
[----:B------:R-:W-:Y:S02]  /*3da0*/  FSEL R24, R59, -INF , !P0 ;  /* 0xff8000003b187808 */ /* 0x000fe40004000000 */
[----:B------:R-:W-:-:S04]  /*3db0*/  ISETP.GT.AND P0, PT, R6, RZ, !P4 ;  /* 0x000000ff0600720c */ /* 0x000fc80006704270 */
        /* <DEDUP_REMOVED lines=8> */
[----:B------:R-:W-:Y:S02]  /*3e40*/  ISETP.GT.AND P0, PT, R4, RZ, !P4 ;  /* 0x000000ff0400720c */ /* 0x000fe40006704270 */
[----:B------:R-:W-:Y:S02]  /*3e50*/  ISETP.NE.AND P4, PT, R20, RZ, PT ;  /* 0x000000ff1400720c */ /* 0x000fe40003f85270 */
        /* <DEDUP_REMOVED lines=39> */
[----:B------:R-:W-:Y:S02]  /*40d0*/  ISETP.GT.AND P0, PT, R4, 0x29, !P1 ;  /* 0x000000290400780c */ /* 0x000fe40004f04270 */
[----:B------:R-:W1:Y:S02]  /*40e0*/  SHFL.IDX PT, R4, R9, 0x3, 0x1c1f ;  /* 0x007c1f0009047f89 */ /* 0x000e6400000e0000 */
[----:B------:R-:W-:-:S04]  /*40f0*/  ISETP.LT.OR P0, PT, R5, 0x2a, P0 ;  /* 0x0000002a0500780c */ /* 0x000fc80000701670 */
        /* <DEDUP_REMOVED lines=18> */
.L_x_464:
[----:B------:R-:W-:-:S04]  /*4220*/  MOV R5, c[0x0][0x32c] ;  /* 0x0000cb0000057a02 */ /* 0x000fc80000000f00 */
[----:B------:R-:W-:-:S13]  /*4230*/  ISETP.NE.AND P0, PT, R5, 0x1, PT ;  /* 0x000000010500780c */ /* 0x000fda0003f05270 */
[----:B------:R-:W-:-:S05]  /*4240*/  @P0 IMAD.HI.U32 R5, R4, c[0x0][0x330], RZ ;  /* 0x0000cc0004050a27 */ /* 0x000fca00078e00ff */
[----:B------:R-:W-:Y:S02]  /*4250*/  @P0 SHF.R.U32.HI R4, RZ, c[0x0][0x334], R5 ;  /* 0x0000cd00ff040a19 */ /* 0x000fe40000011605 */
.L_x_465:
[----:B------:R-:W-:Y:S05]  /*4260*/  BSYNC B0 ;  /* 0x0000000000007941 */ /* 0x000fea0003800000 */
.L_x_463:
[----:B------:R-:W-:-:S05]  /*4270*/  IMAD R4, R4, c[0x0][0x32c], R13 ;  /* 0x0000cb0004047a24 */ /* 0x000fca00078e020d */
[----:B------:R-:W-:Y:S02]  /*4280*/  IADD3 R5, R4, c[0x0][0x32c], RZ ;  /* 0x0000cb0004057a10 */ /* 0x000fe40007ffe0ff */
[----:B------:R-:W-:Y:S02]  /*4290*/  IMNMX R8, R8, R4, !PT ;  /* 0x0000000408087217 */ /* 0x000fe40007800200 */
[----:B------:R-:W-:Y:S02]  /*42a0*/  IMNMX R9, R9, R5, PT ;  /* 0x0000000509097217 */ /* 0x000fe40003800200 */
.L_x_462:
[----:B------:R-:W-:Y:S01]  /*42b0*/  FMNMX.FTZ R169, R25, R26, !PT ;  /* 0x0000001a19a97209 */ /* 0x000fe20007810000 */
[----:B------:R-:W-:Y:S01]  /*42c0*/  IMAD.SHL.U32 R225, R0, 0x2, RZ ;  /* 0x0000000200e17824 */ /* 0x000fe200078e00ff */
[----:B------:R-:W-:Y:S01]  /*42d0*/  FMNMX.FTZ R168, R23, R24, !PT ;  /* 0x0000001817a87209 */ /* 0x000fe20007810000 */
[----:B------:R-:W-:Y:S01]  /*42e0*/  STL [R1+0x68], R234 ;  /* 0x000068ea01007387 */ /* 0x000fe20000100800 */
[----:B------:R-:W-:Y:S01]  /*42f0*/  FMNMX.FTZ R169, R30, R169, !PT ;  /* 0x000000a91ea97209 */ /* 0x000fe20007810000 */
[----:B------:R-:W-:Y:S01]  /*4300*/  IMAD R226, R3, 0x2, R225 ;  /* 0x0000000203e27824 */ /* 0x000fe200078e02e1 */
[----:B------:R-:W-:Y:S01]  /*4310*/  FMNMX.FTZ R168, R27, R168, !PT ;  /* 0x000000a81ba87209 */ /* 0x000fe20007810000 */
[----:B------:R-:W-:Y:S01]  /*4320*/  STL [R1+0x64], R233 ;  /* 0x000064e901007387 */ /* 0x000fe20000100800 */
[----:B------:R-:W-:Y:S01]  /*4330*/  FMNMX.FTZ R169, R31, R169, !PT ;  /* 0x000000a91fa97209 */ /* 0x000fe20007810000 */
[----:B------:R-:W-:Y:S01]  /*4340*/  IMAD R227, R2, 0x2, R226 ;  /* 0x0000000202e37824 */ /* 0x000fe200078e02e2 */
[----:B------:R-:W-:Y:S01]  /*4350*/  ISETP.NE.AND P0, PT, R17, RZ, PT ;  /* 0x000000ff1100720c */ /* 0x000fe20003f05270 */
[----:B------:R-:W-:Y:S01]  /*4360*/  LDSM.16.MT88.4 R44, [R225+0x100] ;  /* 0x00010000e12c783b */ /* 0x000fe20000004200 */
[----:B------:R-:W-:Y:S01]  /*4370*/  FMNMX.FTZ R169, R36, R169, !PT ;  /* 0x000000a924a97209 */ /* 0x000fe20007810000 */
[----:B------:R-:W-:Y:S01]  /*4380*/  ULDC.64 UR4, c[0x0][0x2c8] ;  /* 0x0000b20000047ab9 */ /* 0x000fe20000000a00 */
[----:B------:R-:W-:Y:S01]  /*4390*/  FMNMX.FTZ R168, R28, R168, !PT ;  /* 0x000000a81ca87209 */ /* 0x000fe20007810000 */
[----:B------:R-:W-:Y:S01]  /*43a0*/  LDSM.16.MT88.4 R60, [R227+0x100] ;  /* 0x00010000e33c783b */ /* 0x000fe20000004200 */
[----:B------:R-:W-:-:S02]  /*43b0*/  FMNMX.FTZ R169, R37, R169, !PT ;  /* 0x000000a925a97209 */ /* 0x000fc40007810000 */
[----:B------:R-:W-:Y:S01]  /*43c0*/  ISETP.GT.AND P0, PT, R8, 0x8, !P0 ;  /* 0x000000080800780c */ /* 0x000fe20004704270 */
[----:B------:R-:W-:Y:S01]  /*43d0*/  STL [R1+0x60], R232 ;  /* 0x000060e801007387 */ /* 0x000fe20000100800 */
[----:B------:R-:W-:Y:S02]  /*43e0*/  FMNMX.FTZ R169, R48, R169, !PT ;  /* 0x000000a930a97209 */ /* 0x000fe40007810000 */
[----:B------:R-:W-:Y:S01]  /*43f0*/  FMNMX.FTZ R168, R38, R168, !PT ;  /* 0x000000a826a87209 */ /* 0x000fe20007810000 */
[----:B------:R-:W-:Y:S01]  /*4400*/  STL [R1+0x5c], R231 ;  /* 0x00005ce701007387 */ /* 0x000fe20000100800 */
[----:B------:R-:W-:Y:S02]  /*4410*/  FMNMX.FTZ R169, R50, R169, !PT ;  /* 0x000000a932a97209 */ /* 0x000fe40007810000 */
[----:B------:R-:W-:Y:S01]  /*4420*/  ISETP.LT.OR P0, PT, R9, 0x9, P0 ;  /* 0x000000090900780c */ /* 0x000fe20000701670 */
[----:B------:R-:W-:Y:S01]  /*4430*/  STL [R1+0x58], R230 ;  /* 0x000058e601007387 */ /* 0x000fe20000100800 */
[----:B------:R-:W-:-:S02]  /*4440*/  FMNMX.FTZ R169, R171, R169, !PT ;  /* 0x000000a9aba97209 */ /* 0x000fc40007810000 */
[----:B------:R-:W-:Y:S01]  /*4450*/  FMNMX.FTZ R168, R39, R168, !PT ;  /* 0x000000a827a87209 */ /* 0x000fe20007810000 */
[----:B------:R-:W-:Y:S01]  /*4460*/  STL [R1+0x54], R229 ;  /* 0x000054e501007387 */ /* 0x000fe20000100800 */
[----:B------:R-:W-:Y:S02]  /*4470*/  FMNMX.FTZ R169, R170, R169, !PT ;  /* 0x000000a9aaa97209 */ /* 0x000fe40007810000 */
[----:B------:R-:W-:Y:S01]  /*4480*/  FSEL R104, R82, -INF , !P0 ;  /* 0xff80000052687808 */ /* 0x000fe20004000000 */
[----:B------:R-:W-:Y:S01]  /*4490*/  STL [R1+0x50], R224 ;  /* 0x000050e001007387 */ /* 0x000fe20000100800 */
[----:B------:R-:W-:Y:S02]  /*44a0*/  FMNMX.FTZ R169, R166, R169, !PT ;  /* 0x000000a9a6a97209 */ /* 0x000fe40007810000 */
[----:B------:R-:W-:Y:S01]  /*44b0*/  FMNMX.FTZ R168, R49, R168, !PT ;  /* 0x000000a831a87209 */ /* 0x000fe20007810000 */
[----:B------:R-:W-:Y:S01]  /*44c0*/  LDSM.16.MT88.4 R32, [R226+0x100] ;  /* 0x00010000e220783b */ /* 0x000fe20000004200 */
[----:B------:R-:W-:-:S02]  /*44d0*/  FMNMX.FTZ R169, R158, R169, !PT ;  /* 0x000000a99ea97209 */ /* 0x000fc40007810000 */
[----:B------:R-:W-:Y:S01]  /*44e0*/  ISETP.NE.AND P0, PT, R16, RZ, PT ;  /* 0x000000ff1000720c */ /* 0x000fe20003f05270 */
[----:B------:R-:W-:Y:S01]  /*44f0*/  LDSM.16.MT88.4 R120, [R227+0x1900] ;  /* 0x00190000e378783b */ /* 0x000fe20000004200 */
[----:B------:R-:W-:Y:S02]  /*4500*/  FMNMX.FTZ R168, R51, R168, !PT ;  /* 0x000000a833a87209 */ /* 0x000fe40007810000 */
[----:B------:R-:W-:Y:S01]  /*4510*/  ISETP.GT.AND P0, PT, R8, 0x9, !P0 ;  /* 0x000000090800780c */ /* 0x000fe20004704270 */
[----:B------:R-:W1:Y:S01]  /*4520*/  SHFL.BFLY PT, R4, R169, 0x2, 0x1f ;  /* 0x0c401f00a9047f89 */ /* 0x000e6200000e0000 */
[----:B------:R-:W-:Y:S02]  /*4530*/  FMNMX.FTZ R168, R156, R168, !PT ;  /* 0x000000a89ca87209 */ /* 0x000fe40007810000 */
[----:B------:R-:W-:Y:S01]  /*4540*/  ISETP.LT.OR P0, PT, R9, 0xa, P0 ;  /* 0x0000000a0900780c */ /* 0x000fe20000701670 */
[----:B------:R-:W-:Y:S01]  /*4550*/  LDSM.16.MT88.4 R52, [R227+0x900] ;  /* 0x00090000e334783b */ /* 0x000fe20000004200 */
[----:B------:R-:W-:-:S02]  /*4560*/  FMNMX.FTZ R168, R157, R168, !PT ;  /* 0x000000a89da87209 */ /* 0x000fc40007810000 */
[----:B------:R-:W-:Y:S02]  /*4570*/  FSEL R71, R83, -INF , !P0 ;  /* 0xff80000053477808 */ /* 0x000fe40004000000 */
[----:B------:R-:W-:Y:S01]  /*4580*/  ISETP.NE.AND P0, PT, R15, RZ, PT ;  /* 0x000000ff0f00720c */ /* 0x000fe20003f05270 */
[----:B------:R-:W-:Y:S01]  /*4590*/  LDSM.16.MT88.4 R80, [R225+0x900] ;  /* 0x00090000e150783b */ /* 0x000fe20000004200 */
[----:B------:R-:W-:Y:S02]  /*45a0*/  FMNMX.FTZ R168, R165, R168, !PT ;  /* 0x000000a8a5a87209 */ /* 0x000fe40007810000 */
[----:B------:R-:W-:Y:S02]  /*45b0*/  ISETP.GT.AND P0, PT, R8, 0x10, !P0 ;  /* 0x000000100800780c */ /* 0x000fe40004704270 */
[----:B------:R-:W-:Y:S02]  /*45c0*/  FMNMX.FTZ R168, R159, R168, !PT ;  /* 0x000000a89fa87209 */ /* 0x000fe40007810000 */
[----:B------:R-:W-:-:S02]  /*45d0*/  ISETP.LT.OR P0, PT, R9, 0x11, P0 ;  /* 0x000000110900780c */ /* 0x000fc40000701670 */
[----:B------:R-:W-:Y:S02]  /*45e0*/  LEA R228, R2, R225, 0x1 ;  /* 0x000000e102e47211 */ /* 0x000fe400078e08ff */
[----:B------:R-:W-:Y:S02]  /*45f0*/  FSEL R117, R78, -INF , !P0 ;  /* 0xff8000004e757808 */ /* 0x000fe40004000000 */
[----:B------:R-:W-:Y:S01]  /*4600*/  ISETP.NE.AND P0, PT, R14, RZ, PT ;  /* 0x000000ff0e00720c */ /* 0x000fe20003f05270 */
[----:B------:R-:W-:Y:S01]  /*4610*/  LDSM.16.MT88.4 R40, [R228+0x100] ;  /* 0x00010000e428783b */ /* 0x000fe20000004200 */
[----:B-1----:R-:W-:Y:S02]  /*4620*/  FMNMX.FTZ R169, R169, R4, !PT ;  /* 0x00000004a9a97209 */ /* 0x002fe40007810000 */
[C---:B------:R-:W-:Y:S01]  /*4630*/  ISETP.GT.AND P0, PT, R8.reuse, 0x11, !P0 ;  /* 0x000000110800780c */ /* 0x040fe20004704270 */
[----:B------:R-:W-:Y:S01]  /*4640*/  LDSM.16.MT88.4 R100, [R228+0x1900] ;  /* 0x00190000e464783b */ /* 0x000fe20000004200 */
[----:B------:R-:W-:-:S02]  /*4650*/  ISETP.GT.AND P6, PT, R8, 0x20, !P6 ;  /* 0x000000200800780c */ /* 0x000fc400077c4270 */
[----:B------:R-:W-:Y:S01]  /*4660*/  ISETP.LT.OR P0, PT, R9, 0x12, P0 ;  /* 0x000000120900780c */ /* 0x000fe20000701670 */
[----:B------:R-:W1:Y:S01]  /*4670*/  SHFL.BFLY PT, R4, R169, 0x1, 0x1f ;  /* 0x0c201f00a9047f89 */ /* 0x000e6200000e0000 */
[----:B------:R-:W-:Y:S02]  /*4680*/  ISETP.GT.AND P5, PT, R8, 0x21, !P5 ;  /* 0x000000210800780c */ /* 0x000fe40006fa4270 */
[----:B------:R-:W-:Y:S01]  /*4690*/  FSEL R119, R79, -INF , !P0 ;  /* 0xff8000004f777808 */ /* 0x000fe20004000000 */
[----:B------:R-:W-:Y:S01]  /*46a0*/  LDSM.16.MT88.4 R56, [R228+0x900] ;  /* 0x00090000e438783b */ /* 0x000fe20000004200 */
[----:B------:R-:W-:Y:S02]  /*46b0*/  ISETP.NE.AND P0, PT, R18, RZ, PT ;  /* 0x000000ff1200720c */ /* 0x000fe40003f05270 */
[C---:B------:R-:W-:Y:S02]  /*46c0*/  ISETP.GT.AND P2, PT, R8.reuse, 0x28, !P2 ;  /* 0x000000280800780c */ /* 0x040fe40005744270 */
[----:B------:R-:W-:-:S02]  /*46d0*/  ISETP.GT.AND P0, PT, R8, 0x1, !P0 ;  /* 0x000000010800780c */ /* 0x000fc40004704270 */
[----:B------:R-:W-:Y:S02]  /*46e0*/  ISETP.GT.AND P1, PT, R8, 0x29, !P1 ;  /* 0x000000290800780c */ /* 0x000fe40004f24270 */
[C---:B------:R-:W-:Y:S02]  /*46f0*/  ISETP.LT.OR P0, PT, R9.reuse, 0x2, P0 ;  /* 0x000000020900780c */ /* 0x040fe40000701670 */
[----:B------:R-:W-:Y:S02]  /*4700*/  ISETP.LT.OR P6, PT, R9, 0x21, P6 ;  /* 0x000000210900780c */ /* 0x000fe400037c1670 */
[----:B------:R-:W-:Y:S02]  /*4710*/  FSEL R70, R87, -INF , !P0 ;  /* 0xff80000057467808 */ /* 0x000fe40004000000 */
[----:B------:R-:W-:Y:S02]  /*4720*/  ISETP.NE.AND P0, PT, R22, RZ, PT ;  /* 0x000000ff1600720c */ /* 0x000fe40003f05270 */
[----:B------:R-:W-:-:S02]  /*4730*/  ISETP.LT.OR P5, PT, R9, 0x22, P5 ;  /* 0x000000220900780c */ /* 0x000fc40002fa1670 */
[----:B------:R-:W-:Y:S02]  /*4740*/  ISETP.GT.AND P0, PT, R8, RZ, !P0 ;  /* 0x000000ff0800720c */ /* 0x000fe40004704270 */
[----:B-1----:R-:W-:Y:S02]  /*4750*/  FMNMX.FTZ R169, R169, R4, !PT ;  /* 0x00000004a9a97209 */ /* 0x002fe40007810000 */
[----:B------:R-:W1:Y:S01]  /*4760*/  SHFL.BFLY PT, R4, R168, 0x2, 0x1f ;  /* 0x0c401f00a8047f89 */ /* 0x000e6200000e0000 */
[----:B------:R-:W-:Y:S02]  /*4770*/  ISETP.LT.OR P0, PT, R9, 0x1, P0 ;  /* 0x000000010900780c */ /* 0x000fe40000701670 */
[----:B------:R-:W-:Y:S01]  /*4780*/  FMUL.FTZ R13, R169, c[0x0][0x2d0] ;  /* 0x0000b400a90d7a20 */ /* 0x000fe20000410000 */
[----:B------:R-:W-:Y:S02]  /*4790*/  FSEL R160, R66, -INF , !P6 ;  /* 0xff80000042a07808 */ /* 0x000fe40007000000 */
[----:B------:R-:W-:-:S02]  /*47a0*/  FSEL R69, R86, -INF , !P0 ;  /* 0xff80000056457808 */ /* 0x000fc40004000000 */
[----:B------:R-:W-:Y:S01]  /*47b0*/  ISETP.NE.AND P0, PT, R21, RZ, PT ;  /* 0x000000ff1500720c */ /* 0x000fe20003f05270 */
[----:B------:R-:W-:Y:S01]  /*47c0*/  LDSM.16.MT88.4 R84, [R226+0x1900] ;  /* 0x00190000e254783b */ /* 0x000fe20000004200 */
[----:B------:R-:W-:Y:S02]  /*47d0*/  FMNMX.FTZ R3, R69, R70, !PT ;  /* 0x0000004645037209 */ /* 0x000fe40007810000 */
[----:B------:R-:W-:Y:S02]  /*47e0*/  ISETP.GT.AND P0, PT, R8, 0x18, !P0 ;  /* 0x000000180800780c */ /* 0x000fe40004704270 */
[C---:B------:R-:W-:Y:S02]  /*47f0*/  ISETP.LT.OR P2, PT, R9.reuse, 0x29, P2 ;  /* 0x000000290900780c */ /* 0x040fe40001741670 */
[----:B------:R-:W-:Y:S02]  /*4800*/  ISETP.LT.OR P0, PT, R9, 0x19, P0 ;  /* 0x000000190900780c */ /* 0x000fe40000701670 */
[----:B------:R-:W-:-:S02]  /*4810*/  FSEL R161, R67, -INF , !P5 ;  /* 0xff80000043a17808 */ /* 0x000fc40006800000 */
[----:B------:R-:W-:Y:S01]  /*4820*/  FSEL R137, R74, -INF , !P0 ;  /* 0xff8000004a897808 */ /* 0x000fe20004000000 */
[----:B------:R-:W-:Y:S01]  /*4830*/  LDSM.16.MT88.4 R64, [R226+0x900] ;  /* 0x00090000e240783b */ /* 0x000fe20000004200 */
[----:B------:R-:W-:Y:S02]  /*4840*/  FSETP.NEU.FTZ.AND P0, PT, R169, -INF , PT ;  /* 0xff800000a900780b */ /* 0x000fe40003f1d000 */
[----:B-1----:R-:W-:Y:S02]  /*4850*/  FMNMX.FTZ R168, R168, R4, !PT ;  /* 0x00000004a8a87209 */ /* 0x002fe40007810000 */
[----:B------:R-:W-:Y:S02]  /*4860*/  FSEL R13, R13, RZ, P0 ;  /* 0x000000ff0d0d7208 */ /* 0x000fe40000000000 */
[----:B------:R-:W-:Y:S01]  /*4870*/  ISETP.LT.OR P1, PT, R9, 0x2a, P1 ;  /* 0x0000002a0900780c */ /* 0x000fe20000f21670 */
[----:B------:R-:W1:Y:S01]  /*4880*/  SHFL.BFLY PT, R4, R168, 0x1, 0x1f ;  /* 0x0c201f00a8047f89 */ /* 0x000e6200000e0000 */
[----:B------:R-:W-:Y:S01]  /*4890*/  FSEL R162, R162, -INF , !P2 ;  /* 0xff800000a2a27808 */ /* 0x000fe20005000000 */
[----:B------:R-:W-:Y:S01]  /*48a0*/  FFMA.FTZ R2, R36, c[0x0][0x2d0], -R13 ;  /* 0x0000b40024027a23 */ /* 0x000fe2000001080d */
[----:B------:R-:W-:-:S03]  /*48b0*/  FSEL R163, R163, -INF , !P1 ;  /* 0xff800000a3a37808 */ /* 0x000fc60004800000 */
[----:B------:R2:W-:Y:S02]  /*48c0*/  MUFU.EX2 R195, R2 ;  /* 0x0000000200c37308 */ /* 0x0005e40000000800 */
[--C-:B--2---:R-:W-:Y:S01]  /*48d0*/  FFMA.FTZ R2, R37, c[0x0][0x2d0], -R13.reuse ;  /* 0x0000b40025027a23 */ /* 0x104fe2000001080d */
[----:B-1----:R-:W-:Y:S01]  /*48e0*/  FMNMX.FTZ R168, R168, R4, !PT ;  /* 0x00000004a8a87209 */ /* 0x002fe20007810000 */
[----:B------:R-:W-:-:S04]  /*48f0*/  FFMA.FTZ R4, R25, c[0x0][0x2d0], -R13 ;  /* 0x0000b40019047a23 */ /* 0x000fc8000001080d */
[----:B------:R1:W-:Y:S01]  /*4900*/  MUFU.EX2 R186, R2 ;  /* 0x0000000200ba7308 */ /* 0x0003e20000000800 */
[C---:B------:R-:W-:Y:S01]  /*4910*/  FSETP.NEU.FTZ.AND P0, PT, R168.reuse, -INF , PT ;  /* 0xff800000a800780b */ /* 0x040fe20003f1d000 */
[----:B------:R-:W-:-:S05]  /*4920*/  FMUL.FTZ R12, R168, c[0x0][0x2d0] ;  /* 0x0000b400a80c7a20 */ /* 0x000fca0000410000 */
[----:B------:R-:W-:Y:S01]  /*4930*/  FSEL R12, R12, RZ, P0 ;  /* 0x000000ff0c0c7208 */ /* 0x000fe20000000000 */
[----:B------:R2:W-:Y:S01]  /*4940*/  MUFU.EX2 R183, R4 ;  /* 0x0000000400b77308 */ /* 0x0005e20000000800 */
[----:B------:R-:W-:-:S03]  /*4950*/  ISETP.NE.AND P0, PT, R29, RZ, PT ;  /* 0x000000ff1d00720c */ /* 0x000fc60003f05270 */
[--C-:B------:R-:W-:Y:S01]  /*4960*/  FFMA.FTZ R0, R24, c[0x0][0x2d0], -R12.reuse ;  /* 0x0000b40018007a23 */ /* 0x100fe2000001080c */
[----:B------:R-:W-:Y:S02]  /*4970*/  ISETP.GT.AND P0, PT, R8, 0x19, !P0 ;  /* 0x000000190800780c */ /* 0x000fe40004704270 */
[----:B-1----:R-:W-:Y:S01]  /*4980*/  FMNMX.FTZ R2, R104, R3, !PT ;  /* 0x0000000368027209 */ /* 0x002fe20007810000 */
[----:B------:R1:W-:Y:S01]  /*4990*/  MUFU.EX2 R233, R0 ;  /* 0x0000000000e97308 */ /* 0x0003e20000000800 */
[--C-:B------:R-:W-:Y:S01]  /*49a0*/  FFMA.FTZ R3, R48, c[0x0][0x2d0], -R13.reuse ;  /* 0x0000b40030037a23 */ /* 0x100fe2000001080d */
[----:B------:R-:W-:Y:S02]  /*49b0*/  ISETP.LT.OR P0, PT, R9, 0x1a, P0 ;  /* 0x0000001a0900780c */ /* 0x000fe40000701670 */
[----:B------:R-:W-:Y:S02]  /*49c0*/  FMNMX.FTZ R2, R71, R2, !PT ;  /* 0x0000000247027209 */ /* 0x000fe40007810000 */
[----:B------:R-:W-:Y:S01]  /*49d0*/  FSEL R68, R75, -INF , !P0 ;  /* 0xff8000004b447808 */ /* 0x000fe20004000000 */
[----:B--2---:R-:W-:Y:S01]  /*49e0*/  FFMA.FTZ R4, R26, c[0x0][0x2d0], -R13 ;  /* 0x0000b4001a047a23 */ /* 0x004fe2000001080d */
[----:B------:R2:W-:Y:S01]  /*49f0*/  MUFU.EX2 R193, R3 ;  /* 0x0000000300c17308 */ /* 0x0005e20000000800 */
[----:B-1----:R-:W-:-:S07]  /*4a00*/  FFMA.FTZ R0, R27, c[0x0][0x2d0], -R12 ;  /* 0x0000b4001b007a23 */ /* 0x002fce000001080c */
[----:B------:R1:W-:Y:S01]  /*4a10*/  MUFU.EX2 R234, R4 ;  /* 0x0000000400ea7308 */ /* 0x0003e20000000800 */
[----:B------:R-:W-:Y:S07]  /*4a20*/  LDSM.16.MT88.4 R24, [R228+0x2100] ;  /* 0x00210000e418783b */ /* 0x000fee0000004200 */
[----:B------:R3:W-:Y:S01]  /*4a30*/  MUFU.EX2 R252, R0 ;  /* 0x0000000000fc7308 */ /* 0x0007e20000000800 */
[----:B--2---:R-:W-:Y:S01]  /*4a40*/  FMNMX.FTZ R3, R117, R2, !PT ;  /* 0x0000000275037209 */ /* 0x004fe20007810000 */
[----:B------:R-:W-:-:S02]  /*4a50*/  FFMA.FTZ R2, R50, c[0x0][0x2d0], -R13 ;  /* 0x0000b40032027a23 */ /* 0x000fc4000001080d */
[----:B-1----:R-:W-:-:S04]  /*4a60*/  FFMA.FTZ R4, R30, c[0x0][0x2d0], -R13 ;  /* 0x0000b4001e047a23 */ /* 0x002fc8000001080d */
[----:B------:R1:W2:Y:S01]  /*4a70*/  MUFU.EX2 R185, R2 ;  /* 0x0000000200b97308 */ /* 0x0002a20000000800 */
[----:B---3--:R-:W-:-:S07]  /*4a80*/  FFMA.FTZ R0, R28, c[0x0][0x2d0], -R12 ;  /* 0x0000b4001c007a23 */ /* 0x008fce000001080c */
[----:B------:R3:W-:Y:S08]  /*4a90*/  MUFU.EX2 R192, R4 ;  /* 0x0000000400c07308 */ /* 0x0007f00000000800 */
[----:B------:R4:W4:Y:S01]  /*4aa0*/  MUFU.EX2 R164, R0 ;  /* 0x0000000000a47308 */ /* 0x0009220000000800 */
[----:B-1----:R-:W-:Y:S01]  /*4ab0*/  FMNMX.FTZ R2, R119, R3, !PT ;  /* 0x0000000377027209 */ /* 0x002fe20007810000 */
[----:B------:R-:W-:Y:S01]  /*4ac0*/  FFMA.FTZ R3, R38, c[0x0][0x2d0], -R12 ;  /* 0x0000b40026037a23 */ /* 0x000fe2000001080c */
[----:B--2---:R-:W-:-:S02]  /*4ad0*/  F2FP.BF16.PACK_AB R10, R185, R193 ;  /* 0x000000c1b90a723e */ /* 0x004fc400000010ff */
[----:B------:R-:W-:Y:S01]  /*4ae0*/  FMNMX.FTZ R2, R137, R2, !PT ;  /* 0x0000000289027209 */ /* 0x000fe20007810000 */
[----:B---3--:R-:W-:Y:S02]  /*4af0*/  FFMA.FTZ R4, R31, c[0x0][0x2d0], -R13 ;  /* 0x0000b4001f047a23 */ /* 0x008fe4000001080d */
[----:B------:R1:W-:Y:S01]  /*4b00*/  MUFU.EX2 R224, R3 ;  /* 0x0000000300e07308 */ /* 0x0003e20000000800 */
[----:B------:R-:W-:Y:S01]  /*4b10*/  LDSM.16.MT88.4 R28, [R225+0x1900] ;  /* 0x00190000e11c783b */ /* 0x000fe20000004200 */
[----:B----4-:R-:W-:-:S06]  /*4b20*/  FMNMX.FTZ R0, R105, R106, !PT ;  /* 0x0000006a69007209 */ /* 0x010fcc0007810000 */
[----:B------:R2:W3:Y:S01]  /*4b30*/  MUFU.EX2 R180, R4 ;  /* 0x0000000400b47308 */ /* 0x0004e20000000800 */
[----:B------:R-:W-:Y:S02]  /*4b40*/  F2FP.BF16.PACK_AB R7, R164, R252 ;  /* 0x000000fca407723e */ /* 0x000fe400000010ff */
[----:B------:R-:W-:-:S04]  /*4b50*/  FMNMX.FTZ R0, R107, R0, !PT ;  /* 0x000000006b007209 */ /* 0x000fc80007810000 */
[----:B------:R-:W-:Y:S02]  /*4b60*/  FMNMX.FTZ R0, R116, R0, !PT ;  /* 0x0000000074007209 */ /* 0x000fe40007810000 */
[----:B-1----:R-:W-:Y:S01]  /*4b70*/  FMNMX.FTZ R3, R68, R2, !PT ;  /* 0x0000000244037209 */ /* 0x002fe20007810000 */
[--C-:B------:R-:W-:Y:S01]  /*4b80*/  FFMA.FTZ R2, R39, c[0x0][0x2d0], -R12.reuse ;  /* 0x0000b40027027a23 */ /* 0x100fe2000001080c */
[----:B------:R-:W-:Y:S01]  /*4b90*/  FMNMX.FTZ R0, R118, R0, !PT ;  /* 0x0000000076007209 */ /* 0x000fe20007810000 */
[----:B------:R-:W-:Y:S01]  /*4ba0*/  LDSM.16.MT88.4 R36, [R226+0x2100] ;  /* 0x00210000e224783b */ /* 0x000fe20000004200 */
[----:B------:R-:W-:Y:S01]  /*4bb0*/  FMNMX.FTZ R3, R160, R3, !PT ;  /* 0x00000003a0037209 */ /* 0x000fe20007810000 */
[----:B------:R1:W4:Y:S01]  /*4bc0*/  MUFU.EX2 R251, R2 ;  /* 0x0000000200fb7308 */ /* 0x0003220000000800 */
[----:B------:R-:W-:Y:S01]  /*4bd0*/  FMNMX.FTZ R0, R136, R0, !PT ;  /* 0x0000000088007209 */ /* 0x000fe20007810000 */
[----:B--2---:R-:W-:Y:S01]  /*4be0*/  FFMA.FTZ R4, R23, c[0x0][0x2d0], -R12 ;  /* 0x0000b40017047a23 */ /* 0x004fe2000001080c */
[----:B------:R-:W-:-:S02]  /*4bf0*/  FMNMX.FTZ R3, R161, R3, !PT ;  /* 0x00000003a1037209 */ /* 0x000fc40007810000 */
[----:B------:R-:W-:Y:S02]  /*4c00*/  FMNMX.FTZ R0, R138, R0, !PT ;  /* 0x000000008a007209 */ /* 0x000fe40007810000 */
[----:B---3--:R-:W-:Y:S01]  /*4c10*/  F2FP.BF16.PACK_AB R6, R180, R192 ;  /* 0x000000c0b406723e */ /* 0x008fe200000010ff */
[----:B------:R2:W3:Y:S01]  /*4c20*/  MUFU.EX2 R182, R4 ;  /* 0x0000000400b67308 */ /* 0x0004e20000000800 */
[----:B------:R-:W-:Y:S02]  /*4c30*/  FMNMX.FTZ R0, R139, R0, !PT ;  /* 0x000000008b007209 */ /* 0x000fe40007810000 */
[----:B------:R-:W-:Y:S02]  /*4c40*/  FMNMX.FTZ R3, R162, R3, !PT ;  /* 0x00000003a2037209 */ /* 0x000fe40007810000 */
[----:B------:R-:W-:Y:S02]  /*4c50*/  FMNMX.FTZ R0, R172, R0, !PT ;  /* 0x00000000ac007209 */ /* 0x000fe40007810000 */
[----:B------:R-:W-:Y:S01]  /*4c60*/  FMNMX.FTZ R3, R163, R3, !PT ;  /* 0x00000003a3037209 */ /* 0x000fe20007810000 */
[----:B-1----:R-:W-:Y:S01]  /*4c70*/  FFMA.FTZ R2, R49, c[0x0][0x2d0], -R12 ;  /* 0x0000b40031027a23 */ /* 0x002fe2000001080c */
[----:B------:R-:W-:-:S02]  /*4c80*/  FMNMX.FTZ R0, R173, R0, !PT ;  /* 0x00000000ad007209 */ /* 0x000fc40007810000 */
[----:B----4-:R-:W-:Y:S01]  /*4c90*/  F2FP.BF16.PACK_AB R9, R251, R224 ;  /* 0x000000e0fb09723e */ /* 0x010fe200000010ff */
[----:B------:R1:W-:Y:S01]  /*4ca0*/  MUFU.EX2 R229, R2 ;  /* 0x0000000200e57308 */ /* 0x0003e20000000800 */
[----:B------:R-:W-:Y:S01]  /*4cb0*/  FMNMX.FTZ R0, R174, R0, !PT ;  /* 0x00000000ae007209 */ /* 0x000fe20007810000 */
[----:B------:R-:W4:Y:S01]  /*4cc0*/  SHFL.BFLY PT, R14, R3, 0x2, 0x1f ;  /* 0x0c401f00030e7f89 */ /* 0x000f2200000e0000 */
[----:B--2---:R-:W-:Y:S02]  /*4cd0*/  F2FP.BF16.PACK_AB R4, R234, R183 ;  /* 0x000000b7ea04723e */ /* 0x004fe400000010ff */
[----:B------:R-:W-:Y:S02]  /*4ce0*/  FMNMX.FTZ R0, R175, R0, !PT ;  /* 0x00000000af007209 */ /* 0x000fe40007810000 */
[----:B---3--:R-:W-:-:S03]  /*4cf0*/  F2FP.BF16.PACK_AB R5, R233, R182 ;  /* 0x000000b6e905723e */ /* 0x008fc600000010ff */
[----:B------:R-:W2:Y:S04]  /*4d00*/  SHFL.BFLY PT, R8, R0, 0x2, 0x1f ;  /* 0x0c401f0000087f89 */ /* 0x000ea800000e0000 */
[C---:B------:R-:W-:Y:S01]  /*4d10*/  HMMA.16816.F32.BF16 R20, R4.reuse, R44, RZ ;  /* 0x0000002c0414723c */ /* 0x040fe200000418ff */
[----:B-1----:R-:W-:Y:S02]  /*4d20*/  FFMA.FTZ R2, R51, c[0x0][0x2d0], -R12 ;  /* 0x0000b40033027a23 */ /* 0x002fe4000001080c */
[----:B------:R-:W-:Y:S02]  /*4d30*/  LDSM.16.MT88.4 R48, [R225+0x2100] ;  /* 0x00210000e130783b */ /* 0x000fe40000004200 */
[----:B------:R-:W1:Y:S03]  /*4d40*/  MUFU.EX2 R184, R2 ;  /* 0x0000000200b87308 */ /* 0x000e660000000800 */
[----:B------:R-:W-:Y:S01]  /*4d50*/  HMMA.16816.F32.BF16 R148, R4, R60, RZ ;  /* 0x0000003c0494723c */ /* 0x000fe200000418ff */
[----:B----4-:R-:W-:-:S07]  /*4d60*/  FMNMX.FTZ R3, R3, R14, !PT ;  /* 0x0000000e03037209 */ /* 0x010fce0007810000 */
[----:B------:R-:W-:Y:S01]  /*4d70*/  HMMA.16816.F32.BF16 R144, R4, R28, RZ ;  /* 0x0000001c0490723c */ /* 0x000fe200000418ff */
[----:B--2---:R-:W-:Y:S02]  /*4d80*/  FMNMX.FTZ R0, R0, R8, !PT ;  /* 0x0000000800007209 */ /* 0x004fe40007810000 */
[----:B------:R-:W-:-:S05]  /*4d90*/  F2FP.BF16.PACK_AB R8, R186, R195 ;  /* 0x000000c3ba08723e */ /* 0x000fca00000010ff */
[----:B------:R-:W-:Y:S01]  /*4da0*/  HMMA.16816.F32.BF16 R140, R4, R40, RZ ;  /* 0x00000028048c723c */ /* 0x000fe200000418ff */
[----:B------:R-:W2:Y:S01]  /*4db0*/  SHFL.BFLY PT, R15, R0, 0x1, 0x1f ;  /* 0x0c201f00000f7f89 */ /* 0x000ea200000e0000 */
[----:B-1----:R-:W-:-:S06]  /*4dc0*/  F2FP.BF16.PACK_AB R11, R184, R229 ;  /* 0x000000e5b80b723e */ /* 0x002fcc00000010ff */
[----:B------:R-:W-:Y:S08]  /*4dd0*/  HMMA.16816.F32.BF16 R128, R4, R32, RZ ;  /* 0x000000200480723c */ /* 0x000ff000000418ff */
[----:B------:R-:W-:Y:S01]  /*4de0*/  HMMA.16816.F32.BF16 R176, R8, R80, R20 ;  /* 0x0000005008b0723c */ /* 0x000fe20000041814 */
[----:B------:R-:W-:Y:S07]  /*4df0*/  LDSM.16.MT88.4 R20, [R227+0x2100] ;  /* 0x00210000e314783b */ /* 0x000fee0000004200 */
[----:B------:R-:W-:Y:S01]  /*4e00*/  HMMA.16816.F32.BF16 R152, R4, R84, RZ ;  /* 0x000000540498723c */ /* 0x000fe200000418ff */
[----:B--2---:R-:W-:-:S04]  /*4e10*/  FMNMX.FTZ R167, R0, R15, !PT ;  /* 0x0000000f00a77209 */ /* 0x004fc80007810000 */
[C---:B------:R-:W-:Y:S01]  /*4e20*/  FSETP.NEU.FTZ.AND P0, PT, R167.reuse, -INF , PT ;  /* 0xff800000a700780b */ /* 0x040fe20003f1d000 */
[----:B------:R-:W-:Y:S02]  /*4e30*/  FMUL.FTZ R0, R167, c[0x0][0x2d0] ;  /* 0x0000b400a7007a20 */ /* 0x000fe40000410000 */
[----:B------:R-:W-:Y:S03]  /*4e40*/  HMMA.16816.F32.BF16 R132, R4, R100, RZ ;  /* 0x000000640484723c */ /* 0x000fe600000418ff */
[----:B------:R-:W-:-:S05]  /*4e50*/  FSEL R0, R0, RZ, P0 ;  /* 0x000000ff00007208 */ /* 0x000fca0000000000 */
[----:B------:R-:W-:Y:S01]  /*4e60*/  HMMA.16816.F32.BF16 R124, R4, R120, RZ ;  /* 0x00000078047c723c */ /* 0x000fe200000418ff */
[----:B------:R-:W-:-:S04]  /*4e70*/  FFMA.FTZ R2, R105, c[0x0][0x2d0], -R0 ;  /* 0x0000b40069027a23 */ /* 0x000fc80000010800 */
[----:B------:R1:W-:Y:S03]  /*4e80*/  MUFU.EX2 R231, R2 ;  /* 0x0000000200e77308 */ /* 0x0003e60000000800 */
[C---:B------:R-:W-:Y:S08]  /*4e90*/  HMMA.16816.F32.BF16 R112, R4.reuse, R46, RZ ;  /* 0x0000002e0470723c */ /* 0x040ff000000418ff */
[----:B------:R-:W-:Y:S01]  /*4ea0*/  HMMA.16816.F32.BF16 R108, R4, R34, RZ ;  /* 0x00000022046c723c */ /* 0x000fe200000418ff */
[----:B-1----:R-:W-:-:S07]  /*4eb0*/  FFMA.FTZ R2, R106, c[0x0][0x2d0], -R0 ;  /* 0x0000b4006a027a23 */ /* 0x002fce0000010800 */
[C---:B------:R-:W-:Y:S01]  /*4ec0*/  HMMA.16816.F32.BF16 R96, R4.reuse, R42, RZ ;  /* 0x0000002a0460723c */ /* 0x040fe200000418ff */
[----:B------:R1:W-:Y:S07]  /*4ed0*/  MUFU.EX2 R232, R2 ;  /* 0x0000000200e87308 */ /* 0x0003ee0000000800 */
[C---:B------:R-:W-:Y:S08]  /*4ee0*/  HMMA.16816.F32.BF16 R92, R4.reuse, R62, RZ ;  /* 0x0000003e045c723c */ /* 0x040ff000000418ff */
[----:B------:R-:W-:Y:S01]  /*4ef0*/  HMMA.16816.F32.BF16 R88, R4, R30, RZ ;  /* 0x0000001e0458723c */ /* 0x000fe200000418ff */
[----:B-1----:R-:W-:-:S07]  /*4f00*/  FFMA.FTZ R2, R107, c[0x0][0x2d0], -R0 ;  /* 0x0000b4006b027a23 */ /* 0x002fce0000010800 */
[C---:B------:R-:W-:Y:S08]  /*4f10*/  HMMA.16816.F32.BF16 R76, R4.reuse, R86, RZ ;  /* 0x00000056044c723c */ /* 0x040ff000000418ff */
[C---:B------:R-:W-:Y:S08]  /*4f20*/  HMMA.16816.F32.BF16 R72, R4.reuse, R102, RZ ;  /* 0x000000660448723c */ /* 0x040ff000000418ff */
[----:B------:R-:W-:Y:S01]  /*4f30*/  HMMA.16816.F32.BF16 R16, R4, R122, RZ ;  /* 0x0000007a0410723c */ /* 0x000fe200000418ff */
[----:B------:R-:W1:Y:S01]  /*4f40*/  SHFL.BFLY PT, R4, R3, 0x1, 0x1f ;  /* 0x0c201f0003047f89 */ /* 0x000e6200000e0000 */
[----:B------:R-:W2:Y:S06]  /*4f50*/  MUFU.EX2 R5, R2 ;  /* 0x0000000200057308 */ /* 0x000eac0000000800 */
[C---:B------:R-:W-:Y:S08]  /*4f60*/  HMMA.16816.F32.BF16 R148, R8.reuse, R52, R148 ;  /* 0x000000340894723c */ /* 0x040ff00000041894 */
[C---:B------:R-:W-:Y:S08]  /*4f70*/  HMMA.16816.F32.BF16 R144, R8.reuse, R48, R144 ;  /* 0x000000300890723c */ /* 0x040ff00000041890 */
[----:B------:R-:W-:Y:S01]  /*4f80*/  HMMA.16816.F32.BF16 R196, R8, R56, R140 ;  /* 0x0000003808c4723c */ /* 0x000fe2000004188c */
[----:B-1----:R-:W-:Y:S01]  /*4f90*/  FMNMX.FTZ R3, R3, R4, !PT ;  /* 0x0000000403037209 */ /* 0x002fe20007810000 */
[----:B------:R-:W-:-:S02]  /*4fa0*/  FFMA.FTZ R4, R116, c[0x0][0x2d0], -R0 ;  /* 0x0000b40074047a23 */ /* 0x000fc40000010800 */
[----:B--2---:R-:W-:Y:S01]  /*4fb0*/  IMAD.MOV.U32 R116, RZ, RZ, R5 ;  /* 0x000000ffff747224 */ /* 0x004fe200078e0005 */
[C---:B------:R-:W-:Y:S01]  /*4fc0*/  FSETP.NEU.FTZ.AND P0, PT, R3.reuse, -INF , PT ;  /* 0xff8000000300780b */ /* 0x040fe20003f1d000 */
[----:B------:R-:W-:Y:S01]  /*4fd0*/  FMUL.FTZ R2, R3, c[0x0][0x2d0] ;  /* 0x0000b40003027a20 */ /* 0x000fe20000410000 */
[----:B------:R-:W1:Y:S01]  /*4fe0*/  MUFU.EX2 R181, R4 ;  /* 0x0000000400b57308 */ /* 0x000e620000000800 */
[----:B------:R-:W-:Y:S01]  /*4ff0*/  HMMA.16816.F32.BF16 R188, R8, R64, R128 ;  /* 0x0000004008bc723c */ /* 0x000fe20000041880 */
[----:B------:R-:W-:Y:S01]  /*5000*/  MOV R141, R149 ;  /* 0x00000095008d7202 */ /* 0x000fe20000000f00 */
[----:B------:R-:W-:Y:S01]  /*5010*/  IMAD.MOV.U32 R140, RZ, RZ, R150 ;  /* 0x000000ffff8c7224 */ /* 0x000fe200078e0096 */
[----:B------:R-:W-:-:S04]  /*5020*/  FSEL R2, R2, RZ, P0 ;  /* 0x000000ff02027208 */ /* 0x000fc80000000000 */
[----:B------:R-:W-:Y:S01]  /*5030*/  MOV R130, R148 ;  /* 0x0000009400827202 */ /* 0x000fe20000000f00 */
[----:B------:R-:W-:Y:S01]  /*5040*/  IMAD.MOV.U32 R150, RZ, RZ, R145 ;  /* 0x000000ffff967224 */ /* 0x000fe200078e0091 */
[----:B------:R-:W-:Y:S01]  /*5050*/  MOV R148, R147 ;  /* 0x0000009300947202 */ /* 0x000fe20000000f00 */
[----:B------:R-:W-:Y:S01]  /*5060*/  IMAD.MOV.U32 R149, RZ, RZ, R146 ;  /* 0x000000ffff957224 */ /* 0x000fe200078e0092 */
[C---:B------:R-:W-:Y:S01]  /*5070*/  HMMA.16816.F32.BF16 R244, R8.reuse, R36, R152 ;  /* 0x0000002408f4723c */ /* 0x040fe20000041898 */
[----:B------:R-:W-:Y:S02]  /*5080*/  IMAD.MOV.U32 R143, RZ, RZ, R144 ;  /* 0x000000ffff8f7224 */ /* 0x000fe400078e0090 */
[----:B------:R-:W-:Y:S01]  /*5090*/  IMAD.MOV.U32 R131, RZ, RZ, R151 ;  /* 0x000000ffff837224 */ /* 0x000fe200078e0097 */
[----:B-1----:R-:W-:Y:S01]  /*50a0*/  F2FP.BF16.PACK_AB R6, R181, R116 ;  /* 0x00000074b506723e */ /* 0x002fe200000010ff */
[----:B------:R-:W-:Y:S01]  /*50b0*/  IMAD.MOV.U32 R129, RZ, RZ, R196 ;  /* 0x000000ffff817224 */ /* 0x000fe200078e00c4 */
[----:B------:R-:W-:Y:S01]  /*50c0*/  MOV R128, R197 ;  /* 0x000000c500807202 */ /* 0x000fe20000000f00 */
[----:B------:R-:W-:Y:S01]  /*50d0*/  IMAD.MOV.U32 R15, RZ, RZ, R198 ;  /* 0x000000ffff0f7224 */ /* 0x000fe200078e00c6 */
[----:B------:R-:W-:Y:S01]  /*50e0*/  HMMA.16816.F32.BF16 R144, R8, R20, R124 ;  /* 0x000000140890723c */ /* 0x000fe2000004187c */
[----:B------:R-:W-:-:S02]  /*50f0*/  IMAD.MOV.U32 R14, RZ, RZ, R199 ;  /* 0x000000ffff0e7224 */ /* 0x000fc400078e00c7 */
[----:B------:R-:W-:-:S04]  /*5100*/  FFMA.FTZ R4, R69, c[0x0][0x2d0], -R2 ;  /* 0x0000b40045047a23 */ /* 0x000fc80000010802 */
[----:B------:R1:W-:Y:S01]  /*5110*/  MUFU.EX2 R248, R4 ;  /* 0x0000000400f87308 */ /* 0x0003e20000000800 */
[C---:B------:R-:W-:Y:S07]  /*5120*/  HMMA.16816.F32.BF16 R212, R8.reuse, R24, R132 ;  /* 0x0000001808d4723c */ /* 0x040fee0000041884 */
[----:B------:R-:W-:Y:S01]  /*5130*/  MOV R135, R180 ;  /* 0x000000b400877202 */ /* 0x000fe20000000f00 */
[----:B------:R-:W-:Y:S01]  /*5140*/  HMMA.16816.F32.BF16 R220, R8, R82, R112 ;  /* 0x0000005208dc723c */ /* 0x000fe20000041870 */
[----:B------:R-:W-:-:S02]  /*5150*/  IMAD.MOV.U32 R134, RZ, RZ, R164 ;  /* 0x000000ffff867224 */ /* 0x000fc400078e00a4 */
[----:B-1----:R-:W-:-:S05]  /*5160*/  FFMA.FTZ R4, R70, c[0x0][0x2d0], -R2 ;  /* 0x0000b40046047a23 */ /* 0x002fca0000010802 */
[C---:B------:R-:W-:Y:S01]  /*5170*/  HMMA.16816.F32.BF16 R216, R8.reuse, R66, R108 ;  /* 0x0000004208d8723c */ /* 0x040fe2000004186c */
[----:B------:R1:W2:Y:S07]  /*5180*/  MUFU.EX2 R180, R4 ;  /* 0x0000000400b47308 */ /* 0x0002ae0000000800 */
[C---:B------:R-:W-:Y:S08]  /*5190*/  HMMA.16816.F32.BF16 R208, R8.reuse, R58, R96 ;  /* 0x0000003a08d0723c */ /* 0x040ff00000041860 */
[----:B------:R-:W-:Y:S01]  /*51a0*/  HMMA.16816.F32.BF16 R204, R8, R54, R92 ;  /* 0x0000003608cc723c */ /* 0x000fe2000004185c */
[----:B-1----:R-:W-:Y:S01]  /*51b0*/  FFMA.FTZ R4, R104, c[0x0][0x2d0], -R2 ;  /* 0x0000b40068047a23 */ /* 0x002fe20000010802 */
[----:B--2---:R-:W-:-:S03]  /*51c0*/  F2FP.BF16.PACK_AB R5, R180, R248 ;  /* 0x000000f8b405723e */ /* 0x004fc600000010ff */
[----:B------:R1:W-:Y:S03]  /*51d0*/  MUFU.EX2 R142, R4 ;  /* 0x00000004008e7308 */ /* 0x0003e60000000800 */
[C---:B------:R-:W-:Y:S08]  /*51e0*/  HMMA.16816.F32.BF16 R200, R8.reuse, R50, R88 ;  /* 0x0000003208c8723c */ /* 0x040ff00000041858 */
[----:B------:R-:W-:Y:S01]  /*51f0*/  HMMA.16816.F32.BF16 R196, R8, R38, R76 ;  /* 0x0000002608c4723c */ /* 0x000fe2000004184c */
[----:B-1----:R-:W-:-:S07]  /*5200*/  FFMA.FTZ R4, R71, c[0x0][0x2d0], -R2 ;  /* 0x0000b40047047a23 */ /* 0x002fce0000010802 */
[C---:B------:R-:W-:Y:S01]  /*5210*/  HMMA.16816.F32.BF16 R152, R8.reuse, R26, R72 ;  /* 0x0000001a0898723c */ /* 0x040fe20000041848 */
[----:B------:R1:W2:Y:S07]  /*5220*/  MUFU.EX2 R250, R4 ;  /* 0x0000000400fa7308 */ /* 0x0002ae0000000800 */
[----:B------:R-:W-:Y:S07]  /*5230*/  HMMA.16816.F32.BF16 R124, R8, R22, R16 ;  /* 0x00000016087c723c */ /* 0x000fee0000041810 */
[----:B------:R-:W-:-:S02]  /*5240*/  FFMA.FTZ R8, R118, c[0x0][0x2d0], -R0 ;  /* 0x0000b40076087a23 */ /* 0x000fc40000010800 */
[----:B------:R-:W-:Y:S02]  /*5250*/  IMAD.MOV.U32 R118, RZ, RZ, R134 ;  /* 0x000000ffff767224 */ /* 0x000fe400078e0086 */
[----:B------:R3:W4:Y:S01]  /*5260*/  MUFU.EX2 R132, R8 ;  /* 0x0000000800847308 */ /* 0x0007220000000800 */
[----:B-1----:R-:W-:Y:S02]  /*5270*/  F2FP.BF16.PACK_AB R4, R232, R231 ;  /* 0x000000e7e804723e */ /* 0x002fe400000010ff */
[----:B--2---:R-:W-:-:S07]  /*5280*/  F2FP.BF16.PACK_AB R7, R250, R142 ;  /* 0x0000008efa07723e */ /* 0x004fce00000010ff */
[----:B------:R-:W-:Y:S01]  /*5290*/  HMMA.16816.F32.BF16 R88, R4, R32, RZ ;  /* 0x000000200458723c */ /* 0x000fe200000418ff */
[----:B---3--:R-:W-:Y:S01]  /*52a0*/  FFMA.FTZ R8, R136, c[0x0][0x2d0], -R0 ;  /* 0x0000b40088087a23 */ /* 0x008fe20000010800 */
[----:B------:R-:W-:-:S06]  /*52b0*/  MOV R136, R135 ;  /* 0x0000008700887202 */ /* 0x000fcc0000000f00 */
[C---:B------:R-:W-:Y:S01]  /*52c0*/  HMMA.16816.F32.BF16 R104, R4.reuse, R34, RZ ;  /* 0x000000220468723c */ /* 0x040fe200000418ff */
[----:B------:R1:W-:Y:S07]  /*52d0*/  MUFU.EX2 R194, R8 ;  /* 0x0000000800c27308 */ /* 0x0003ee0000000800 */
[C---:B------:R-:W-:Y:S08]  /*52e0*/  HMMA.16816.F32.BF16 R32, R4.reuse, R28, RZ ;  /* 0x0000001c0420723c */ /* 0x040ff000000418ff */
[----:B------:R-:W-:Y:S01]  /*52f0*/  HMMA.16816.F32.BF16 R76, R4, R30, RZ ;  /* 0x0000001e044c723c */ /* 0x000fe200000418ff */
[----:B-1----:R-:W-:-:S02]  /*5300*/  FFMA.FTZ R8, R138, c[0x0][0x2d0], -R0 ;  /* 0x0000b4008a087a23 */ /* 0x002fc40000010800 */
[----:B------:R-:W-:Y:S02]  /*5310*/  IMAD.MOV.U32 R138, RZ, RZ, R116 ;  /* 0x000000ffff8a7224 */ /* 0x000fe400078e0074 */
[----:B------:R1:W-:Y:S01]  /*5320*/  MUFU.EX2 R230, R8 ;  /* 0x0000000800e67308 */ /* 0x0003e20000000800 */
[----:B------:R-:W-:Y:S02]  /*5330*/  IMAD.MOV.U32 R116, RZ, RZ, R192 ;  /* 0x000000ffff747224 */ /* 0x000fe400078e00c0 */
[C---:B------:R-:W-:Y:S07]  /*5340*/  HMMA.16816.F32.BF16 R28, R4.reuse, R84, RZ ;  /* 0x00000054041c723c */ /* 0x040fee00000418ff */
[----:B------:R-:W-:Y:S01]  /*5350*/  MOV R84, R182 ;  /* 0x000000b600547202 */ /* 0x000fe20000000f00 */
[----:B------:R-:W-:Y:S01]  /*5360*/  HMMA.16816.F32.BF16 R108, R4, R44, RZ ;  /* 0x0000002c046c723c */ /* 0x000fe200000418ff */
[----:B-1----:R-:W-:-:S07]  /*5370*/  FFMA.FTZ R8, R139, c[0x0][0x2d0], -R0 ;  /* 0x0000b4008b087a23 */ /* 0x002fce0000010800 */
[C---:B------:R-:W-:Y:S01]  /*5380*/  HMMA.16816.F32.BF16 R112, R4.reuse, R46, RZ ;  /* 0x0000002e0470723c */ /* 0x040fe200000418ff */
[----:B------:R-:W-:Y:S01]  /*5390*/  IMAD.MOV.U32 R139, RZ, RZ, R252 ;  /* 0x000000ffff8b7224 */ /* 0x000fe200078e00fc */
[----:B------:R1:W-:Y:S06]  /*53a0*/  MUFU.EX2 R151, R8 ;  /* 0x0000000800977308 */ /* 0x0003ec0000000800 */
[C---:B------:R-:W-:Y:S08]  /*53b0*/  HMMA.16816.F32.BF16 R44, R4.reuse, R60, RZ ;  /* 0x0000003c042c723c */ /* 0x040ff000000418ff */
[----:B------:R-:W-:Y:S01]  /*53c0*/  HMMA.16816.F32.BF16 R92, R4, R62, RZ ;  /* 0x0000003e045c723c */ /* 0x000fe200000418ff */
[----:B-1----:R-:W-:Y:S01]  /*53d0*/  FFMA.FTZ R8, R117, c[0x0][0x2d0], -R2 ;  /* 0x0000b40075087a23 */ /* 0x002fe20000010802 */
[----:B------:R-:W-:-:S03]  /*53e0*/  MOV R117, R251 ;  /* 0x000000fb00757202 */ /* 0x000fc60000000f00 */
[----:B------:R1:W2:Y:S03]  /*53f0*/  MUFU.EX2 R133, R8 ;  /* 0x0000000800857308 */ /* 0x0002a60000000800 */
[C---:B------:R-:W-:Y:S07]  /*5400*/  HMMA.16816.F32.BF16 R60, R4.reuse, R102, RZ ;  /* 0x00000066043c723c */ /* 0x040fee00000418ff */
[----:B----4-:R-:W-:Y:S01]  /*5410*/  IMAD.MOV.U32 R103, RZ, RZ, R132 ;  /* 0x000000ffff677224 */ /* 0x010fe200078e0084 */
[----:B------:R-:W-:Y:S01]  /*5420*/  HMMA.16816.F32.BF16 R72, R4, R40, RZ ;  /* 0x000000280448723c */ /* 0x000fe200000418ff */
[----:B-1----:R-:W-:Y:S01]  /*5430*/  FFMA.FTZ R8, R119, c[0x0][0x2d0], -R2 ;  /* 0x0000b40077087a23 */ /* 0x002fe20000010802 */
[----:B--2---:R-:W-:-:S06]  /*5440*/  MOV R102, R133 ;  /* 0x0000008500667202 */ /* 0x004fcc0000000f00 */
[C---:B------:R-:W-:Y:S01]  /*5450*/  HMMA.16816.F32.BF16 R96, R4.reuse, R42, RZ ;  /* 0x0000002a0460723c */ /* 0x040fe200000418ff */
[----:B------:R-:W-:Y:S01]  /*5460*/  IMAD.MOV.U32 R119, RZ, RZ, R250 ;  /* 0x000000ffff777224 */ /* 0x000fe200078e00fa */
[----:B------:R1:W-:Y:S06]  /*5470*/  MUFU.EX2 R187, R8 ;  /* 0x0000000800bb7308 */ /* 0x0003ec0000000800 */
[C---:B------:R-:W-:Y:S07]  /*5480*/  HMMA.16816.F32.BF16 R16, R4.reuse, R100, RZ ;  /* 0x000000640410723c */ /* 0x040fee00000418ff */
[----:B------:R-:W-:Y:S01]  /*5490*/  IMAD.MOV.U32 R101, RZ, RZ, R142 ;  /* 0x000000ffff657224 */ /* 0x000fe200078e008e */
[----:B------:R-:W-:Y:S01]  /*54a0*/  HMMA.16816.F32.BF16 R40, R4, R122, RZ ;  /* 0x0000007a0428723c */ /* 0x000fe200000418ff */
[----:B------:R-:W-:Y:S01]  /*54b0*/  MOV R100, R186 ;  /* 0x000000ba00647202 */ /* 0x000fe20000000f00 */
[----:B-1----:R-:W-:-:S02]  /*54c0*/  FFMA.FTZ R8, R137, c[0x0][0x2d0], -R2 ;  /* 0x0000b40089087a23 */ /* 0x002fc40000010802 */
[----:B------:R-:W-:Y:S02]  /*54d0*/  IMAD.MOV.U32 R137, RZ, RZ, R183 ;  /* 0x000000ffff897224 */ /* 0x000fe400078e00b7 */
[----:B------:R1:W2:Y:S02]  /*54e0*/  MUFU.EX2 R164, R8 ;  /* 0x0000000800a47308 */ /* 0x0002a40000000800 */
[----:B-1----:R-:W-:Y:S02]  /*54f0*/  FFMA.FTZ R8, R68, c[0x0][0x2d0], -R2 ;  /* 0x0000b40044087a23 */ /* 0x002fe40000010802 */
[----:B--2---:R-:W-:Y:S01]  /*5500*/  IMAD.MOV.U32 R85, RZ, RZ, R164 ;  /* 0x000000ffff557224 */ /* 0x004fe200078e00a4 */
[----:B------:R-:W-:Y:S03]  /*5510*/  HMMA.16816.F32.BF16 R68, R4, R86, RZ ;  /* 0x000000560444723c */ /* 0x000fe600000418ff */
[----:B------:R1:W2:Y:S04]  /*5520*/  MUFU.EX2 R164, R8 ;  /* 0x0000000800a47308 */ /* 0x0002a80000000800 */
[----:B------:R-:W-:-:S02]  /*5530*/  IMAD.MOV.U32 R87, RZ, RZ, R181 ;  /* 0x000000ffff577224 */ /* 0x000fc400078e00b5 */
[----:B------:R-:W-:Y:S01]  /*5540*/  IMAD.MOV.U32 R86, RZ, RZ, R180 ;  /* 0x000000ffff567224 */ /* 0x000fe200078e00b4 */
[----:B-1----:R-:W-:Y:S07]  /*5550*/  HMMA.16816.F32.BF16 R8, R4, R120, RZ ;  /* 0x000000780408723c */ /* 0x002fee00000418ff */
[----:B------:R-:W-:Y:S02]  /*5560*/  F2FP.BF16.PACK_AB R4, R194, R103 ;  /* 0x00000067c204723e */ /* 0x000fe400000010ff */
[----:B------:R-:W-:-:S02]  /*5570*/  F2FP.BF16.PACK_AB R6, R151, R230 ;  /* 0x000000e69706723e */ /* 0x000fc400000010ff */
[----:B------:R-:W-:Y:S02]  /*5580*/  F2FP.BF16.PACK_AB R5, R187, R102 ;  /* 0x00000066bb05723e */ /* 0x000fe400000010ff */
[----:B--2---:R-:W-:-:S07]  /*5590*/  F2FP.BF16.PACK_AB R7, R164, R85 ;  /* 0x00000055a407723e */ /* 0x004fce00000010ff */
[C---:B------:R-:W-:Y:S01]  /*55a0*/  HMMA.16816.F32.BF16 R180, R4.reuse, R80, R108 ;  /* 0x0000005004b4723c */ /* 0x040fe2000004186c */
[----:B------:R-:W-:Y:S06]  /*55b0*/  LDSM.16.MT88.4 R108, [R228+0x2900] ;  /* 0x00290000e46c783b */ /* 0x000fec0000004200 */
[----:B------:R-:W-:Y:S01]  /*55c0*/  IMAD.MOV.U32 R80, RZ, RZ, R195 ;  /* 0x000000ffff507224 */ /* 0x000fe200078e00c3 */
[----:B------:R-:W-:Y:S01]  /*55d0*/  HMMA.16816.F32.BF16 R88, R4, R64, R88 ;  /* 0x000000400458723c */ /* 0x000fe20000041858 */
[----:B------:R-:W-:-:S06]  /*55e0*/  MOV R81, R248 ;  /* 0x000000f800517202 */ /* 0x000fcc0000000f00 */
[----:B------:R-:W-:Y:S01]  /*55f0*/  IMAD.MOV.U32 R65, RZ, RZ, R194 ;  /* 0x000000ffff417224 */ /* 0x000fe200078e00c2 */
[----:B------:R-:W-:Y:S01]  /*5600*/  MOV R64, R193 ;  /* 0x000000c100407202 */ /* 0x000fe20000000f00 */
[C---:B------:R-:W-:Y:S08]  /*5610*/  HMMA.16816.F32.BF16 R120, R4.reuse, R24, R16 ;  /* 0x000000180478723c */ /* 0x040ff00000041810 */
[C---:B------:R-:W-:Y:S07]  /*5620*/  HMMA.16816.F32.BF16 R192, R4.reuse, R20, R8 ;  /* 0x0000001404c0723c */ /* 0x040fee0000041808 */
[----:B------:R-:W-:Y:S01]  /*5630*/  FFMA.FTZ R8, R171, c[0x0][0x2d0], -R13 ;  /* 0x0000b400ab087a23 */ /* 0x000fe2000001080d */
[C---:B------:R-:W-:Y:S01]  /*5640*/  HMMA.16816.F32.BF16 R16, R4.reuse, R82, R112 ;  /* 0x000000520410723c */ /* 0x040fe20000041870 */
[----:B------:R-:W-:Y:S01]  /*5650*/  MOV R21, R185 ;  /* 0x000000b900157202 */ /* 0x000fe20000000f00 */
[----:B------:R-:W-:Y:S01]  /*5660*/  IMAD.MOV.U32 R20, RZ, RZ, R184 ;  /* 0x000000ffff147224 */ /* 0x000fe200078e00b8 */
[----:B------:R1:W-:Y:S04]  /*5670*/  MUFU.EX2 R248, R8 ;  /* 0x0000000800f87308 */ /* 0x0003e80000000800 */
[----:B------:R-:W-:Y:S01]  /*5680*/  MOV R114, R151 ;  /* 0x0000009700727202 */ /* 0x000fe20000000f00 */
[----:B------:R-:W-:Y:S01]  /*5690*/  IMAD.MOV.U32 R83, RZ, RZ, R150 ;  /* 0x000000ffff537224 */ /* 0x000fe200078e0096 */
[----:B------:R-:W-:Y:S01]  /*56a0*/  HMMA.16816.F32.BF16 R104, R4, R66, R104 ;  /* 0x000000420468723c */ /* 0x000fe20000041868 */
[----:B------:R-:W-:Y:S01]  /*56b0*/  IMAD.MOV.U32 R150, RZ, RZ, R15 ;  /* 0x000000ffff967224 */ /* 0x000fe200078e000f */
[----:B------:R-:W-:Y:S01]  /*56c0*/  MOV R113, R148 ;  /* 0x0000009400717202 */ /* 0x000fe20000000f00 */
[----:B------:R-:W-:-:S02]  /*56d0*/  IMAD.MOV.U32 R151, RZ, RZ, R14 ;  /* 0x000000ffff977224 */ /* 0x000fc400078e000e */
[----:B------:R-:W-:Y:S01]  /*56e0*/  IMAD.MOV.U32 R112, RZ, RZ, R149 ;  /* 0x000000ffff707224 */ /* 0x000fe200078e0095 */
[----:B------:R-:W-:Y:S01]  /*56f0*/  MOV R149, R128 ;  /* 0x0000008000957202 */ /* 0x000fe20000000f00 */
[----:B------:R-:W-:Y:S01]  /*5700*/  IMAD.MOV.U32 R82, RZ, RZ, R143 ;  /* 0x000000ffff527224 */ /* 0x000fe200078e008f */
[----:B------:R-:W-:Y:S01]  /*5710*/  MOV R67, R131 ;  /* 0x0000008300437202 */ /* 0x000fe20000000f00 */
[----:B------:R-:W-:Y:S01]  /*5720*/  IMAD.MOV.U32 R66, RZ, RZ, R140 ;  /* 0x000000ffff427224 */ /* 0x000fe200078e008c */
[C---:B------:R-:W-:Y:S01]  /*5730*/  HMMA.16816.F32.BF16 R72, R4.reuse, R56, R72 ;  /* 0x000000380448723c */ /* 0x040fe20000041848 */
[----:B-1----:R-:W-:Y:S02]  /*5740*/  FFMA.FTZ R8, R170, c[0x0][0x2d0], -R13 ;  /* 0x0000b400aa087a23 */ /* 0x002fe4000001080d */
[----:B------:R-:W-:Y:S02]  /*5750*/  IMAD.MOV.U32 R115, RZ, RZ, R187 ;  /* 0x000000ffff737224 */ /* 0x000fe400078e00bb */
[----:B------:R1:W2:Y:S01]  /*5760*/  MUFU.EX2 R251, R8 ;  /* 0x0000000800fb7308 */ /* 0x0002a20000000800 */
[----:B------:R-:W-:Y:S01]  /*5770*/  IMAD.MOV.U32 R148, RZ, RZ, R129 ;  /* 0x000000ffff947224 */ /* 0x000fe200078e0081 */
[----:B------:R-:W-:Y:S01]  /*5780*/  LDSM.16.MT88.4 R184, [R225+0x1100] ;  /* 0x00110000e1b8783b */ /* 0x000fe20000004200 */
[C---:B------:R-:W-:Y:S08]  /*5790*/  HMMA.16816.F32.BF16 R32, R4.reuse, R48, R32 ;  /* 0x000000300420723c */ /* 0x040ff00000041820 */
[----:B------:R-:W-:Y:S01]  /*57a0*/  HMMA.16816.F32.BF16 R28, R4, R36, R28 ;  /* 0x00000024041c723c */ /* 0x000fe2000004181c */
[----:B-1----:R-:W-:Y:S01]  /*57b0*/  FFMA.FTZ R8, R166, c[0x0][0x2d0], -R13 ;  /* 0x0000b400a6087a23 */ /* 0x002fe2000001080d */
[----:B--2---:R-:W-:-:S06]  /*57c0*/  F2FP.BF16.PACK_AB R128, R251, R248 ;  /* 0x000000f8fb80723e */ /* 0x004fcc00000010ff */
[C---:B------:R-:W-:Y:S01]  /*57d0*/  HMMA.16816.F32.BF16 R56, R4.reuse, R58, R96 ;  /* 0x0000003a0438723c */ /* 0x040fe20000041860 */
[----:B------:R1:W-:Y:S06]  /*57e0*/  MUFU.EX2 R252, R8 ;  /* 0x0000000800fc7308 */ /* 0x0003ec0000000800 */
[----:B------:R-:W-:Y:S01]  /*57f0*/  IMAD.MOV.U32 R98, RZ, RZ, R82 ;  /* 0x000000ffff627224 */ /* 0x000fe200078e0052 */
[----:B------:R-:W-:Y:S01]  /*5800*/  HMMA.16816.F32.BF16 R44, R4, R52, R44 ;  /* 0x00000034042c723c */ /* 0x000fe2000004182c */
[----:B------:R-:W-:Y:S01]  /*5810*/  IMAD.MOV.U32 R99, RZ, RZ, R83 ;  /* 0x000000ffff637224 */ /* 0x000fe200078e0053 */
[----:B------:R-:W-:Y:S01]  /*5820*/  MOV R83, R115 ;  /* 0x0000007300537202 */ /* 0x000fe20000000f00 */
[----:B------:R-:W-:Y:S01]  /*5830*/  IMAD.MOV.U32 R82, RZ, RZ, R114 ;  /* 0x000000ffff527224 */ /* 0x000fe200078e0072 */
[----:B------:R-:W-:Y:S01]  /*5840*/  MOV R114, R80 ;  /* 0x0000005000727202 */ /* 0x000fe20000000f00 */
[----:B------:R-:W-:-:S02]  /*5850*/  IMAD.MOV.U32 R115, RZ, RZ, R81 ;  /* 0x000000ffff737224 */ /* 0x000fc400078e0051 */
[----:B------:R-:W-:Y:S01]  /*5860*/  IMAD.MOV.U32 R53, RZ, RZ, R141 ;  /* 0x000000ffff357224 */ /* 0x000fe200078e008d */
[C---:B------:R-:W-:Y:S01]  /*5870*/  HMMA.16816.F32.BF16 R48, R4.reuse, R50, R76 ;  /* 0x000000320430723c */ /* 0x040fe2000004184c */
[----:B-1----:R-:W-:Y:S01]  /*5880*/  FFMA.FTZ R8, R158, c[0x0][0x2d0], -R13 ;  /* 0x0000b4009e087a23 */ /* 0x002fe2000001080d */
[----:B------:R-:W1:Y:S01]  /*5890*/  LDSM.16.MT88.4 R140, [R226+0x1100] ;  /* 0x00110000e28c783b */ /* 0x000e620000004200 */
[----:B------:R-:W-:Y:S02]  /*58a0*/  IMAD.MOV.U32 R52, RZ, RZ, R130 ;  /* 0x000000ffff347224 */ /* 0x000fe400078e0082 */
[----:B------:R2:W3:Y:S01]  /*58b0*/  MUFU.EX2 R250, R8 ;  /* 0x0000000800fa7308 */ /* 0x0004e20000000800 */
[----:B------:R-:W-:Y:S01]  /*58c0*/  IMAD.MOV.U32 R80, RZ, RZ, R84 ;  /* 0x000000ffff507224 */ /* 0x000fe200078e0054 */
[----:B------:R-:W-:Y:S01]  /*58d0*/  LDSM.16.MT88.4 R76, [R225+0x2900] ;  /* 0x00290000e14c783b */ /* 0x000fe20000004200 */
[----:B------:R-:W-:Y:S01]  /*58e0*/  HMMA.16816.F32.BF16 R36, R4, R38, R68 ;  /* 0x000000260424723c */ /* 0x000fe20000041844 */
[----:B------:R-:W-:Y:S01]  /*58f0*/  IMAD.MOV.U32 R81, RZ, RZ, R85 ;  /* 0x000000ffff517224 */ /* 0x000fe200078e0055 */
[----:B------:R-:W-:Y:S01]  /*5900*/  MOV R85, R139 ;  /* 0x0000008b00557202 */ /* 0x000fe20000000f00 */
[----:B------:R-:W-:-:S05]  /*5910*/  IMAD.MOV.U32 R84, RZ, RZ, R117 ;  /* 0x000000ffff547224 */ /* 0x000fca00078e0075 */
[----:B------:R-:W-:Y:S01]  /*5920*/  HMMA.16816.F32.BF16 R24, R4, R26, R60 ;  /* 0x0000001a0418723c */ /* 0x000fe2000004183c */
[----:B--2---:R-:W-:-:S07]  /*5930*/  FFMA.FTZ R8, R156, c[0x0][0x2d0], -R12 ;  /* 0x0000b4009c087a23 */ /* 0x004fce000001080c */
[----:B------:R-:W-:Y:S01]  /*5940*/  HMMA.16816.F32.BF16 R40, R4, R22, R40 ;  /* 0x000000160428723c */ /* 0x000fe20000041828 */
[----:B------:R2:W-:Y:S01]  /*5950*/  MUFU.EX2 R171, R8 ;  /* 0x0000000800ab7308 */ /* 0x0005e20000000800 */
[----:B------:R-:W-:Y:S01]  /*5960*/  MOV R69, R99 ;  /* 0x0000006300457202 */ /* 0x000fe20000000f00 */
[----:B------:R-:W-:Y:S01]  /*5970*/  LDSM.16.MT88.4 R60, [R227+0x1100] ;  /* 0x00110000e33c783b */ /* 0x000fe20000004200 */
[----:B---3--:R-:W-:Y:S01]  /*5980*/  F2FP.BF16.PACK_AB R130, R250, R252 ;  /* 0x000000fcfa82723e */ /* 0x008fe200000010ff */
[----:B------:R-:W-:Y:S01]  /*5990*/  IMAD.MOV.U32 R68, RZ, RZ, R98 ;  /* 0x000000ffff447224 */ /* 0x000fe200078e0062 */
[----:B------:R-:W-:Y:S01]  /*59a0*/  MOV R96, R100 ;  /* 0x0000006400607202 */ /* 0x000fe20000000f00 */
[----:B------:R-:W-:Y:S01]  /*59b0*/  IMAD.MOV.U32 R139, RZ, RZ, R233 ;  /* 0x000000ffff8b7224 */ /* 0x000fe200078e00e9 */
[----:B------:R-:W-:Y:S01]  /*59c0*/  MOV R117, R118 ;  /* 0x0000007600757202 */ /* 0x000fe20000000f00 */
[----:B--2---:R-:W-:-:S04]  /*59d0*/  FFMA.FTZ R8, R157, c[0x0][0x2d0], -R12 ;  /* 0x0000b4009d087a23 */ /* 0x004fc8000001080c */
[----:B------:R2:W3:Y:S02]  /*59e0*/  MUFU.EX2 R166, R8 ;  /* 0x0000000800a67308 */ /* 0x0004e40000000800 */
[----:B--2---:R-:W-:Y:S01]  /*59f0*/  FFMA.FTZ R8, R165, c[0x0][0x2d0], -R12 ;  /* 0x0000b400a5087a23 */ /* 0x004fe2000001080c */
[----:B------:R-:W-:Y:S02]  /*5a00*/  MOV R99, R82 ;  /* 0x0000005200637202 */ /* 0x000fe40000000f00 */
[----:B---3--:R-:W-:-:S03]  /*5a10*/  F2FP.BF16.PACK_AB R129, R166, R171 ;  /* 0x000000aba681723e */ /* 0x008fc600000010ff */
[----:B------:R2:W-:Y:S02]  /*5a20*/  MUFU.EX2 R170, R8 ;  /* 0x0000000800aa7308 */ /* 0x0005e40000000800 */
[----:B--2---:R-:W-:Y:S02]  /*5a30*/  FFMA.FTZ R8, R159, c[0x0][0x2d0], -R12 ;  /* 0x0000b4009f087a23 */ /* 0x004fe4000001080c */
[----:B------:R-:W-:Y:S01]  /*5a40*/  HMMA.16816.F32.BF16 R12, R4, R54, R92 ;  /* 0x00000036040c723c */ /* 0x000fe2000004185c */
[----:B------:R-:W-:Y:S03]  /*5a50*/  LDSM.16.MT88.4 R92, [R226+0x2900] ;  /* 0x00290000e25c783b */ /* 0x000fe60000004200 */
[----:B------:R2:W3:Y:S01]  /*5a60*/  MUFU.EX2 R165, R8 ;  /* 0x0000000800a57308 */ /* 0x0004e20000000800 */
[----:B------:R-:W-:Y:S01]  /*5a70*/  MOV R82, R230 ;  /* 0x000000e600527202 */ /* 0x000fe20000000f00 */
[----:B------:R-:W4:Y:S01]  /*5a80*/  LDSM.16.MT88.4 R156, [R228+0x1100] ;  /* 0x00110000e49c783b */ /* 0x000f220000004200 */
[----:B------:R-:W-:Y:S01]  /*5a90*/  IMAD.MOV.U32 R54, RZ, RZ, R66 ;  /* 0x000000ffff367224 */ /* 0x000fe200078e0042 */
[----:B------:R-:W-:Y:S01]  /*5aa0*/  MOV R55, R67 ;  /* 0x0000004300377202 */ /* 0x000fe20000000f00 */
[----:B------:R-:W-:Y:S01]  /*5ab0*/  FFMA.FTZ R4, R172, c[0x0][0x2d0], -R0 ;  /* 0x0000b400ac047a23 */ /* 0x000fe20000010800 */
[----:B------:R-:W-:Y:S01]  /*5ac0*/  MOV R66, R112 ;  /* 0x0000007000427202 */ /* 0x000fe20000000f00 */
[----:B------:R-:W-:-:S02]  /*5ad0*/  IMAD.MOV.U32 R67, RZ, RZ, R113 ;  /* 0x000000ffff437224 */ /* 0x000fc400078e0071 */
[----:B------:R1:W-:Y:S01]  /*5ae0*/  MUFU.EX2 R23, R4 ;  /* 0x0000000400177308 */ /* 0x0003e20000000800 */
[----:B------:R-:W-:Y:S02]  /*5af0*/  IMAD.MOV.U32 R112, RZ, RZ, R64 ;  /* 0x000000ffff707224 */ /* 0x000fe400078e0040 */
[----:B------:R-:W-:Y:S01]  /*5b00*/  IMAD.MOV.U32 R70, RZ, RZ, R66 ;  /* 0x000000ffff467224 */ /* 0x000fe200078e0042 */
[----:B--2---:R-:W2:Y:S01]  /*5b10*/  LDSM.16.MT88.4 R8, [R227+0x2900] ;  /* 0x00290000e308783b */ /* 0x004ea20000004200 */
[----:B------:R-:W-:Y:S01]  /*5b20*/  IMAD.MOV.U32 R71, RZ, RZ, R67 ;  /* 0x000000ffff477224 */ /* 0x000fe200078e0043 */
[----:B---3--:R-:W-:Y:S01]  /*5b30*/  F2FP.BF16.PACK_AB R131, R165, R170 ;  /* 0x000000aaa583723e */ /* 0x008fe200000010ff */
[----:B------:R-:W-:Y:S02]  /*5b40*/  IMAD.MOV.U32 R66, RZ, RZ, R20 ;  /* 0x000000ffff427224 */ /* 0x000fe400078e0014 */
[----:B------:R-:W-:Y:S02]  /*5b50*/  IMAD.MOV.U32 R67, RZ, RZ, R21 ;  /* 0x000000ffff437224 */ /* 0x000fe400078e0015 */
[----:B------:R-:W-:-:S02]  /*5b60*/  IMAD.MOV.U32 R20, RZ, RZ, R102 ;  /* 0x000000ffff147224 */ /* 0x000fc400078e0066 */
[----:B------:R-:W-:Y:S01]  /*5b70*/  IMAD.MOV.U32 R21, RZ, RZ, R229 ;  /* 0x000000ffff157224 */ /* 0x000fe200078e00e5 */
[----:B------:R-:W-:Y:S01]  /*5b80*/  MOV R98, R82 ;  /* 0x0000005200627202 */ /* 0x000fe20000000f00 */
[----:B-1----:R-:W-:Y:S01]  /*5b90*/  FFMA.FTZ R4, R173, c[0x0][0x2d0], -R0 ;  /* 0x0000b400ad047a23 */ /* 0x002fe20000010800 */
[C---:B------:R-:W-:Y:S01]  /*5ba0*/  HMMA.16816.F32.BF16 R132, R128.reuse, R140, R188 ;  /* 0x0000008c8084723c */ /* 0x040fe200000418bc */
[----:B------:R-:W-:Y:S01]  /*5bb0*/  IMAD.MOV.U32 R113, RZ, RZ, R65 ;  /* 0x000000ffff717224 */ /* 0x000fe200078e0041 */
[----:B------:R-:W-:Y:S01]  /*5bc0*/  MOV R65, R87 ;  /* 0x0000005700417202 */ /* 0x000fe20000000f00 */
[----:B------:R-:W-:Y:S01]  /*5bd0*/  IMAD.MOV.U32 R64, RZ, RZ, R86 ;  /* 0x000000ffff407224 */ /* 0x000fe200078e0056 */
[----:B------:R1:W3:Y:S01]  /*5be0*/  MUFU.EX2 R22, R4 ;  /* 0x0000000400167308 */ /* 0x0002e20000000800 */
[----:B------:R-:W-:Y:S01]  /*5bf0*/  IMAD.MOV.U32 R173, RZ, RZ, R99 ;  /* 0x000000ffffad7224 */ /* 0x000fe200078e0063 */
[----:B------:R-:W-:Y:S01]  /*5c00*/  MOV R86, R137 ;  /* 0x0000008900567202 */ /* 0x000fe20000000f00 */
[----:B------:R-:W-:Y:S01]  /*5c10*/  IMAD.MOV.U32 R87, RZ, RZ, R119 ;  /* 0x000000ffff577224 */ /* 0x000fe200078e0077 */
[C---:B------:R-:W-:Y:S01]  /*5c20*/  HMMA.16816.F32.BF16 R176, R128.reuse, R184, R176 ;  /* 0x000000b880b0723c */ /* 0x040fe200000418b0 */
[----:B------:R-:W-:Y:S01]  /*5c30*/  IMAD.MOV.U32 R99, RZ, RZ, R20 ;  /* 0x000000ffff637224 */ /* 0x000fe200078e0014 */
[----:B------:R-:W-:Y:S01]  /*5c40*/  MOV R20, R21 ;  /* 0x0000001500147202 */ /* 0x000fe20000000f00 */
[----:B------:R-:W-:Y:S01]  /*5c50*/  IMAD.MOV.U32 R97, RZ, RZ, R67 ;  /* 0x000000ffff617224 */ /* 0x000fe200078e0043 */
[----:B------:R-:W-:Y:S01]  /*5c60*/  MOV R82, R114 ;  /* 0x0000007200527202 */ /* 0x000fe20000000f00 */
[----:B------:R-:W-:Y:S01]  /*5c70*/  IMAD.MOV.U32 R67, RZ, RZ, R113 ;  /* 0x000000ffff437224 */ /* 0x000fe200078e0071 */
[----:B------:R-:W-:Y:S01]  /*5c80*/  MOV R114, R80 ;  /* 0x0000005000727202 */ /* 0x000fe20000000f00 */
[----:B------:R-:W-:Y:S01]  /*5c90*/  IMAD.MOV.U32 R113, RZ, RZ, R65 ;  /* 0x000000ffff717224 */ /* 0x000fe200078e0041 */
[----:B----4-:R-:W-:Y:S01]  /*5ca0*/  HMMA.16816.F32.BF16 R148, R128, R156, R148 ;  /* 0x0000009c8094723c */ /* 0x010fe20000041894 */
[--C-:B-1----:R-:W-:Y:S01]  /*5cb0*/  FFMA.FTZ R4, R174, c[0x0][0x2d0], -R0.reuse ;  /* 0x0000b400ae047a23 */ /* 0x102fe20000010800 */
[----:B------:R-:W-:Y:S01]  /*5cc0*/  MOV R174, R66 ;  /* 0x0000004200ae7202 */ /* 0x000fe20000000f00 */
[----:B------:R-:W-:Y:S01]  /*5cd0*/  FFMA.FTZ R0, R175, c[0x0][0x2d0], -R0 ;  /* 0x0000b400af007a23 */ /* 0x000fe20000010800 */
        /* <DEDUP_REMOVED lines=8> */
[----:B------:R-:W-:Y:S02]  /*5d60*/  IMAD.MOV.U32 R81, RZ, RZ, R85 ;  /* 0x000000ffff517224 */ /* 0x000fe400078e0055 */
[----:B------:R-:W-:Y:S01]  /*5d70*/  HMMA.16816.F32.BF16 R84, R128, R92, R244 ;  /* 0x0000005c8054723c */ /* 0x000fe200000418f4 */
[----:B------:R-:W-:Y:S01]  /*5d80*/  MOV R102, R224 ;  /* 0x000000e000667202 */ /* 0x000fe20000000f00 */
[----:B------:R-:W-:Y:S02]  /*5d90*/  IMAD.MOV.U32 R137, RZ, RZ, R138 ;  /* 0x000000ffff897224 */ /* 0x000fe400078e008a */
[----:B------:R-:W-:-:S03]  /*5da0*/  IMAD.MOV.U32 R119, RZ, RZ, R136 ;  /* 0x000000ffff777224 */ /* 0x000fc600078e0088 */
[----:B------:R-:W-:Y:S02]  /*5db0*/  IMAD.MOV.U32 R244, RZ, RZ, R20 ;  /* 0x000000fffff47224 */ /* 0x000fe400078e0014 */
[----:B------:R1:W-:Y:S01]  /*5dc0*/  MUFU.EX2 R20, R0 ;  /* 0x0000000000147308 */ /* 0x0003e20000000800 */
[----:B------:R-:W-:-:S07]  /*5dd0*/  MOV R247, R97 ;  /* 0x0000006100f77202 */ /* 0x000fce0000000f00 */
[----:B------:R-:W4:Y:S01]  /*5de0*/  MUFU.EX2 R21, R4 ;  /* 0x0000000400157308 */ /* 0x000f220000000800 */
[----:B------:R-:W-:Y:S01]  /*5df0*/  IMAD.MOV.U32 R246, RZ, RZ, R98 ;  /* 0x000000fffff67224 */ /* 0x000fe200078e0062 */
[----:B------:R-:W-:Y:S01]  /*5e00*/  MOV R245, R99 ;  /* 0x0000006300f57202 */ /* 0x000fe20000000f00 */
[----:B------:R-:W-:Y:S01]  /*5e10*/  IMAD.MOV.U32 R118, RZ, RZ, R231 ;  /* 0x000000ffff767224 */ /* 0x000fe200078e00e7 */
[----:B------:R-:W-:Y:S01]  /*5e20*/  MOV R138, R232 ;  /* 0x000000e8008a7202 */ /* 0x000fe20000000f00 */
[----:B------:R-:W-:Y:S01]  /*5e30*/  HMMA.16816.F32.BF16 R188, R128, R186, R220 ;  /* 0x000000ba80bc723c */ /* 0x000fe200000418dc */
[----:B------:R-:W-:Y:S02]  /*5e40*/  IMAD.MOV.U32 R136, RZ, RZ, R234 ;  /* 0x000000ffff887224 */ /* 0x000fe400078e00ea */
[----:B-1----:R-:W-:Y:S01]  /*5e50*/  FFMA.FTZ R0, R160, c[0x0][0x2d0], -R2 ;  /* 0x0000b400a0007a23 */ /* 0x002fe20000010802 */
[----:B------:R-:W-:Y:S01]  /*5e60*/  MOV R99, R102 ;  /* 0x0000006600637202 */ /* 0x000fe20000000f00 */
[----:B------:R-:W-:Y:S01]  /*5e70*/  IMAD.MOV.U32 R98, RZ, RZ, R103 ;  /* 0x000000ffff627224 */ /* 0x000fe200078e0067 */
[----:B------:R1:W5:Y:S01]  /*5e80*/  LDL.LU R234, [R1+0x68] ;  /* 0x0000680001ea7983 */ /* 0x0003620000300800 */
[----:B------:R2:W-:Y:S01]  /*5e90*/  MUFU.EX2 R5, R0 ;  /* 0x0000000000057308 */ /* 0x0005e20000000800 */
[----:B------:R-:W-:-:S02]  /*5ea0*/  IMAD.MOV.U32 R97, RZ, RZ, R101 ;  /* 0x000000ffff617224 */ /* 0x000fc400078e0065 */
[C---:B------:R-:W-:Y:S01]  /*5eb0*/  HMMA.16816.F32.BF16 R100, R128.reuse, R108, R212 ;  /* 0x0000006c8064723c */ /* 0x040fe200000418d4 */
[----:B------:R-:W-:Y:S01]  /*5ec0*/  IMAD.MOV.U32 R223, RZ, RZ, R96 ;  /* 0x000000ffffdf7224 */ /* 0x000fe200078e0060 */
[----:B------:R-:W-:Y:S01]  /*5ed0*/  MOV R220, R99 ;  /* 0x0000006300dc7202 */ /* 0x000fe20000000f00 */
[----:B------:R-:W-:Y:S01]  /*5ee0*/  IMAD.MOV.U32 R221, RZ, RZ, R98 ;  /* 0x000000ffffdd7224 */ /* 0x000fe200078e0062 */
[----:B------:R1:W5:Y:S01]  /*5ef0*/  LDL.LU R233, [R1+0x64] ;  /* 0x0000640001e97983 */ /* 0x0003620000300800 */
[--C-:B--2---:R-:W-:Y:S02]  /*5f00*/  FFMA.FTZ R0, R161, c[0x0][0x2d0], -R2.reuse ;  /* 0x0000b400a1007a23 */ /* 0x104fe40000010802 */
[----:B------:R-:W-:Y:S01]  /*5f10*/  MOV R215, R66 ;  /* 0x0000004200d77202 */ /* 0x000fe20000000f00 */
        /* <DEDUP_REMOVED lines=10> */
[----:B------:R-:W-:Y:S01]  /*5fc0*/  HMMA.16816.F32.BF16 R52, R128, R60, R52 ;  /* 0x0000003c8034723c */ /* 0x000fe20000041834 */
[----:B------:R1:W5:Y:S01]  /*5fd0*/  LDL.LU R232, [R1+0x60] ;  /* 0x0000600001e87983 */ /* 0x0003620000300800 */
[--C-:B--2---:R-:W-:Y:S01]  /*5fe0*/  FFMA.FTZ R0, R162, c[0x0][0x2d0], -R2.reuse ;  /* 0x0000b400a2007a23 */ /* 0x104fe20000010802 */
[----:B------:R-:W-:Y:S01]  /*5ff0*/  MOV R114, R64 ;  /* 0x0000004000727202 */ /* 0x000fe20000000f00 */
[----:B------:R-:W-:-:S02]  /*6000*/  FFMA.FTZ R2, R163, c[0x0][0x2d0], -R2 ;  /* 0x0000b400a3027a23 */ /* 0x000fc40000010802 */
[----:B------:R-:W-:Y:S02]  /*6010*/  IMAD.MOV.U32 R113, RZ, RZ, R115 ;  /* 0x000000ffff717224 */ /* 0x000fe400078e0073 */
[----:B------:R-:W-:Y:S01]  /*6020*/  IMAD.MOV.U32 R65, RZ, RZ, R119 ;  /* 0x000000ffff417224 */ /* 0x000fe200078e0077 */
[----:B------:R-:W-:Y:S01]  /*6030*/  MUFU.EX2 R0, R0 ;  /* 0x0000000000007308 */ /* 0x000fe20000000800 */
[----:B------:R-:W-:Y:S01]  /*6040*/  IMAD.MOV.U32 R115, RZ, RZ, R81 ;  /* 0x000000ffff737224 */ /* 0x000fe200078e0051 */
[----:B------:R-:W-:Y:S02]  /*6050*/  MOV R64, R137 ;  /* 0x0000008900407202 */ /* 0x000fe40000000f00 */
[----:B------:R-:W-:Y:S01]  /*6060*/  MOV R80, R117 ;  /* 0x0000007500507202 */ /* 0x000fe20000000f00 */
[----:B------:R-:W-:Y:S01]  /*6070*/  IMAD.MOV.U32 R7, RZ, RZ, R112 ;  /* 0x000000ffff077224 */ /* 0x000fe200078e0070 */
[C---:B------:R-:W-:Y:S01]  /*6080*/  HMMA.16816.F32.BF16 R68, R128.reuse, R76, R68 ;  /* 0x0000004c8044723c */ /* 0x040fe20000041844 */
[----:B------:R2:W5:Y:S01]  /*6090*/  LDL.LU R231, [R1+0x5c] ;  /* 0x00005c0001e77983 */ /* 0x0005620000300800 */
[----:B------:R-:W1:Y:S01]  /*60a0*/  MUFU.EX2 R2, R2 ;  /* 0x0000000200027308 */ /* 0x000e620000000800 */
[----:B------:R-:W-:Y:S01]  /*60b0*/  IMAD.MOV.U32 R81, RZ, RZ, R139 ;  /* 0x000000ffff517224 */ /* 0x000fe200078e008b */
[----:B------:R-:W-:Y:S01]  /*60c0*/  MOV R137, R138 ;  /* 0x0000008a00897202 */ /* 0x000fe20000000f00 */
[----:B------:R-:W-:Y:S01]  /*60d0*/  IMAD.MOV.U32 R139, RZ, RZ, R118 ;  /* 0x000000ffff8b7224 */ /* 0x000fe200078e0076 */
[----:B------:R-:W-:Y:S01]  /*60e0*/  MOV R138, R116 ;  /* 0x00000074008a7202 */ /* 0x000fe20000000f00 */
[----:B------:R-:W-:Y:S01]  /*60f0*/  IMAD.MOV.U32 R6, RZ, RZ, R114 ;  /* 0x000000ffff067224 */ /* 0x000fe200078e0072 */
[C---:B------:R-:W-:Y:S01]  /*6100*/  HMMA.16816.F32.BF16 R116, R128.reuse, R8, R144 ;  /* 0x000000088074723c */ /* 0x040fe20000041890 */
[----:B------:R-:W-:Y:S01]  /*6110*/  MOV R172, R113 ;  /* 0x0000007100ac7202 */ /* 0x000fe20000000f00 */
[----:B------:R2:W5:Y:S04]  /*6120*/  LDL.LU R230, [R1+0x58] ;  /* 0x0000580001e67983 */ /* 0x0005680000300800 */
[----:B------:R2:W5:Y:S02]  /*6130*/  LDL.LU R229, [R1+0x54] ;  /* 0x0000540001e57983 */ /* 0x0005640000300800 */
[----:B------:R-:W-:Y:S02]  /*6140*/  HMMA.16816.F32.BF16 R144, R128, R142, R216 ;  /* 0x0000008e8090723c */ /* 0x000fe400000418d8 */
[----:B------:R2:W5:Y:S01]  /*6150*/  LDL.LU R224, [R1+0x50] ;  /* 0x0000500001e07983 */ /* 0x0005620000300800 */
[----:B------:R-:W-:Y:S01]  /*6160*/  UIMAD.WIDE.U32 UR18, UR17, UR4, URZ ;  /* 0x00000004111272a5 */ /* 0x000fe2000f8e003f */
[----:B------:R-:W-:-:S02]  /*6170*/  PLOP3.LUT P0, PT, PT, PT, UP2, 0x40, 0x0 ;  /* 0x000000000000781c */ /* 0x000fc40003f0e828 */
[----:B------:R-:W-:Y:S01]  /*6180*/  IADD3 R242, R242, -0x2, RZ ;  /* 0xfffffffef2f27810 */ /* 0x000fe20007ffe0ff */
[----:B------:R-:W-:Y:S01]  /*6190*/  IMAD.MOV.U32 R219, RZ, RZ, R66 ;  /* 0x000000ffffdb7224 */ /* 0x000fe200078e0042 */
[C---:B------:R-:W-:Y:S01]  /*61a0*/  HMMA.16816.F32.BF16 R160, R128.reuse, R158, R208 ;  /* 0x0000009e80a0723c */ /* 0x040fe200000418d0 */
[----:B------:R-:W-:Y:S01]  /*61b0*/  MOV R218, R67 ;  /* 0x0000004300da7202 */ /* 0x000fe20000000f00 */
[----:B------:R-:W-:Y:S01]  /*61c0*/  IMAD.MOV.U32 R217, RZ, RZ, R82 ;  /* 0x000000ffffd97224 */ /* 0x000fe200078e0052 */
[----:B------:R-:W-:Y:S01]  /*61d0*/  MOV R216, R83 ;  /* 0x0000005300d87202 */ /* 0x000fe20000000f00 */
[----:B------:R-:W-:Y:S02]  /*61e0*/  @UP3 UMOV UR7, UR19 ;  /* 0x0000001300073c82 */ /* 0x000fe40008000000 */
[----:B------:R-:W-:Y:S01]  /*61f0*/  @UP3 USHF.R.U32.HI UR17, URZ, UR5, UR7 ;  /* 0x000000053f113299 */ /* 0x000fe20008011607 */
[----:B------:R-:W-:Y:S01]  /*6200*/  IMAD.MOV.U32 R209, RZ, RZ, R64 ;  /* 0x000000ffffd17224 */ /* 0x000fe200078e0040 */
[----:B------:R-:W-:Y:S01]  /*6210*/  MOV R210, R65 ;  /* 0x0000004100d27202 */ /* 0x000fe20000000f00 */
[----:B------:R-:W-:Y:S01]  /*6220*/  IMAD.MOV.U32 R211, RZ, RZ, R80 ;  /* 0x000000ffffd37224 */ /* 0x000fe200078e0050 */
[----:B------:R-:W-:Y:S01]  /*6230*/  HMMA.16816.F32.BF16 R64, R128, R62, R204 ;  /* 0x0000003e8040723c */ /* 0x000fe200000418cc */
[----:B------:R-:W-:Y:S01]  /*6240*/  MOV R208, R115 ;  /* 0x0000007300d07202 */ /* 0x000fe20000000f00 */
[----:B------:R-:W-:-:S03]  /*6250*/  UIADD3 UR4, UR16, UR17, URZ ;  /* 0x0000001110047290 */ /* 0x000fc6000fffe03f */
[----:B------:R-:W-:Y:S02]  /*6260*/  ULDC UR16, c[0x0][0x328] ;  /* 0x0000ca0000107ab9 */ /* 0x000fe40000000800 */
[----:B------:R-:W-:Y:S01]  /*6270*/  MOV R204, R81 ;  /* 0x0000005100cc7202 */ /* 0x000fe20000000f00 */
[C---:B------:R-:W-:Y:S01]  /*6280*/  HMMA.16816.F32.BF16 R96, R128.reuse, R94, R196 ;  /* 0x0000005e8060723c */ /* 0x040fe200000418c4 */
[----:B------:R-:W-:Y:S01]  /*6290*/  MOV R206, R139 ;  /* 0x0000008b00ce7202 */ /* 0x000fe20000000f00 */
[----:B------:R-:W-:Y:S01]  /*62a0*/  IMAD.MOV.U32 R205, RZ, RZ, R137 ;  /* 0x000000ffffcd7224 */ /* 0x000fe200078e0089 */
[----:B------:R-:W-:Y:S01]  /*62b0*/  UIADD3 UR16, UR4, UR16, URZ ;  /* 0x0000001004107290 */ /* 0x000fe2000fffe03f */
[----:B------:R-:W-:Y:S02]  /*62c0*/  IMAD.MOV.U32 R207, RZ, RZ, R138 ;  /* 0x000000ffffcf7224 */ /* 0x000fe400078e008a */
[----:B------:R-:W-:Y:S02]  /*62d0*/  FADD.FTZ R7, R7, R204 ;  /* 0x000000cc07077221 */ /* 0x000fe40000010000 */
[----:B------:R-:W-:Y:S02]  /*62e0*/  HMMA.16816.F32.BF16 R80, R128, R78, R200 ;  /* 0x0000004e8050723c */ /* 0x000fe400000418c8 */
[----:B------:R-:W-:-:S04]  /*62f0*/  FADD.FTZ R7, R208, R7 ;  /* 0x00000007d0077221 */ /* 0x000fc80000010000 */
[----:B------:R-:W-:Y:S01]  /*6300*/  FADD.FTZ R7, R211, R7 ;  /* 0x00000007d3077221 */ /* 0x000fe20000010000 */
[----:B------:R-:W-:Y:S01]  /*6310*/  MOV R203, R136 ;  /* 0x0000008800cb7202 */ /* 0x000fe20000000f00 */
[C---:B------:R-:W-:Y:S02]  /*6320*/  HMMA.16816.F32.BF16 R112, R128.reuse, R110, R152 ;  /* 0x0000006e8070723c */ /* 0x040fe40000041898 */
[----:B------:R-:W-:Y:S02]  /*6330*/  FADD.FTZ R7, R220, R7 ;  /* 0x00000007dc077221 */ /* 0x000fe40000010000 */
[----:B------:R-:W-:Y:S02]  /*6340*/  FADD.FTZ R6, R6, R203 ;  /* 0x000000cb06067221 */ /* 0x000fe40000010000 */
[----:B------:R-:W-:Y:S02]  /*6350*/  FADD.FTZ R7, R212, R7 ;  /* 0x00000007d4077221 */ /* 0x000fe40000010000 */
[----:B------:R-:W-:Y:S01]  /*6360*/  HMMA.16816.F32.BF16 R128, R128, R10, R124 ;  /* 0x0000000a8080723c */ /* 0x000fe2000004187c */
[----:B------:R-:W-:-:S04]  /*6370*/  FADD.FTZ R6, R207, R6 ;  /* 0x00000006cf067221 */ /* 0x000fc80000010000 */
[----:B------:R-:W-:Y:S02]  /*6380*/  FADD.FTZ R6, R210, R6 ;  /* 0x00000006d2067221 */ /* 0x000fe40000010000 */
[----:B---3--:R-:W-:Y:S02]  /*6390*/  F2FP.BF16.PACK_AB R124, R22, R23 ;  /* 0x00000017167c723e */ /* 0x008fe400000010ff */
[----:B----4-:R-:W-:Y:S01]  /*63a0*/  F2FP.BF16.PACK_AB R126, R20, R21 ;  /* 0x00000015147e723e */ /* 0x010fe200000010ff */
[----:B------:R-:W-:Y:S01]  /*63b0*/  FADD.FTZ R6, R219, R6 ;  /* 0x00000006db067221 */ /* 0x000fe20000010000 */
[----:B-1----:R-:W-:Y:S02]  /*63c0*/  F2FP.BF16.PACK_AB R125, R4, R5 ;  /* 0x00000005047d723e */ /* 0x002fe400000010ff */
[----:B------:R-:W-:-:S07]  /*63d0*/  F2FP.BF16.PACK_AB R127, R2, R0 ;  /* 0x00000000027f723e */ /* 0x000fce00000010ff */
[C---:B------:R-:W-:Y:S08]  /*63e0*/  HMMA.16816.F32.BF16 R152, R124.reuse, R156, R72 ;  /* 0x0000009c7c98723c */ /* 0x040ff00000041848 */
[C---:B------:R-:W-:Y:S08]  /*63f0*/  HMMA.16816.F32.BF16 R156, R124.reuse, R158, R56 ;  /* 0x0000009e7c9c723c */ /* 0x040ff00000041838 */
[C---:B------:R-:W-:Y:S08]  /*6400*/  HMMA.16816.F32.BF16 R56, R124.reuse, R60, R44 ;  /* 0x0000003c7c38723c */ /* 0x040ff0000004182c */
[C---:B------:R-:W-:Y:S07]  /*6410*/  HMMA.16816.F32.BF16 R60, R124.reuse, R62, R12 ;  /* 0x0000003e7c3c723c */ /* 0x040fee000004180c */
        /* <DEDUP_REMOVED lines=8> */
[----:B------:R-:W-:-:S04]  /*64a0*/  FADD.FTZ R13, R221, R13 ;  /* 0x0000000ddd0d7221 */ /* 0x000fc80000010000 */
[----:B------:R-:W-:Y:S01]  /*64b0*/  FADD.FTZ R6, R214, R13 ;  /* 0x0000000dd6067221 */ /* 0x000fe20000010000 */
        /* <DEDUP_REMOVED lines=11> */
[----:B------:R-:W-:-:S03]  /*6570*/  FADD.FTZ R8, R174, R12 ;  /* 0x0000000cae087221 */ /* 0x000fc60000010000 */
[C---:B------:R-:W-:Y:S08]  /*6580*/  HMMA.16816.F32.BF16 R88, R124.reuse, R92, R28 ;  /* 0x0000005c7c58723c */ /* 0x040ff0000004181c */
[C---:B------:R-:W-:Y:S08]  /*6590*/  HMMA.16816.F32.BF16 R184, R124.reuse, R186, R16 ;  /* 0x000000ba7cb8723c */ /* 0x040ff00000041810 */
[C---:B------:R-:W-:Y:S08]  /*65a0*/  HMMA.16816.F32.BF16 R76, R124.reuse, R78, R48 ;  /* 0x0000004e7c4c723c */ /* 0x040ff00000041830 */
[C---:B------:R-:W-:Y:S08]  /*65b0*/  HMMA.16816.F32.BF16 R92, R124.reuse, R94, R36 ;  /* 0x0000005e7c5c723c */ /* 0x040ff00000041824 */
[C---:B------:R-:W-:Y:S08]  /*65c0*/  HMMA.16816.F32.BF16 R108, R124.reuse, R110, R24 ;  /* 0x0000006e7c6c723c */ /* 0x040ff00000041818 */
[----:B------:R-:W-:Y:S07]  /*65d0*/  HMMA.16816.F32.BF16 R124, R124, R10, R40 ;  /* 0x0000000a7c7c723c */ /* 0x000fee0000041828 */
        /* <DEDUP_REMOVED lines=17> */
[----:B------:R1:W-:Y:S01]  /*66f0*/  STL [R1+0x18], R0 ;  /* 0x0000180001007387 */ /* 0x0003e20000100800 */
[----:B------:R-:W-:-:S03]  /*6700*/  FADD.FTZ R5, R20, R6 ;  /* 0x0000000614057221 */ /* 0x000fc60000010000 */
[----:B------:R2:W-:Y:S04]  /*6710*/  STL [R1+0x1c], R7 ;  /* 0x00001c0701007387 */ /* 0x0005e80000100800 */
[----:B------:R2:W-:Y:S01]  /*6720*/  STL [R1+0x20], R5 ;  /* 0x0000200501007387 */ /* 0x0005e20000100800 */
[----:B-1----:R-:W-:-:S05]  /*6730*/  FADD.FTZ R0, R2, R4 ;  /* 0x0000000402007221 */ /* 0x002fca0000010000 */
[----:B------:R2:W-:Y:S01]  /*6740*/  STL [R1+0x24], R0 ;  /* 0x0000240001007387 */ /* 0x0005e20000100800 */
[----:B------:R-:W-:Y:S05]  /*6750*/  @P0 BRA `(.L_x_466) ;  /* 0x0000013000000947 */ /* 0x000fea0003800000 */
[----:B------:R-:W-:Y:S01]  /*6760*/  ISETP.LT.AND P0, PT, RZ, UR4, PT ;  /* 0x00000004ff007c0c */ /* 0x000fe2000bf01270 */
[----:B------:R-:W-:Y:S02]  /*6770*/  UIADD3 UR17, UR4, -0x1, URZ ;  /* 0xffffffff04117890 */ /* 0x000fe4000fffe03f */
[----:B------:R-:W-:-:S10]  /*6780*/  ULDC UR7, c[0x0][0x32c] ;  /* 0x0000cb0000077ab9 */ /* 0x000fd40000000800 */
[----:B------:R-:W-:Y:S05]  /*6790*/  @P0 BRA `(.L_x_467) ;  /* 0x0000007000000947 */ /* 0x000fea0003800000 */
[----:B------:R-:W-:Y:S02]  /*67a0*/  UISETP.NE.AND UP0, UPT, UR7, 0x1, UPT ;  /* 0x000000010700788c */ /* 0x000fe4000bf05270 */
[----:B------:R-:W-:-:S03]  /*67b0*/  UIADD3 UR17, -UR4, URZ, URZ ;  /* 0x0000003f04117290 */ /* 0x000fc6000fffe13f */
[----:B------:R-:W-:Y:S02]  /*67c0*/  ULDC.64 UR4, c[0x0][0x330] ;  /* 0x0000cc0000047ab9 */ /* 0x000fe40000000a00 */
[----:B------:R-:W-:-:S04]  /*67d0*/  UIMAD.WIDE.U32 UR18, UR17, UR4, URZ ;  /* 0x00000004111272a5 */ /* 0x000fc8000f8e003f */
[----:B------:R-:W-:-:S04]  /*67e0*/  @UP0 USHF.R.U32.HI UR17, URZ, UR5, UR19 ;  /* 0x000000053f110299 */ /* 0x000fc80008011613 */
[----:B------:R-:W-:Y:S01]  /*67f0*/  ULOP3.LUT UR17, URZ, UR17, URZ, 0x33, !UPT ;  /* 0x000000113f117292 */ /* 0x000fe2000f8e333f */
[----:B------:R-:W-:Y:S05]  /*6800*/  BRA `(.L_x_468) ;  /* 0x0000004000007947 */ /* 0x000fea0003800000 */
.L_x_467:
[----:B------:R-:W-:Y:S02]  /*6810*/  UISETP.NE.AND UP0, UPT, UR7, 0x1, UPT ;  /* 0x000000010700788c */ /* 0x000fe4000bf05270 */
[----:B------:R-:W-:Y:S02]  /*6820*/  ULDC.64 UR4, c[0x0][0x330] ;  /* 0x0000cc0000047ab9 */ /* 0x000fe40000000a00 */
[----:B------:R-:W-:-:S07]  /*6830*/  UIMAD.WIDE.U32 UR18, UR17, UR4, URZ ;  /* 0x00000004111272a5 */ /* 0x000fce000f8e003f */
[----:B------:R-:W-:Y:S02]  /*6840*/  @UP0 USHF.R.U32.HI UR17, URZ, UR5, UR19 ;  /* 0x000000053f110299 */ /* 0x000fe40008011613 */
.L_x_468:
[----:B------:R-:W-:Y:S02]  /*6850*/  ULDC UR4, c[0x0][0x32c] ;  /* 0x0000cb0000047ab9 */ /* 0x000fe40000000800 */
[----:B------:R-:W-:-:S04]  /*6860*/  UIMAD UR4, UR17, UR7, UR4 ;  /* 0x00000007110472a4 */ /* 0x000fc8000f8e0204 */
[----:B------:R-:W-:-:S04]  /*6870*/  UISETP.LT.AND UP0, UPT, UR16, UR4, UPT ;  /* 0x000000041000728c */ /* 0x000fc8000bf01270 */
[----:B------:R-:W-:-:S03]  /*6880*/  USEL UR16, UR16, UR4, UP0 ;  /* 0x0000000410107287 */ /* 0x000fc60008000000 */
.L_x_466:
[----:B------:R-:W1:Y:S01]  /*6890*/  R2UR UR4, R249 ;  /* 0x00000000f90473c2 */ /* 0x000e6200000e0000 */
[----:B------:R-:W-:-:S07]  /*68a0*/  UIMAD.WIDE UR16, UR16, 0x2aaaaaab, URZ ;  /* 0x2aaaaaab101078a5 */ /* 0x000fce000f8e023f */
[----:B------:R-:W-:Y:S02]  /*68b0*/  UMOV UR7, UR17 ;  /* 0x0000001100077c82 */ /* 0x000fe40008000000 */
[----:B------:R-:W-:-:S04]  /*68c0*/  USHF.R.U32.HI UR5, URZ, 0x1f, UR7 ;  /* 0x0000001f3f057899 */ /* 0x000fc80008011607 */
[----:B------:R-:W-:-:S04]  /*68d0*/  ULEA.HI.SX32 UR5, UR7, UR5, 0x1d ;  /* 0x0000000507057291 */ /* 0x000fc8000f8fea3f */
[----:B-1----:R-:W-:-:S04]  /*68e0*/  UISETP.LT.AND UP0, UPT, UR4, UR5, UPT ;  /* 0x000000050400728c */ /* 0x002fc8000bf01270 */
[----:B------:R-:W-:-:S06]  /*68f0*/  USEL UR4, UR4, UR5, !UP0 ;  /* 0x0000000504047287 */ /* 0x000fcc000c000000 */
[----:B------:R-:W-:-:S13]  /*6900*/  ISETP.GE.AND P0, PT, R242, UR4, PT ;  /* 0x00000004f2007c0c */ /* 0x000fda000bf06270 */
[----:B------:R-:W-:Y:S05]  /*6910*/  @!P0 BRA `(.L_x_469) ;  /* 0x000045b000008947 */ /* 0x000fea0003800000 */
[----:B--2---:R-:W2:Y:S01]  /*6920*/  LDL R0, [R1+0x28] ;  /* 0x0000280001007983 */ /* 0x004ea20000100800 */
[----:B------:R-:W-:Y:S01]  /*6930*/  PLOP3.LUT P1, PT, PT, PT, UP3, 0x80, 0x0 ;  /* 0x000000000000781c */ /* 0x000fe20003f2f038 */
[----:B------:R-:W-:Y:S01]  /*6940*/  IMAD.MOV.U32 R166, RZ, RZ, R168 ;  /* 0x000000ffffa67224 */ /* 0x000fe200078e00a8 */
[----:B------:R-:W-:Y:S01]  /*6950*/  PLOP3.LUT P0, PT, PT, PT, UP3, 0x80, 0x0 ;  /* 0x000000000000781c */ /* 0x000fe20003f0f038 */
[----:B------:R-:W-:Y:S01]  /*6960*/  IMAD.MOV.U32 R164, RZ, RZ, R169 ;  /* 0x000000ffffa47224 */ /* 0x000fe200078e00a9 */
[----:B------:R-:W-:Y:S01]  /*6970*/  MOV R171, R3 ;  /* 0x0000000300ab7202 */ /* 0x000fe20000000f00 */
[----:B------:R-:W-:-:S08]  /*6980*/  IMAD.MOV.U32 R170, RZ, RZ, R167 ;  /* 0x000000ffffaa7224 */ /* 0x000fd000078e00a7 */
[----:B--2---:R-:W-:-:S05]  /*6990*/  @P1 IMAD.HI.U32 R0, R0, c[0x0][0x2c8], RZ ;  /* 0x0000b20000001a27 */ /* 0x004fca00078e00ff */
[----:B------:R-:W-:-:S05]  /*69a0*/  @P0 SHF.R.U32.HI R0, RZ, c[0x0][0x2cc], R0 ;  /* 0x0000b300ff000a19 */ /* 0x000fca0000011600 */
[----:B------:R1:W-:Y:S02]  /*69b0*/  @P0 STL [R1+0x2c], R0 ;  /* 0x00002c0001000387 */ /* 0x0003e40000100800 */
.L_x_486:
[----:B------:R-:W2:Y:S01]  /*69c0*/  LDL.64 R42, [R1+0x38] ;  /* 0x00003800012a7983 */ /* 0x000ea20000100a00 */
[----:B------:R-:W-:Y:S04]  /*69d0*/  DEPBAR.LE SB0, 0x0 ;  /* 0x000080000000791a */ /* 0x000fe80000000000 */
[----:B-1----:R-:W2:Y:S05]  /*69e0*/  LDL.64 R2, [R1+0x48] ;  /* 0x0000480001027983 */ /* 0x002eaa0000100a00 */
[----:B------:R-:W-:Y:S01]  /*69f0*/  BAR.SYNC.DEFER_BLOCKING 0x0 ;  /* 0x0000000000007b1d */ /* 0x000fe20000010000 */
[----:B------:R-:W-:Y:S11]  /*6a00*/  ISETP.GT.AND P6, PT, R249, R242, PT ;  /* 0x000000f2f900720c */ /* 0x000ff60003fc4270 */
[----:B------:R-:W-:Y:S02]  /*6a10*/  @!UPT UIADD3 URZ, URZ, URZ, URZ ;  /* 0x0000003f3f3ff290 */ /* 0x000fe4000fffe03f */
[----:B-1----:R-:W-:Y:S01]  /*6a20*/  @!P6 SHF.R.S32.HI R0, RZ, 0x1f, R242 ;  /* 0x0000001fff00e819 */ /* 0x002fe200000114f2 */
[----:B------:R-:W-:Y:S04]  /*6a30*/  @!P6 IMAD.WIDE.U32 R40, R242, c[0x0][0x208], RZ ;  /* 0x00008200f228ea25 */ /* 0x000fe800078e00ff */
[----:B------:R-:W-:Y:S04]  /*6a40*/  @!P6 IMAD R0, R0, c[0x0][0x208], RZ ;  /* 0x000082000000ea24 */ /* 0x000fe800078e02ff */
[----:B------:R-:W-:Y:S01]  /*6a50*/  @!P6 IMAD R0, R242, c[0x0][0x20c], R0 ;  /* 0x00008300f200ea24 */ /* 0x000fe200078e0200 */
[----:B-----5:R-:W-:Y:S03]  /*6a60*/  LDSM.16.M88.4 R48, [R231+0x6100] ;  /* 0x00610000e730783b */ /* 0x020fe60000000200 */
[----:B------:R-:W-:Y:S02]  /*6a70*/  @!P6 IMAD.IADD R0, R41, 0x1, R0 ;  /* 0x000000012900e824 */ /* 0x000fe400078e0200 */
[----:B------:R-:W1:Y:S02]  /*6a80*/  LDSM.16.M88.4 R16, [R224+0x3100] ;  /* 0x00310000e010783b */ /* 0x000e640000000200 */
[----:B------:R-:W-:Y:S03]  /*6a90*/  @!P6 IMAD R165, R0, 0x30, RZ ;  /* 0x0000003000a5e824 */ /* 0x000fe600078e02ff */
[----:B------:R-:W3:Y:S05]  /*6aa0*/  LDSM.16.M88.4 R44, [R231+0x8100] ;  /* 0x00810000e72c783b */ /* 0x000eea0000000200 */
[----:B------:R-:W4:Y:S05]  /*6ab0*/  LDSM.16.M88.4 R32, [R224+0x3900] ;  /* 0x00390000e020783b */ /* 0x000f2a0000000200 */
[----:B------:R-:W2:Y:S05]  /*6ac0*/  LDL.64 R222, [R1+0x30] ;  /* 0x0000300001de7983 */ /* 0x000eaa0000100a00 */
[----:B------:R-:W4:Y:S05]  /*6ad0*/  LDSM.16.M88.4 R172, [R224+0x4100] ;  /* 0x00410000e0ac783b */ /* 0x000f2a0000000200 */
[----:B------:R-:W2:Y:S05]  /*6ae0*/  LDL.64 R220, [R1+0x40] ;  /* 0x0000400001dc7983 */ /* 0x000eaa0000100a00 */
[----:B------:R-:W-:Y:S05]  /*6af0*/  LDSM.16.M88.4 R192, [R233+0x6100] ;  /* 0x00610000e9c0783b */ /* 0x000fea0000000200 */
[----:B------:R-:W2:Y:S01]  /*6b00*/  LDL R167, [R1+0x2c] ;  /* 0x00002c0001a77983 */ /* 0x000ea20000100800 */
[-C--:B-1----:R-:W-:Y:S04]  /*6b10*/  HMMA.16816.F32.BF16 R4, R48, R16.reuse, RZ ;  /* 0x000000103004723c */ /* 0x082fe800000418ff */
[----:B------:R-:W1:Y:S05]  /*6b20*/  LDSM.16.M88.4 R196, [R235] ;  /* 0x00000000ebc4783b */ /* 0x000e6a0000000200 */
[----:B------:R-:W1:Y:S01]  /*6b30*/  LDSM.16.M88.4 R200, [R233+0x8100] ;  /* 0x00810000e9c8783b */ /* 0x000e620000000200 */
[C---:B---3--:R-:W-:Y:S04]  /*6b40*/  HMMA.16816.F32.BF16 R8, R44.reuse, R16, RZ ;  /* 0x000000102c08723c */ /* 0x048fe800000418ff */
[----:B------:R-:W3:Y:S04]  /*6b50*/  LDSM.16.M88.4 R204, [R241] ;  /* 0x00000000f1cc783b */ /* 0x000ee80000000200 */
[-C--:B------:R-:W-:Y:S08]  /*6b60*/  HMMA.16816.F32.BF16 R12, R44, R18.reuse, RZ ;  /* 0x000000122c0c723c */ /* 0x080ff000000418ff */
[C---:B------:R-:W-:Y:S08]  /*6b70*/  HMMA.16816.F32.BF16 R16, R48.reuse, R18, RZ ;  /* 0x000000123010723c */ /* 0x040ff000000418ff */
[-C--:B----4-:R-:W-:Y:S08]  /*6b80*/  HMMA.16816.F32.BF16 R20, R48, R32.reuse, RZ ;  /* 0x000000203014723c */ /* 0x090ff000000418ff */
[C---:B------:R-:W-:Y:S08]  /*6b90*/  HMMA.16816.F32.BF16 R24, R44.reuse, R32, RZ ;  /* 0x000000202c18723c */ /* 0x040ff000000418ff */
[-C--:B------:R-:W-:Y:S08]  /*6ba0*/  HMMA.16816.F32.BF16 R28, R44, R34.reuse, RZ ;  /* 0x000000222c1c723c */ /* 0x080ff000000418ff */
[C---:B------:R-:W-:Y:S08]  /*6bb0*/  HMMA.16816.F32.BF16 R32, R48.reuse, R34, RZ ;  /* 0x000000223020723c */ /* 0x040ff000000418ff */
[-C--:B------:R-:W-:Y:S01]  /*6bc0*/  HMMA.16816.F32.BF16 R36, R48, R172.reuse, RZ ;  /* 0x000000ac3024723c */ /* 0x080fe200000418ff */
[----:B--2---:R-:W-:Y:S04]  /*6bd0*/  @!P6 IMAD.MOV.U32 R3, RZ, RZ, R43 ;  /* 0x000000ffff03e224 */ /* 0x004fe800078e002b */
[----:B------:R-:W-:Y:S03]  /*6be0*/  @!P6 IMAD.WIDE.U32 R2, R40, 0x30, R2 ;  /* 0x000000302802e825 */ /* 0x000fe600078e0002 */
[C---:B------:R-:W-:Y:S04]  /*6bf0*/  HMMA.16816.F32.BF16 R40, R44.reuse, R172, RZ ;  /* 0x000000ac2c28723c */ /* 0x040fe800000418ff */
[----:B------:R-:W-:Y:S02]  /*6c00*/  @!P6 IMAD.SHL.U32 R0, R2, 0x2, RZ ;  /* 0x000000020200e824 */ /* 0x000fe400078e00ff */
[----:B------:R-:W-:Y:S03]  /*6c10*/  @!P6 IMAD.IADD R3, R3, 0x1, R165 ;  /* 0x000000010303e824 */ /* 0x000fe600078e02a5 */
[----:B------:R-:W-:Y:S01]  /*6c20*/  @!P6 IADD3 R168, P0, R0, c[0x0][0x1f8], RZ ;  /* 0x00007e0000a8ea10 */ /* 0x000fe20007f1e0ff */
[-C--:B------:R-:W-:Y:S02]  /*6c30*/  HMMA.16816.F32.BF16 R44, R44, R174.reuse, RZ ;  /* 0x000000ae2c2c723c */ /* 0x080fe400000418ff */
[----:B------:R-:W-:Y:S02]  /*6c40*/  @!P6 SHF.L.U64.HI R3, R2, 0x1, R3 ;  /* 0x000000010203e819 */ /* 0x000fe40000010203 */
[----:B------:R-:W-:Y:S02]  /*6c50*/  @!P6 IADD3 R2, P1, R168, UR9, RZ ;  /* 0x00000009a802ec10 */ /* 0x000fe4000ff3e0ff */
[----:B------:R-:W-:Y:S02]  /*6c60*/  @!P6 IADD3.X R169, R3, c[0x0][0x1fc], RZ, P0, !PT ;  /* 0x00007f0003a9ea10 */ /* 0x000fe400007fe4ff */
[----:B------:R-:W-:Y:S01]  /*6c70*/  HMMA.16816.F32.BF16 R48, R48, R174, RZ ;  /* 0x000000ae3030723c */ /* 0x000fe200000418ff */
[----:B------:R-:W2:Y:S03]  /*6c80*/  LDSM.16.M88.4 R172, [R240] ;  /* 0x00000000f0ac783b */ /* 0x000ea60000000200 */
[----:B------:R-:W-:Y:S02]  /*6c90*/  @!P6 IADD3 R0, P5, R0, 0x80, RZ ;  /* 0x000000800000e810 */ /* 0x000fe40007fbe0ff */
[----:B------:R-:W-:Y:S01]  /*6ca0*/  @!PT LDS RZ, [RZ] ;  /* 0x00000000fffff984 */ /* 0x000fe20000000800 */
[----:B------:R-:W-:Y:S01]  /*6cb0*/  @!PT LDS RZ, [RZ] ;  /* 0x00000000fffff984 */ /* 0x000fe20000000800 */
[----:B------:R-:W-:Y:S01]  /*6cc0*/  @!PT LDS RZ, [RZ] ;  /* 0x00000000fffff984 */ /* 0x000fe20000000800 */
[----:B------:R4:W-:Y:S01]  /*6cd0*/  @!P6 LDGSTS.E.BYPASS.LTC128B.128 [R243+0x100], [R168.64], !P4 ;  /* 0x00100000a8f3efae */ /* 0x0009e2000e101d4e */
[----:B------:R-:W-:Y:S01]  /*6ce0*/  @!P6 IADD3 R208, P0, R2, UR9, RZ ;  /* 0x0000000902d0ec10 */ /* 0x000fe2000ff1e0ff */
[-C--:B-1----:R-:W-:Y:S05]  /*6cf0*/  HMMA.16816.F32.BF16 R4, R192, R196.reuse, R4 ;  /* 0x000000c4c004723c */ /* 0x082fea0000041804 */
[----:B------:R-:W-:Y:S03]  /*6d00*/  @!P6 IADD3 R210, P2, R0, c[0x0][0x1f8], RZ ;  /* 0x00007e0000d2ea10 */ /* 0x000fe60007f5e0ff */
[C---:B------:R-:W-:Y:S04]  /*6d10*/  HMMA.16816.F32.BF16 R8, R200.reuse, R196, R8 ;  /* 0x000000c4c808723c */ /* 0x040fe80000041808 */
[----:B------:R-:W-:Y:S02]  /*6d20*/  @!P6 IADD3.X R211, RZ, c[0x0][0x1fc], R3, P2, P5 ;  /* 0x00007f00ffd3ea10 */ /* 0x000fe400017ea403 */
[----:B------:R-:W-:Y:S02]  /*6d30*/  @!P6 IADD3.X R3, R169, UR11, RZ, P1, !PT ;  /* 0x0000000ba903ec10 */ /* 0x000fe40008ffe4ff */
[-C--:B------:R-:W-:Y:S01]  /*6d40*/  HMMA.16816.F32.BF16 R12, R200, R198.reuse, R12 ;  /* 0x000000c6c80c723c */ /* 0x080fe2000004180c */
[----:B------:R1:W-:Y:S03]  /*6d50*/  @!P6 LDGSTS.E.BYPASS.LTC128B.128 [R243+0x1900], [R210.64], !P3 ;  /* 0x01900000d2f3efae */ /* 0x0003e6000d901d4e */
[----:B------:R-:W-:Y:S02]  /*6d60*/  @!P6 IADD3.X R209, R3, UR11, RZ, P0, !PT ;  /* 0x0000000b03d1ec10 */ /* 0x000fe400087fe4ff */
[----:B------:R1:W-:Y:S01]  /*6d70*/  @!P6 LDGSTS.E.BYPASS.LTC128B.128 [R243+0x900], [R2.64], !P4 ;  /* 0x0090000002f3efae */ /* 0x0003e2000e101d4e */
[----:B------:R-:W-:Y:S01]  /*6d80*/  PLOP3.LUT P0, PT, PT, PT, UP3, 0x80, 0x0 ;  /* 0x000000000000781c */ /* 0x000fe20003f0f038 */
[C---:B------:R-:W-:Y:S03]  /*6d90*/  HMMA.16816.F32.BF16 R16, R192.reuse, R198, R16 ;  /* 0x000000c6c010723c */ /* 0x040fe60000041810 */
[----:B------:R1:W-:Y:S01]  /*6da0*/  @!P6 LDGSTS.E.BYPASS.LTC128B.128 [R243+0x2100], [R2.64+0x80], !P3 ;  /* 0x0210008002f3efae */ /* 0x0003e2000d901d4e */
[----:B------:R-:W-:Y:S04]  /*6db0*/  IMAD.MOV.U32 R221, RZ, RZ, c[0x0][0x1e4] ;  /* 0x00007900ffdd7624 */ /* 0x000fe800078e00ff */
[-C--:B---3--:R-:W-:Y:S01]  /*6dc0*/  HMMA.16816.F32.BF16 R20, R192, R204.reuse, R20 ;  /* 0x000000ccc014723c */ /* 0x088fe20000041814 */
[----:B------:R3:W-:Y:S05]  /*6dd0*/  @!P6 LDGSTS.E.BYPASS.LTC128B.128 [R243+0x1100], [R208.64], !P4 ;  /* 0x01100000d0f3efae */ /* 0x0007ea000e101d4e */
[----:B------:R3:W-:Y:S01]  /*6de0*/  @!P6 LDGSTS.E.BYPASS.LTC128B.128 [R243+0x2900], [R208.64+0x80], !P3 ;  /* 0x02900080d0f3efae */ /* 0x0007e2000d901d4e */
[C---:B------:R-:W-:Y:S01]  /*6df0*/  ISETP.GT.AND P6, PT, R242.reuse, R249, PT ;  /* 0x000000f9f200720c */ /* 0x040fe20003fc4270 */
[C---:B------:R-:W-:Y:S03]  /*6e00*/  HMMA.16816.F32.BF16 R24, R200.reuse, R204, R24 ;  /* 0x000000ccc818723c */ /* 0x040fe60000041818 */
[----:B------:R-:W-:Y:S05]  /*6e10*/  LDSM.16.M88.4 R212, [R230+0x3100] ;  /* 0x00310000e6d4783b */ /* 0x000fea0000000200 */
[-C--:B------:R-:W-:Y:S01]  /*6e20*/  HMMA.16816.F32.BF16 R28, R200, R206.reuse, R28 ;  /* 0x000000cec81c723c */ /* 0x080fe2000004181c */
[----:B------:R-:W0:Y:S03]  /*6e30*/  LDGDEPBAR ;  /* 0x00000000000079af */ /* 0x000e260000000000 */
[----:B------:R-:W-:Y:S02]  /*6e40*/  @P6 IADD3 R0, R242, -0x1, RZ ;  /* 0xfffffffff2006810 */ /* 0x000fe40007ffe0ff */
[----:B------:R-:W-:Y:S01]  /*6e50*/  LDSM.16.M88.4 R216, [R232+0x8100] ;  /* 0x00810000e8d8783b */ /* 0x000fe20000000200 */
[----:B-1----:R-:W-:Y:S01]  /*6e60*/  @P6 IMAD.MOV.U32 R3, RZ, RZ, R223 ;  /* 0x000000ffff036224 */ /* 0x002fe200078e00df */
[C---:B------:R-:W-:Y:S03]  /*6e70*/  HMMA.16816.F32.BF16 R32, R192.reuse, R206, R32 ;  /* 0x000000cec020723c */ /* 0x040fe60000041820 */
[----:B------:R-:W-:Y:S01]  /*6e80*/  LDSM.16.M88.4 R196, [R230+0x3900] ;  /* 0x00390000e6c4783b */ /* 0x000fe20000000200 */
[----:B----4-:R-:W-:Y:S01]  /*6e90*/  @P6 IMAD.WIDE.U32 R168, R0, c[0x0][0x1e0], RZ ;  /* 0x0000780000a86a25 */ /* 0x010fe200078e00ff */
[----:B------:R-:W-:Y:S03]  /*6ea0*/  @P6 SHF.R.S32.HI R2, RZ, 0x1f, R0 ;  /* 0x0000001fff026819 */ /* 0x000fe60000011400 */
[-C--:B--2---:R-:W-:Y:S01]  /*6eb0*/  HMMA.16816.F32.BF16 R36, R192, R172.reuse, R36 ;  /* 0x000000acc024723c */ /* 0x084fe20000041824 */
[----:B---3--:R-:W1:Y:S03]  /*6ec0*/  LDSM.16.M88.4 R208, [R232+0x6100] ;  /* 0x00610000e8d0783b */ /* 0x008e660000000200 */
[----:B------:R-:W-:Y:S02]  /*6ed0*/  @P6 IMAD R2, R2, c[0x0][0x1e0], RZ ;  /* 0x0000780002026a24 */ /* 0x000fe400078e02ff */
[----:B------:R-:W2:Y:S02]  /*6ee0*/  LDSM.16.M88.4 R204, [R230+0x4100] ;  /* 0x00410000e6cc783b */ /* 0x000ea40000000200 */
[C---:B------:R-:W-:Y:S04]  /*6ef0*/  HMMA.16816.F32.BF16 R40, R200.reuse, R172, R40 ;  /* 0x000000acc828723c */ /* 0x040fe80000041828 */
[----:B------:R-:W-:Y:S04]  /*6f00*/  @P6 IMAD R2, R0, c[0x0][0x1e4], R2 ;  /* 0x0000790000026a24 */ /* 0x000fe800078e0202 */
[-C--:B------:R-:W-:Y:S01]  /*6f10*/  HMMA.16816.F32.BF16 R44, R200, R174.reuse, R44 ;  /* 0x000000aec82c723c */ /* 0x080fe2000004182c */
[----:B------:R-:W-:Y:S03]  /*6f20*/  LDSM.16.M88.4 R200, [R234+0x8100] ;  /* 0x00810000eac8783b */ /* 0x000fe60000000200 */
[----:B------:R-:W-:Y:S02]  /*6f30*/  @P6 IMAD.IADD R0, R169, 0x1, R2 ;  /* 0x00000001a9006824 */ /* 0x000fe400078e0202 */
[----:B------:R-:W-:Y:S02]  /*6f40*/  @P6 IMAD.MOV.U32 R2, RZ, RZ, R220 ;  /* 0x000000ffff026224 */ /* 0x000fe400078e00dc */
[----:B------:R-:W-:Y:S01]  /*6f50*/  HMMA.16816.F32.BF16 R48, R192, R174, R48 ;  /* 0x000000aec030723c */ /* 0x000fe20000041830 */
[----:B------:R-:W-:Y:S03]  /*6f60*/  LDSM.16.M88.4 R172, [R234+0x6100] ;  /* 0x00610000eaac783b */ /* 0x000fe60000000200 */
[----:B------:R-:W-:Y:S02]  /*6f70*/  @P6 IMAD.WIDE.U32 R2, R168, 0x30, R2 ;  /* 0x00000030a8026825 */ /* 0x000fe400078e0002 */
[----:B------:R-:W3:Y:S02]  /*6f80*/  LDSM.16.M88.4 R192, [R229] ;  /* 0x00000000e5c0783b */ /* 0x000ee40000000200 */
[----:B------:R-:W-:Y:S04]  /*6f90*/  @P6 IMAD.SHL.U32 R168, R2, 0x2, RZ ;  /* 0x0000000202a86824 */ /* 0x000fe800078e00ff */
[----:B------:R-:W-:Y:S02]  /*6fa0*/  IMAD.MOV.U32 R220, RZ, RZ, c[0x0][0x1e0] ;  /* 0x00007800ffdc7624 */ /* 0x000fe400078e00ff */
[----:B------:R-:W-:Y:S02]  /*6fb0*/  @P6 IMAD R0, R0, 0x30, RZ ;  /* 0x0000003000006824 */ /* 0x000fe400078e02ff */
[----:B------:R-:W-:Y:S01]  /*6fc0*/  @P6 IMAD.SHL.U32 R165, R220, 0x20, RZ ;  /* 0x00000020dca56824 */ /* 0x000fe200078e00ff */
[-C--:B-1----:R-:W-:Y:S05]  /*6fd0*/  HMMA.16816.F32.BF16 R4, R208, R212.reuse, R4 ;  /* 0x000000d4d004723c */ /* 0x082fea0000041804 */
[----:B------:R-:W-:Y:S03]  /*6fe0*/  @P6 IMAD.IADD R0, R3, 0x1, R0 ;  /* 0x0000000103006824 */ /* 0x000fe600078e0200 */
[C---:B------:R-:W-:Y:S04]  /*6ff0*/  HMMA.16816.F32.BF16 R8, R216.reuse, R212, R8 ;  /* 0x000000d4d808723c */ /* 0x040fe80000041808 */
[----:B------:R-:W-:Y:S02]  /*7000*/  @P6 SHF.L.U64.HI R3, R2, 0x1, R0 ;  /* 0x0000000102036819 */ /* 0x000fe40000010200 */
[----:B------:R-:W-:Y:S02]  /*7010*/  @P6 SHF.L.U64.HI R0, R220, 0x5, R221 ;  /* 0x00000005dc006819 */ /* 0x000fe400000102dd */
[-C--:B------:R-:W-:Y:S08]  /*7020*/  HMMA.16816.F32.BF16 R12, R216, R214.reuse, R12 ;  /* 0x000000d6d80c723c */ /* 0x080ff0000004180c */
[C---:B------:R-:W-:Y:S01]  /*7030*/  HMMA.16816.F32.BF16 R16, R208.reuse, R214, R16 ;  /* 0x000000d6d010723c */ /* 0x040fe20000041810 */
[----:B------:R-:W-:Y:S07]  /*7040*/  LDSM.16.M88.4 R212, [R229+0x1000] ;  /* 0x00100000e5d4783b */ /* 0x000fee0000000200 */
[-C--:B------:R-:W-:Y:S08]  /*7050*/  HMMA.16816.F32.BF16 R20, R208, R196.reuse, R20 ;  /* 0x000000c4d014723c */ /* 0x080ff00000041814 */
[C---:B------:R-:W-:Y:S08]  /*7060*/  HMMA.16816.F32.BF16 R24, R216.reuse, R196, R24 ;  /* 0x000000c4d818723c */ /* 0x040ff00000041818 */
[-C--:B------:R-:W-:Y:S08]  /*7070*/  HMMA.16816.F32.BF16 R28, R216, R198.reuse, R28 ;  /* 0x000000c6d81c723c */ /* 0x080ff0000004181c */
[C---:B------:R-:W-:Y:S01]  /*7080*/  HMMA.16816.F32.BF16 R32, R208.reuse, R198, R32 ;  /* 0x000000c6d020723c */ /* 0x040fe20000041820 */
[----:B------:R-:W1:Y:S07]  /*7090*/  LDSM.16.M88.4 R196, [R229+0x800] ;  /* 0x00080000e5c4783b */ /* 0x000e6e0000000200 */
[-C--:B--2---:R-:W-:Y:S08]  /*70a0*/  HMMA.16816.F32.BF16 R36, R208, R204.reuse, R36 ;  /* 0x000000ccd024723c */ /* 0x084ff00000041824 */
[C---:B------:R-:W-:Y:S08]  /*70b0*/  HMMA.16816.F32.BF16 R40, R216.reuse, R204, R40 ;  /* 0x000000ccd828723c */ /* 0x040ff00000041828 */
[-C--:B------:R-:W-:Y:S01]  /*70c0*/  HMMA.16816.F32.BF16 R44, R216, R206.reuse, R44 ;  /* 0x000000ced82c723c */ /* 0x080fe2000004182c */
[----:B------:R-:W-:Y:S07]  /*70d0*/  LDSM.16.M88.4 R216, [R231+0xc100] ;  /* 0x00c10000e7d8783b */ /* 0x000fee0000000200 */
[----:B------:R-:W-:Y:S01]  /*70e0*/  HMMA.16816.F32.BF16 R48, R208, R206, R48 ;  /* 0x000000ced030723c */ /* 0x000fe20000041830 */
[----:B------:R-:W-:Y:S05]  /*70f0*/  LDSM.16.M88.4 R204, [R231+0xa100] ;  /* 0x00a10000e7cc783b */ /* 0x000fea0000000200 */
[----:B------:R-:W2:Y:S02]  /*7100*/  LDSM.16.M88.4 R208, [R224+0x4900] ;  /* 0x00490000e0d0783b */ /* 0x000ea40000000200 */
[-C--:B---3--:R-:W-:Y:S08]  /*7110*/  HMMA.16816.F32.BF16 R4, R172, R192.reuse, R4 ;  /* 0x000000c0ac04723c */ /* 0x088ff00000041804 */
[C---:B------:R-:W-:Y:S08]  /*7120*/  HMMA.16816.F32.BF16 R8, R200.reuse, R192, R8 ;  /* 0x000000c0c808723c */ /* 0x040ff00000041808 */
[-C--:B------:R-:W-:Y:S08]  /*7130*/  HMMA.16816.F32.BF16 R12, R200, R194.reuse, R12 ;  /* 0x000000c2c80c723c */ /* 0x080ff0000004180c */
[C---:B------:R-:W-:Y:S01]  /*7140*/  HMMA.16816.F32.BF16 R16, R172.reuse, R194, R16 ;  /* 0x000000c2ac10723c */ /* 0x040fe20000041810 */
[----:B------:R-:W3:Y:S07]  /*7150*/  LDSM.16.M88.4 R192, [R224+0x5100] ;  /* 0x00510000e0c0783b */ /* 0x000eee0000000200 */
[-C--:B-1----:R-:W-:Y:S08]  /*7160*/  HMMA.16816.F32.BF16 R20, R172, R196.reuse, R20 ;  /* 0x000000c4ac14723c */ /* 0x082ff00000041814 */
[C---:B------:R-:W-:Y:S08]  /*7170*/  HMMA.16816.F32.BF16 R24, R200.reuse, R196, R24 ;  /* 0x000000c4c818723c */ /* 0x040ff00000041818 */
[-C--:B------:R-:W-:Y:S08]  /*7180*/  HMMA.16816.F32.BF16 R28, R200, R198.reuse, R28 ;  /* 0x000000c6c81c723c */ /* 0x080ff0000004181c */
[C---:B------:R-:W-:Y:S01]  /*7190*/  HMMA.16816.F32.BF16 R32, R172.reuse, R198, R32 ;  /* 0x000000c6ac20723c */ /* 0x040fe20000041820 */
[----:B------:R-:W-:Y:S07]  /*71a0*/  LDSM.16.M88.4 R196, [R233+0xa100] ;  /* 0x00a10000e9c4783b */ /* 0x000fee0000000200 */
[-C--:B------:R-:W-:Y:S08]  /*71b0*/  HMMA.16816.F32.BF16 R36, R172, R212.reuse, R36 ;  /* 0x000000d4ac24723c */ /* 0x080ff00000041824 */
[C---:B------:R-:W-:Y:S08]  /*71c0*/  HMMA.16816.F32.BF16 R40, R200.reuse, R212, R40 ;  /* 0x000000d4c828723c */ /* 0x040ff00000041828 */
[-C--:B------:R-:W-:Y:S01]  /*71d0*/  HMMA.16816.F32.BF16 R44, R200, R214.reuse, R44 ;  /* 0x000000d6c82c723c */ /* 0x080fe2000004182c */
[----:B------:R-:W-:Y:S07]  /*71e0*/  LDSM.16.M88.4 R200, [R239] ;  /* 0x00000000efc8783b */ /* 0x000fee0000000200 */
[----:B------:R-:W-:Y:S01]  /*71f0*/  HMMA.16816.F32.BF16 R48, R172, R214, R48 ;  /* 0x000000d6ac30723c */ /* 0x000fe20000041830 */
[----:B------:R-:W1:Y:S05]  /*7200*/  LDSM.16.M88.4 R172, [R224+0x5900] ;  /* 0x00590000e0ac783b */ /* 0x000e6a0000000200 */
[----:B------:R-:W4:Y:S02]  /*7210*/  LDSM.16.M88.4 R212, [R233+0xc100] ;  /* 0x00c10000e9d4783b */ /* 0x000f240000000200 */
[-C--:B--2---:R-:W-:Y:S08]  /*7220*/  HMMA.16816.F32.BF16 R4, R204, R208.reuse, R4 ;  /* 0x000000d0cc04723c */ /* 0x084ff00000041804 */
[C---:B------:R-:W-:Y:S08]  /*7230*/  HMMA.16816.F32.BF16 R8, R216.reuse, R208, R8 ;  /* 0x000000d0d808723c */ /* 0x040ff00000041808 */
[-C--:B------:R-:W-:Y:S08]  /*7240*/  HMMA.16816.F32.BF16 R12, R216, R210.reuse, R12 ;  /* 0x000000d2d80c723c */ /* 0x080ff0000004180c */
[C---:B------:R-:W-:Y:S01]  /*7250*/  HMMA.16816.F32.BF16 R16, R204.reuse, R210, R16 ;  /* 0x000000d2cc10723c */ /* 0x040fe20000041810 */
[----:B------:R-:W2:Y:S07]  /*7260*/  LDSM.16.M88.4 R208, [R238] ;  /* 0x00000000eed0783b */ /* 0x000eae0000000200 */
[-C--:B---3--:R-:W-:Y:S08]  /*7270*/  HMMA.16816.F32.BF16 R20, R204, R192.reuse, R20 ;  /* 0x000000c0cc14723c */ /* 0x088ff00000041814 */
[C---:B------:R-:W-:Y:S08]  /*7280*/  HMMA.16816.F32.BF16 R24, R216.reuse, R192, R24 ;  /* 0x000000c0d818723c */ /* 0x040ff00000041818 */
[-C--:B------:R-:W-:Y:S08]  /*7290*/  HMMA.16816.F32.BF16 R28, R216, R194.reuse, R28 ;  /* 0x000000c2d81c723c */ /* 0x080ff0000004181c */
[C---:B------:R-:W-:Y:S01]  /*72a0*/  HMMA.16816.F32.BF16 R32, R204.reuse, R194, R32 ;  /* 0x000000c2cc20723c */ /* 0x040fe20000041820 */
[----:B------:R-:W3:Y:S07]  /*72b0*/  LDSM.16.M88.4 R192, [R237] ;  /* 0x00000000edc0783b */ /* 0x000eee0000000200 */
[-C--:B-1----:R-:W-:Y:S08]  /*72c0*/  HMMA.16816.F32.BF16 R36, R204, R172.reuse, R36 ;  /* 0x000000accc24723c */ /* 0x082ff00000041824 */
[C---:B------:R-:W-:Y:S08]  /*72d0*/  HMMA.16816.F32.BF16 R40, R216.reuse, R172, R40 ;  /* 0x000000acd828723c */ /* 0x040ff00000041828 */
[-C--:B------:R-:W-:Y:S01]  /*72e0*/  HMMA.16816.F32.BF16 R44, R216, R174.reuse, R44 ;  /* 0x000000aed82c723c */ /* 0x080fe2000004182c */
[----:B------:R-:W-:Y:S07]  /*72f0*/  LDSM.16.M88.4 R216, [R236+0xc100] ;  /* 0x00c10000ecd8783b */ /* 0x000fee0000000200 */
[----:B------:R-:W-:Y:S01]  /*7300*/  HMMA.16816.F32.BF16 R48, R204, R174, R48 ;  /* 0x000000aecc30723c */ /* 0x000fe20000041830 */
[----:B------:R-:W-:Y:S05]  /*7310*/  LDSM.16.M88.4 R172, [R232+0xa100] ;  /* 0x00a10000e8ac783b */ /* 0x000fea0000000200 */
[----:B------:R-:W-:Y:S02]  /*7320*/  LDSM.16.M88.4 R204, [R232+0xc100] ;  /* 0x00c10000e8cc783b */ /* 0x000fe40000000200 */
[-C--:B------:R-:W-:Y:S08]  /*7330*/  HMMA.16816.F32.BF16 R4, R196, R200.reuse, R4 ;  /* 0x000000c8c404723c */ /* 0x080ff00000041804 */
[C---:B----4-:R-:W-:Y:S08]  /*7340*/  HMMA.16816.F32.BF16 R8, R212.reuse, R200, R8 ;  /* 0x000000c8d408723c */ /* 0x050ff00000041808 */
[-C--:B------:R-:W-:Y:S08]  /*7350*/  HMMA.16816.F32.BF16 R12, R212, R202.reuse, R12 ;  /* 0x000000cad40c723c */ /* 0x080ff0000004180c */
[C---:B------:R-:W-:Y:S01]  /*7360*/  HMMA.16816.F32.BF16 R16, R196.reuse, R202, R16 ;  /* 0x000000cac410723c */ /* 0x040fe20000041810 */
[----:B------:R-:W1:Y:S07]  /*7370*/  LDSM.16.M88.4 R200, [R230+0x4900] ;  /* 0x00490000e6c8783b */ /* 0x000e6e0000000200 */
[-C--:B--2---:R-:W-:Y:S08]  /*7380*/  HMMA.16816.F32.BF16 R20, R196, R208.reuse, R20 ;  /* 0x000000d0c414723c */ /* 0x084ff00000041814 */
[C---:B------:R-:W-:Y:S08]  /*7390*/  HMMA.16816.F32.BF16 R24, R212.reuse, R208, R24 ;  /* 0x000000d0d418723c */ /* 0x040ff00000041818 */
[-C--:B------:R-:W-:Y:S08]  /*73a0*/  HMMA.16816.F32.BF16 R28, R212, R210.reuse, R28 ;  /* 0x000000d2d41c723c */ /* 0x080ff0000004181c */
[C---:B------:R-:W-:Y:S01]  /*73b0*/  HMMA.16816.F32.BF16 R32, R196.reuse, R210, R32 ;  /* 0x000000d2c420723c */ /* 0x040fe20000041820 */
[----:B------:R-:W2:Y:S07]  /*73c0*/  LDSM.16.M88.4 R208, [R230+0x5100] ;  /* 0x00510000e6d0783b */ /* 0x000eae0000000200 */
[-C--:B---3--:R-:W-:Y:S08]  /*73d0*/  HMMA.16816.F32.BF16 R36, R196, R192.reuse, R36 ;  /* 0x000000c0c424723c */ /* 0x088ff00000041824 */
[C---:B------:R-:W-:Y:S08]  /*73e0*/  HMMA.16816.F32.BF16 R40, R212.reuse, R192, R40 ;  /* 0x000000c0d428723c */ /* 0x040ff00000041828 */
[-C--:B------:R-:W-:Y:S01]  /*73f0*/  HMMA.16816.F32.BF16 R44, R212, R194.reuse, R44 ;  /* 0x000000c2d42c723c */ /* 0x080fe2000004182c */
[----:B------:R-:W3:Y:S07]  /*7400*/  LDSM.16.M88.4 R212, [R230+0x5900] ;  /* 0x00590000e6d4783b */ /* 0x000eee0000000200 */
[----:B------:R-:W-:Y:S01]  /*7410*/  HMMA.16816.F32.BF16 R48, R196, R194, R48 ;  /* 0x000000c2c430723c */ /* 0x000fe20000041830 */
[----:B------:R-:W-:Y:S05]  /*7420*/  LDSM.16.M88.4 R192, [R234+0xa100] ;  /* 0x00a10000eac0783b */ /* 0x000fea0000000200 */
[----:B------:R-:W4:Y:S02]  /*7430*/  LDSM.16.M88.4 R196, [R229+0x1800] ;  /* 0x00180000e5c4783b */ /* 0x000f240000000200 */
[-C--:B-1----:R-:W-:Y:S08]  /*7440*/  HMMA.16816.F32.BF16 R4, R172, R200.reuse, R4 ;  /* 0x000000c8ac04723c */ /* 0x082ff00000041804 */
[C---:B------:R-:W-:Y:S08]  /*7450*/  HMMA.16816.F32.BF16 R8, R204.reuse, R200, R8 ;  /* 0x000000c8cc08723c */ /* 0x040ff00000041808 */
[-C--:B------:R-:W-:Y:S08]  /*7460*/  HMMA.16816.F32.BF16 R12, R204, R202.reuse, R12 ;  /* 0x000000cacc0c723c */ /* 0x080ff0000004180c */
[C---:B------:R-:W-:Y:S01]  /*7470*/  HMMA.16816.F32.BF16 R16, R172.reuse, R202, R16 ;  /* 0x000000caac10723c */ /* 0x040fe20000041810 */
[----:B------:R-:W1:Y:S07]  /*7480*/  LDSM.16.M88.4 R200, [R229+0x2000] ;  /* 0x00200000e5c8783b */ /* 0x000e6e0000000200 */
[-C--:B--2---:R-:W-:Y:S08]  /*7490*/  HMMA.16816.F32.BF16 R20, R172, R208.reuse, R20 ;  /* 0x000000d0ac14723c */ /* 0x084ff00000041814 */
[C---:B------:R-:W-:Y:S08]  /*74a0*/  HMMA.16816.F32.BF16 R24, R204.reuse, R208, R24 ;  /* 0x000000d0cc18723c */ /* 0x040ff00000041818 */
[-C--:B------:R-:W-:Y:S08]  /*74b0*/  HMMA.16816.F32.BF16 R28, R204, R210.reuse, R28 ;  /* 0x000000d2cc1c723c */ /* 0x080ff0000004181c */
[C---:B------:R-:W-:Y:S01]  /*74c0*/  HMMA.16816.F32.BF16 R32, R172.reuse, R210, R32 ;  /* 0x000000d2ac20723c */ /* 0x040fe20000041820 */
[----:B------:R-:W2:Y:S07]  /*74d0*/  LDL R210, [R1+0x8] ;  /* 0x0000080001d27983 */ /* 0x000eae0000100800 */
[-C--:B---3--:R-:W-:Y:S08]  /*74e0*/  HMMA.16816.F32.BF16 R36, R172, R212.reuse, R36 ;  /* 0x000000d4ac24723c */ /* 0x088ff00000041824 */
[C---:B------:R-:W-:Y:S08]  /*74f0*/  HMMA.16816.F32.BF16 R40, R204.reuse, R212, R40 ;  /* 0x000000d4cc28723c */ /* 0x040ff00000041828 */
[-C--:B------:R-:W-:Y:S08]  /*7500*/  HMMA.16816.F32.BF16 R44, R204, R214.reuse, R44 ;  /* 0x000000d6cc2c723c */ /* 0x080ff0000004182c */
[----:B------:R-:W-:Y:S01]  /*7510*/  HMMA.16816.F32.BF16 R48, R172, R214, R48 ;  /* 0x000000d6ac30723c */ /* 0x000fe20000041830 */
[----:B------:R-:W3:Y:S01]  /*7520*/  LDSM.16.M88.4 R172, [R229+0x2800] ;  /* 0x00280000e5ac783b */ /* 0x000ee20000000200 */
[----:B------:R-:W-:Y:S04]  /*7530*/  DEPBAR.LE SB0, 0x0 ;  /* 0x000080000000791a */ /* 0x000fe80000000000 */
[----:B------:R-:W-:Y:S02]  /*7540*/  BAR.SYNC.DEFER_BLOCKING 0x0 ;  /* 0x0000000000007b1d */ /* 0x000fe40000010000 */
[-C--:B----4-:R-:W-:Y:S08]  /*7550*/  HMMA.16816.F32.BF16 R4, R192, R196.reuse, R4 ;  /* 0x000000c4c004723c */ /* 0x090ff00000041804 */
[C---:B------:R-:W-:Y:S07]  /*7560*/  HMMA.16816.F32.BF16 R8, R216.reuse, R196, R8 ;  /* 0x000000c4d808723c */ /* 0x040fee0000041808 */
[C---:B------:R-:W-:Y:S01]  /*7570*/  @P6 IADD3 R196, P5, R168.reuse, 0x80, RZ ;  /* 0x00000080a8c46810 */ /* 0x040fe20007fbe0ff */
[-C--:B------:R-:W-:Y:S04]  /*7580*/  HMMA.16816.F32.BF16 R12, R216, R198.reuse, R12 ;  /* 0x000000c6d80c723c */ /* 0x080fe8000004180c */
[----:B------:R-:W-:Y:S02]  /*7590*/  @P6 IADD3 R168, P1, R168, c[0x0][0x1c8], RZ ;  /* 0x00007200a8a86a10 */ /* 0x000fe40007f3e0ff */
[----:B------:R-:W-:Y:S02]  /*75a0*/  @P6 IADD3 R196, P2, R196, c[0x0][0x1c8], RZ ;  /* 0x00007200c4c46a10 */ /* 0x000fe40007f5e0ff */
[C---:B------:R-:W-:Y:S04]  /*75b0*/  HMMA.16816.F32.BF16 R16, R192.reuse, R198, R16 ;  /* 0x000000c6c010723c */ /* 0x040fe80000041810 */
[----:B------:R-:W-:Y:S02]  /*75c0*/  @P6 IADD3.X R169, R3, c[0x0][0x1cc], RZ, P1, !PT ;  /* 0x0000730003a96a10 */ /* 0x000fe40000ffe4ff */
[-C--:B------:R-:W-:Y:S02]  /*75d0*/  @P6 IADD3 R2, P1, R168, R165.reuse, RZ ;  /* 0x000000a5a8026210 */ /* 0x080fe40007f3e0ff */
[-C--:B-1----:R-:W-:Y:S04]  /*75e0*/  HMMA.16816.F32.BF16 R20, R192, R200.reuse, R20 ;  /* 0x000000c8c014723c */ /* 0x082fe80000041814 */
[----:B------:R-:W-:Y:S01]  /*75f0*/  @P6 IADD3.X R197, RZ, c[0x0][0x1cc], R3, P2, P5 ;  /* 0x00007300ffc56a10 */ /* 0x000fe200017ea403 */
[--C-:B------:R-:W-:Y:S03]  /*7600*/  @P6 IMAD.X R3, R169, 0x1, R0.reuse, P1 ;  /* 0x00000001a9036824 */ /* 0x100fe600008e0600 */
[C---:B------:R-:W-:Y:S08]  /*7610*/  HMMA.16816.F32.BF16 R24, R216.reuse, R200, R24 ;  /* 0x000000c8d818723c */ /* 0x040ff00000041818 */
[-C--:B------:R-:W-:Y:S01]  /*7620*/  HMMA.16816.F32.BF16 R28, R216, R202.reuse, R28 ;  /* 0x000000cad81c723c */ /* 0x080fe2000004181c */
[----:B------:R-:W-:Y:S01]  /*7630*/  @!PT LDS RZ, [RZ] ;  /* 0x00000000fffff984 */ /* 0x000fe20000000800 */
[----:B------:R-:W-:Y:S01]  /*7640*/  @!PT LDS RZ, [RZ] ;  /* 0x00000000fffff984 */ /* 0x000fe20000000800 */
[----:B------:R-:W-:Y:S01]  /*7650*/  @!PT LDS RZ, [RZ] ;  /* 0x00000000fffff984 */ /* 0x000fe20000000800 */
[----:B------:R1:W-:Y:S05]  /*7660*/  @P6 LDGSTS.E.BYPASS.LTC128B.128 [R243+0x3100], [R168.64], !P4 ;  /* 0x03100000a8f36fae */ /* 0x0003ea000e101d4e */
[----:B------:R4:W-:Y:S02]  /*7670*/  @P6 LDGSTS.E.BYPASS.LTC128B.128 [R243+0x4900], [R196.64], !P3 ;  /* 0x04900000c4f36fae */ /* 0x0009e4000d901d4e */
[C---:B------:R-:W-:Y:S03]  /*7680*/  HMMA.16816.F32.BF16 R32, R192.reuse, R202, R32 ;  /* 0x000000cac020723c */ /* 0x040fe60000041820 */
[----:B------:R1:W-:Y:S05]  /*7690*/  @P6 LDGSTS.E.BYPASS.LTC128B.128 [R243+0x3900], [R2.64], !P4 ;  /* 0x0390000002f36fae */ /* 0x0003ea000e101d4e */
[-C--:B---3--:R-:W-:Y:S01]  /*76a0*/  HMMA.16816.F32.BF16 R36, R192, R172.reuse, R36 ;  /* 0x000000acc024723c */ /* 0x088fe20000041824 */
[----:B------:R3:W-:Y:S07]  /*76b0*/  @P6 LDGSTS.E.BYPASS.LTC128B.128 [R243+0x5100], [R2.64+0x80], !P3 ;  /* 0x0510008002f36fae */ /* 0x0007ee000d901d4e */
[C---:B------:R-:W-:Y:S01]  /*76c0*/  HMMA.16816.F32.BF16 R40, R216.reuse, R172, R40 ;  /* 0x000000acd828723c */ /* 0x040fe20000041828 */
[----:B------:R4:W2:Y:S07]  /*76d0*/  LDL R173, [R1+0x28] ;  /* 0x0000280001ad7983 */ /* 0x0008ae0000100800 */
[-C--:B------:R-:W-:Y:S08]  /*76e0*/  HMMA.16816.F32.BF16 R44, R216, R174.reuse, R44 ;  /* 0x000000aed82c723c */ /* 0x080ff0000004182c */
[----:B------:R-:W-:Y:S04]  /*76f0*/  HMMA.16816.F32.BF16 R48, R192, R174, R48 ;  /* 0x000000aec030723c */ /* 0x000fe80000041830 */
[----:B--2---:R-:W-:Y:S01]  /*7700*/  @P0 IMAD.MOV.U32 R173, RZ, RZ, R167 ;  /* 0x000000ffffad0224 */ /* 0x004fe200078e00a7 */
[----:B-1----:R-:W-:Y:S04]  /*7710*/  @P6 IADD3 R168, P0, R2, R165, RZ ;  /* 0x000000a502a86210 */ /* 0x002fe80007f1e0ff */
[----:B------:R-:W1:Y:S03]  /*7720*/  SHFL.IDX PT, R165, R173, RZ, 0x1c1f ;  /* 0x001c1fffada57589 */ /* 0x000e6600000e0000 */
[----:B------:R-:W-:Y:S01]  /*7730*/  @P6 IMAD.X R169, R3, 0x1, R0, P0 ;  /* 0x0000000103a96824 */ /* 0x000fe200000e0600 */
[----:B------:R-:W-:Y:S01]  /*7740*/  PLOP3.LUT P0, PT, PT, PT, UP2, 0x40, 0x0 ;  /* 0x000000000000781c */ /* 0x000fe20003f0e828 */
[----:B---3--:R-:W-:Y:S03]  /*7750*/  IMAD R3, R242, -0x30, RZ ;  /* 0xffffffd0f2037824 */ /* 0x008fe600078e02ff */
[----:B------:R2:W-:Y:S02]  /*7760*/  @P6 LDGSTS.E.BYPASS.LTC128B.128 [R243+0x4100], [R168.64], !P4 ;  /* 0x04100000a8f36fae */ /* 0x0005e4000e101d4e */
[----:B------:R-:W-:Y:S03]  /*7770*/  IADD3 R175, -R210, 0x1, R3 ;  /* 0x00000001d2af7810 */ /* 0x000fe60007ffe103 */
[----:B------:R2:W-:Y:S01]  /*7780*/  @P6 LDGSTS.E.BYPASS.LTC128B.128 [R243+0x5900], [R168.64+0x80], !P3 ;  /* 0x05900080a8f36fae */ /* 0x0005e2000d901d4e */
[----:B------:R-:W-:Y:S04]  /*7790*/  IADD3 R175, R175, c[0x0][0x1d0], RZ ;  /* 0x00007400afaf7a10 */ /* 0x000fe80007ffe0ff */
[----:B------:R-:W-:Y:S01]  /*77a0*/  IADD3 R175, R175, -c[0x0][0x168], RZ ;  /* 0x80005a00afaf7a10 */ /* 0x000fe20007ffe0ff */
[----:B------:R-:W0:Y:S03]  /*77b0*/  LDGDEPBAR ;  /* 0x00000000000079af */ /* 0x000e260000000000 */
[C---:B------:R-:W-:Y:S02]  /*77c0*/  IADD3 R174, R175.reuse, c[0x0][0x328], RZ ;  /* 0x0000ca00afae7a10 */ /* 0x040fe40007ffe0ff */
[----:B------:R-:W-:Y:S05]  /*77d0*/  IADD3 R175, R175, UR6, RZ ;  /* 0x00000006afaf7c10 */ /* 0x000fea000fffe0ff */
[----:B-1----:R-:W-:Y:S02]  /*77e0*/  IMAD.IADD R0, R165, 0x1, R175 ;  /* 0x00000001a5007824 */ /* 0x002fe400078e02af */
[----:B--2---:R-:W-:Y:S01]  /*77f0*/  IMAD.IADD R169, R174, 0x1, R165 ;  /* 0x00000001aea97824 */ /* 0x004fe200078e02a5 */
[----:B------:R-:W-:-:S05]  /*7800*/  @P0 BRA `(.L_x_470) ;  /* 0x0000019000000947 */ /* 0x000fca0003800000 */
[----:B----4-:R-:W-:Y:S01]  /*7810*/  IADD3 R2, R165, c[0x0][0x1d0], RZ ;  /* 0x00007400a5027a10 */ /* 0x010fe20007ffe0ff */
        /* <DEDUP_REMOVED lines=13> */
.L_x_472:
[----:B------:R-:W-:Y:S04]  /*78f0*/  MOV R165, c[0x0][0x32c] ;  /* 0x0000cb0000a57a02 */ /* 0x000fe80000000f00 */
[----:B------:R-:W-:Y:S11]  /*7900*/  ISETP.NE.AND P0, PT, R165, 0x1, PT ;  /* 0x00000001a500780c */ /* 0x000ff60003f05270 */
[----:B------:R-:W-:Y:S02]  /*7910*/  @!UPT UIADD3 URZ, URZ, URZ, URZ ;  /* 0x0000003f3f3ff290 */ /* 0x000fe4000fffe03f */
[----:B------:R-:W-:Y:S05]  /*7920*/  @P0 IMAD.HI.U32 R165, R2, c[0x0][0x330], RZ ;  /* 0x0000cc0002a50a27 */ /* 0x000fea00078e00ff */
[----:B------:R-:W-:Y:S02]  /*7930*/  @P0 SHF.R.U32.HI R2, RZ, c[0x0][0x334], R165 ;  /* 0x0000cd00ff020a19 */ /* 0x000fe400000116a5 */
.L_x_473:
[----:B------:R-:W-:Y:S05]  /*7940*/  BSYNC B0 ;  /* 0x0000000000007941 */ /* 0x000fea0003800000 */
.L_x_471:
[----:B------:R-:W-:Y:S04]  /*7950*/  IMAD.IADD R165, R3, 0x1, -R210 ;  /* 0x0000000103a57824 */ /* 0x000fe800078e0ad2 */
[----:B------:R-:W-:Y:S05]  /*7960*/  IMAD R2, R2, c[0x0][0x32c], R165 ;  /* 0x0000cb0002027a24 */ /* 0x000fea00078e02a5 */
[----:B------:R-:W-:Y:S02]  /*7970*/  IADD3 R165, R2, c[0x0][0x32c], RZ ;  /* 0x0000cb0002a57a10 */ /* 0x000fe40007ffe0ff */
[----:B------:R-:W-:Y:S02]  /*7980*/  IMNMX R0, R0, R2, !PT ;  /* 0x0000000200007217 */ /* 0x000fe40007800200 */
[----:B------:R-:W-:Y:S02]  /*7990*/  IMNMX R169, R169, R165, PT ;  /* 0x000000a5a9a97217 */ /* 0x000fe40003800200 */
.L_x_470:
[----:B----4-:R-:W-:Y:S01]  /*79a0*/  PLOP3.LUT P0, PT, PT, PT, UP2, 0x40, 0x0 ;  /* 0x000000000000781c */ /* 0x010fe20003f0e828 */
[----:B------:R-:W1:Y:S02]  /*79b0*/  SHFL.IDX PT, R165, R173, 0x1, 0x1c1f ;  /* 0x003c1f00ada57f89 */ /* 0x000e6400000e0000 */
[----:B-1----:R-:W-:Y:S01]  /*79c0*/  IADD3 R2, R175, R165, RZ ;  /* 0x000000a5af027210 */ /* 0x002fe20007ffe0ff */
[----:B------:R-:W-:Y:S09]  /*79d0*/  IMAD.IADD R168, R174, 0x1, R165 ;  /* 0x00000001aea87824 */ /* 0x000ff200078e02a5 */
        /* <DEDUP_REMOVED lines=15> */
.L_x_476:
[----:B------:R-:W-:Y:S04]  /*7ad0*/  MOV R167, c[0x0][0x32c] ;  /* 0x0000cb0000a77a02 */ /* 0x000fe80000000f00 */
[----:B------:R-:W-:Y:S11]  /*7ae0*/  ISETP.NE.AND P0, PT, R167, 0x1, PT ;  /* 0x00000001a700780c */ /* 0x000ff60003f05270 */
[----:B------:R-:W-:Y:S02]  /*7af0*/  @!UPT UIADD3 URZ, URZ, URZ, URZ ;  /* 0x0000003f3f3ff290 */ /* 0x000fe4000fffe03f */
[----:B------:R-:W-:Y:S05]  /*7b00*/  @P0 IMAD.HI.U32 R167, R165, c[0x0][0x330], RZ ;  /* 0x0000cc00a5a70a27 */ /* 0x000fea00078e00ff */
[----:B------:R-:W-:Y:S02]  /*7b10*/  @P0 SHF.R.U32.HI R165, RZ, c[0x0][0x334], R167 ;  /* 0x0000cd00ffa50a19 */ /* 0x000fe400000116a7 */
.L_x_477:
[----:B------:R-:W-:Y:S05]  /*7b20*/  BSYNC B0 ;  /* 0x0000000000007941 */ /* 0x000fea0003800000 */
.L_x_475:
[----:B------:R-:W-:Y:S04]  /*7b30*/  IMAD.IADD R167, R3, 0x1, -R210 ;  /* 0x0000000103a77824 */ /* 0x000fe800078e0ad2 */
[----:B------:R-:W-:Y:S05]  /*7b40*/  IMAD R165, R165, c[0x0][0x32c], R167 ;  /* 0x0000cb00a5a57a24 */ /* 0x000fea00078e02a7 */
[----:B------:R-:W-:Y:S02]  /*7b50*/  IADD3 R167, R165, c[0x0][0x32c], RZ ;  /* 0x0000cb00a5a77a10 */ /* 0x000fe40007ffe0ff */
[----:B------:R-:W-:Y:S02]  /*7b60*/  IMNMX R2, R2, R165, !PT ;  /* 0x000000a502027217 */ /* 0x000fe40007800200 */
[----:B------:R-:W-:Y:S02]  /*7b70*/  IMNMX R168, R168, R167, PT ;  /* 0x000000a7a8a87217 */ /* 0x000fe40003800200 */
.L_x_474:
[----:B------:R-:W-:Y:S01]  /*7b80*/  PLOP3.LUT P0, PT, PT, PT, UP2, 0x40, 0x0 ;  /* 0x000000000000781c */ /* 0x000fe20003f0e828 */
        /* <DEDUP_REMOVED lines=18> */
.L_x_480:
[----:B------:R-:W-:Y:S04]  /*7cb0*/  MOV R192, c[0x0][0x32c] ;  /* 0x0000cb0000c07a02 */ /* 0x000fe80000000f00 */
[----:B------:R-:W-:Y:S11]  /*7cc0*/  ISETP.NE.AND P0, PT, R192, 0x1, PT ;  /* 0x00000001c000780c */ /* 0x000ff60003f05270 */
[----:B------:R-:W-:Y:S02]  /*7cd0*/  @!UPT UIADD3 URZ, URZ, URZ, URZ ;  /* 0x0000003f3f3ff290 */ /* 0x000fe4000fffe03f */
[----:B------:R-:W-:Y:S05]  /*7ce0*/  @P0 IMAD.HI.U32 R192, R172, c[0x0][0x330], RZ ;  /* 0x0000cc00acc00a27 */ /* 0x000fea00078e00ff */
[----:B------:R-:W-:Y:S02]  /*7cf0*/  @P0 SHF.R.U32.HI R172, RZ, c[0x0][0x334], R192 ;  /* 0x0000cd00ffac0a19 */ /* 0x000fe400000116c0 */
.L_x_481:
[----:B------:R-:W-:Y:S05]  /*7d00*/  BSYNC B0 ;  /* 0x0000000000007941 */ /* 0x000fea0003800000 */
.L_x_479:
[----:B------:R-:W-:Y:S04]  /*7d10*/  IMAD.IADD R192, R3, 0x1, -R210 ;  /* 0x0000000103c07824 */ /* 0x000fe800078e0ad2 */
[----:B------:R-:W-:Y:S05]  /*7d20*/  IMAD R172, R172, c[0x0][0x32c], R192 ;  /* 0x0000cb00acac7a24 */ /* 0x000fea00078e02c0 */
[----:B------:R-:W-:Y:S02]  /*7d30*/  IADD3 R192, R172, c[0x0][0x32c], RZ ;  /* 0x0000cb00acc07a10 */ /* 0x000fe40007ffe0ff */
[----:B------:R-:W-:Y:S02]  /*7d40*/  IMNMX R165, R165, R172, !PT ;  /* 0x000000aca5a57217 */ /* 0x000fe40007800200 */
[----:B------:R-:W-:Y:S02]  /*7d50*/  IMNMX R167, R167, R192, PT ;  /* 0x000000c0a7a77217 */ /* 0x000fe40003800200 */
.L_x_478:
[C---:B------:R-:W-:Y:S02]  /*7d60*/  ISETP.GE.AND P1, PT, R3.reuse, 0x9, PT ;  /* 0x000000090300780c */ /* 0x040fe40003f26270 */
[----:B------:R-:W-:Y:S02]  /*7d70*/  ISETP.GE.AND P5, PT, R3, 0xa, PT ;  /* 0x0000000a0300780c */ /* 0x000fe40003fa6270 */
[----:B------:R-:W-:Y:S02]  /*7d80*/  ISETP.GT.AND P0, PT, R0, 0x8, !P1 ;  /* 0x000000080000780c */ /* 0x000fe40004f04270 */
[----:B------:R-:W-:Y:S02]  /*7d90*/  P2R R193, PR, RZ, 0x2 ;  /* 0x00000002ffc17803 */ /* 0x000fe40000000000 */
[----:B------:R-:W-:Y:S02]  /*7da0*/  ISETP.LT.OR P0, PT, R169, 0x9, P0 ;  /* 0x00000009a900780c */ /* 0x000fe40000701670 */
[----:B------:R-:W-:Y:S02]  /*7db0*/  ISETP.GT.AND P1, PT, R2, 0x8, !P1 ;  /* 0x000000080200780c */ /* 0x000fe40004f24270 */
[----:B------:R-:W-:Y:S02]  /*7dc0*/  P2R R199, PR, RZ, 0x10 ;  /* 0x00000010ffc77803 */ /* 0x000fe40000000000 */
[----:B------:R-:W-:Y:S02]  /*7dd0*/  FSEL R194, R16, -INF , !P0 ;  /* 0xff80000010c27808 */ /* 0x000fe40004000000 */
[----:B------:R-:W-:Y:S02]  /*7de0*/  ISETP.GT.AND P0, PT, R2, 0x9, !P5 ;  /* 0x000000090200780c */ /* 0x000fe40006f04270 */
[C---:B------:R-:W-:Y:S02]  /*7df0*/  ISETP.LT.OR P1, PT, R168.reuse, 0x9, P1 ;  /* 0x00000009a800780c */ /* 0x040fe40000f21670 */
[----:B------:R-:W-:Y:S02]  /*7e00*/  ISETP.GE.AND P4, PT, R3, 0x11, PT ;  /* 0x000000110300780c */ /* 0x000fe40003f86270 */
[----:B------:R-:W-:Y:S02]  /*7e10*/  ISETP.LT.OR P0, PT, R168, 0xa, P0 ;  /* 0x0000000aa800780c */ /* 0x000fe40000701670 */
[----:B------:R-:W-:Y:S02]  /*7e20*/  FSEL R196, R18, -INF , !P1 ;  /* 0xff80000012c47808 */ /* 0x000fe40004800000 */
[----:B------:R-:W-:Y:S02]  /*7e30*/  ISETP.GT.AND P1, PT, R0, 0x10, !P4 ;  /* 0x000000100000780c */ /* 0x000fe40006724270 */
[----:B------:R-:W-:Y:S02]  /*7e40*/  P2R R198, PR, RZ, 0x8 ;  /* 0x00000008ffc67803 */ /* 0x000fe40000000000 */
[----:B------:R-:W-:Y:S02]  /*7e50*/  FSEL R197, R19, -INF , !P0 ;  /* 0xff80000013c57808 */ /* 0x000fe40004000000 */
[----:B------:R-:W-:Y:S02]  /*7e60*/  ISETP.LT.OR P0, PT, R169, 0x11, P1 ;  /* 0x00000011a900780c */ /* 0x000fe40000f01670 */
[C---:B------:R-:W-:Y:S02]  /*7e70*/  ISETP.GE.AND P3, PT, R3.reuse, 0x12, PT ;  /* 0x000000120300780c */ /* 0x040fe40003f66270 */
[----:B------:R-:W-:Y:S02]  /*7e80*/  FSEL R200, R20, -INF , !P0 ;  /* 0xff80000014c87808 */ /* 0x000fe40004000000 */
[----:B------:R-:W-:Y:S02]  /*7e90*/  ISETP.GT.AND P0, PT, R0, 0x11, !P3 ;  /* 0x000000110000780c */ /* 0x000fe40005f04270 */
[----:B------:R-:W-:Y:S02]  /*7ea0*/  ISETP.GE.AND P1, PT, R3, 0x19, PT ;  /* 0x000000190300780c */ /* 0x000fe40003f26270 */
[----:B------:R-:W-:Y:S02]  /*7eb0*/  ISETP.LT.OR P0, PT, R169, 0x12, P0 ;  /* 0x00000012a900780c */ /* 0x000fe40000701670 */
[----:B------:R-:W-:Y:S02]  /*7ec0*/  P2R R172, PR, RZ, 0x10 ;  /* 0x00000010ffac7803 */ /* 0x000fe40000000000 */
[----:B------:R-:W-:Y:S02]  /*7ed0*/  FSEL R201, R21, -INF , !P0 ;  /* 0xff80000015c97808 */ /* 0x000fe40004000000 */
[----:B------:R-:W-:Y:S02]  /*7ee0*/  ISETP.GT.AND P0, PT, R2, 0x10, !P4 ;  /* 0x000000100200780c */ /* 0x000fe40006704270 */
[----:B------:R-:W-:Y:S02]  /*7ef0*/  ISETP.GE.AND P4, PT, R3, 0x1a, PT ;  /* 0x0000001a0300780c */ /* 0x000fe40003f86270 */
[----:B------:R-:W-:Y:S02]  /*7f00*/  ISETP.LT.OR P0, PT, R168, 0x11, P0 ;  /* 0x00000011a800780c */ /* 0x000fe40000701670 */
[----:B------:R-:W-:Y:S02]  /*7f10*/  ISETP.GT.AND P2, PT, R0, 0x9, !P5 ;  /* 0x000000090000780c */ /* 0x000fe40006f44270 */
[----:B------:R-:W-:Y:S02]  /*7f20*/  FSEL R202, R22, -INF , !P0 ;  /* 0xff80000016ca7808 */ /* 0x000fe40004000000 */
[----:B------:R-:W-:Y:S02]  /*7f30*/  ISETP.GT.AND P0, PT, R2, 0x11, !P3 ;  /* 0x000000110200780c */ /* 0x000fe40005f04270 */
[----:B------:R-:W-:Y:S02]  /*7f40*/  ISETP.LT.OR P2, PT, R169, 0xa, P2 ;  /* 0x0000000aa900780c */ /* 0x000fe40001741670 */
[----:B------:R-:W-:Y:S02]  /*7f50*/  ISETP.LT.OR P0, PT, R168, 0x12, P0 ;  /* 0x00000012a800780c */ /* 0x000fe40000701670 */
[----:B------:R-:W-:Y:S02]  /*7f60*/  FSEL R195, R17, -INF , !P2 ;  /* 0xff80000011c37808 */ /* 0x000fe40005000000 */
[----:B------:R-:W-:Y:S02]  /*7f70*/  FSEL R203, R23, -INF , !P0 ;  /* 0xff80000017cb7808 */ /* 0x000fe40004000000 */
[----:B------:R-:W-:Y:S02]  /*7f80*/  ISETP.GT.AND P0, PT, R0, 0x18, !P1 ;  /* 0x000000180000780c */ /* 0x000fe40004f04270 */
[----:B------:R-:W-:Y:S02]  /*7f90*/  P2R R17, PR, RZ, 0x2 ;  /* 0x00000002ff117803 */ /* 0x000fe40000000000 */
[----:B------:R-:W-:Y:S02]  /*7fa0*/  ISETP.LT.OR P0, PT, R169, 0x19, P0 ;  /* 0x00000019a900780c */ /* 0x000fe40000701670 */
[----:B------:R-:W-:Y:S02]  /*7fb0*/  ISETP.GE.AND P6, PT, R3, 0x22, PT ;  /* 0x000000220300780c */ /* 0x000fe40003fc6270 */
[----:B------:R-:W-:Y:S02]  /*7fc0*/  FSEL R204, R32, -INF , !P0 ;  /* 0xff80000020cc7808 */ /* 0x000fe40004000000 */
[----:B------:R-:W-:Y:S02]  /*7fd0*/  ISETP.GT.AND P0, PT, R0, 0x19, !P4 ;  /* 0x000000190000780c */ /* 0x000fe40006704270 */
[----:B------:R-:W-:Y:S02]  /*7fe0*/  P2R R18, PR, RZ, 0x8 ;  /* 0x00000008ff127803 */ /* 0x000fe40000000000 */
[----:B------:R-:W-:Y:S02]  /*7ff0*/  ISETP.LT.OR P0, PT, R169, 0x1a, P0 ;  /* 0x0000001aa900780c */ /* 0x000fe40000701670 */
[----:B------:R-:W-:Y:S02]  /*8000*/  ISETP.GE.AND P3, PT, R3, 0x1, PT ;  /* 0x000000010300780c */ /* 0x000fe40003f66270 */
[----:B------:R-:W-:Y:S02]  /*8010*/  FSEL R205, R33, -INF , !P0 ;  /* 0xff80000021cd7808 */ /* 0x000fe40004000000 */
[----:B------:R-:W-:Y:S02]  /*8020*/  ISETP.GT.AND P0, PT, R2, 0x18, !P1 ;  /* 0x000000180200780c */ /* 0x000fe40004f04270 */
[C---:B------:R-:W-:Y:S02]  /*8030*/  ISETP.GE.AND P1, PT, R3.reuse, 0x21, PT ;  /* 0x000000210300780c */ /* 0x040fe40003f26270 */
[----:B------:R-:W-:Y:S02]  /*8040*/  ISETP.LT.OR P0, PT, R168, 0x19, P0 ;  /* 0x00000019a800780c */ /* 0x000fe40000701670 */
[----:B------:R-:W-:Y:S02]  /*8050*/  P2R R23, PR, RZ, 0x10 ;  /* 0x00000010ff177803 */ /* 0x000fe40000000000 */
        /* <DEDUP_REMOVED lines=14> */
[----:B------:R-:W-:Y:S02]  /*8140*/  P2R R22, PR, RZ, 0x8 ;  /* 0x00000008ff167803 */ /* 0x000fe40000000000 */
[----:B------:R-:W-:Y:S02]  /*8150*/  FSEL R218, R37, -INF , !P0 ;  /* 0xff80000025da7808 */ /* 0x000fe40004000000 */
[----:B------:R-:W-:Y:S04]  /*8160*/  ISETP.GT.AND P0, PT, R2, 0x20, !P1 ;  /* 0x000000200200780c */ /* 0x000fe80004f04270 */
[----:B------:R-:W-:Y:S04]  /*8170*/  ISETP.LT.OR P0, PT, R168, 0x21, P0 ;  /* 0x00000021a800780c */ /* 0x000fe80000701670 */
[----:B------:R-:W-:Y:S02]  /*8180*/  FSEL R219, R38, -INF , !P0 ;  /* 0xff80000026db7808 */ /* 0x000fe40004000000 */
[----:B------:R-:W-:Y:S04]  /*8190*/  ISETP.GT.AND P0, PT, R2, 0x21, !P6 ;  /* 0x000000210200780c */ /* 0x000fe80007704270 */
[----:B------:R-:W-:Y:S04]  /*81a0*/  ISETP.LT.OR P0, PT, R168, 0x22, P0 ;  /* 0x00000022a800780c */ /* 0x000fe80000701670 */
[----:B------:R-:W-:Y:S02]  /*81b0*/  FSEL R220, R39, -INF , !P0 ;  /* 0xff80000027dc7808 */ /* 0x000fe40004000000 */
[----:B------:R-:W-:Y:S04]  /*81c0*/  ISETP.GT.AND P0, PT, R0, RZ, !P3 ;  /* 0x000000ff0000720c */ /* 0x000fe80005f04270 */
[C---:B------:R-:W-:Y:S04]  /*81d0*/  ISETP.LT.OR P0, PT, R169.reuse, 0x1, P0 ;  /* 0x00000001a900780c */ /* 0x040fe80000701670 */
[----:B------:R-:W-:Y:S02]  /*81e0*/  FSEL R16, R4, -INF , !P0 ;  /* 0xff80000004107808 */ /* 0x000fe40004000000 */
[----:B------:R-:W-:Y:S01]  /*81f0*/  ISETP.GT.AND P0, PT, R0, 0x1, !P4 ;  /* 0x000000010000780c */ /* 0x000fe20006704270 */
[----:B------:R-:W1:Y:S03]  /*8200*/  SHFL.IDX PT, R4, R173, 0x3, 0x1c1f ;  /* 0x007c1f00ad047f89 */ /* 0x000e6600000e0000 */
[----:B------:R-:W-:Y:S04]  /*8210*/  ISETP.LT.OR P0, PT, R169, 0x2, P0 ;  /* 0x00000002a900780c */ /* 0x000fe80000701670 */
[----:B------:R-:W-:Y:S02]  /*8220*/  FSEL R5, R5, -INF , !P0 ;  /* 0xff80000005057808 */ /* 0x000fe40004000000 */
[----:B------:R-:W-:Y:S04]  /*8230*/  ISETP.GT.AND P0, PT, R2, 0x1, !P4 ;  /* 0x000000010200780c */ /* 0x000fe80006704270 */
[----:B------:R-:W-:Y:S04]  /*8240*/  ISETP.LT.OR P0, PT, R168, 0x2, P0 ;  /* 0x00000002a800780c */ /* 0x000fe80000701670 */
[----:B------:R-:W-:Y:S02]  /*8250*/  FSEL R19, R7, -INF , !P0 ;  /* 0xff80000007137808 */ /* 0x000fe40004000000 */
[----:B------:R-:W-:Y:S04]  /*8260*/  ISETP.GT.AND P0, PT, R2, RZ, !P3 ;  /* 0x000000ff0200720c */ /* 0x000fe80005f04270 */
[----:B------:R-:W-:Y:S04]  /*8270*/  ISETP.LT.OR P0, PT, R168, 0x1, P0 ;  /* 0x00000001a800780c */ /* 0x000fe80000701670 */
[----:B------:R-:W-:Y:S02]  /*8280*/  FSEL R6, R6, -INF , !P0 ;  /* 0xff80000006067808 */ /* 0x000fe40004000000 */
[----:B------:R-:W-:Y:S04]  /*8290*/  ISETP.GT.AND P0, PT, R0, 0x28, !P5 ;  /* 0x000000280000780c */ /* 0x000fe80006f04270 */
[----:B------:R-:W-:Y:S04]  /*82a0*/  ISETP.LT.OR P0, PT, R169, 0x29, P0 ;  /* 0x00000029a900780c */ /* 0x000fe80000701670 */
[----:B------:R-:W-:Y:S02]  /*82b0*/  FSEL R221, R48, -INF , !P0 ;  /* 0xff80000030dd7808 */ /* 0x000fe40004000000 */
[----:B------:R-:W-:Y:S04]  /*82c0*/  ISETP.GE.AND P0, PT, R3, 0x2a, PT ;  /* 0x0000002a0300780c */ /* 0x000fe80003f06270 */
[----:B------:R-:W-:Y:S01]  /*82d0*/  ISETP.GT.AND P2, PT, R0, 0x29, !P0 ;  /* 0x000000290000780c */ /* 0x000fe20004744270 */
[--C-:B-1----:R-:W-:Y:S03]  /*82e0*/  IMAD.IADD R0, R175, 0x1, R4.reuse ;  /* 0x00000001af007824 */ /* 0x102fe600078e0204 */
[----:B------:R-:W-:Y:S04]  /*82f0*/  ISETP.LT.OR P2, PT, R169, 0x2a, P2 ;  /* 0x0000002aa900780c */ /* 0x000fe80001741670 */
[----:B------:R-:W-:Y:S02]  /*8300*/  FSEL R222, R49, -INF , !P2 ;  /* 0xff80000031de7808 */ /* 0x000fe40005000000 */
[----:B------:R-:W-:Y:S04]  /*8310*/  ISETP.GT.AND P2, PT, R2, 0x28, !P5 ;  /* 0x000000280200780c */ /* 0x000fe80006f44270 */
[----:B------:R-:W-:Y:S04]  /*8320*/  ISETP.LT.OR P2, PT, R168, 0x29, P2 ;  /* 0x00000029a800780c */ /* 0x000fe80001741670 */
[----:B------:R-:W-:Y:S02]  /*8330*/  FSEL R223, R50, -INF , !P2 ;  /* 0xff80000032df7808 */ /* 0x000fe40005000000 */
[----:B------:R-:W-:Y:S01]  /*8340*/  ISETP.GT.AND P2, PT, R2, 0x29, !P0 ;  /* 0x000000290200780c */ /* 0x000fe20004744270 */
[----:B------:R-:W-:Y:S03]  /*8350*/  IMAD.IADD R2, R174, 0x1, R4 ;  /* 0x00000001ae027824 */ /* 0x000fe600078e0204 */
[----:B------:R-:W-:Y:S04]  /*8360*/  ISETP.LT.OR P2, PT, R168, 0x2a, P2 ;  /* 0x0000002aa800780c */ /* 0x000fe80001741670 */
[----:B------:R-:W-:Y:S02]  /*8370*/  FSEL R246, R51, -INF , !P2 ;  /* 0xff80000033f67808 */ /* 0x000fe40005000000 */
[----:B------:R-:W-:Y:S02]  /*8380*/  ISETP.GT.AND P2, PT, R165, 0x1, !P4 ;  /* 0x00000001a500780c */ /* 0x000fe40006744270 */
[----:B------:R-:W-:Y:S02]  /*8390*/  ISETP.NE.AND P4, PT, R20, RZ, PT ;  /* 0x000000ff1400720c */ /* 0x000fe40003f85270 */
[----:B------:R-:W-:Y:S04]  /*83a0*/  ISETP.LT.OR P2, PT, R167, 0x2, P2 ;  /* 0x00000002a700780c */ /* 0x000fe80001741670 */
[----:B------:R-:W-:Y:S02]  /*83b0*/  FSEL R20, R9, -INF , !P2 ;  /* 0xff80000009147808 */ /* 0x000fe40005000000 */
[----:B------:R-:W-:Y:S04]  /*83c0*/  ISETP.NE.AND P2, PT, R193, RZ, PT ;  /* 0x000000ffc100720c */ /* 0x000fe80003f45270 */
[----:B------:R-:W-:Y:S04]  /*83d0*/  ISETP.GT.AND P2, PT, R165, 0x8, !P2 ;  /* 0x00000008a500780c */ /* 0x000fe80005744270 */
        /* <DEDUP_REMOVED lines=18> */
[----:B------:R-:W-:Y:S02]  /*8500*/  ISETP.GT.AND P2, PT, R165, 0x19, !P4 ;  /* 0x00000019a500780c */ /* 0x000fe40006744270 */
[----:B------:R-:W-:Y:S02]  /*8510*/  ISETP.NE.AND P4, PT, R199, RZ, PT ;  /* 0x000000ffc700720c */ /* 0x000fe40003f85270 */
        /* <DEDUP_REMOVED lines=11> */
[----:B------:R-:W-:Y:S02]  /*85d0*/  ISETP.GT.AND P2, PT, R165, RZ, !P3 ;  /* 0x000000ffa500720c */ /* 0x000fe40005f44270 */
[----:B------:R-:W-:Y:S02]  /*85e0*/  ISETP.NE.AND P3, PT, R198, RZ, PT ;  /* 0x000000ffc600720c */ /* 0x000fe40003f65270 */
        /* <DEDUP_REMOVED lines=22> */
.L_x_484:
[----:B------:R-:W-:Y:S04]  /*8750*/  MOV R7, c[0x0][0x32c] ;  /* 0x0000cb0000077a02 */ /* 0x000fe80000000f00 */
[----:B------:R-:W-:Y:S11]  /*8760*/  ISETP.NE.AND P2, PT, R7, 0x1, PT ;  /* 0x000000010700780c */ /* 0x000ff60003f45270 */
[----:B------:R-:W-:Y:S02]  /*8770*/  @!UPT UIADD3 URZ, URZ, URZ, URZ ;  /* 0x0000003f3f3ff290 */ /* 0x000fe4000fffe03f */
[----:B------:R-:W-:Y:S05]  /*8780*/  @P2 IMAD.HI.U32 R7, R4, c[0x0][0x330], RZ ;  /* 0x0000cc0004072a27 */ /* 0x000fea00078e00ff */
[----:B------:R-:W-:Y:S02]  /*8790*/  @P2 SHF.R.U32.HI R4, RZ, c[0x0][0x334], R7 ;  /* 0x0000cd00ff042a19 */ /* 0x000fe40000011607 */
.L_x_485:
[----:B------:R-:W-:Y:S05]  /*87a0*/  BSYNC B0 ;  /* 0x0000000000007941 */ /* 0x000fea0003800000 */
.L_x_483:
[----:B------:R-:W-:Y:S04]  /*87b0*/  IMAD.IADD R3, R3, 0x1, -R210 ;  /* 0x0000000103037824 */ /* 0x000fe800078e0ad2 */
[----:B------:R-:W-:Y:S05]  /*87c0*/  IMAD R4, R4, c[0x0][0x32c], R3 ;  /* 0x0000cb0004047a24 */ /* 0x000fea00078e0203 */
[----:B------:R-:W-:Y:S02]  /*87d0*/  IADD3 R3, R4, c[0x0][0x32c], RZ ;  /* 0x0000cb0004037a10 */ /* 0x000fe40007ffe0ff */
[----:B------:R-:W-:Y:S02]  /*87e0*/  IMNMX R0, R0, R4, !PT ;  /* 0x0000000400007217 */ /* 0x000fe40007800200 */
[----:B------:R-:W-:Y:S02]  /*87f0*/  IMNMX R2, R2, R3, PT ;  /* 0x0000000302027217 */ /* 0x000fe40003800200 */
.L_x_482:
[----:B------:R-:W-:Y:S01]  /*8800*/  FMNMX.FTZ R169, R16, R164, !PT ;  /* 0x000000a410a97209 */ /* 0x000fe20007810000 */
[----:B------:R-:W-:Y:S01]  /*8810*/  LDSM.16.MT88.4 R36, [R226+0x100] ;  /* 0x00010000e224783b */ /* 0x000fe20000004200 */
[----:B------:R-:W-:Y:S02]  /*8820*/  ISETP.NE.AND P2, PT, R22, RZ, PT ;  /* 0x000000ff1600720c */ /* 0x000fe40003f45270 */
[----:B------:R-:W-:Y:S02]  /*8830*/  FMNMX.FTZ R169, R5, R169, !PT ;  /* 0x000000a905a97209 */ /* 0x000fe40007810000 */
[----:B------:R-:W-:Y:S02]  /*8840*/  ISETP.GT.AND P2, PT, R0, RZ, !P2 ;  /* 0x000000ff0000720c */ /* 0x000fe40005744270 */
[----:B------:R-:W-:Y:S02]  /*8850*/  FMNMX.FTZ R169, R194, R169, !PT ;  /* 0x000000a9c2a97209 */ /* 0x000fe40007810000 */
[----:B------:R-:W-:Y:S02]  /*8860*/  ISETP.LT.OR P2, PT, R2, 0x1, P2 ;  /* 0x000000010200780c */ /* 0x000fe40001741670 */
[----:B------:R-:W-:Y:S02]  /*8870*/  FMNMX.FTZ R169, R195, R169, !PT ;  /* 0x000000a9c3a97209 */ /* 0x000fe40007810000 */
[----:B------:R-:W-:Y:S02]  /*8880*/  FSEL R10, R10, -INF , !P2 ;  /* 0xff8000000a0a7808 */ /* 0x000fe40005000000 */
[----:B------:R-:W-:Y:S02]  /*8890*/  FMNMX.FTZ R169, R200, R169, !PT ;  /* 0x000000a9c8a97209 */ /* 0x000fe40007810000 */
[----:B------:R-:W-:Y:S02]  /*88a0*/  ISETP.NE.AND P2, PT, R21, RZ, PT ;  /* 0x000000ff1500720c */ /* 0x000fe40003f45270 */
[----:B------:R-:W-:Y:S02]  /*88b0*/  FMNMX.FTZ R169, R201, R169, !PT ;  /* 0x000000a9c9a97209 */ /* 0x000fe40007810000 */
[----:B------:R-:W-:Y:S02]  /*88c0*/  ISETP.GT.AND P2, PT, R0, 0x1, !P2 ;  /* 0x000000010000780c */ /* 0x000fe40005744270 */
        /* <DEDUP_REMOVED lines=12> */
[----:B------:R-:W-:Y:S01]  /*8990*/  ISETP.NE.AND P2, PT, R192, RZ, PT ;  /* 0x000000ffc000720c */ /* 0x000fe20003f45270 */
[----:B------:R-:W1:Y:S01]  /*89a0*/  SHFL.BFLY PT, R7, R169, 0x2, 0x1f ;  /* 0x0c401f00a9077f89 */ /* 0x000e6200000e0000 */
[----:B------:R-:W-:Y:S02]  /*89b0*/  FMNMX.FTZ R3, R6, R166, !PT ;  /* 0x000000a606037209 */ /* 0x000fe40007810000 */
[----:B------:R-:W-:Y:S02]  /*89c0*/  ISETP.GT.AND P2, PT, R0, 0x9, !P2 ;  /* 0x000000090000780c */ /* 0x000fe40005744270 */
[----:B------:R-:W-:Y:S02]  /*89d0*/  FMNMX.FTZ R3, R19, R3, !PT ;  /* 0x0000000313037209 */ /* 0x000fe40007810000 */
[----:B------:R-:W-:Y:S02]  /*89e0*/  ISETP.LT.OR P2, PT, R2, 0xa, P2 ;  /* 0x0000000a0200780c */ /* 0x000fe40001741670 */
[----:B------:R-:W-:Y:S02]  /*89f0*/  FMNMX.FTZ R3, R196, R3, !PT ;  /* 0x00000003c4037209 */ /* 0x000fe40007810000 */
[----:B------:R-:W-:Y:S02]  /*8a00*/  FSEL R15, R15, -INF , !P2 ;  /* 0xff8000000f0f7808 */ /* 0x000fe40005000000 */
[----:B------:R-:W-:Y:S02]  /*8a10*/  ISETP.NE.AND P2, PT, R172, RZ, PT ;  /* 0x000000ffac00720c */ /* 0x000fe40003f45270 */
[----:B------:R-:W-:Y:S02]  /*8a20*/  FMNMX.FTZ R3, R197, R3, !PT ;  /* 0x00000003c5037209 */ /* 0x000fe40007810000 */
[----:B------:R-:W-:Y:S02]  /*8a30*/  ISETP.GT.AND P2, PT, R0, 0x10, !P2 ;  /* 0x000000100000780c */ /* 0x000fe40005744270 */
[----:B------:R-:W-:Y:S02]  /*8a40*/  FMNMX.FTZ R3, R202, R3, !PT ;  /* 0x00000003ca037209 */ /* 0x000fe40007810000 */
[----:B------:R-:W-:Y:S02]  /*8a50*/  ISETP.LT.OR P2, PT, R2, 0x11, P2 ;  /* 0x000000110200780c */ /* 0x000fe40001741670 */
[----:B------:R-:W-:Y:S02]  /*8a60*/  FMNMX.FTZ R3, R203, R3, !PT ;  /* 0x00000003cb037209 */ /* 0x000fe40007810000 */
[----:B------:R-:W-:Y:S02]  /*8a70*/  FSEL R199, R26, -INF , !P2 ;  /* 0xff8000001ac77808 */ /* 0x000fe40005000000 */
[----:B------:R-:W-:Y:S02]  /*8a80*/  ISETP.NE.AND P2, PT, R18, RZ, PT ;  /* 0x000000ff1200720c */ /* 0x000fe40003f45270 */
[----:B-1----:R-:W-:Y:S02]  /*8a90*/  FMNMX.FTZ R169, R169, R7, !PT ;  /* 0x00000007a9a97209 */ /* 0x002fe40007810000 */
[----:B------:R-:W-:Y:S02]  /*8aa0*/  ISETP.GT.AND P2, PT, R0, 0x11, !P2 ;  /* 0x000000110000780c */ /* 0x000fe40005744270 */
[----:B------:R-:W-:Y:S01]  /*8ab0*/  FMNMX.FTZ R3, R208, R3, !PT ;  /* 0x00000003d0037209 */ /* 0x000fe20007810000 */
[----:B------:R-:W1:Y:S01]  /*8ac0*/  SHFL.BFLY PT, R7, R169, 0x1, 0x1f ;  /* 0x0c201f00a9077f89 */ /* 0x000e6200000e0000 */
        /* <DEDUP_REMOVED lines=13> */
[----:B-1----:R-:W-:Y:S02]  /*8ba0*/  FMNMX.FTZ R169, R169, R7, !PT ;  /* 0x00000007a9a97209 */ /* 0x002fe40007810000 */
[----:B------:R-:W-:Y:S02]  /*8bb0*/  ISETP.LT.OR P2, PT, R2, 0x1a, P2 ;  /* 0x0000001a0200780c */ /* 0x000fe40001741670 */
[----:B------:R-:W-:Y:S01]  /*8bc0*/  FMNMX.FTZ R3, R246, R3, !PT ;  /* 0x00000003f6037209 */ /* 0x000fe20007810000 */
[----:B------:R-:W-:Y:S01]  /*8bd0*/  FMUL.FTZ R173, R169, c[0x0][0x2d0] ;  /* 0x0000b400a9ad7a20 */ /* 0x000fe20000410000 */
[----:B------:R-:W-:Y:S02]  /*8be0*/  FSEL R198, R31, -INF , !P2 ;  /* 0xff8000001fc67808 */ /* 0x000fe40005000000 */
[----:B------:R-:W-:Y:S01]  /*8bf0*/  FSETP.NEU.FTZ.AND P2, PT, R169, -INF , PT ;  /* 0xff800000a900780b */ /* 0x000fe20003f5d000 */
[----:B------:R-:W1:Y:S01]  /*8c00*/  SHFL.BFLY PT, R168, R3, 0x2, 0x1f ;  /* 0x0c401f0003a87f89 */ /* 0x000e6200000e0000 */
[----:B------:R-:W-:Y:S02]  /*8c10*/  FMNMX.FTZ R4, R20, R4, !PT ;  /* 0x0000000414047209 */ /* 0x000fe40007810000 */
[----:B------:R-:W-:Y:S02]  /*8c20*/  FSEL R173, R173, RZ, P2 ;  /* 0x000000ffadad7208 */ /* 0x000fe40001000000 */
[----:B------:R-:W-:Y:S02]  /*8c30*/  FMNMX.FTZ R4, R12, R4, !PT ;  /* 0x000000040c047209 */ /* 0x000fe40007810000 */
[----:B------:R-:W-:Y:S01]  /*8c40*/  ISETP.GT.AND P1, PT, R0, 0x20, !P1 ;  /* 0x000000200000780c */ /* 0x000fe20004f24270 */
[--C-:B------:R-:W-:Y:S01]  /*8c50*/  FFMA.FTZ R5, R5, c[0x0][0x2d0], -R173.reuse ;  /* 0x0000b40005057a23 */ /* 0x100fe200000108ad */
[----:B------:R-:W-:Y:S01]  /*8c60*/  FMNMX.FTZ R4, R13, R4, !PT ;  /* 0x000000040d047209 */ /* 0x000fe20007810000 */
[--C-:B------:R-:W-:Y:S01]  /*8c70*/  FFMA.FTZ R16, R16, c[0x0][0x2d0], -R173.reuse ;  /* 0x0000b40010107a23 */ /* 0x100fe200000108ad */
[----:B------:R-:W-:Y:S01]  /*8c80*/  ISETP.LT.OR P1, PT, R2, 0x21, P1 ;  /* 0x000000210200780c */ /* 0x000fe20000f21670 */
[----:B------:R2:W-:Y:S01]  /*8c90*/  MUFU.EX2 R24, R5 ;  /* 0x0000000500187308 */ /* 0x0005e20000000800 */
[----:B------:R-:W-:Y:S02]  /*8ca0*/  FMNMX.FTZ R4, R206, R4, !PT ;  /* 0x00000004ce047209 */ /* 0x000fe40007810000 */
[----:B------:R-:W-:Y:S02]  /*8cb0*/  FSEL R216, R42, -INF , !P1 ;  /* 0xff8000002ad87808 */ /* 0x000fe40004800000 */
[----:B------:R-:W-:Y:S02]  /*8cc0*/  FMNMX.FTZ R4, R207, R4, !PT ;  /* 0x00000004cf047209 */ /* 0x000fe40007810000 */
[C---:B------:R-:W-:Y:S02]  /*8cd0*/  ISETP.GT.AND P6, PT, R0.reuse, 0x21, !P6 ;  /* 0x000000210000780c */ /* 0x040fe400077c4270 */
[----:B------:R-:W-:Y:S01]  /*8ce0*/  FMNMX.FTZ R4, R211, R4, !PT ;  /* 0x00000004d3047209 */ /* 0x000fe20007810000 */
[----:B------:R-:W3:Y:S01]  /*8cf0*/  MUFU.EX2 R45, R16 ;  /* 0x00000010002d7308 */ /* 0x000ee20000000800 */
[----:B------:R-:W-:Y:S02]  /*8d00*/  ISETP.GT.AND P5, PT, R0, 0x28, !P5 ;  /* 0x000000280000780c */ /* 0x000fe40006fa4270 */
[----:B------:R-:W-:Y:S02]  /*8d10*/  FMNMX.FTZ R4, R212, R4, !PT ;  /* 0x00000004d4047209 */ /* 0x000fe40007810000 */
[----:B-1----:R-:W-:Y:S02]  /*8d20*/  FMNMX.FTZ R168, R3, R168, !PT ;  /* 0x000000a803a87209 */ /* 0x002fe40007810000 */
[----:B------:R-:W-:Y:S02]  /*8d30*/  FMNMX.FTZ R3, R244, R4, !PT ;  /* 0x00000004f4037209 */ /* 0x000fe40007810000 */
[----:B------:R-:W-:Y:S01]  /*8d40*/  FMNMX.FTZ R4, R10, R171, !PT ;  /* 0x000000ab0a047209 */ /* 0x000fe20007810000 */
[----:B------:R-:W1:Y:S01]  /*8d50*/  SHFL.BFLY PT, R7, R168, 0x1, 0x1f ;  /* 0x0c201f00a8077f89 */ /* 0x000e6200000e0000 */
[----:B------:R-:W-:Y:S02]  /*8d60*/  FMNMX.FTZ R3, R245, R3, !PT ;  /* 0x00000003f5037209 */ /* 0x000fe40007810000 */
[----:B------:R-:W-:Y:S02]  /*8d70*/  FMNMX.FTZ R4, R11, R4, !PT ;  /* 0x000000040b047209 */ /* 0x000fe40007810000 */
[----:B------:R-:W-:Y:S02]  /*8d80*/  FMNMX.FTZ R3, R247, R3, !PT ;  /* 0x00000003f7037209 */ /* 0x000fe40007810000 */
[----:B--2---:R-:W-:Y:S01]  /*8d90*/  FMNMX.FTZ R5, R14, R4, !PT ;  /* 0x000000040e057209 */ /* 0x004fe20007810000 */
[--C-:B------:R-:W-:Y:S01]  /*8da0*/  FFMA.FTZ R4, R194, c[0x0][0x2d0], -R173.reuse ;  /* 0x0000b400c2047a23 */ /* 0x100fe200000108ad */
[----:B------:R-:W-:Y:S02]  /*8db0*/  FMNMX.FTZ R3, R248, R3, !PT ;  /* 0x00000003f8037209 */ /* 0x000fe40007810000 */
[----:B------:R-:W-:Y:S01]  /*8dc0*/  FMNMX.FTZ R5, R15, R5, !PT ;  /* 0x000000050f057209 */ /* 0x000fe20007810000 */
[----:B------:R2:W-:Y:S01]  /*8dd0*/  MUFU.EX2 R25, R4 ;  /* 0x0000000400197308 */ /* 0x0005e20000000800 */
[----:B------:R-:W-:Y:S01]  /*8de0*/  ISETP.GT.AND P0, PT, R0, 0x29, !P0 ;  /* 0x000000290000780c */ /* 0x000fe20004704270 */
[----:B------:R-:W4:Y:S01]  /*8df0*/  SHFL.BFLY PT, R9, R3, 0x2, 0x1f ;  /* 0x0c401f0003097f89 */ /* 0x000f2200000e0000 */
[C---:B------:R-:W-:Y:S02]  /*8e00*/  ISETP.LT.OR P6, PT, R2.reuse, 0x22, P6 ;  /* 0x000000220200780c */ /* 0x040fe400037c1670 */
[----:B------:R-:W-:Y:S02]  /*8e10*/  ISETP.LT.OR P5, PT, R2, 0x29, P5 ;  /* 0x000000290200780c */ /* 0x000fe40002fa1670 */
[----:B------:R-:W-:Y:S02]  /*8e20*/  FSEL R214, R43, -INF , !P6 ;  /* 0xff8000002bd67808 */ /* 0x000fe40007000000 */
[----:B------:R-:W-:Y:S02]  /*8e30*/  FSEL R215, R46, -INF , !P5 ;  /* 0xff8000002ed77808 */ /* 0x000fe40006800000 */
[----:B------:R-:W-:Y:S02]  /*8e40*/  ISETP.LT.OR P0, PT, R2, 0x2a, P0 ;  /* 0x0000002a0200780c */ /* 0x000fe40000701670 */
[----:B-1----:R-:W-:Y:S02]  /*8e50*/  FMNMX.FTZ R168, R168, R7, !PT ;  /* 0x00000007a8a87209 */ /* 0x002fe40007810000 */
[----:B------:R-:W-:Y:S02]  /*8e60*/  FSEL R172, R47, -INF , !P0 ;  /* 0xff8000002fac7808 */ /* 0x000fe40004000000 */
[C---:B------:R-:W-:Y:S01]  /*8e70*/  FSETP.NEU.FTZ.AND P1, PT, R168.reuse, -INF , PT ;  /* 0xff800000a800780b */ /* 0x040fe20003f3d000 */
[----:B------:R-:W-:Y:S01]  /*8e80*/  FMUL.FTZ R174, R168, c[0x0][0x2d0] ;  /* 0x0000b400a8ae7a20 */ /* 0x000fe20000410000 */
[----:B---3--:R-:W-:Y:S04]  /*8e90*/  F2FP.BF16.PACK_AB R192, R24, R45 ;  /* 0x0000002d18c0723e */ /* 0x008fe800000010ff */
[----:B------:R-:W-:Y:S02]  /*8ea0*/  FSEL R174, R174, RZ, P1 ;  /* 0x000000ffaeae7208 */ /* 0x000fe40000800000 */
[----:B--2---:R-:W-:Y:S01]  /*8eb0*/  FMNMX.FTZ R4, R199, R5, !PT ;  /* 0x00000005c7047209 */ /* 0x004fe20007810000 */
[----:B------:R-:W-:Y:S01]  /*8ec0*/  FFMA.FTZ R5, R195, c[0x0][0x2d0], -R173 ;  /* 0x0000b400c3057a23 */ /* 0x000fe200000108ad */
[----:B----4-:R-:W-:Y:S01]  /*8ed0*/  FMNMX.FTZ R3, R3, R9, !PT ;  /* 0x0000000903037209 */ /* 0x010fe20007810000 */
[--C-:B------:R-:W-:Y:S01]  /*8ee0*/  FFMA.FTZ R0, R19, c[0x0][0x2d0], -R174.reuse ;  /* 0x0000b40013007a23 */ /* 0x100fe200000108ae */
[----:B------:R-:W-:Y:S01]  /*8ef0*/  FMNMX.FTZ R4, R210, R4, !PT ;  /* 0x00000004d2047209 */ /* 0x000fe20007810000 */
[----:B------:R1:W2:Y:S02]  /*8f00*/  MUFU.EX2 R33, R5 ;  /* 0x0000000500217308 */ /* 0x0002a40000000800 */
[----:B------:R-:W3:Y:S08]  /*8f10*/  SHFL.BFLY PT, R167, R3, 0x1, 0x1f ;  /* 0x0c201f0003a77f89 */ /* 0x000ef000000e0000 */
[----:B------:R-:W4:Y:S01]  /*8f20*/  MUFU.EX2 R28, R0 ;  /* 0x00000000001c7308 */ /* 0x000f220000000800 */
[----:B-1----:R-:W-:Y:S01]  /*8f30*/  FMNMX.FTZ R5, R213, R4, !PT ;  /* 0x00000004d5057209 */ /* 0x002fe20007810000 */
[--C-:B------:R-:W-:Y:S01]  /*8f40*/  FFMA.FTZ R4, R6, c[0x0][0x2d0], -R174.reuse ;  /* 0x0000b40006047a23 */ /* 0x100fe200000108ae */
[----:B---3--:R-:W-:Y:S01]  /*8f50*/  FMNMX.FTZ R167, R3, R167, !PT ;  /* 0x000000a703a77209 */ /* 0x008fe20007810000 */
[--C-:B------:R-:W-:Y:S01]  /*8f60*/  FFMA.FTZ R3, R197, c[0x0][0x2d0], -R174.reuse ;  /* 0x0000b400c5037a23 */ /* 0x100fe200000108ae */
[----:B------:R-:W-:Y:S05]  /*8f70*/  FMNMX.FTZ R5, R198, R5, !PT ;  /* 0x00000005c6057209 */ /* 0x000fea0007810000 */
[----:B------:R1:W3:Y:S01]  /*8f80*/  MUFU.EX2 R44, R4 ;  /* 0x00000004002c7308 */ /* 0x0002e20000000800 */
[C---:B------:R-:W-:Y:S01]  /*8f90*/  FSETP.NEU.FTZ.AND P0, PT, R167.reuse, -INF , PT ;  /* 0xff800000a700780b */ /* 0x040fe20003f1d000 */
[----:B------:R-:W-:Y:S01]  /*8fa0*/  FMUL.FTZ R175, R167, c[0x0][0x2d0] ;  /* 0x0000b400a7af7a20 */ /* 0x000fe20000410000 */
[----:B--2---:R-:W-:Y:S02]  /*8fb0*/  F2FP.BF16.PACK_AB R194, R33, R25 ;  /* 0x0000001921c2723e */ /* 0x004fe400000010ff */
[----:B----4-:R-:W-:Y:S02]  /*8fc0*/  MOV R197, R28 ;  /* 0x0000001c00c57202 */ /* 0x010fe40000000f00 */
[----:B------:R-:W-:Y:S05]  /*8fd0*/  FSEL R175, R175, RZ, P0 ;  /* 0x000000ffafaf7208 */ /* 0x000fea0000000000 */
[--C-:B------:R-:W-:Y:S04]  /*8fe0*/  FFMA.FTZ R8, R8, c[0x0][0x2d0], -R175.reuse ;  /* 0x0000b40008087a23 */ /* 0x100fe800000108af */
[----:B------:R-:W-:Y:S01]  /*8ff0*/  MUFU.EX2 R42, R8 ;  /* 0x00000008002a7308 */ /* 0x000fe20000000800 */
[----:B-1----:R-:W-:Y:S09]  /*9000*/  FMNMX.FTZ R4, R216, R5, !PT ;  /* 0x00000005d8047209 */ /* 0x002ff20007810000 */
[----:B------:R1:W-:Y:S01]  /*9010*/  MUFU.EX2 R5, R3 ;  /* 0x0000000300057308 */ /* 0x0003e20000000800 */
[----:B---3--:R-:W-:Y:S02]  /*9020*/  F2FP.BF16.PACK_AB R193, R197, R44 ;  /* 0x0000002cc5c1723e */ /* 0x008fe400000010ff */
[----:B------:R-:W-:Y:S01]  /*9030*/  FMNMX.FTZ R2, R214, R4, !PT ;  /* 0x00000004d6027209 */ /* 0x000fe20007810000 */
[--C-:B------:R-:W-:Y:S03]  /*9040*/  FFMA.FTZ R4, R12, c[0x0][0x2d0], -R175.reuse ;  /* 0x0000b4000c047a23 */ /* 0x100fe600000108af */
[----:B------:R-:W-:Y:S01]  /*9050*/  FMNMX.FTZ R0, R215, R2, !PT ;  /* 0x00000002d7007209 */ /* 0x000fe20007810000 */
[----:B------:R-:W-:Y:S02]  /*9060*/  FFMA.FTZ R2, R196, c[0x0][0x2d0], -R174 ;  /* 0x0000b400c4027a23 */ /* 0x000fe400000108ae */
[----:B------:R-:W-:Y:S01]  /*9070*/  MUFU.EX2 R6, R4 ;  /* 0x0000000400067308 */ /* 0x000fe20000000800 */
[----:B------:R-:W-:Y:S09]  /*9080*/  FMNMX.FTZ R0, R172, R0, !PT ;  /* 0x00000000ac007209 */ /* 0x000ff20007810000 */
[----:B------:R2:W-:Y:S01]  /*9090*/  MUFU.EX2 R196, R2 ;  /* 0x0000000200c47308 */ /* 0x0005e20000000800 */
[--C-:B-1----:R-:W-:Y:S02]  /*90a0*/  FFMA.FTZ R3, R20, c[0x0][0x2d0], -R175.reuse ;  /* 0x0000b40014037a23 */ /* 0x102fe400000108af */
[----:B------:R-:W-:Y:S07]  /*90b0*/  LDSM.16.MT88.4 R20, [R225+0x100] ;  /* 0x00010000e114783b */ /* 0x000fee0000004200 */
[----:B------:R1:W-:Y:S01]  /*90c0*/  MUFU.EX2 R34, R3 ;  /* 0x0000000300227308 */ /* 0x0003e20000000800 */
[----:B--2---:R-:W1:Y:S02]  /*90d0*/  SHFL.BFLY PT, R2, R0, 0x2, 0x1f ;  /* 0x0c401f0000027f89 */ /* 0x004e6400000e0000 */
[----:B-1----:R-:W-:Y:S01]  /*90e0*/  FMNMX.FTZ R3, R0, R2, !PT ;  /* 0x0000000200037209 */ /* 0x002fe20007810000 */
[----:B------:R-:W-:Y:S01]  /*90f0*/  FFMA.FTZ R2, R13, c[0x0][0x2d0], -R175 ;  /* 0x0000b4000d027a23 */ /* 0x000fe200000108af */
[----:B------:R-:W-:Y:S05]  /*9100*/  FSEL R0, R169, RZ, P2 ;  /* 0x000000ffa9007208 */ /* 0x000fea0001000000 */
[----:B------:R1:W-:Y:S01]  /*9110*/  MUFU.EX2 R40, R2 ;  /* 0x0000000200287308 */ /* 0x0003e20000000800 */
[----:B------:R-:W2:Y:S01]  /*9120*/  SHFL.BFLY PT, R4, R3, 0x1, 0x1f ;  /* 0x0c201f0003047f89 */ /* 0x000ea200000e0000 */
[----:B------:R-:W-:Y:S04]  /*9130*/  FADD.FTZ R0, -R0, R164 ;  /* 0x000000a400007221 */ /* 0x000fe80000010100 */
[----:B------:R-:W-:Y:S04]  /*9140*/  FMUL.FTZ R0, R0, c[0x0][0x2d0] ;  /* 0x0000b40000007a20 */ /* 0x000fe80000410000 */
[----:B------:R3:W4:Y:S01]  /*9150*/  MUFU.EX2 R165, R0 ;  /* 0x0000000000a57308 */ /* 0x0007220000000800 */
[----:B-1----:R-:W-:Y:S02]  /*9160*/  FSEL R2, R168, RZ, P1 ;  /* 0x000000ffa8027208 */ /* 0x002fe40000800000 */
[----:B--2---:R-:W-:Y:S03]  /*9170*/  FMNMX.FTZ R3, R3, R4, !PT ;  /* 0x0000000403037209 */ /* 0x004fe60007810000 */
[----:B------:R-:W-:Y:S02]  /*9180*/  FADD.FTZ R2, -R2, R166 ;  /* 0x000000a602027221 */ /* 0x000fe40000010100 */
[----:B------:R-:W-:Y:S02]  /*9190*/  FMUL.FTZ R166, R3, c[0x0][0x2d0] ;  /* 0x0000b40003a67a20 */ /* 0x000fe40000410000 */
[----:B------:R-:W-:Y:S01]  /*91a0*/  FMUL.FTZ R2, R2, c[0x0][0x2d0] ;  /* 0x0000b40002027a20 */ /* 0x000fe20000410000 */
[----:B---3--:R-:W-:Y:S01]  /*91b0*/  FSEL R0, R167, RZ, P0 ;  /* 0x000000ffa7007208 */ /* 0x008fe20000000000 */
[----:B----4-:R-:W-:Y:S01]  /*91c0*/  FMUL.FTZ R16, R165, R188 ;  /* 0x000000bca5107220 */ /* 0x010fe20000410000 */
[----:B------:R-:W-:Y:S01]  /*91d0*/  FSETP.NEU.FTZ.AND P0, PT, R3, -INF , PT ;  /* 0xff8000000300780b */ /* 0x000fe20003f1d000 */
[----:B------:R-:W1:Y:S01]  /*91e0*/  MUFU.EX2 R164, R2 ;  /* 0x0000000200a47308 */ /* 0x000e620000000800 */
[C---:B------:R-:W-:Y:S01]  /*91f0*/  FMUL.FTZ R17, R165.reuse, R189 ;  /* 0x000000bda5117220 */ /* 0x040fe20000410000 */
[----:B------:R-:W-:Y:S01]  /*9200*/  MOV R189, R40 ;  /* 0x0000002800bd7202 */ /* 0x000fe20000000f00 */
[----:B------:R-:W-:Y:S01]  /*9210*/  FADD.FTZ R0, -R0, R170 ;  /* 0x000000aa00007221 */ /* 0x000fe20000010100 */
[----:B------:R-:W-:Y:S01]  /*9220*/  FSEL R166, R166, RZ, P0 ;  /* 0x000000ffa6a67208 */ /* 0x000fe20000000000 */
[C---:B------:R-:W-:Y:S01]  /*9230*/  FMUL.FTZ R32, R165.reuse, R144 ;  /* 0x00000090a5207220 */ /* 0x040fe20000410000 */
[----:B------:R-:W-:Y:S01]  /*9240*/  MOV R170, R6 ;  /* 0x0000000600aa7202 */ /* 0x000fe20000000f00 */
[----:B------:R-:W-:Y:S01]  /*9250*/  FMUL.FTZ R0, R0, c[0x0][0x2d0] ;  /* 0x0000b40000007a20 */ /* 0x000fe20000410000 */
[----:B------:R-:W-:Y:S01]  /*9260*/  MOV R144, R33 ;  /* 0x0000002100907202 */ /* 0x000fe20000000f00 */
[--C-:B------:R-:W-:Y:S02]  /*9270*/  FFMA.FTZ R4, R14, c[0x0][0x2d0], -R166.reuse ;  /* 0x0000b4000e047a23 */ /* 0x100fe400000108a6 */
[----:B------:R2:W3:Y:S01]  /*9280*/  MUFU.EX2 R2, R0 ;  /* 0x0000000000027308 */ /* 0x0004e20000000800 */
[C---:B------:R-:W-:Y:S01]  /*9290*/  FMUL.FTZ R33, R165.reuse, R145 ;  /* 0x00000091a5217220 */ /* 0x040fe20000410000 */
[----:B------:R-:W-:Y:S01]  /*92a0*/  MOV R145, R45 ;  /* 0x0000002d00917202 */ /* 0x000fe20000000f00 */
[C---:B------:R-:W-:Y:S02]  /*92b0*/  FMUL.FTZ R48, R165.reuse, R160 ;  /* 0x000000a0a5307220 */ /* 0x040fe40000410000 */
[C---:B------:R-:W-:Y:S02]  /*92c0*/  FMUL.FTZ R49, R165.reuse, R161 ;  /* 0x000000a1a5317220 */ /* 0x040fe40000410000 */
[C---:B------:R-:W-:Y:S02]  /*92d0*/  FMUL.FTZ R52, R165.reuse, R52 ;  /* 0x00000034a5347220 */ /* 0x040fe40000410000 */
[C---:B------:R-:W-:Y:S01]  /*92e0*/  FMUL.FTZ R53, R165.reuse, R53 ;  /* 0x00000035a5357220 */ /* 0x040fe20000410000 */
[----:B------:R4:W-:Y:S01]  /*92f0*/  MUFU.EX2 R12, R4 ;  /* 0x00000004000c7308 */ /* 0x0009e20000000800 */
[----:B------:R-:W-:Y:S02]  /*9300*/  FMUL.FTZ R64, R165, R64 ;  /* 0x00000040a5407220 */ /* 0x000fe40000410000 */
[----:B-1----:R-:W-:Y:S01]  /*9310*/  FMUL.FTZ R6, R164, R178 ;  /* 0x000000b2a4067220 */ /* 0x002fe20000410000 */
[----:B------:R-:W-:Y:S01]  /*9320*/  F2FP.BF16.PACK_AB R178, R40, R170 ;  /* 0x000000aa28b2723e */ /* 0x000fe200000010ff */
[C---:B------:R-:W-:Y:S02]  /*9330*/  FMUL.FTZ R7, R164.reuse, R179 ;  /* 0x000000b3a4077220 */ /* 0x040fe40000410000 */
[C---:B------:R-:W-:Y:S02]  /*9340*/  FMUL.FTZ R18, R164.reuse, R190 ;  /* 0x000000bea4127220 */ /* 0x040fe40000410000 */
[C---:B------:R-:W-:Y:S02]  /*9350*/  FMUL.FTZ R19, R164.reuse, R191 ;  /* 0x000000bfa4137220 */ /* 0x040fe40000410000 */
[C---:B------:R-:W-:Y:S02]  /*9360*/  FMUL.FTZ R50, R164.reuse, R162 ;  /* 0x000000a2a4327220 */ /* 0x040fe40000410000 */
[----:B------:R-:W-:Y:S02]  /*9370*/  FMUL.FTZ R51, R164, R163 ;  /* 0x000000a3a4337220 */ /* 0x000fe40000410000 */
[--C-:B--2---:R-:W-:Y:S02]  /*9380*/  FFMA.FTZ R0, R10, c[0x0][0x2d0], -R166.reuse ;  /* 0x0000b4000a007a23 */ /* 0x104fe400000108a6 */
[C---:B---3--:R-:W-:Y:S02]  /*9390*/  FMUL.FTZ R8, R2.reuse, R180 ;  /* 0x000000b402087220 */ /* 0x048fe40000410000 */
[----:B------:R-:W1:Y:S01]  /*93a0*/  MUFU.EX2 R9, R0 ;  /* 0x0000000000097308 */ /* 0x000e620000000800 */
[C---:B------:R-:W-:Y:S01]  /*93b0*/  FMUL.FTZ R13, R2.reuse, R185 ;  /* 0x000000b9020d7220 */ /* 0x040fe20000410000 */
[----:B------:R-:W-:Y:S01]  /*93c0*/  MOV R185, R34 ;  /* 0x0000002200b97202 */ /* 0x000fe20000000f00 */
[C---:B------:R-:W-:Y:S02]  /*93d0*/  FMUL.FTZ R29, R2.reuse, R141 ;  /* 0x0000008d021d7220 */ /* 0x040fe40000410000 */
[--C-:B----4-:R-:W-:Y:S02]  /*93e0*/  FFMA.FTZ R4, R15, c[0x0][0x2d0], -R166.reuse ;  /* 0x0000b4000f047a23 */ /* 0x110fe400000108a6 */
[C---:B------:R-:W-:Y:S02]  /*93f0*/  FMUL.FTZ R28, R2.reuse, R140 ;  /* 0x0000008c021c7220 */ /* 0x040fe40000410000 */
[C---:B------:R-:W-:Y:S01]  /*9400*/  FMUL.FTZ R40, R2.reuse, R152 ;  /* 0x0000009802287220 */ /* 0x040fe20000410000 */
[----:B------:R2:W3:Y:S01]  /*9410*/  MUFU.EX2 R41, R4 ;  /* 0x0000000400297308 */ /* 0x0004e20000000800 */
[----:B------:R-:W-:Y:S01]  /*9420*/  FMUL.FTZ R45, R2, R157 ;  /* 0x0000009d022d7220 */ /* 0x000fe20000410000 */
[----:B------:R-:W-:Y:S01]  /*9430*/  MOV R157, R144 ;  /* 0x00000090009d7202 */ /* 0x000fe20000000f00 */
[C---:B------:R-:W-:Y:S02]  /*9440*/  FMUL.FTZ R54, R164.reuse, R54 ;  /* 0x00000036a4367220 */ /* 0x040fe40000410000 */
[----:B------:R-:W-:Y:S02]  /*9450*/  FMUL.FTZ R55, R164, R55 ;  /* 0x00000037a4377220 */ /* 0x000fe40000410000 */
[C---:B------:R-:W-:Y:S02]  /*9460*/  FMUL.FTZ R56, R2.reuse, R56 ;  /* 0x0000003802387220 */ /* 0x040fe40000410000 */
[C---:B------:R-:W-:Y:S02]  /*9470*/  FMUL.FTZ R57, R2.reuse, R57 ;  /* 0x0000003902397220 */ /* 0x040fe40000410000 */
[C---:B------:R-:W-:Y:S02]  /*9480*/  FMUL.FTZ R60, R2.reuse, R60 ;  /* 0x0000003c023c7220 */ /* 0x040fe40000410000 */
[C---:B------:R-:W-:Y:S01]  /*9490*/  FMUL.FTZ R61, R2.reuse, R61 ;  /* 0x0000003d023d7220 */ /* 0x040fe20000410000 */
[----:B-1----:R-:W-:Y:S01]  /*94a0*/  MOV R180, R9 ;  /* 0x0000000900b47202 */ /* 0x002fe20000000f00 */
[----:B------:R-:W-:Y:S02]  /*94b0*/  FFMA.FTZ R0, R11, c[0x0][0x2d0], -R166 ;  /* 0x0000b4000b007a23 */ /* 0x000fe400000108a6 */
[C---:B------:R-:W-:Y:S01]  /*94c0*/  FMUL.FTZ R9, R2.reuse, R181 ;  /* 0x000000b502097220 */ /* 0x040fe20000410000 */
[----:B------:R-:W-:Y:S01]  /*94d0*/  MOV R181, R25 ;  /* 0x0000001900b57202 */ /* 0x000fe20000000f00 */
[----:B------:R1:W4:Y:S01]  /*94e0*/  MUFU.EX2 R35, R0 ;  /* 0x0000000000237308 */ /* 0x0003220000000800 */
[----:B------:R-:W-:Y:S02]  /*94f0*/  FMUL.FTZ R25, R2, R137 ;  /* 0x0000008902197220 */ /* 0x000fe40000410000 */
[C---:B------:R-:W-:Y:S02]  /*9500*/  FMUL.FTZ R65, R165.reuse, R65 ;  /* 0x00000041a5417220 */ /* 0x040fe40000410000 */
[----:B--2---:R-:W-:Y:S01]  /*9510*/  FMUL.FTZ R4, R165, R176 ;  /* 0x000000b0a5047220 */ /* 0x004fe20000410000 */
[----:B------:R-:W-:Y:S01]  /*9520*/  F2FP.BF16.PACK_AB R176, R34, R42 ;  /* 0x0000002a22b0723e */ /* 0x000fe200000010ff */
[C---:B------:R-:W-:Y:S01]  /*9530*/  FMUL.FTZ R34, R164.reuse, R146 ;  /* 0x00000092a4227220 */ /* 0x040fe20000410000 */
[----:B---3--:R-:W-:Y:S01]  /*9540*/  F2FP.BF16.PACK_AB R179, R41, R12 ;  /* 0x0000000c29b3723e */ /* 0x008fe200000010ff */
[----:B------:R-:W-:Y:S01]  /*9550*/  FMUL.FTZ R66, R164, R66 ;  /* 0x00000042a4427220 */ /* 0x000fe20000410000 */
[----:B------:R-:W-:Y:S01]  /*9560*/  MOV R146, R41 ;  /* 0x0000002900927202 */ /* 0x000fe20000000f00 */
[----:B------:R-:W-:Y:S02]  /*9570*/  FMUL.FTZ R41, R2, R153 ;  /* 0x0000009902297220 */ /* 0x000fe40000410000 */
[C---:B------:R-:W-:Y:S01]  /*9580*/  FMUL.FTZ R67, R164.reuse, R67 ;  /* 0x00000043a4437220 */ /* 0x040fe20000410000 */
[----:B------:R-:W-:Y:S01]  /*9590*/  MOV R161, R146 ;  /* 0x0000009200a17202 */ /* 0x000fe20000000f00 */
[C---:B------:R-:W-:Y:S02]  /*95a0*/  FMUL.FTZ R68, R165.reuse, R68 ;  /* 0x00000044a5447220 */ /* 0x040fe40000410000 */
[----:B------:R-:W-:Y:S02]  /*95b0*/  FMUL.FTZ R69, R165, R69 ;  /* 0x00000045a5457220 */ /* 0x000fe40000410000 */
[C---:B------:R-:W-:Y:S02]  /*95c0*/  FMUL.FTZ R70, R164.reuse, R70 ;  /* 0x00000046a4467220 */ /* 0x040fe40000410000 */
[----:B------:R-:W-:Y:S02]  /*95d0*/  FMUL.FTZ R71, R164, R71 ;  /* 0x00000047a4477220 */ /* 0x000fe40000410000 */
[C---:B------:R-:W-:Y:S01]  /*95e0*/  FMUL.FTZ R72, R2.reuse, R72 ;  /* 0x0000004802487220 */ /* 0x040fe20000410000 */
[----:B-1----:R-:W-:Y:S01]  /*95f0*/  FSEL R0, R3, RZ, P0 ;  /* 0x000000ff03007208 */ /* 0x002fe20000000000 */
[----:B------:R-:W-:Y:S01]  /*9600*/  FMUL.FTZ R73, R2, R73 ;  /* 0x0000004902497220 */ /* 0x000fe20000410000 */
[----:B----4-:R-:W-:Y:S01]  /*9610*/  MOV R188, R35 ;  /* 0x0000002300bc7202 */ /* 0x010fe20000000f00 */
[----:B------:R-:W-:Y:S01]  /*9620*/  FFMA.FTZ R140, R201, c[0x0][0x2d0], -R173 ;  /* 0x0000b400c98c7a23 */ /* 0x000fe200000108ad */
[----:B------:R-:W-:Y:S01]  /*9630*/  ISETP.GT.AND P0, PT, R242, UR4, PT ;  /* 0x00000004f2007c0c */ /* 0x000fe2000bf04270 */
[----:B------:R-:W-:Y:S01]  /*9640*/  FADD.FTZ R0, -R0, R171 ;  /* 0x000000ab00007221 */ /* 0x000fe20000010100 */
[----:B------:R-:W-:Y:S01]  /*9650*/  MOV R171, R5 ;  /* 0x0000000500ab7202 */ /* 0x000fe20000000f00 */
[----:B------:R-:W-:Y:S01]  /*9660*/  FMUL.FTZ R5, R165, R177 ;  /* 0x000000b1a5057220 */ /* 0x000fe20000410000 */
[----:B------:R-:W-:Y:S01]  /*9670*/  F2FP.BF16.PACK_AB R177, R35, R180 ;  /* 0x000000b423b1723e */ /* 0x000fe200000010ff */
[----:B------:R-:W-:Y:S01]  /*9680*/  FMUL.FTZ R0, R0, c[0x0][0x2d0] ;  /* 0x0000b40000007a20 */ /* 0x000fe20000410000 */
[----:B------:R-:W-:Y:S01]  /*9690*/  F2FP.BF16.PACK_AB R195, R171, R196 ;  /* 0x000000c4abc3723e */ /* 0x000fe200000010ff */
[----:B------:R1:W-:Y:S01]  /*96a0*/  MUFU.EX2 R160, R140 ;  /* 0x0000008c00a07308 */ /* 0x0003e20000000800 */
[----:B------:R-:W-:Y:S01]  /*96b0*/  FMUL.FTZ R35, R164, R147 ;  /* 0x00000093a4237220 */ /* 0x000fe20000410000 */
[----:B------:R-:W-:Y:S01]  /*96c0*/  IADD3 R242, R242, -0x1, RZ ;  /* 0xfffffffff2f27810 */ /* 0x000fe20007ffe0ff */
[C---:B------:R-:W-:Y:S02]  /*96d0*/  FMUL.FTZ R76, R2.reuse, R76 ;  /* 0x0000004c024c7220 */ /* 0x040fe40000410000 */
[----:B------:R-:W-:Y:S01]  /*96e0*/  FMUL.FTZ R77, R2, R77 ;  /* 0x0000004d024d7220 */ /* 0x000fe20000410000 */
[-C--:B------:R-:W-:Y:S04]  /*96f0*/  HMMA.16816.F32.BF16 R4, R192, R20.reuse, R4 ;  /* 0x00000014c004723c */ /* 0x080fe80000041804 */
[----:B------:R-:W2:Y:S01]  /*9700*/  MUFU.EX2 R0, R0 ;  /* 0x0000000000007308 */ /* 0x000ea20000000800 */
[C---:B------:R-:W-:Y:S02]  /*9710*/  FMUL.FTZ R80, R165.reuse, R80 ;  /* 0x00000050a5507220 */ /* 0x040fe40000410000 */
[C---:B------:R-:W-:Y:S02]  /*9720*/  FMUL.FTZ R81, R165.reuse, R81 ;  /* 0x00000051a5517220 */ /* 0x040fe40000410000 */
[C---:B------:R-:W-:Y:S03]  /*9730*/  FMUL.FTZ R82, R164.reuse, R82 ;  /* 0x00000052a4527220 */ /* 0x040fe60000410000 */
[----:B------:R-:W-:Y:S02]  /*9740*/  FMUL.FTZ R83, R164, R83 ;  /* 0x00000053a4537220 */ /* 0x000fe40000410000 */
[C---:B------:R-:W-:Y:S02]  /*9750*/  FMUL.FTZ R84, R165.reuse, R84 ;  /* 0x00000054a5547220 */ /* 0x040fe40000410000 */
[C---:B------:R-:W-:Y:S02]  /*9760*/  FMUL.FTZ R85, R165.reuse, R85 ;  /* 0x00000055a5557220 */ /* 0x040fe40000410000 */
[--C-:B-1----:R-:W-:Y:S02]  /*9770*/  FFMA.FTZ R140, R202, c[0x0][0x2d0], -R174.reuse ;  /* 0x0000b400ca8c7a23 */ /* 0x102fe400000108ae */
[C---:B------:R-:W-:Y:S02]  /*9780*/  FMUL.FTZ R86, R164.reuse, R86 ;  /* 0x00000056a4567220 */ /* 0x040fe40000410000 */
[----:B------:R-:W-:Y:S01]  /*9790*/  FMUL.FTZ R87, R164, R87 ;  /* 0x00000057a4577220 */ /* 0x000fe20000410000 */
[----:B------:R1:W-:Y:S01]  /*97a0*/  MUFU.EX2 R191, R140 ;  /* 0x0000008c00bf7308 */ /* 0x0003e20000000800 */
[C---:B------:R-:W-:Y:S02]  /*97b0*/  FMUL.FTZ R88, R2.reuse, R88 ;  /* 0x0000005802587220 */ /* 0x040fe40000410000 */
[----:B------:R-:W-:Y:S02]  /*97c0*/  FMUL.FTZ R89, R2, R89 ;  /* 0x0000005902597220 */ /* 0x000fe40000410000 */
[C---:B--2---:R-:W-:Y:S01]  /*97d0*/  FMUL.FTZ R10, R0.reuse, R182 ;  /* 0x000000b6000a7220 */ /* 0x044fe20000410000 */
[----:B------:R-:W-:Y:S01]  /*97e0*/  MOV R182, R24 ;  /* 0x0000001800b67202 */ /* 0x000fe20000000f00 */
[----:B------:R-:W-:Y:S01]  /*97f0*/  FMUL.FTZ R11, R0, R183 ;  /* 0x000000b7000b7220 */ /* 0x000fe20000410000 */
[----:B------:R-:W-:Y:S01]  /*9800*/  MOV R183, R12 ;  /* 0x0000000c00b77202 */ /* 0x000fe20000000f00 */
[----:B------:R-:W-:Y:S02]  /*9810*/  FMUL.FTZ R24, R2, R136 ;  /* 0x0000008802187220 */ /* 0x000fe40000410000 */
[C---:B------:R-:W-:Y:S02]  /*9820*/  FMUL.FTZ R26, R0.reuse, R138 ;  /* 0x0000008a001a7220 */ /* 0x040fe40000410000 */
[----:B------:R-:W-:Y:S01]  /*9830*/  FMUL.FTZ R27, R0, R139 ;  /* 0x0000008b001b7220 */ /* 0x000fe20000410000 */
[C---:B------:R-:W-:Y:S01]  /*9840*/  HMMA.16816.F32.BF16 R8, R176.reuse, R20, R8 ;  /* 0x00000014b008723c */ /* 0x040fe20000041808 */
[----:B------:R-:W-:Y:S03]  /*9850*/  LDSM.16.MT88.4 R136, [R227+0x100] ;  /* 0x00010000e388783b */ /* 0x000fe60000004200 */
[----:B------:R-:W-:Y:S02]  /*9860*/  FMUL.FTZ R12, R2, R184 ;  /* 0x000000b8020c7220 */ /* 0x000fe40000410000 */
[C---:B------:R-:W-:Y:S01]  /*9870*/  FMUL.FTZ R14, R0.reuse, R186 ;  /* 0x000000ba000e7220 */ /* 0x040fe20000410000 */
[----:B------:R-:W-:Y:S01]  /*9880*/  MOV R186, R44 ;  /* 0x0000002c00ba7202 */ /* 0x000fe20000000f00 */
[C---:B------:R-:W-:Y:S01]  /*9890*/  FMUL.FTZ R15, R0.reuse, R187 ;  /* 0x000000bb000f7220 */ /* 0x040fe20000410000 */
[----:B------:R-:W-:Y:S03]  /*98a0*/  MOV R187, R42 ;  /* 0x0000002a00bb7202 */ /* 0x000fe60000000f00 */
[C---:B------:R-:W-:Y:S02]  /*98b0*/  FMUL.FTZ R20, R165.reuse, R132 ;  /* 0x00000084a5147220 */ /* 0x040fe40000410000 */
[C---:B------:R-:W-:Y:S01]  /*98c0*/  FMUL.FTZ R21, R165.reuse, R133 ;  /* 0x00000085a5157220 */ /* 0x040fe20000410000 */
[-C--:B------:R-:W-:Y:S03]  /*98d0*/  HMMA.16816.F32.BF16 R12, R176, R22.reuse, R12 ;  /* 0x00000016b00c723c */ /* 0x080fe6000004180c */
[C---:B------:R-:W-:Y:S02]  /*98e0*/  FMUL.FTZ R30, R0.reuse, R142 ;  /* 0x0000008e001e7220 */ /* 0x040fe40000410000 */
[C---:B------:R-:W-:Y:S02]  /*98f0*/  FMUL.FTZ R31, R0.reuse, R143 ;  /* 0x0000008f001f7220 */ /* 0x040fe40000410000 */
[C---:B------:R-:W-:Y:S01]  /*9900*/  FMUL.FTZ R42, R0.reuse, R154 ;  /* 0x0000009a002a7220 */ /* 0x040fe20000410000 */
[C---:B------:R-:W-:Y:S04]  /*9910*/  HMMA.16816.F32.BF16 R16, R192.reuse, R22, R16 ;  /* 0x00000016c010723c */ /* 0x040fe80000041810 */
[----:B------:R-:W-:Y:S02]  /*9920*/  FMUL.FTZ R43, R0, R155 ;  /* 0x0000009b002b7220 */ /* 0x000fe40000410000 */
[----:B------:R-:W-:Y:S01]  /*9930*/  FMUL.FTZ R44, R2, R156 ;  /* 0x0000009c022c7220 */ /* 0x000fe20000410000 */
[----:B------:R-:W-:Y:S01]  /*9940*/  MOV R156, R145 ;  /* 0x00000091009c7202 */ /* 0x000fe20000000f00 */
[C---:B------:R-:W-:Y:S01]  /*9950*/  FMUL.FTZ R22, R164.reuse, R134 ;  /* 0x00000086a4167220 */ /* 0x040fe20000410000 */
[----:B------:R-:W-:Y:S03]  /*9960*/  LDSM.16.MT88.4 R152, [R227+0x900] ;  /* 0x00090000e398783b */ /* 0x000fe60000004200 */
[----:B------:R-:W-:Y:S02]  /*9970*/  FMUL.FTZ R23, R164, R135 ;  /* 0x00000087a4177220 */ /* 0x000fe40000410000 */
[C---:B------:R-:W-:Y:S01]  /*9980*/  FMUL.FTZ R46, R0.reuse, R158 ;  /* 0x0000009e002e7220 */ /* 0x040fe20000410000 */
[----:B------:R-:W-:Y:S01]  /*9990*/  MOV R158, R183 ;  /* 0x000000b7009e7202 */ /* 0x000fe20000000f00 */
[C---:B------:R-:W-:Y:S01]  /*99a0*/  FMUL.FTZ R47, R0.reuse, R159 ;  /* 0x0000009f002f7220 */ /* 0x040fe20000410000 */
[----:B------:R-:W2:Y:S01]  /*99b0*/  LDSM.16.MT88.4 R132, [R228+0x100] ;  /* 0x00010000e484783b */ /* 0x000ea20000004200 */
[C---:B------:R-:W-:Y:S01]  /*99c0*/  FMUL.FTZ R58, R0.reuse, R58 ;  /* 0x0000003a003a7220 */ /* 0x040fe20000410000 */
[-C--:B------:R-:W-:Y:S03]  /*99d0*/  HMMA.16816.F32.BF16 R20, R192, R36.reuse, R20 ;  /* 0x00000024c014723c */ /* 0x080fe60000041814 */
[C---:B------:R-:W-:Y:S01]  /*99e0*/  FMUL.FTZ R59, R0.reuse, R59 ;  /* 0x0000003b003b7220 */ /* 0x040fe20000410000 */
[----:B------:R-:W-:Y:S01]  /*99f0*/  MOV R183, R197 ;  /* 0x000000c500b77202 */ /* 0x000fe20000000f00 */
[C---:B------:R-:W-:Y:S02]  /*9a00*/  FMUL.FTZ R62, R0.reuse, R62 ;  /* 0x0000003e003e7220 */ /* 0x040fe40000410000 */
[C---:B------:R-:W-:Y:S01]  /*9a10*/  FMUL.FTZ R63, R0.reuse, R63 ;  /* 0x0000003f003f7220 */ /* 0x040fe20000410000 */
[C---:B------:R-:W-:Y:S04]  /*9a20*/  HMMA.16816.F32.BF16 R24, R176.reuse, R36, R24 ;  /* 0x00000024b018723c */ /* 0x040fe80000041818 */
[C---:B------:R-:W-:Y:S02]  /*9a30*/  FMUL.FTZ R74, R0.reuse, R74 ;  /* 0x0000004a004a7220 */ /* 0x040fe40000410000 */
[C---:B------:R-:W-:Y:S02]  /*9a40*/  FMUL.FTZ R75, R0.reuse, R75 ;  /* 0x0000004b004b7220 */ /* 0x040fe40000410000 */
[-C--:B------:R-:W-:Y:S04]  /*9a50*/  HMMA.16816.F32.BF16 R28, R176, R38.reuse, R28 ;  /* 0x00000026b01c723c */ /* 0x080fe8000004181c */
[C---:B------:R-:W-:Y:S02]  /*9a60*/  FMUL.FTZ R36, R165.reuse, R148 ;  /* 0x00000094a5247220 */ /* 0x040fe40000410000 */
[C---:B------:R-:W-:Y:S02]  /*9a70*/  FMUL.FTZ R37, R165.reuse, R149 ;  /* 0x00000095a5257220 */ /* 0x040fe40000410000 */
[C---:B------:R-:W-:Y:S04]  /*9a80*/  HMMA.16816.F32.BF16 R32, R192.reuse, R38, R32 ;  /* 0x00000026c020723c */ /* 0x040fe80000041820 */
[C---:B------:R-:W-:Y:S02]  /*9a90*/  FMUL.FTZ R78, R0.reuse, R78 ;  /* 0x0000004e004e7220 */ /* 0x040fe40000410000 */
[----:B------:R-:W-:Y:S02]  /*9aa0*/  FMUL.FTZ R79, R0, R79 ;  /* 0x0000004f004f7220 */ /* 0x000fe40000410000 */
[C---:B------:R-:W-:Y:S04]  /*9ab0*/  FMUL.FTZ R38, R164.reuse, R150 ;  /* 0x00000096a4267220 */ /* 0x040fe80000410000 */
[----:B------:R-:W-:Y:S02]  /*9ac0*/  FMUL.FTZ R39, R164, R151 ;  /* 0x00000097a4277220 */ /* 0x000fe40000410000 */
[----:B------:R-:W-:Y:S01]  /*9ad0*/  LDSM.16.MT88.4 R148, [R228+0x900] ;  /* 0x00090000e494783b */ /* 0x000fe20000004200 */
[C---:B------:R-:W-:Y:S02]  /*9ae0*/  FMUL.FTZ R90, R0.reuse, R90 ;  /* 0x0000005a005a7220 */ /* 0x040fe40000410000 */
[----:B------:R-:W-:Y:S02]  /*9af0*/  FMUL.FTZ R91, R0, R91 ;  /* 0x0000005b005b7220 */ /* 0x000fe40000410000 */
[-C--:B--2---:R-:W-:Y:S03]  /*9b00*/  HMMA.16816.F32.BF16 R36, R192, R132.reuse, R36 ;  /* 0x00000084c024723c */ /* 0x084fe60000041824 */
[C---:B------:R-:W-:Y:S02]  /*9b10*/  FMUL.FTZ R92, R2.reuse, R92 ;  /* 0x0000005c025c7220 */ /* 0x040fe40000410000 */
[----:B------:R-:W-:Y:S02]  /*9b20*/  FMUL.FTZ R93, R2, R93 ;  /* 0x0000005d025d7220 */ /* 0x000fe40000410000 */
[C---:B------:R-:W-:Y:S01]  /*9b30*/  FMUL.FTZ R94, R0.reuse, R94 ;  /* 0x0000005e005e7220 */ /* 0x040fe20000410000 */
[C---:B------:R-:W-:Y:S04]  /*9b40*/  HMMA.16816.F32.BF16 R40, R176.reuse, R132, R40 ;  /* 0x00000084b028723c */ /* 0x040fe80000041828 */
[----:B------:R-:W-:Y:S02]  /*9b50*/  FMUL.FTZ R95, R0, R95 ;  /* 0x0000005f005f7220 */ /* 0x000fe40000410000 */
[C---:B------:R-:W-:Y:S02]  /*9b60*/  FMUL.FTZ R96, R165.reuse, R96 ;  /* 0x00000060a5607220 */ /* 0x040fe40000410000 */
[-C--:B------:R-:W-:Y:S04]  /*9b70*/  HMMA.16816.F32.BF16 R44, R176, R134.reuse, R44 ;  /* 0x00000086b02c723c */ /* 0x080fe8000004182c */
[----:B------:R-:W-:Y:S02]  /*9b80*/  FMUL.FTZ R97, R165, R97 ;  /* 0x00000061a5617220 */ /* 0x000fe40000410000 */
[C---:B------:R-:W-:Y:S02]  /*9b90*/  FMUL.FTZ R98, R164.reuse, R98 ;  /* 0x00000062a4627220 */ /* 0x040fe40000410000 */
[C---:B------:R-:W-:Y:S01]  /*9ba0*/  HMMA.16816.F32.BF16 R48, R192.reuse, R134, R48 ;  /* 0x00000086c030723c */ /* 0x040fe20000041830 */
[----:B------:R-:W2:Y:S03]  /*9bb0*/  LDSM.16.MT88.4 R132, [R225+0x1900] ;  /* 0x00190000e184783b */ /* 0x000ea60000004200 */
[C---:B------:R-:W-:Y:S02]  /*9bc0*/  FMUL.FTZ R99, R164.reuse, R99 ;  /* 0x00000063a4637220 */ /* 0x040fe40000410000 */
[--C-:B-1----:R-:W-:Y:S02]  /*9bd0*/  FFMA.FTZ R140, R205, c[0x0][0x2d0], -R173.reuse ;  /* 0x0000b400cd8c7a23 */ /* 0x102fe400000108ad */
[-C--:B------:R-:W-:Y:S02]  /*9be0*/  HMMA.16816.F32.BF16 R52, R192, R136.reuse, R52 ;  /* 0x00000088c034723c */ /* 0x080fe40000041834 */
[----:B------:R1:W-:Y:S02]  /*9bf0*/  MUFU.EX2 R184, R140 ;  /* 0x0000008c00b87308 */ /* 0x0003e40000000800 */
[C---:B------:R-:W-:Y:S02]  /*9c00*/  FMUL.FTZ R100, R165.reuse, R100 ;  /* 0x00000064a5647220 */ /* 0x040fe40000410000 */
[----:B------:R-:W-:Y:S02]  /*9c10*/  FMUL.FTZ R101, R165, R101 ;  /* 0x00000065a5657220 */ /* 0x000fe40000410000 */
[C---:B------:R-:W-:Y:S04]  /*9c20*/  HMMA.16816.F32.BF16 R56, R176.reuse, R136, R56 ;  /* 0x00000088b038723c */ /* 0x040fe80000041838 */
[C---:B------:R-:W-:Y:S02]  /*9c30*/  FMUL.FTZ R102, R164.reuse, R102 ;  /* 0x00000066a4667220 */ /* 0x040fe40000410000 */
[----:B------:R-:W-:Y:S02]  /*9c40*/  FMUL.FTZ R103, R164, R103 ;  /* 0x00000067a4677220 */ /* 0x000fe40000410000 */
[-C--:B------:R-:W-:Y:S04]  /*9c50*/  HMMA.16816.F32.BF16 R60, R176, R138.reuse, R60 ;  /* 0x0000008ab03c723c */ /* 0x080fe8000004183c */
[----:B------:R-:W-:Y:S02]  /*9c60*/  FFMA.FTZ R136, R200, c[0x0][0x2d0], -R173 ;  /* 0x0000b400c8887a23 */ /* 0x000fe400000108ad */
[C---:B------:R-:W-:Y:S02]  /*9c70*/  FMUL.FTZ R104, R2.reuse, R104 ;  /* 0x0000006802687220 */ /* 0x040fe40000410000 */
[C---:B------:R-:W-:Y:S01]  /*9c80*/  HMMA.16816.F32.BF16 R64, R192.reuse, R138, R64 ;  /* 0x0000008ac040723c */ /* 0x040fe20000041840 */
[----:B------:R3:W-:Y:S03]  /*9c90*/  MUFU.EX2 R190, R136 ;  /* 0x0000008800be7308 */ /* 0x0007e60000000800 */
[----:B------:R-:W-:Y:S02]  /*9ca0*/  FMUL.FTZ R105, R2, R105 ;  /* 0x0000006902697220 */ /* 0x000fe40000410000 */
[C---:B------:R-:W-:Y:S02]  /*9cb0*/  FMUL.FTZ R106, R0.reuse, R106 ;  /* 0x0000006a006a7220 */ /* 0x040fe40000410000 */
[----:B------:R-:W-:Y:S01]  /*9cc0*/  FMUL.FTZ R107, R0, R107 ;  /* 0x0000006b006b7220 */ /* 0x000fe20000410000 */
[-C--:B--2---:R-:W-:Y:S03]  /*9cd0*/  HMMA.16816.F32.BF16 R68, R192, R132.reuse, R68 ;  /* 0x00000084c044723c */ /* 0x084fe60000041844 */
[--C-:B-1----:R-:W-:Y:S02]  /*9ce0*/  FFMA.FTZ R140, R208, c[0x0][0x2d0], -R174.reuse ;  /* 0x0000b400d08c7a23 */ /* 0x102fe400000108ae */
[C---:B------:R-:W-:Y:S02]  /*9cf0*/  FMUL.FTZ R108, R2.reuse, R108 ;  /* 0x0000006c026c7220 */ /* 0x040fe40000410000 */
[----:B------:R1:W-:Y:S01]  /*9d00*/  MUFU.EX2 R200, R140 ;  /* 0x0000008c00c87308 */ /* 0x0003e20000000800 */
[C---:B------:R-:W-:Y:S04]  /*9d10*/  HMMA.16816.F32.BF16 R72, R176.reuse, R132, R72 ;  /* 0x00000084b048723c */ /* 0x040fe80000041848 */
[----:B------:R-:W-:Y:S02]  /*9d20*/  FMUL.FTZ R109, R2, R109 ;  /* 0x0000006d026d7220 */ /* 0x000fe40000410000 */
[C---:B------:R-:W-:Y:S02]  /*9d30*/  FMUL.FTZ R110, R0.reuse, R110 ;  /* 0x0000006e006e7220 */ /* 0x040fe40000410000 */
[-C--:B------:R-:W-:Y:S01]  /*9d40*/  HMMA.16816.F32.BF16 R76, R176, R134.reuse, R76 ;  /* 0x00000086b04c723c */ /* 0x080fe2000004184c */
[----:B---3--:R-:W2:Y:S03]  /*9d50*/  LDSM.16.MT88.4 R136, [R226+0x1900] ;  /* 0x00190000e288783b */ /* 0x008ea60000004200 */
[--C-:B------:R-:W-:Y:S02]  /*9d60*/  FFMA.FTZ R132, R203, c[0x0][0x2d0], -R174.reuse ;  /* 0x0000b400cb847a23 */ /* 0x100fe400000108ae */
[----:B------:R-:W-:Y:S02]  /*9d70*/  FMUL.FTZ R111, R0, R111 ;  /* 0x0000006f006f7220 */ /* 0x000fe40000410000 */
[C---:B------:R-:W-:Y:S01]  /*9d80*/  HMMA.16816.F32.BF16 R80, R192.reuse, R134, R80 ;  /* 0x00000086c050723c */ /* 0x040fe20000041850 */
[----:B------:R3:W4:Y:S03]  /*9d90*/  MUFU.EX2 R162, R132 ;  /* 0x0000008400a27308 */ /* 0x0007260000000800 */
[C---:B------:R-:W-:Y:S02]  /*9da0*/  FMUL.FTZ R112, R165.reuse, R112 ;  /* 0x00000070a5707220 */ /* 0x040fe40000410000 */
[----:B------:R-:W-:Y:S02]  /*9db0*/  FMUL.FTZ R113, R165, R113 ;  /* 0x00000071a5717220 */ /* 0x000fe40000410000 */
[----:B-1----:R-:W-:Y:S04]  /*9dc0*/  FFMA.FTZ R140, R207, c[0x0][0x2d0], -R175 ;  /* 0x0000b400cf8c7a23 */ /* 0x002fe800000108af */
[----:B------:R1:W-:Y:S01]  /*9dd0*/  MUFU.EX2 R252, R140 ;  /* 0x0000008c00fc7308 */ /* 0x0003e20000000800 */
[C---:B------:R-:W-:Y:S02]  /*9de0*/  FMUL.FTZ R114, R164.reuse, R114 ;  /* 0x00000072a4727220 */ /* 0x040fe40000410000 */
[----:B------:R-:W-:Y:S02]  /*9df0*/  FMUL.FTZ R115, R164, R115 ;  /* 0x00000073a4737220 */ /* 0x000fe40000410000 */
[C---:B------:R-:W-:Y:S02]  /*9e00*/  FMUL.FTZ R120, R2.reuse, R120 ;  /* 0x0000007802787220 */ /* 0x040fe40000410000 */
[----:B------:R-:W-:Y:S02]  /*9e10*/  FMUL.FTZ R121, R2, R121 ;  /* 0x0000007902797220 */ /* 0x000fe40000410000 */
[C---:B------:R-:W-:Y:S02]  /*9e20*/  FMUL.FTZ R122, R0.reuse, R122 ;  /* 0x0000007a007a7220 */ /* 0x040fe40000410000 */
[----:B------:R-:W-:Y:S02]  /*9e30*/  FMUL.FTZ R123, R0, R123 ;  /* 0x0000007b007b7220 */ /* 0x000fe40000410000 */
[----:B---3--:R-:W-:Y:S02]  /*9e40*/  FFMA.FTZ R132, R204, c[0x0][0x2d0], -R173 ;  /* 0x0000b400cc847a23 */ /* 0x008fe400000108ad */
[C---:B------:R-:W-:Y:S02]  /*9e50*/  FMUL.FTZ R124, R2.reuse, R124 ;  /* 0x0000007c027c7220 */ /* 0x040fe40000410000 */
[----:B------:R3:W5:Y:S01]  /*9e60*/  MUFU.EX2 R163, R132 ;  /* 0x0000008400a37308 */ /* 0x0007620000000800 */
[----:B------:R-:W-:Y:S02]  /*9e70*/  FMUL.FTZ R125, R2, R125 ;  /* 0x0000007d027d7220 */ /* 0x000fe40000410000 */
[C---:B------:R-:W-:Y:S01]  /*9e80*/  FMUL.FTZ R126, R0.reuse, R126 ;  /* 0x0000007e007e7220 */ /* 0x040fe20000410000 */
[-C--:B--2---:R-:W-:Y:S03]  /*9e90*/  HMMA.16816.F32.BF16 R84, R192, R136.reuse, R84 ;  /* 0x00000088c054723c */ /* 0x084fe60000041854 */
[--C-:B-1----:R-:W-:Y:S02]  /*9ea0*/  FFMA.FTZ R140, R211, c[0x0][0x2d0], -R175.reuse ;  /* 0x0000b400d38c7a23 */ /* 0x102fe400000108af */
[----:B------:R-:W-:Y:S02]  /*9eb0*/  FMUL.FTZ R127, R0, R127 ;  /* 0x0000007f007f7220 */ /* 0x000fe40000410000 */
[----:B------:R1:W-:Y:S01]  /*9ec0*/  MUFU.EX2 R251, R140 ;  /* 0x0000008c00fb7308 */ /* 0x0003e20000000800 */
[C---:B------:R-:W-:Y:S04]  /*9ed0*/  HMMA.16816.F32.BF16 R88, R176.reuse, R136, R88 ;  /* 0x00000088b058723c */ /* 0x040fe80000041858 */
[C---:B------:R-:W-:Y:S02]  /*9ee0*/  FMUL.FTZ R128, R165.reuse, R128 ;  /* 0x00000080a5807220 */ /* 0x040fe40000410000 */
[----:B------:R-:W-:Y:S02]  /*9ef0*/  FMUL.FTZ R129, R165, R129 ;  /* 0x00000081a5817220 */ /* 0x000fe40000410000 */
[-C--:B------:R-:W-:Y:S01]  /*9f00*/  HMMA.16816.F32.BF16 R92, R176, R138.reuse, R92 ;  /* 0x0000008ab05c723c */ /* 0x080fe2000004185c */
[----:B---3--:R-:W2:Y:S03]  /*9f10*/  LDSM.16.MT88.4 R132, [R228+0x1900] ;  /* 0x00190000e484783b */ /* 0x008ea60000004200 */
[----:B------:R-:W-:Y:S02]  /*9f20*/  FFMA.FTZ R136, R209, c[0x0][0x2d0], -R174 ;  /* 0x0000b400d1887a23 */ /* 0x000fe400000108ae */
[C---:B------:R-:W-:Y:S02]  /*9f30*/  FMUL.FTZ R130, R164.reuse, R130 ;  /* 0x00000082a4827220 */ /* 0x040fe40000410000 */
[C---:B------:R-:W-:Y:S01]  /*9f40*/  HMMA.16816.F32.BF16 R96, R192.reuse, R138, R96 ;  /* 0x0000008ac060723c */ /* 0x040fe20000041860 */
[----:B------:R3:W-:Y:S03]  /*9f50*/  MUFU.EX2 R147, R136 ;  /* 0x0000008800937308 */ /* 0x0007e60000000800 */
[C---:B------:R-:W-:Y:S02]  /*9f60*/  FMUL.FTZ R131, R164.reuse, R131 ;  /* 0x00000083a4837220 */ /* 0x040fe40000410000 */
[C---:B------:R-:W-:Y:S01]  /*9f70*/  FMUL.FTZ R116, R165.reuse, R116 ;  /* 0x00000074a5747220 */ /* 0x040fe20000410000 */
[----:B-1----:R-:W-:Y:S01]  /*9f80*/  LDSM.16.MT88.4 R140, [R225+0x900] ;  /* 0x00090000e18c783b */ /* 0x002fe20000004200 */
[----:B------:R-:W-:Y:S04]  /*9f90*/  FMUL.FTZ R117, R165, R117 ;  /* 0x00000075a5757220 */ /* 0x000fe80000410000 */
[C---:B------:R-:W-:Y:S02]  /*9fa0*/  FMUL.FTZ R118, R164.reuse, R118 ;  /* 0x00000076a4767220 */ /* 0x040fe40000410000 */
[----:B------:R-:W-:Y:S02]  /*9fb0*/  FMUL.FTZ R119, R164, R119 ;  /* 0x00000077a4777220 */ /* 0x000fe40000410000 */
[--C-:B---3--:R-:W-:Y:S04]  /*9fc0*/  FFMA.FTZ R136, R206, c[0x0][0x2d0], -R175.reuse ;  /* 0x0000b400ce887a23 */ /* 0x108fe800000108af */
[----:B------:R1:W3:Y:S01]  /*9fd0*/  MUFU.EX2 R159, R136 ;  /* 0x00000088009f7308 */ /* 0x0002e20000000800 */
[-C--:B--2---:R-:W-:Y:S08]  /*9fe0*/  HMMA.16816.F32.BF16 R100, R192, R132.reuse, R100 ;  /* 0x00000084c064723c */ /* 0x084ff00000041864 */
[C---:B------:R-:W-:Y:S07]  /*9ff0*/  HMMA.16816.F32.BF16 R104, R176.reuse, R132, R104 ;  /* 0x00000084b068723c */ /* 0x040fee0000041868 */
[----:B------:R-:W-:Y:S01]  /*a000*/  FFMA.FTZ R132, R212, c[0x0][0x2d0], -R175 ;  /* 0x0000b400d4847a23 */ /* 0x000fe200000108af */
[-C--:B------:R-:W-:Y:S01]  /*a010*/  HMMA.16816.F32.BF16 R108, R176, R134.reuse, R108 ;  /* 0x00000086b06c723c */ /* 0x080fe2000004186c */
[----:B-1----:R-:W1:Y:S02]  /*a020*/  LDSM.16.MT88.4 R136, [R227+0x1900] ;  /* 0x00190000e388783b */ /* 0x002e640000004200 */
[----:B------:R2:W1:Y:S01]  /*a030*/  MUFU.EX2 R250, R132 ;  /* 0x0000008400fa7308 */ /* 0x0004620000000800 */
[----:B----4-:R-:W-:Y:S04]  /*a040*/  F2FP.BF16.PACK_AB R133, R162, R191 ;  /* 0x000000bfa285723e */ /* 0x010fe800000010ff */
[C---:B------:R-:W-:Y:S07]  /*a050*/  HMMA.16816.F32.BF16 R112, R192.reuse, R134, R112 ;  /* 0x00000086c070723c */ /* 0x040fee0000041870 */
[----:B-----5:R-:W-:Y:S01]  /*a060*/  F2FP.BF16.PACK_AB R134, R184, R163 ;  /* 0x000000a3b886723e */ /* 0x020fe200000010ff */
[--C-:B--2---:R-:W-:Y:S04]  /*a070*/  FFMA.FTZ R132, R199, c[0x0][0x2d0], -R166.reuse ;  /* 0x0000b400c7847a23 */ /* 0x104fe800000108a6 */
[----:B------:R2:W-:Y:S01]  /*a080*/  MUFU.EX2 R212, R132 ;  /* 0x0000008400d47308 */ /* 0x0005e20000000800 */
[-C--:B-1----:R-:W-:Y:S08]  /*a090*/  HMMA.16816.F32.BF16 R116, R192, R136.reuse, R116 ;  /* 0x00000088c074723c */ /* 0x082ff00000041874 */
[C---:B------:R-:W-:Y:S04]  /*a0a0*/  HMMA.16816.F32.BF16 R120, R176.reuse, R136, R120 ;  /* 0x00000088b078723c */ /* 0x040fe80000041878 */
[--C-:B--2---:R-:W-:Y:S03]  /*a0b0*/  FFMA.FTZ R132, R210, c[0x0][0x2d0], -R166.reuse ;  /* 0x0000b400d2847a23 */ /* 0x104fe600000108a6 */
[----:B---3--:R-:W-:Y:S01]  /*a0c0*/  F2FP.BF16.PACK_AB R136, R252, R159 ;  /* 0x0000009ffc88723e */ /* 0x008fe200000010ff */
[-C--:B------:R-:W-:Y:S01]  /*a0d0*/  HMMA.16816.F32.BF16 R124, R176, R138.reuse, R124 ;  /* 0x0000008ab07c723c */ /* 0x080fe2000004187c */
[----:B------:R1:W2:Y:S07]  /*a0e0*/  MUFU.EX2 R211, R132 ;  /* 0x0000008400d37308 */ /* 0x0002ae0000000800 */
[----:B------:R-:W-:Y:S07]  /*a0f0*/  HMMA.16816.F32.BF16 R128, R192, R138, R128 ;  /* 0x0000008ac080723c */ /* 0x000fee0000041880 */
[----:B------:R-:W-:Y:S01]  /*a100*/  F2FP.BF16.PACK_AB R138, R250, R251 ;  /* 0x000000fbfa8a723e */ /* 0x000fe200000010ff */
[--C-:B-1----:R-:W-:Y:S01]  /*a110*/  FFMA.FTZ R132, R213, c[0x0][0x2d0], -R166.reuse ;  /* 0x0000b400d5847a23 */ /* 0x102fe200000108a6 */
[----:B------:R-:W-:Y:S02]  /*a120*/  MOV R213, R147 ;  /* 0x0000009300d57202 */ /* 0x000fe40000000f00 */
[----:B------:R-:W1:Y:S01]  /*a130*/  LDSM.16.MT88.4 R144, [R226+0x900] ;  /* 0x00090000e290783b */ /* 0x000e620000004200 */
[----:B------:R3:W-:Y:S01]  /*a140*/  MUFU.EX2 R210, R132 ;  /* 0x0000008400d27308 */ /* 0x0007e20000000800 */
[----:B------:R-:W-:Y:S02]  /*a150*/  F2FP.BF16.PACK_AB R135, R213, R200 ;  /* 0x000000c8d587723e */ /* 0x000fe400000010ff */
[----:B--2---:R-:W-:Y:S01]  /*a160*/  F2FP.BF16.PACK_AB R137, R211, R212 ;  /* 0x000000d4d389723e */ /* 0x004fe200000010ff */
[----:B---3--:R-:W-:Y:S06]  /*a170*/  FFMA.FTZ R132, R198, c[0x0][0x2d0], -R166 ;  /* 0x0000b400c6847a23 */ /* 0x008fec00000108a6 */
[----:B------:R2:W3:Y:S02]  /*a180*/  MUFU.EX2 R197, R132 ;  /* 0x0000008400c57308 */ /* 0x0004e40000000800 */
[----:B--2---:R-:W-:Y:S02]  /*a190*/  F2FP.BF16.PACK_AB R132, R160, R190 ;  /* 0x000000bea084723e */ /* 0x004fe400000010ff */
[----:B---3--:R-:W-:Y:S05]  /*a1a0*/  F2FP.BF16.PACK_AB R139, R197, R210 ;  /* 0x000000d2c58b723e */ /* 0x008fea00000010ff */
[-C--:B------:R-:W-:Y:S08]  /*a1b0*/  HMMA.16816.F32.BF16 R4, R132, R140.reuse, R4 ;  /* 0x0000008c8404723c */ /* 0x080ff00000041804 */
[C---:B------:R-:W-:Y:S08]  /*a1c0*/  HMMA.16816.F32.BF16 R8, R136.reuse, R140, R8 ;  /* 0x0000008c8808723c */ /* 0x040ff00000041808 */
[-C--:B------:R-:W-:Y:S08]  /*a1d0*/  HMMA.16816.F32.BF16 R12, R136, R142.reuse, R12 ;  /* 0x0000008e880c723c */ /* 0x080ff0000004180c */
[C---:B------:R-:W-:Y:S01]  /*a1e0*/  HMMA.16816.F32.BF16 R16, R132.reuse, R142, R16 ;  /* 0x0000008e8410723c */ /* 0x040fe20000041810 */
[----:B------:R-:W2:Y:S07]  /*a1f0*/  LDSM.16.MT88.4 R140, [R225+0x2100] ;  /* 0x00210000e18c783b */ /* 0x000eae0000004200 */
[-C--:B-1----:R-:W-:Y:S08]  /*a200*/  HMMA.16816.F32.BF16 R20, R132, R144.reuse, R20 ;  /* 0x000000908414723c */ /* 0x082ff00000041814 */
[C---:B------:R-:W-:Y:S07]  /*a210*/  HMMA.16816.F32.BF16 R24, R136.reuse, R144, R24 ;  /* 0x000000908818723c */ /* 0x040fee0000041818 */
[--C-:B------:R-:W-:Y:S01]  /*a220*/  FFMA.FTZ R144, R217, c[0x0][0x2d0], -R173.reuse ;  /* 0x0000b400d9907a23 */ /* 0x100fe200000108ad */
[-C--:B------:R-:W-:Y:S03]  /*a230*/  HMMA.16816.F32.BF16 R28, R136, R146.reuse, R28 ;  /* 0x00000092881c723c */ /* 0x080fe6000004181c */
[----:B------:R1:W-:Y:S01]  /*a240*/  MUFU.EX2 R208, R144 ;  /* 0x0000009000d07308 */ /* 0x0003e20000000800 */
[----:B------:R-:W-:Y:S04]  /*a250*/  MOV R217, R184 ;  /* 0x000000b800d97202 */ /* 0x000fe80000000f00 */
[C---:B------:R-:W-:Y:S08]  /*a260*/  HMMA.16816.F32.BF16 R32, R132.reuse, R146, R32 ;  /* 0x000000928420723c */ /* 0x040ff00000041820 */
[-C--:B------:R-:W-:Y:S08]  /*a270*/  HMMA.16816.F32.BF16 R36, R132, R148.reuse, R36 ;  /* 0x000000948424723c */ /* 0x080ff00000041824 */
[C---:B------:R-:W-:Y:S04]  /*a280*/  HMMA.16816.F32.BF16 R40, R136.reuse, R148, R40 ;  /* 0x000000948828723c */ /* 0x040fe80000041828 */
[--C-:B-1----:R-:W-:Y:S01]  /*a290*/  FFMA.FTZ R144, R218, c[0x0][0x2d0], -R173.reuse ;  /* 0x0000b400da907a23 */ /* 0x102fe200000108ad */
[----:B------:R-:W-:Y:S02]  /*a2a0*/  MOV R218, R200 ;  /* 0x000000c800da7202 */ /* 0x000fe40000000f00 */
[--C-:B------:R-:W-:Y:S01]  /*a2b0*/  FFMA.FTZ R148, R220, c[0x0][0x2d0], -R174.reuse ;  /* 0x0000b400dc947a23 */ /* 0x100fe200000108ae */
[-C--:B------:R-:W-:Y:S01]  /*a2c0*/  HMMA.16816.F32.BF16 R44, R136, R150.reuse, R44 ;  /* 0x00000096882c723c */ /* 0x080fe2000004182c */
[----:B------:R1:W-:Y:S03]  /*a2d0*/  MUFU.EX2 R209, R144 ;  /* 0x0000009000d17308 */ /* 0x0003e60000000800 */
[----:B------:R-:W-:Y:S04]  /*a2e0*/  MOV R220, R162 ;  /* 0x000000a200dc7202 */ /* 0x000fe80000000f00 */
[C---:B------:R-:W-:Y:S03]  /*a2f0*/  HMMA.16816.F32.BF16 R48, R132.reuse, R150, R48 ;  /* 0x000000968430723c */ /* 0x040fe60000041830 */
[----:B------:R3:W-:Y:S05]  /*a300*/  MUFU.EX2 R206, R148 ;  /* 0x0000009400ce7308 */ /* 0x0007ea0000000800 */
[-C--:B------:R-:W-:Y:S08]  /*a310*/  HMMA.16816.F32.BF16 R52, R132, R152.reuse, R52 ;  /* 0x000000988434723c */ /* 0x080ff00000041834 */
[C---:B------:R-:W-:Y:S04]  /*a320*/  HMMA.16816.F32.BF16 R56, R136.reuse, R152, R56 ;  /* 0x000000988838723c */ /* 0x040fe80000041838 */
[--C-:B-1----:R-:W-:Y:S01]  /*a330*/  FFMA.FTZ R144, R219, c[0x0][0x2d0], -R174.reuse ;  /* 0x0000b400db907a23 */ /* 0x102fe200000108ae */
[----:B------:R-:W-:Y:S02]  /*a340*/  MOV R219, R163 ;  /* 0x000000a300db7202 */ /* 0x000fe40000000f00 */
[----:B------:R-:W-:Y:S01]  /*a350*/  MOV R153, R183 ;  /* 0x000000b700997202 */ /* 0x000fe20000000f00 */
[-C--:B------:R-:W-:Y:S01]  /*a360*/  HMMA.16816.F32.BF16 R60, R136, R154.reuse, R60 ;  /* 0x0000009a883c723c */ /* 0x080fe2000004183c */
[----:B------:R1:W4:Y:S03]  /*a370*/  MUFU.EX2 R207, R144 ;  /* 0x0000009000cf7308 */ /* 0x0003260000000800 */
[--C-:B---3--:R-:W-:Y:S01]  /*a380*/  FFMA.FTZ R148, R221, c[0x0][0x2d0], -R173.reuse ;  /* 0x0000b400dd947a23 */ /* 0x108fe200000108ad */
[----:B------:R-:W-:Y:S01]  /*a390*/  MOV R221, R161 ;  /* 0x000000a100dd7202 */ /* 0x000fe20000000f00 */
[----:B------:R-:W-:Y:S01]  /*a3a0*/  FFMA.FTZ R173, R222, c[0x0][0x2d0], -R173 ;  /* 0x0000b400dead7a23 */ /* 0x000fe200000108ad */
[----:B------:R-:W-:Y:S01]  /*a3b0*/  MOV R222, R160 ;  /* 0x000000a000de7202 */ /* 0x000fe20000000f00 */
[C---:B------:R-:W-:Y:S01]  /*a3c0*/  HMMA.16816.F32.BF16 R64, R132.reuse, R154, R64 ;  /* 0x0000009a8440723c */ /* 0x040fe20000041840 */
[----:B------:R-:W-:Y:S02]  /*a3d0*/  LDSM.16.MT88.4 R160, [R228+0x1100] ;  /* 0x00110000e4a0783b */ /* 0x000fe40000004200 */
[----:B------:R3:W-:Y:S01]  /*a3e0*/  MUFU.EX2 R205, R148 ;  /* 0x0000009400cd7308 */ /* 0x0007e20000000800 */
[----:B------:R-:W-:Y:S03]  /*a3f0*/  MOV R152, R182 ;  /* 0x000000b600987202 */ /* 0x000fe60000000f00 */
[----:B------:R-:W-:Y:S01]  /*a400*/  MOV R155, R181 ;  /* 0x000000b5009b7202 */ /* 0x000fe20000000f00 */
[-C--:B--2---:R-:W-:Y:S04]  /*a410*/  HMMA.16816.F32.BF16 R68, R132, R140.reuse, R68 ;  /* 0x0000008c8444723c */ /* 0x084fe80000041844 */
[----:B------:R-:W-:Y:S01]  /*a420*/  MOV R154, R196 ;  /* 0x000000c4009a7202 */ /* 0x000fe20000000f00 */
[----:B------:R4:W2:Y:S03]  /*a430*/  MUFU.EX2 R204, R173 ;  /* 0x000000ad00cc7308 */ /* 0x0008a60000000800 */
[C---:B------:R-:W-:Y:S01]  /*a440*/  HMMA.16816.F32.BF16 R72, R136.reuse, R140, R72 ;  /* 0x0000008c8848723c */ /* 0x040fe20000041848 */
[----:B-1----:R-:W1:Y:S06]  /*a450*/  LDSM.16.MT88.4 R144, [R226+0x2100] ;  /* 0x00210000e290783b */ /* 0x002e6c0000004200 */
[--C-:B------:R-:W-:Y:S01]  /*a460*/  FFMA.FTZ R140, R223, c[0x0][0x2d0], -R174.reuse ;  /* 0x0000b400df8c7a23 */ /* 0x100fe200000108ae */
[-C--:B------:R-:W-:Y:S03]  /*a470*/  HMMA.16816.F32.BF16 R76, R136, R142.reuse, R76 ;  /* 0x0000008e884c723c */ /* 0x080fe6000004184c */
[----:B------:R5:W-:Y:S01]  /*a480*/  MUFU.EX2 R203, R140 ;  /* 0x0000008c00cb7308 */ /* 0x000be20000000800 */
[----:B---3--:R-:W3:Y:S01]  /*a490*/  LDSM.16.MT88.4 R148, [R228+0x2100] ;  /* 0x00210000e494783b */ /* 0x008ee20000004200 */
[----:B------:R-:W-:Y:S01]  /*a4a0*/  FFMA.FTZ R174, R246, c[0x0][0x2d0], -R174 ;  /* 0x0000b400f6ae7a23 */ /* 0x000fe200000108ae */
[----:B------:R-:W-:Y:S02]  /*a4b0*/  MOV R223, R159 ;  /* 0x0000009f00df7202 */ /* 0x000fe40000000f00 */
[C---:B------:R-:W-:Y:S04]  /*a4c0*/  HMMA.16816.F32.BF16 R80, R132.reuse, R142, R80 ;  /* 0x0000008e8450723c */ /* 0x040fe80000041850 */
[----:B------:R-:W-:Y:S01]  /*a4d0*/  MOV R159, R185 ;  /* 0x000000b9009f7202 */ /* 0x000fe20000000f00 */
[----:B------:R2:W-:Y:S01]  /*a4e0*/  MUFU.EX2 R202, R174 ;  /* 0x000000ae00ca7308 */ /* 0x0005e20000000800 */
[----:B----4-:R-:W-:Y:S02]  /*a4f0*/  F2FP.BF16.PACK_AB R173, R206, R207 ;  /* 0x000000cfcead723e */ /* 0x010fe400000010ff */
[----:B------:R-:W-:Y:S04]  /*a500*/  MOV R246, R158 ;  /* 0x0000009e00f67202 */ /* 0x000fe80000000f00 */
[----:B------:R-:W-:Y:S01]  /*a510*/  MOV R158, R186 ;  /* 0x000000ba009e7202 */ /* 0x000fe20000000f00 */
[--C-:B-----5:R-:W-:Y:S01]  /*a520*/  FFMA.FTZ R140, R244, c[0x0][0x2d0], -R175.reuse ;  /* 0x0000b400f48c7a23 */ /* 0x120fe200000108af */
[----:B------:R-:W-:Y:S03]  /*a530*/  MOV R244, R191 ;  /* 0x000000bf00f47202 */ /* 0x000fe60000000f00 */
[----:B------:R4:W-:Y:S01]  /*a540*/  MUFU.EX2 R201, R140 ;  /* 0x0000008c00c97308 */ /* 0x0009e20000000800 */
[-C--:B-1----:R-:W-:Y:S03]  /*a550*/  HMMA.16816.F32.BF16 R84, R132, R144.reuse, R84 ;  /* 0x000000908454723c */ /* 0x082fe60000041854 */
[----:B--2---:R-:W-:Y:S05]  /*a560*/  F2FP.BF16.PACK_AB R174, R204, R205 ;  /* 0x000000cdccae723e */ /* 0x004fea00000010ff */
[C---:B------:R-:W-:Y:S07]  /*a570*/  HMMA.16816.F32.BF16 R88, R136.reuse, R144, R88 ;  /* 0x000000908858723c */ /* 0x040fee0000041858 */
[--C-:B------:R-:W-:Y:S01]  /*a580*/  FFMA.FTZ R144, R216, c[0x0][0x2d0], -R166.reuse ;  /* 0x0000b400d8907a23 */ /* 0x100fe200000108a6 */
[-C--:B------:R-:W-:Y:S04]  /*a590*/  HMMA.16816.F32.BF16 R92, R136, R146.reuse, R92 ;  /* 0x00000092885c723c */ /* 0x080fe8000004185c */
[----:B------:R-:W-:Y:S01]  /*a5a0*/  MOV R216, R171 ;  /* 0x000000ab00d87202 */ /* 0x000fe20000000f00 */
[--C-:B----4-:R-:W-:Y:S01]  /*a5b0*/  FFMA.FTZ R140, R245, c[0x0][0x2d0], -R175.reuse ;  /* 0x0000b400f58c7a23 */ /* 0x110fe200000108af */
[----:B------:R1:W-:Y:S02]  /*a5c0*/  MUFU.EX2 R171, R144 ;  /* 0x0000009000ab7308 */ /* 0x0003e40000000800 */
[C---:B------:R-:W-:Y:S04]  /*a5d0*/  HMMA.16816.F32.BF16 R96, R132.reuse, R146, R96 ;  /* 0x000000928460723c */ /* 0x040fe80000041860 */
[----:B------:R-:W-:Y:S04]  /*a5e0*/  MOV R245, R190 ;  /* 0x000000be00f57202 */ /* 0x000fe80000000f00 */
[-C--:B---3--:R-:W-:Y:S01]  /*a5f0*/  HMMA.16816.F32.BF16 R100, R132, R148.reuse, R100 ;  /* 0x000000948464723c */ /* 0x088fe20000041864 */
[----:B------:R2:W3:Y:S07]  /*a600*/  MUFU.EX2 R200, R140 ;  /* 0x0000008c00c87308 */ /* 0x0004ee0000000800 */
[C---:B------:R-:W-:Y:S04]  /*a610*/  HMMA.16816.F32.BF16 R104, R136.reuse, R148, R104 ;  /* 0x000000948868723c */ /* 0x040fe80000041868 */
[--C-:B-1----:R-:W-:Y:S04]  /*a620*/  FFMA.FTZ R144, R214, c[0x0][0x2d0], -R166.reuse ;  /* 0x0000b400d6907a23 */ /* 0x102fe800000108a6 */
[-C--:B------:R-:W-:Y:S01]  /*a630*/  HMMA.16816.F32.BF16 R108, R136, R150.reuse, R108 ;  /* 0x00000096886c723c */ /* 0x080fe2000004186c */
[----:B------:R1:W4:Y:S03]  /*a640*/  MUFU.EX2 R196, R144 ;  /* 0x0000009000c47308 */ /* 0x0003260000000800 */
[----:B------:R-:W-:Y:S02]  /*a650*/  MOV R149, R170 ;  /* 0x000000aa00957202 */ /* 0x000fe40000000f00 */
[----:B------:R-:W-:Y:S02]  /*a660*/  MOV R148, R180 ;  /* 0x000000b400947202 */ /* 0x000fe40000000f00 */
[C---:B------:R-:W-:Y:S04]  /*a670*/  HMMA.16816.F32.BF16 R112, R132.reuse, R150, R112 ;  /* 0x000000968470723c */ /* 0x040fe80000041870 */
[--C-:B--2---:R-:W-:Y:S01]  /*a680*/  FFMA.FTZ R140, R247, c[0x0][0x2d0], -R175.reuse ;  /* 0x0000b400f78c7a23 */ /* 0x104fe200000108af */
[----:B------:R-:W-:Y:S01]  /*a690*/  MOV R247, R189 ;  /* 0x000000bd00f77202 */ /* 0x000fe20000000f00 */
[----:B------:R-:W-:Y:S01]  /*a6a0*/  FFMA.FTZ R175, R248, c[0x0][0x2d0], -R175 ;  /* 0x0000b400f8af7a23 */ /* 0x000fe200000108af */
[----:B------:R-:W-:Y:S01]  /*a6b0*/  MOV R248, R188 ;  /* 0x000000bc00f87202 */ /* 0x000fe20000000f00 */
[----:B------:R2:W-:Y:S01]  /*a6c0*/  MUFU.EX2 R199, R140 ;  /* 0x0000008c00c77308 */ /* 0x0005e20000000800 */
[----:B------:R-:W-:Y:S03]  /*a6d0*/  LDSM.16.MT88.4 R188, [R225+0x1100] ;  /* 0x00110000e1bc783b */ /* 0x000fe60000004200 */
[----:B---3--:R-:W-:Y:S02]  /*a6e0*/  F2FP.BF16.PACK_AB R192, R200, R201 ;  /* 0x000000c9c8c0723e */ /* 0x008fe400000010ff */
[----:B------:R-:W-:Y:S02]  /*a6f0*/  MOV R214, R157 ;  /* 0x0000009d00d67202 */ /* 0x000fe40000000f00 */
[----:B------:R-:W-:Y:S02]  /*a700*/  MOV R157, R187 ;  /* 0x000000bb009d7202 */ /* 0x000fe40000000f00 */
[----:B------:R3:W5:Y:S01]  /*a710*/  MUFU.EX2 R198, R175 ;  /* 0x000000af00c67308 */ /* 0x0007620000000800 */
[--C-:B-1----:R-:W-:Y:S01]  /*a720*/  FFMA.FTZ R144, R215, c[0x0][0x2d0], -R166.reuse ;  /* 0x0000b400d7907a23 */ /* 0x102fe200000108a6 */
[----:B----4-:R-:W-:Y:S01]  /*a730*/  F2FP.BF16.PACK_AB R193, R196, R171 ;  /* 0x000000abc4c1723e */ /* 0x010fe200000010ff */
[----:B------:R-:W-:Y:S01]  /*a740*/  FFMA.FTZ R166, R172, c[0x0][0x2d0], -R166 ;  /* 0x0000b400aca67a23 */ /* 0x000fe200000108a6 */
[----:B------:R-:W-:Y:S01]  /*a750*/  F2FP.BF16.PACK_AB R172, R209, R208 ;  /* 0x000000d0d1ac723e */ /* 0x000fe200000010ff */
[----:B------:R-:W4:Y:S05]  /*a760*/  LDL.LU R215, [R1+0x24] ;  /* 0x0000240001d77983 */ /* 0x000f2a0000300800 */
[----:B------:R1:W-:Y:S01]  /*a770*/  MUFU.EX2 R170, R144 ;  /* 0x0000009000aa7308 */ /* 0x0003e20000000800 */
[----:B--2---:R-:W2:Y:S09]  /*a780*/  LDSM.16.MT88.4 R140, [R227+0x2100] ;  /* 0x00210000e38c783b */ /* 0x004eb20000004200 */
[----:B------:R-:W1:Y:S01]  /*a790*/  MUFU.EX2 R166, R166 ;  /* 0x000000a600a67308 */ /* 0x000e620000000800 */
[----:B---3--:R-:W-:Y:S02]  /*a7a0*/  F2FP.BF16.PACK_AB R175, R202, R203 ;  /* 0x000000cbcaaf723e */ /* 0x008fe400000010ff */
[----:B-----5:R-:W-:Y:S01]  /*a7b0*/  F2FP.BF16.PACK_AB R194, R198, R199 ;  /* 0x000000c7c6c2723e */ /* 0x020fe200000010ff */
[----:B-1----:R-:W1:Y:S01]  /*a7c0*/  LDSM.16.MT88.4 R144, [R226+0x1100] ;  /* 0x00110000e290783b */ /* 0x002e620000004200 */
[----:B------:R-:W-:Y:S01]  /*a7d0*/  F2FP.BF16.PACK_AB R195, R166, R170 ;  /* 0x000000aaa6c3723e */ /* 0x000fe200000010ff */
[-C--:B--2---:R-:W-:Y:S08]  /*a7e0*/  HMMA.16816.F32.BF16 R116, R132, R140.reuse, R116 ;  /* 0x0000008c8474723c */ /* 0x084ff00000041874 */
[C---:B------:R-:W-:Y:S08]  /*a7f0*/  HMMA.16816.F32.BF16 R120, R136.reuse, R140, R120 ;  /* 0x0000008c8878723c */ /* 0x040ff00000041878 */
[-C--:B------:R-:W-:Y:S08]  /*a800*/  HMMA.16816.F32.BF16 R124, R136, R142.reuse, R124 ;  /* 0x0000008e887c723c */ /* 0x080ff0000004187c */
[----:B------:R-:W-:Y:S08]  /*a810*/  HMMA.16816.F32.BF16 R128, R132, R142, R128 ;  /* 0x0000008e8480723c */ /* 0x000ff00000041880 */
[-C--:B------:R-:W-:Y:S01]  /*a820*/  HMMA.16816.F32.BF16 R176, R172, R188.reuse, R4 ;  /* 0x000000bcacb0723c */ /* 0x080fe20000041804 */
[----:B------:R-:W2:Y:S07]  /*a830*/  LDSM.16.MT88.4 R4, [R227+0x1100] ;  /* 0x00110000e304783b */ /* 0x000eae0000004200 */
[C---:B------:R-:W-:Y:S01]  /*a840*/  HMMA.16816.F32.BF16 R180, R192.reuse, R188, R8 ;  /* 0x000000bcc0b4723c */ /* 0x040fe20000041808 */
[----:B------:R-:W3:Y:S07]  /*a850*/  LDSM.16.MT88.4 R8, [R225+0x2900] ;  /* 0x00290000e108783b */ /* 0x000eee0000004200 */
[-C--:B------:R-:W-:Y:S01]  /*a860*/  HMMA.16816.F32.BF16 R184, R192, R190.reuse, R12 ;  /* 0x000000bec0b8723c */ /* 0x080fe2000004180c */
[----:B------:R-:W5:Y:S07]  /*a870*/  LDSM.16.MT88.4 R12, [R226+0x2900] ;  /* 0x00290000e20c783b */ /* 0x000f6e0000004200 */
[C---:B------:R-:W-:Y:S01]  /*a880*/  HMMA.16816.F32.BF16 R188, R172.reuse, R190, R16 ;  /* 0x000000beacbc723c */ /* 0x040fe20000041810 */
[----:B------:R-:W2:Y:S07]  /*a890*/  LDSM.16.MT88.4 R16, [R228+0x2900] ;  /* 0x00290000e410783b */ /* 0x000eae0000004200 */
[-C--:B-1----:R-:W-:Y:S07]  /*a8a0*/  HMMA.16816.F32.BF16 R132, R172, R144.reuse, R20 ;  /* 0x00000090ac84723c */ /* 0x082fee0000041814 */
[----:B------:R-:W-:Y:S01]  /*a8b0*/  MOV R23, R148 ;  /* 0x0000009400177202 */ /* 0x000fe20000000f00 */
[C---:B------:R-:W-:Y:S01]  /*a8c0*/  HMMA.16816.F32.BF16 R136, R192.reuse, R144, R24 ;  /* 0x00000090c088723c */ /* 0x040fe20000041818 */
[----:B------:R-:W4:Y:S03]  /*a8d0*/  LDL.LU R24, [R1+0x20] ;  /* 0x0000200001187983 */ /* 0x000f260000300800 */
[----:B------:R-:W-:Y:S02]  /*a8e0*/  MOV R22, R149 ;  /* 0x0000009500167202 */ /* 0x000fe40000000f00 */
[----:B------:R-:W-:Y:S02]  /*a8f0*/  MOV R21, R154 ;  /* 0x0000009a00157202 */ /* 0x000fe40000000f00 */
[-C--:B------:R-:W-:Y:S01]  /*a900*/  HMMA.16816.F32.BF16 R140, R192, R146.reuse, R28 ;  /* 0x00000092c08c723c */ /* 0x080fe2000004181c */
[----:B------:R-:W4:Y:S03]  /*a910*/  LDL.LU R29, [R1+0x18] ;  /* 0x00001800011d7983 */ /* 0x000f260000300800 */
[----:B------:R-:W-:Y:S01]  /*a920*/  MOV R20, R155 ;  /* 0x0000009b00147202 */ /* 0x000fe20000000f00 */
[----:B------:R-:W4:Y:S01]  /*a930*/  LDL.LU R28, [R1+0x1c] ;  /* 0x00001c00011c7983 */ /* 0x000f220000300800 */
[----:B------:R-:W-:Y:S02]  /*a940*/  MOV R25, R152 ;  /* 0x0000009800197202 */ /* 0x000fe40000000f00 */
[C---:B------:R-:W-:Y:S04]  /*a950*/  HMMA.16816.F32.BF16 R144, R172.reuse, R146, R32 ;  /* 0x00000092ac90723c */ /* 0x040fe80000041820 */
[----:B------:R-:W-:Y:S02]  /*a960*/  MOV R26, R153 ;  /* 0x00000099001a7202 */ /* 0x000fe40000000f00 */
[----:B------:R-:W-:Y:S02]  /*a970*/  MOV R27, R159 ;  /* 0x0000009f001b7202 */ /* 0x000fe40000000f00 */
[-C--:B------:R-:W-:Y:S04]  /*a980*/  HMMA.16816.F32.BF16 R148, R172, R160.reuse, R36 ;  /* 0x000000a0ac94723c */ /* 0x080fe80000041824 */
[----:B------:R-:W-:Y:S02]  /*a990*/  MOV R30, R158 ;  /* 0x0000009e001e7202 */ /* 0x000fe40000000f00 */
[----:B------:R-:W-:Y:S02]  /*a9a0*/  MOV R31, R157 ;  /* 0x0000009d001f7202 */ /* 0x000fe40000000f00 */
[C---:B------:R-:W-:Y:S04]  /*a9b0*/  HMMA.16816.F32.BF16 R152, R192.reuse, R160, R40 ;  /* 0x000000a0c098723c */ /* 0x040fe80000041828 */
[----:B------:R-:W-:Y:S04]  /*a9c0*/  MOV R35, R156 ;  /* 0x0000009c00237202 */ /* 0x000fe80000000f00 */
[-C--:B------:R-:W-:Y:S08]  /*a9d0*/  HMMA.16816.F32.BF16 R156, R192, R162.reuse, R44 ;  /* 0x000000a2c09c723c */ /* 0x080ff0000004182c */
[C---:B------:R-:W-:Y:S08]  /*a9e0*/  HMMA.16816.F32.BF16 R160, R172.reuse, R162, R48 ;  /* 0x000000a2aca0723c */ /* 0x040ff00000041830 */
[-C--:B--2---:R-:W-:Y:S08]  /*a9f0*/  HMMA.16816.F32.BF16 R52, R172, R4.reuse, R52 ;  /* 0x00000004ac34723c */ /* 0x084ff00000041834 */
[C---:B------:R-:W-:Y:S08]  /*aa00*/  HMMA.16816.F32.BF16 R56, R192.reuse, R4, R56 ;  /* 0x00000004c038723c */ /* 0x040ff00000041838 */
[-C--:B------:R-:W-:Y:S08]  /*aa10*/  HMMA.16816.F32.BF16 R60, R192, R6.reuse, R60 ;  /* 0x00000006c03c723c */ /* 0x080ff0000004183c */
[C---:B------:R-:W-:Y:S01]  /*aa20*/  HMMA.16816.F32.BF16 R64, R172.reuse, R6, R64 ;  /* 0x00000006ac40723c */ /* 0x040fe20000041840 */
[----:B------:R-:W1:Y:S07]  /*aa30*/  LDSM.16.MT88.4 R4, [R227+0x2900] ;  /* 0x00290000e304783b */ /* 0x000e6e0000004200 */
[-C--:B---3--:R-:W-:Y:S08]  /*aa40*/  HMMA.16816.F32.BF16 R68, R172, R8.reuse, R68 ;  /* 0x00000008ac44723c */ /* 0x088ff00000041844 */
[C---:B------:R-:W-:Y:S08]  /*aa50*/  HMMA.16816.F32.BF16 R72, R192.reuse, R8, R72 ;  /* 0x00000008c048723c */ /* 0x040ff00000041848 */
[-C--:B------:R-:W-:Y:S08]  /*aa60*/  HMMA.16816.F32.BF16 R76, R192, R10.reuse, R76 ;  /* 0x0000000ac04c723c */ /* 0x080ff0000004184c */
[C---:B------:R-:W-:Y:S08]  /*aa70*/  HMMA.16816.F32.BF16 R80, R172.reuse, R10, R80 ;  /* 0x0000000aac50723c */ /* 0x040ff00000041850 */
[-C--:B-----5:R-:W-:Y:S08]  /*aa80*/  HMMA.16816.F32.BF16 R84, R172, R12.reuse, R84 ;  /* 0x0000000cac54723c */ /* 0x0a0ff00000041854 */
        /* <DEDUP_REMOVED lines=8> */
[C---:B------:R-:W-:Y:S08]  /*ab10*/  HMMA.16816.F32.BF16 R120, R192.reuse, R4, R120 ;  /* 0x00000004c078723c */ /* 0x040ff00000041878 */
[-C--:B------:R-:W-:Y:S08]  /*ab20*/  HMMA.16816.F32.BF16 R124, R192, R6.reuse, R124 ;  /* 0x00000006c07c723c */ /* 0x080ff0000004187c */
[----:B------:R-:W-:Y:S04]  /*ab30*/  HMMA.16816.F32.BF16 R128, R172, R6, R128 ;  /* 0x00000006ac80723c */ /* 0x000fe80000041880 */
[----:B----4-:R-:W-:Y:S04]  /*ab40*/  FFMA.FTZ R8, R2, R24, R31 ;  /* 0x0000001802087223 */ /* 0x010fe8000001001f */
[----:B------:R-:W-:Y:S04]  /*ab50*/  FADD.FTZ R8, R27, R8 ;  /* 0x000000081b087221 */ /* 0x000fe80000010000 */
[----:B------:R-:W-:Y:S02]  /*ab60*/  FFMA.FTZ R165, R165, R29, R35 ;  /* 0x0000001da5a57223 */ /* 0x000fe40000010023 */
[----:B------:R-:W-:Y:S02]  /*ab70*/  FADD.FTZ R9, R22, R8 ;  /* 0x0000000816097221 */ /* 0x000fe40000010000 */
[----:B------:R-:W-:Y:S02]  /*ab80*/  FFMA.FTZ R164, R164, R28, R30 ;  /* 0x0000001ca4a47223 */ /* 0x000fe4000001001e */
[----:B------:R-:W-:Y:S02]  /*ab90*/  FADD.FTZ R2, R25, R165 ;  /* 0x000000a519027221 */ /* 0x000fe40000010000 */
[----:B------:R-:W-:Y:S02]  /*aba0*/  FADD.FTZ R164, R26, R164 ;  /* 0x000000a41aa47221 */ /* 0x000fe40000010000 */
[----:B------:R-:W-:Y:S02]  /*abb0*/  FADD.FTZ R2, R20, R2 ;  /* 0x0000000214027221 */ /* 0x000fe40000010000 */
[----:B------:R-:W-:Y:S02]  /*abc0*/  FFMA.FTZ R8, R0, R215, R23 ;  /* 0x000000d700087223 */ /* 0x000fe40000010017 */
[----:B------:R-:W-:Y:S02]  /*abd0*/  FADD.FTZ R164, R21, R164 ;  /* 0x000000a415a47221 */ /* 0x000fe40000010000 */
[----:B------:R-:W-:Y:S02]  /*abe0*/  FADD.FTZ R10, R214, R2 ;  /* 0x00000002d60a7221 */ /* 0x000fe40000010000 */
[----:B------:R-:W-:Y:S02]  /*abf0*/  FADD.FTZ R8, R248, R8 ;  /* 0x00000008f8087221 */ /* 0x000fe40000010000 */
[----:B------:R-:W-:Y:S01]  /*ac00*/  FADD.FTZ R2, R216, R164 ;  /* 0x000000a4d8027221 */ /* 0x000fe20000010000 */
[----:B------:R-:W-:Y:S01]  /*ac10*/  MOV R164, R169 ;  /* 0x000000a900a47202 */ /* 0x000fe20000000f00 */
        /* <DEDUP_REMOVED lines=31> */
[----:B------:R-:W-:Y:S01]  /*ae10*/  FADD.FTZ R2, R196, R2 ;  /* 0x00000002c4027221 */ /* 0x000fe20000010000 */
[----:B------:R1:W-:Y:S01]  /*ae20*/  STL [R1+0x18], R6 ;  /* 0x0000180601007387 */ /* 0x0003e20000100800 */
[----:B------:R-:W-:Y:S02]  /*ae30*/  FADD.FTZ R4, R199, R4 ;  /* 0x00000004c7047221 */ /* 0x000fe40000010000 */
[----:B------:R-:W-:Y:S01]  /*ae40*/  FADD.FTZ R0, R170, R2 ;  /* 0x00000002aa007221 */ /* 0x000fe20000010000 */
[----:B------:R1:W-:Y:S01]  /*ae50*/  STL [R1+0x1c], R5 ;  /* 0x00001c0501007387 */ /* 0x0003e20000100800 */
[----:B------:R-:W-:Y:S01]  /*ae60*/  FADD.FTZ R2, R198, R4 ;  /* 0x00000004c6027221 */ /* 0x000fe20000010000 */
[----:B------:R-:W-:Y:S01]  /*ae70*/  MOV R170, R167 ;  /* 0x000000a700aa7202 */ /* 0x000fe20000000f00 */
[----:B------:R-:W-:Y:S01]  /*ae80*/  FADD.FTZ R0, R166, R0 ;  /* 0x00000000a6007221 */ /* 0x000fe20000010000 */
[----:B------:R-:W-:Y:S02]  /*ae90*/  MOV R166, R168 ;  /* 0x000000a800a67202 */ /* 0x000fe40000000f00 */
[----:B------:R1:W-:Y:S04]  /*aea0*/  STL [R1+0x20], R2 ;  /* 0x0000200201007387 */ /* 0x0003e80000100800 */
[----:B------:R1:W-:Y:S01]  /*aeb0*/  STL [R1+0x24], R0 ;  /* 0x0000240001007387 */ /* 0x0003e20000100800 */
[----:B------:R-:W-:-:S05]  /*aec0*/  @P0 BRA `(.L_x_486) ;  /* 0xffffbaf000000947 */ /* 0x000fca000383ffff */
.L_x_469:
[----:B------:R-:W3:Y:S01]  /*aed0*/  S2UR UR7, SR_CTAID.X ;  /* 0x00000000000779c3 */ /* 0x000ee20000002500 */
[----:B------:R-:W-:Y:S01]  /*aee0*/  ULDC.64 UR4, c[0x0][0x2c8] ;  /* 0x0000b20000047ab9 */ /* 0x000fe20000000a00 */
[----:B------:R-:W-:Y:S01]  /*aef0*/  PLOP3.LUT P0, PT, PT, PT, UP2, 0x40, 0x0 ;  /* 0x000000000000781c */ /* 0x000fe20003f0e828 */
[----:B---3--:R-:W-:-:S04]  /*af00*/  ULEA UR7, UR7, 0x7f, 0x7 ;  /* 0x0000007f07077891 */ /* 0x008fc8000f8e383f */
        /* <DEDUP_REMOVED lines=8> */
[----:B-1----:R-:W-:Y:S01]  /*af90*/  MOV R2, UR4 ;  /* 0x0000000400027c02 */ /* 0x002fe20008000f00 */
[----:B------:R-:W-:Y:S05]  /*afa0*/  @P0 BRA `(.L_x_487) ;  /* 0x0000010000000947 */ /* 0x000fea0003800000 */
[----:B--2---:R-:W-:-:S04]  /*afb0*/  MOV R0, UR5 ;  /* 0x0000000500007c02 */ /* 0x004fc80008000f00 */
        /* <DEDUP_REMOVED lines=9> */
.L_x_488:
[----:B------:R-:W-:-:S04]  /*b050*/  MOV R4, c[0x0][0x32c] ;  /* 0x0000cb0000047a02 */ /* 0x000fc80000000f00 */
[----:B------:R-:W-:-:S13]  /*b060*/  ISETP.NE.AND P0, PT, R4, 0x1, PT ;  /* 0x000000010400780c */ /* 0x000fda0003f05270 */
[----:B------:R-:W-:-:S05]  /*b070*/  @P0 IMAD.HI.U32 R4, R0, c[0x0][0x330], RZ ;  /* 0x0000cc0000040a27 */ /* 0x000fca00078e00ff */
[----:B------:R-:W-:-:S05]  /*b080*/  @P0 SHF.R.U32.HI R0, RZ, c[0x0][0x334], R4 ;  /* 0x0000cd00ff000a19 */ /* 0x000fca0000011604 */
.L_x_489:
[----:B------:R-:W-:-:S05]  /*b090*/  IMAD R0, R0, c[0x0][0x32c], RZ ;  /* 0x0000cb0000007a24 */ /* 0x000fca00078e02ff */
[----:B------:R-:W-:-:S04]  /*b0a0*/  IMNMX R2, R2, R0, !PT ;  /* 0x0000000002027217 */ /* 0x000fc80007800200 */
.L_x_487:
[----:B------:R-:W-:-:S05]  /*b0b0*/  IADD3 R2, R2, 0x2f, RZ ;  /* 0x0000002f02027810 */ /* 0x000fca0007ffe0ff */
[----:B------:R-:W-:-:S05]  /*b0c0*/  IMAD.HI R2, R2, 0x2aaaaaab, RZ ;  /* 0x2aaaaaab02027827 */ /* 0x000fca00078e02ff */
[----:B------:R-:W-:-:S04]  /*b0d0*/  SHF.R.U32.HI R251, RZ, 0x1f, R2 ;  /* 0x0000001ffffb7819 */ /* 0x000fc80000011602 */
[----:B------:R-:W-:-:S04]  /*b0e0*/  LEA.HI.SX32 R251, R2, R251, 0x1d ;  /* 0x000000fb02fb7211 */ /* 0x000fc800078feaff */
[----:B------:R-:W-:-:S04]  /*b0f0*/  IMNMX R251, R249, R251, !PT ;  /* 0x000000fbf9fb7217 */ /* 0x000fc80007800200 */
[----:B------:R-:W-:-:S13]  /*b100*/  ISETP.GE.AND P0, PT, R242, R251, PT ;  /* 0x000000fbf200720c */ /* 0x000fda0003f06270 */
[----:B------:R-:W-:Y:S05]  /*b110*/  @!P0 BRA `(.L_x_490) ;  /* 0x00002d5000008947 */ /* 0x000fea0003800000 */
[----:B------:R-:W-:Y:S01]  /*b120*/  IMAD.MOV.U32 R2, RZ, RZ, R168 ;  /* 0x000000ffff027224 */ /* 0x000fe200078e00a8 */
[----:B------:R-:W-:Y:S01]  /*b130*/  MOV R170, R3 ;  /* 0x0000000300aa7202 */ /* 0x000fe20000000f00 */
[----:B--2---:R-:W-:Y:S01]  /*b140*/  IMAD.MOV.U32 R0, RZ, RZ, R169 ;  /* 0x000000ffff007224 */ /* 0x004fe200078e00a9 */
[----:B------:R-:W-:Y:S01]  /*b150*/  MOV R220, R242 ;  /* 0x000000f200dc7202 */ /* 0x000fe20000000f00 */
[----:B------:R-:W-:Y:S01]  /*b160*/  IMAD.MOV.U32 R164, RZ, RZ, R167 ;  /* 0x000000ffffa47224 */ /* 0x000fe200078e00a7 */
[----:B------:R-:W-:Y:S02]  /*b170*/  MOV R252, c[0x0][0x1e0] ;  /* 0x0000780000fc7a02 */ /* 0x000fe40000000f00 */
.L_x_491:
[----:B------:R-:W2:Y:S01]  /*b180*/  LDL.64 R166, [R1+0x38] ;  /* 0x0000380001a67983 */ /* 0x000ea20000100a00 */
[----:B------:R-:W-:Y:S05]  /*b190*/  DEPBAR.LE SB0, 0x0 ;  /* 0x000080000000791a */ /* 0x000fea0000000000 */
[----:B------:R-:W-:Y:S01]  /*b1a0*/  BAR.SYNC.DEFER_BLOCKING 0x0 ;  /* 0x0000000000007b1d */ /* 0x000fe20000010000 */
[----:B------:R-:W-:Y:S02]  /*b1b0*/  ISETP.GT.AND P6, PT, R249, R220, PT ;  /* 0x000000dcf900720c */ /* 0x000fe40003fc4270 */
[C---:B------:R-:W-:Y:S11]  /*b1c0*/  IADD3 R242, R220.reuse, -0x1, RZ ;  /* 0xffffffffdcf27810 */ /* 0x040ff60007ffe0ff */
[----:B------:R-:W-:Y:S01]  /*b1d0*/  @!P6 SHF.R.S32.HI R3, RZ, 0x1f, R220 ;  /* 0x0000001fff03e819 */ /* 0x000fe200000114dc */
[C---:B------:R-:W-:Y:S04]  /*b1e0*/  @!P6 IMAD.WIDE.U32 R40, R220.reuse, c[0x0][0x208], RZ ;  /* 0x00008200dc28ea25 */ /* 0x040fe800078e00ff */
[----:B------:R-:W-:Y:S04]  /*b1f0*/  @!P6 IMAD R3, R3, c[0x0][0x208], RZ ;  /* 0x000082000303ea24 */ /* 0x000fe800078e02ff */
[----:B------:R-:W-:Y:S01]  /*b200*/  @!P6 IMAD R3, R220, c[0x0][0x20c], R3 ;  /* 0x00008300dc03ea24 */ /* 0x000fe200078e0203 */
[----:B------:R-:W2:Y:S04]  /*b210*/  LDL.64 R42, [R1+0x48] ;  /* 0x00004800012a7983 */ /* 0x000ea80000100a00 */
[----:B------:R-:W-:Y:S02]  /*b220*/  @!P6 IADD3 R3, R41, R3, RZ ;  /* 0x000000032903e210 */ /* 0x000fe40007ffe0ff */
[----:B-----5:R-:W-:Y:S03]  /*b230*/  LDSM.16.M88.4 R48, [R231+0x6100] ;  /* 0x00610000e730783b */ /* 0x020fe60000000200 */
[----:B------:R-:W-:Y:S05]  /*b240*/  @!P6 IMAD R165, R3, 0x30, RZ ;  /* 0x0000003003a5e824 */ /* 0x000fea00078e02ff */
[----:B------:R-:W1:Y:S08]  /*b250*/  LDSM.16.M88.4 R16, [R224+0x3100] ;  /* 0x00310000e010783b */ /* 0x000e700000000200 */
[----:B------:R-:W3:Y:S08]  /*b260*/  LDSM.16.M88.4 R44, [R231+0x8100] ;  /* 0x00810000e72c783b */ /* 0x000ef00000000200 */
[----:B------:R-:W4:Y:S08]  /*b270*/  LDSM.16.M88.4 R32, [R224+0x3900] ;  /* 0x00390000e020783b */ /* 0x000f300000000200 */
[----:B------:R-:W4:Y:S08]  /*b280*/  LDSM.16.M88.4 R172, [R224+0x4100] ;  /* 0x00410000e0ac783b */ /* 0x000f300000000200 */
[----:B------:R-:W-:Y:S01]  /*b290*/  LDSM.16.M88.4 R192, [R233+0x6100] ;  /* 0x00610000e9c0783b */ /* 0x000fe20000000200 */
[-C--:B-1----:R-:W-:Y:S07]  /*b2a0*/  HMMA.16816.F32.BF16 R4, R48, R16.reuse, RZ ;  /* 0x000000103004723c */ /* 0x082fee00000418ff */
[----:B------:R-:W1:Y:S01]  /*b2b0*/  LDSM.16.M88.4 R196, [R235] ;  /* 0x00000000ebc4783b */ /* 0x000e620000000200 */
[C---:B---3--:R-:W-:Y:S07]  /*b2c0*/  HMMA.16816.F32.BF16 R8, R44.reuse, R16, RZ ;  /* 0x000000102c08723c */ /* 0x048fee00000418ff */
[----:B------:R-:W3:Y:S01]  /*b2d0*/  LDSM.16.M88.4 R200, [R233+0x8100] ;  /* 0x00810000e9c8783b */ /* 0x000ee20000000200 */
[-C--:B------:R-:W-:Y:S07]  /*b2e0*/  HMMA.16816.F32.BF16 R12, R44, R18.reuse, RZ ;  /* 0x000000122c0c723c */ /* 0x080fee00000418ff */
[----:B------:R-:W1:Y:S01]  /*b2f0*/  LDSM.16.M88.4 R204, [R241] ;  /* 0x00000000f1cc783b */ /* 0x000e620000000200 */
[C---:B------:R-:W-:Y:S07]  /*b300*/  HMMA.16816.F32.BF16 R16, R48.reuse, R18, RZ ;  /* 0x000000123010723c */ /* 0x040fee00000418ff */
[----:B------:R-:W1:Y:S01]  /*b310*/  LDSM.16.M88.4 R208, [R240] ;  /* 0x00000000f0d0783b */ /* 0x000e620000000200 */
[-C--:B----4-:R-:W-:Y:S08]  /*b320*/  HMMA.16816.F32.BF16 R20, R48, R32.reuse, RZ ;  /* 0x000000203014723c */ /* 0x090ff000000418ff */
[C---:B------:R-:W-:Y:S08]  /*b330*/  HMMA.16816.F32.BF16 R24, R44.reuse, R32, RZ ;  /* 0x000000202c18723c */ /* 0x040ff000000418ff */
[-C--:B------:R-:W-:Y:S08]  /*b340*/  HMMA.16816.F32.BF16 R28, R44, R34.reuse, RZ ;  /* 0x000000222c1c723c */ /* 0x080ff000000418ff */
[C---:B------:R-:W-:Y:S08]  /*b350*/  HMMA.16816.F32.BF16 R32, R48.reuse, R34, RZ ;  /* 0x000000223020723c */ /* 0x040ff000000418ff */
[-C--:B------:R-:W-:Y:S01]  /*b360*/  HMMA.16816.F32.BF16 R36, R48, R172.reuse, RZ ;  /* 0x000000ac3024723c */ /* 0x080fe200000418ff */
[----:B--2---:R-:W-:Y:S05]  /*b370*/  @!P6 MOV R166, R42 ;  /* 0x0000002a00a6e202 */ /* 0x004fea0000000f00 */
[----:B------:R-:W-:Y:S02]  /*b380*/  @!P6 IMAD.WIDE.U32 R166, R40, 0x30, R166 ;  /* 0x0000003028a6e825 */ /* 0x000fe400078e00a6 */
[C---:B------:R-:W-:Y:S04]  /*b390*/  HMMA.16816.F32.BF16 R40, R44.reuse, R172, RZ ;  /* 0x000000ac2c28723c */ /* 0x040fe800000418ff */
[C---:B------:R-:W-:Y:S02]  /*b3a0*/  @!P6 SHF.L.U32 R3, R166.reuse, 0x1, RZ ;  /* 0x00000001a603e819 */ /* 0x040fe400000006ff */
[----:B------:R-:W-:Y:S02]  /*b3b0*/  @!P6 IADD3 R165, R167, R165, RZ ;  /* 0x000000a5a7a5e210 */ /* 0x000fe40007ffe0ff */
[C---:B------:R-:W-:Y:S01]  /*b3c0*/  @!P6 IADD3 R168, P0, R3.reuse, c[0x0][0x1f8], RZ ;  /* 0x00007e0003a8ea10 */ /* 0x040fe20007f1e0ff */
[-C--:B------:R-:W-:Y:S03]  /*b3d0*/  HMMA.16816.F32.BF16 R44, R44, R174.reuse, RZ ;  /* 0x000000ae2c2c723c */ /* 0x080fe600000418ff */
[----:B------:R-:W-:Y:S02]  /*b3e0*/  @!P6 SHF.L.U64.HI R167, R166, 0x1, R165 ;  /* 0x00000001a6a7e819 */ /* 0x000fe400000102a5 */
[----:B------:R-:W-:Y:S02]  /*b3f0*/  @!P6 IADD3 R3, P5, R3, 0x80, RZ ;  /* 0x000000800303e810 */ /* 0x000fe40007fbe0ff */
[----:B------:R-:W-:Y:S01]  /*b400*/  @!P6 IADD3.X R169, R167, c[0x0][0x1fc], RZ, P0, !PT ;  /* 0x00007f00a7a9ea10 */ /* 0x000fe200007fe4ff */
[----:B------:R-:W-:Y:S04]  /*b410*/  HMMA.16816.F32.BF16 R48, R48, R174, RZ ;  /* 0x000000ae3030723c */ /* 0x000fe800000418ff */
[----:B------:R-:W-:Y:S01]  /*b420*/  @!PT LDS RZ, [RZ] ;  /* 0x00000000fffff984 */ /* 0x000fe20000000800 */
[----:B------:R-:W-:Y:S01]  /*b430*/  @!PT LDS RZ, [RZ] ;  /* 0x00000000fffff984 */ /* 0x000fe20000000800 */
[----:B------:R-:W-:Y:S01]  /*b440*/  @!PT LDS RZ, [RZ] ;  /* 0x00000000fffff984 */ /* 0x000fe20000000800 */
[----:B------:R2:W-:Y:S01]  /*b450*/  @!P6 LDGSTS.E.BYPASS.LTC128B.128 [R243+0x100], [R168.64], !P4 ;  /* 0x00100000a8f3efae */ /* 0x0005e2000e101d4e */
[----:B------:R-:W-:Y:S02]  /*b460*/  @!P6 IADD3 R212, P2, R3, c[0x0][0x1f8], RZ ;  /* 0x00007e0003d4ea10 */ /* 0x000fe40007f5e0ff */
[----:B------:R-:W-:Y:S01]  /*b470*/  @!P6 IADD3 R166, P1, R168, UR9, RZ ;  /* 0x00000009a8a6ec10 */ /* 0x000fe2000ff3e0ff */
[-C--:B-1----:R-:W-:Y:S05]  /*b480*/  HMMA.16816.F32.BF16 R4, R192, R196.reuse, R4 ;  /* 0x000000c4c004723c */ /* 0x082fea0000041804 */
[----:B------:R-:W-:Y:S02]  /*b490*/  @!P6 IADD3.X R213, RZ, c[0x0][0x1fc], R167, P2, P5 ;  /* 0x00007f00ffd5ea10 */ /* 0x000fe400017ea4a7 */
[----:B------:R-:W-:Y:S01]  /*b4a0*/  @!P6 IADD3.X R167, R169, UR11, RZ, P1, !PT ;  /* 0x0000000ba9a7ec10 */ /* 0x000fe20008ffe4ff */
[C---:B---3--:R-:W-:Y:S02]  /*b4b0*/  HMMA.16816.F32.BF16 R8, R200.reuse, R196, R8 ;  /* 0x000000c4c808723c */ /* 0x048fe40000041808 */
[----:B------:R1:W-:Y:S02]  /*b4c0*/  @!P6 LDGSTS.E.BYPASS.LTC128B.128 [R243+0x1900], [R212.64], !P3 ;  /* 0x01900000d4f3efae */ /* 0x0003e4000d901d4e */
[----:B------:R-:W-:Y:S02]  /*b4d0*/  @!P6 IADD3 R172, P0, R166, UR9, RZ ;  /* 0x00000009a6acec10 */ /* 0x000fe4000ff1e0ff */
[----:B------:R-:W-:Y:S02]  /*b4e0*/  ISETP.GT.AND P5, PT, R220, R249, PT ;  /* 0x000000f9dc00720c */ /* 0x000fe40003fa4270 */
[-C--:B------:R-:W-:Y:S02]  /*b4f0*/  HMMA.16816.F32.BF16 R12, R200, R198.reuse, R12 ;  /* 0x000000c6c80c723c */ /* 0x080fe4000004180c */
[----:B------:R4:W-:Y:S02]  /*b500*/  @!P6 LDGSTS.E.BYPASS.LTC128B.128 [R243+0x900], [R166.64], !P4 ;  /* 0x00900000a6f3efae */ /* 0x0009e4000e101d4e */
[----:B------:R-:W-:Y:S04]  /*b510*/  @!P6 IADD3.X R173, R167, UR11, RZ, P0, !PT ;  /* 0x0000000ba7adec10 */ /* 0x000fe800087fe4ff */
[C---:B------:R-:W-:Y:S02]  /*b520*/  HMMA.16816.F32.BF16 R16, R192.reuse, R198, R16 ;  /* 0x000000c6c010723c */ /* 0x040fe40000041810 */
[----:B------:R4:W-:Y:S06]  /*b530*/  @!P6 LDGSTS.E.BYPASS.LTC128B.128 [R243+0x2100], [R166.64+0x80], !P3 ;  /* 0x02100080a6f3efae */ /* 0x0009ec000d901d4e */
[-C--:B------:R-:W-:Y:S02]  /*b540*/  HMMA.16816.F32.BF16 R20, R192, R204.reuse, R20 ;  /* 0x000000ccc014723c */ /* 0x080fe40000041814 */
[----:B------:R4:W-:Y:S06]  /*b550*/  @!P6 LDGSTS.E.BYPASS.LTC128B.128 [R243+0x1100], [R172.64], !P4 ;  /* 0x01100000acf3efae */ /* 0x0009ec000e101d4e */
[C---:B------:R-:W-:Y:S02]  /*b560*/  HMMA.16816.F32.BF16 R24, R200.reuse, R204, R24 ;  /* 0x000000ccc818723c */ /* 0x040fe40000041818 */
[----:B------:R4:W-:Y:S06]  /*b570*/  @!P6 LDGSTS.E.BYPASS.LTC128B.128 [R243+0x2900], [R172.64+0x80], !P3 ;  /* 0x02900080acf3efae */ /* 0x0009ec000d901d4e */
[-C--:B------:R-:W-:Y:S02]  /*b580*/  HMMA.16816.F32.BF16 R28, R200, R206.reuse, R28 ;  /* 0x000000cec81c723c */ /* 0x080fe4000004181c */
[----:B-1----:R-:W-:Y:S06]  /*b590*/  LDSM.16.M88.4 R212, [R230+0x3100] ;  /* 0x00310000e6d4783b */ /* 0x002fec0000000200 */
[C---:B------:R-:W-:Y:S02]  /*b5a0*/  HMMA.16816.F32.BF16 R32, R192.reuse, R206, R32 ;  /* 0x000000cec020723c */ /* 0x040fe40000041820 */
[----:B------:R-:W0:Y:S06]  /*b5b0*/  LDGDEPBAR ;  /* 0x00000000000079af */ /* 0x000e2c0000000000 */
[-C--:B------:R-:W-:Y:S02]  /*b5c0*/  HMMA.16816.F32.BF16 R36, R192, R208.reuse, R36 ;  /* 0x000000d0c024723c */ /* 0x080fe40000041824 */
[----:B------:R-:W-:Y:S06]  /*b5d0*/  LDSM.16.M88.4 R216, [R232+0x8100] ;  /* 0x00810000e8d8783b */ /* 0x000fec0000000200 */
[C---:B------:R-:W-:Y:S02]  /*b5e0*/  HMMA.16816.F32.BF16 R40, R200.reuse, R208, R40 ;  /* 0x000000d0c828723c */ /* 0x040fe40000041828 */
[----:B----4-:R-:W1:Y:S06]  /*b5f0*/  LDSM.16.M88.4 R172, [R232+0x6100] ;  /* 0x00610000e8ac783b */ /* 0x010e6c0000000200 */
[-C--:B------:R-:W-:Y:S02]  /*b600*/  HMMA.16816.F32.BF16 R44, R200, R210.reuse, R44 ;  /* 0x000000d2c82c723c */ /* 0x080fe4000004182c */
[----:B------:R-:W4:Y:S06]  /*b610*/  LDSM.16.M88.4 R196, [R230+0x3900] ;  /* 0x00390000e6c4783b */ /* 0x000f2c0000000200 */
[----:B------:R-:W-:Y:S02]  /*b620*/  HMMA.16816.F32.BF16 R48, R192, R210, R48 ;  /* 0x000000d2c030723c */ /* 0x000fe40000041830 */
[----:B------:R-:W2:Y:S08]  /*b630*/  LDSM.16.M88.4 R200, [R230+0x4100] ;  /* 0x00410000e6c8783b */ /* 0x000eb00000000200 */
[----:B------:R-:W-:Y:S08]  /*b640*/  LDSM.16.M88.4 R192, [R234+0x6100] ;  /* 0x00610000eac0783b */ /* 0x000ff00000000200 */
[----:B------:R-:W2:Y:S01]  /*b650*/  LDSM.16.M88.4 R204, [R229] ;  /* 0x00000000e5cc783b */ /* 0x000ea20000000200 */
[-C--:B-1----:R-:W-:Y:S07]  /*b660*/  HMMA.16816.F32.BF16 R4, R172, R212.reuse, R4 ;  /* 0x000000d4ac04723c */ /* 0x082fee0000041804 */
[----:B------:R-:W1:Y:S01]  /*b670*/  LDSM.16.M88.4 R208, [R234+0x8100] ;  /* 0x00810000ead0783b */ /* 0x000e620000000200 */
[C---:B------:R-:W-:Y:S08]  /*b680*/  HMMA.16816.F32.BF16 R8, R216.reuse, R212, R8 ;  /* 0x000000d4d808723c */ /* 0x040ff00000041808 */
[-C--:B------:R-:W-:Y:S08]  /*b690*/  HMMA.16816.F32.BF16 R12, R216, R214.reuse, R12 ;  /* 0x000000d6d80c723c */ /* 0x080ff0000004180c */
[C---:B------:R-:W-:Y:S01]  /*b6a0*/  HMMA.16816.F32.BF16 R16, R172.reuse, R214, R16 ;  /* 0x000000d6ac10723c */ /* 0x040fe20000041810 */
[----:B------:R-:W1:Y:S07]  /*b6b0*/  LDSM.16.M88.4 R212, [R229+0x800] ;  /* 0x00080000e5d4783b */ /* 0x000e6e0000000200 */
[-C--:B----4-:R-:W-:Y:S08]  /*b6c0*/  HMMA.16816.F32.BF16 R20, R172, R196.reuse, R20 ;  /* 0x000000c4ac14723c */ /* 0x090ff00000041814 */
[C---:B------:R-:W-:Y:S08]  /*b6d0*/  HMMA.16816.F32.BF16 R24, R216.reuse, R196, R24 ;  /* 0x000000c4d818723c */ /* 0x040ff00000041818 */
[-C--:B------:R-:W-:Y:S08]  /*b6e0*/  HMMA.16816.F32.BF16 R28, R216, R198.reuse, R28 ;  /* 0x000000c6d81c723c */ /* 0x080ff0000004181c */
[C---:B------:R-:W-:Y:S01]  /*b6f0*/  HMMA.16816.F32.BF16 R32, R172.reuse, R198, R32 ;  /* 0x000000c6ac20723c */ /* 0x040fe20000041820 */
[----:B------:R-:W-:Y:S07]  /*b700*/  LDSM.16.M88.4 R196, [R231+0xa100] ;  /* 0x00a10000e7c4783b */ /* 0x000fee0000000200 */
[-C--:B--2---:R-:W-:Y:S08]  /*b710*/  HMMA.16816.F32.BF16 R36, R172, R200.reuse, R36 ;  /* 0x000000c8ac24723c */ /* 0x084ff00000041824 */
[C---:B------:R-:W-:Y:S08]  /*b720*/  HMMA.16816.F32.BF16 R40, R216.reuse, R200, R40 ;  /* 0x000000c8d828723c */ /* 0x040ff00000041828 */
[-C--:B------:R-:W-:Y:S01]  /*b730*/  HMMA.16816.F32.BF16 R44, R216, R202.reuse, R44 ;  /* 0x000000cad82c723c */ /* 0x080fe2000004182c */
[----:B------:R-:W-:Y:S07]  /*b740*/  LDSM.16.M88.4 R216, [R231+0xc100] ;  /* 0x00c10000e7d8783b */ /* 0x000fee0000000200 */
[----:B------:R-:W-:Y:S01]  /*b750*/  HMMA.16816.F32.BF16 R48, R172, R202, R48 ;  /* 0x000000caac30723c */ /* 0x000fe20000041830 */
[----:B------:R-:W2:Y:S07]  /*b760*/  LDSM.16.M88.4 R172, [R229+0x1000] ;  /* 0x00100000e5ac783b */ /* 0x000eae0000000200 */
[-C--:B------:R-:W-:Y:S01]  /*b770*/  HMMA.16816.F32.BF16 R4, R192, R204.reuse, R4 ;  /* 0x000000ccc004723c */ /* 0x080fe20000041804 */
[----:B------:R-:W4:Y:S07]  /*b780*/  LDSM.16.M88.4 R200, [R224+0x4900] ;  /* 0x00490000e0c8783b */ /* 0x000f2e0000000200 */
[C---:B-1----:R-:W-:Y:S08]  /*b790*/  HMMA.16816.F32.BF16 R8, R208.reuse, R204, R8 ;  /* 0x000000ccd008723c */ /* 0x042ff00000041808 */
[-C--:B------:R-:W-:Y:S08]  /*b7a0*/  HMMA.16816.F32.BF16 R12, R208, R206.reuse, R12 ;  /* 0x000000ced00c723c */ /* 0x080ff0000004180c */
[C---:B------:R-:W-:Y:S01]  /*b7b0*/  HMMA.16816.F32.BF16 R16, R192.reuse, R206, R16 ;  /* 0x000000cec010723c */ /* 0x040fe20000041810 */
[----:B------:R-:W1:Y:S07]  /*b7c0*/  LDSM.16.M88.4 R204, [R224+0x5100] ;  /* 0x00510000e0cc783b */ /* 0x000e6e0000000200 */
        /* <DEDUP_REMOVED lines=10> */
[----:B------:R-:W-:Y:S07]  /*b870*/  LDSM.16.M88.4 R172, [R233+0xa100] ;  /* 0x00a10000e9ac783b */ /* 0x000fee0000000200 */
[-C--:B----4-:R-:W-:Y:S01]  /*b880*/  HMMA.16816.F32.BF16 R4, R196, R200.reuse, R4 ;  /* 0x000000c8c404723c */ /* 0x090fe20000041804 */
[----:B------:R-:W2:Y:S07]  /*b890*/  LDSM.16.M88.4 R192, [R239] ;  /* 0x00000000efc0783b */ /* 0x000eae0000000200 */
[C---:B------:R-:W-:Y:S08]  /*b8a0*/  HMMA.16816.F32.BF16 R8, R216.reuse, R200, R8 ;  /* 0x000000c8d808723c */ /* 0x040ff00000041808 */
[-C--:B------:R-:W-:Y:S08]  /*b8b0*/  HMMA.16816.F32.BF16 R12, R216, R202.reuse, R12 ;  /* 0x000000cad80c723c */ /* 0x080ff0000004180c */
[C---:B------:R-:W-:Y:S01]  /*b8c0*/  HMMA.16816.F32.BF16 R16, R196.reuse, R202, R16 ;  /* 0x000000cac410723c */ /* 0x040fe20000041810 */
[----:B------:R-:W4:Y:S07]  /*b8d0*/  LDSM.16.M88.4 R200, [R238] ;  /* 0x00000000eec8783b */ /* 0x000f2e0000000200 */
        /* <DEDUP_REMOVED lines=8> */
[----:B------:R-:W-:Y:S07]  /*b960*/  LDSM.16.M88.4 R216, [R232+0xc100] ;  /* 0x00c10000e8d8783b */ /* 0x000fee0000000200 */
[----:B------:R-:W-:Y:S01]  /*b970*/  HMMA.16816.F32.BF16 R48, R196, R214, R48 ;  /* 0x000000d6c430723c */ /* 0x000fe20000041830 */
[----:B------:R-:W-:Y:S07]  /*b980*/  LDSM.16.M88.4 R196, [R232+0xa100] ;  /* 0x00a10000e8c4783b */ /* 0x000fee0000000200 */
[-C--:B--2---:R-:W-:Y:S01]  /*b990*/  HMMA.16816.F32.BF16 R4, R172, R192.reuse, R4 ;  /* 0x000000c0ac04723c */ /* 0x084fe20000041804 */
[----:B------:R-:W2:Y:S07]  /*b9a0*/  LDSM.16.M88.4 R212, [R230+0x4900] ;  /* 0x00490000e6d4783b */ /* 0x000eae0000000200 */
[C---:B------:R-:W-:Y:S08]  /*b9b0*/  HMMA.16816.F32.BF16 R8, R208.reuse, R192, R8 ;  /* 0x000000c0d008723c */ /* 0x040ff00000041808 */
[-C--:B------:R-:W-:Y:S08]  /*b9c0*/  HMMA.16816.F32.BF16 R12, R208, R194.reuse, R12 ;  /* 0x000000c2d00c723c */ /* 0x080ff0000004180c */
[C---:B------:R-:W-:Y:S01]  /*b9d0*/  HMMA.16816.F32.BF16 R16, R172.reuse, R194, R16 ;  /* 0x000000c2ac10723c */ /* 0x040fe20000041810 */
[----:B------:R-:W2:Y:S07]  /*b9e0*/  LDSM.16.M88.4 R192, [R230+0x5100] ;  /* 0x00510000e6c0783b */ /* 0x000eae0000000200 */
[-C--:B----4-:R-:W-:Y:S08]  /*b9f0*/  HMMA.16816.F32.BF16 R20, R172, R200.reuse, R20 ;  /* 0x000000c8ac14723c */ /* 0x090ff00000041814 */
[C---:B------:R-:W-:Y:S08]  /*ba00*/  HMMA.16816.F32.BF16 R24, R208.reuse, R200, R24 ;  /* 0x000000c8d018723c */ /* 0x040ff00000041818 */
[-C--:B------:R-:W-:Y:S08]  /*ba10*/  HMMA.16816.F32.BF16 R28, R208, R202.reuse, R28 ;  /* 0x000000cad01c723c */ /* 0x080ff0000004181c */
[C---:B------:R-:W-:Y:S01]  /*ba20*/  HMMA.16816.F32.BF16 R32, R172.reuse, R202, R32 ;  /* 0x000000caac20723c */ /* 0x040fe20000041820 */
[----:B------:R-:W-:Y:S07]  /*ba30*/  LDSM.16.M88.4 R200, [R234+0xa100] ;  /* 0x00a10000eac8783b */ /* 0x000fee0000000200 */
[-C--:B-1----:R-:W-:Y:S08]  /*ba40*/  HMMA.16816.F32.BF16 R36, R172, R204.reuse, R36 ;  /* 0x000000ccac24723c */ /* 0x082ff00000041824 */
[C---:B------:R-:W-:Y:S08]  /*ba50*/  HMMA.16816.F32.BF16 R40, R208.reuse, R204, R40 ;  /* 0x000000ccd028723c */ /* 0x040ff00000041828 */
[-C--:B------:R-:W-:Y:S01]  /*ba60*/  HMMA.16816.F32.BF16 R44, R208, R206.reuse, R44 ;  /* 0x000000ced02c723c */ /* 0x080fe2000004182c */
[----:B------:R-:W-:Y:S07]  /*ba70*/  LDSM.16.M88.4 R208, [R236+0xc100] ;  /* 0x00c10000ecd0783b */ /* 0x000fee0000000200 */
[----:B------:R-:W-:Y:S01]  /*ba80*/  HMMA.16816.F32.BF16 R48, R172, R206, R48 ;  /* 0x000000ceac30723c */ /* 0x000fe20000041830 */
[----:B------:R-:W1:Y:S07]  /*ba90*/  LDSM.16.M88.4 R172, [R230+0x5900] ;  /* 0x00590000e6ac783b */ /* 0x000e6e0000000200 */
[-C--:B--2---:R-:W-:Y:S01]  /*baa0*/  HMMA.16816.F32.BF16 R4, R196, R212.reuse, R4 ;  /* 0x000000d4c404723c */ /* 0x084fe20000041804 */
[----:B------:R-:W2:Y:S07]  /*bab0*/  LDSM.16.M88.4 R204, [R229+0x1800] ;  /* 0x00180000e5cc783b */ /* 0x000eae0000000200 */
[C---:B------:R-:W-:Y:S08]  /*bac0*/  HMMA.16816.F32.BF16 R8, R216.reuse, R212, R8 ;  /* 0x000000d4d808723c */ /* 0x040ff00000041808 */
[-C--:B------:R-:W-:Y:S08]  /*bad0*/  HMMA.16816.F32.BF16 R12, R216, R214.reuse, R12 ;  /* 0x000000d6d80c723c */ /* 0x080ff0000004180c */
[C---:B------:R-:W-:Y:S01]  /*bae0*/  HMMA.16816.F32.BF16 R16, R196.reuse, R214, R16 ;  /* 0x000000d6c410723c */ /* 0x040fe20000041810 */
[----:B------:R-:W4:Y:S07]  /*baf0*/  LDSM.16.M88.4 R212, [R229+0x2000] ;  /* 0x00200000e5d4783b */ /* 0x000f2e0000000200 */
[-C--:B------:R-:W-:Y:S08]  /*bb00*/  HMMA.16816.F32.BF16 R20, R196, R192.reuse, R20 ;  /* 0x000000c0c414723c */ /* 0x080ff00000041814 */
[C---:B------:R-:W-:Y:S08]  /*bb10*/  HMMA.16816.F32.BF16 R24, R216.reuse, R192, R24 ;  /* 0x000000c0d818723c */ /* 0x040ff00000041818 */
[-C--:B------:R-:W-:Y:S08]  /*bb20*/  HMMA.16816.F32.BF16 R28, R216, R194.reuse, R28 ;  /* 0x000000c2d81c723c */ /* 0x080ff0000004181c */
[C---:B------:R-:W-:Y:S01]  /*bb30*/  HMMA.16816.F32.BF16 R32, R196.reuse, R194, R32 ;  /* 0x000000c2c420723c */ /* 0x040fe20000041820 */
[----:B------:R-:W4:Y:S01]  /*bb40*/  LDSM.16.M88.4 R192, [R229+0x2800] ;  /* 0x00280000e5c0783b */ /* 0x000f220000000200 */
[----:B------:R-:W-:Y:S06]  /*bb50*/  DEPBAR.LE SB0, 0x0 ;  /* 0x000080000000791a */ /* 0x000fec0000000000 */
[-C--:B-1----:R-:W-:Y:S01]  /*bb60*/  HMMA.16816.F32.BF16 R36, R196, R172.reuse, R36 ;  /* 0x000000acc424723c */ /* 0x082fe20000041824 */
[----:B------:R-:W-:Y:S07]  /*bb70*/  BAR.SYNC.DEFER_BLOCKING 0x0 ;  /* 0x0000000000007b1d */ /* 0x000fee0000010000 */
[C---:B------:R-:W-:Y:S07]  /*bb80*/  HMMA.16816.F32.BF16 R40, R216.reuse, R172, R40 ;  /* 0x000000acd828723c */ /* 0x040fee0000041828 */
[----:B------:R-:W-:Y:S01]  /*bb90*/  MOV R173, c[0x0][0x1e4] ;  /* 0x0000790000ad7a02 */ /* 0x000fe20000000f00 */
[-C--:B------:R-:W-:Y:S08]  /*bba0*/  HMMA.16816.F32.BF16 R44, R216, R174.reuse, R44 ;  /* 0x000000aed82c723c */ /* 0x080ff0000004182c */
[----:B------:R-:W-:Y:S01]  /*bbb0*/  HMMA.16816.F32.BF16 R48, R196, R174, R48 ;  /* 0x000000aec430723c */ /* 0x000fe20000041830 */
[----:B------:R-:W3:Y:S06]  /*bbc0*/  LDL.64 R216, [R1+0x30] ;  /* 0x0000300001d87983 */ /* 0x000eec0000100a00 */
[----:B------:R-:W3:Y:S01]  /*bbd0*/  LDL.64 R218, [R1+0x40] ;  /* 0x0000400001da7983 */ /* 0x000ee20000100a00 */
[-C--:B--2---:R-:W-:Y:S08]  /*bbe0*/  HMMA.16816.F32.BF16 R4, R200, R204.reuse, R4 ;  /* 0x000000ccc804723c */ /* 0x084ff00000041804 */
[C---:B------:R-:W-:Y:S08]  /*bbf0*/  HMMA.16816.F32.BF16 R8, R208.reuse, R204, R8 ;  /* 0x000000ccd008723c */ /* 0x040ff00000041808 */
[-C--:B------:R-:W-:Y:S08]  /*bc00*/  HMMA.16816.F32.BF16 R12, R208, R206.reuse, R12 ;  /* 0x000000ced00c723c */ /* 0x080ff0000004180c */
[C---:B------:R-:W-:Y:S04]  /*bc10*/  HMMA.16816.F32.BF16 R16, R200.reuse, R206, R16 ;  /* 0x000000cec810723c */ /* 0x040fe80000041810 */
[----:B------:R-:W-:Y:S02]  /*bc20*/  FMNMX.FTZ R165, R6, R2, !PT ;  /* 0x0000000206a57209 */ /* 0x000fe40007810000 */
[----:B------:R-:W-:Y:S02]  /*bc30*/  FMNMX.FTZ R3, R4, R0, !PT ;  /* 0x0000000004037209 */ /* 0x000fe40007810000 */
[-C--:B----4-:R-:W-:Y:S04]  /*bc40*/  HMMA.16816.F32.BF16 R20, R200, R212.reuse, R20 ;  /* 0x000000d4c814723c */ /* 0x090fe80000041814 */
        /* <DEDUP_REMOVED lines=39> */
[----:B------:R-:W-:Y:S03]  /*bec0*/  FMNMX.FTZ R165, R41, R165, !PT ;  /* 0x000000a529a57209 */ /* 0x000fe60007810000 */
[----:B------:R-:W2:Y:S01]  /*bed0*/  SHFL.BFLY PT, R167, R3, 0x2, 0x1f ;  /* 0x0c401f0003a77f89 */ /* 0x000ea200000e0000 */
[----:B------:R-:W-:Y:S04]  /*bee0*/  FMNMX.FTZ R165, R44, R165, !PT ;  /* 0x000000a52ca57209 */ /* 0x000fe80007810000 */
[----:B------:R-:W-:Y:S05]  /*bef0*/  FMNMX.FTZ R165, R45, R165, !PT ;  /* 0x000000a52da57209 */ /* 0x000fea0007810000 */
[----:B------:R-:W4:Y:S01]  /*bf00*/  SHFL.BFLY PT, R168, R165, 0x2, 0x1f ;  /* 0x0c401f00a5a87f89 */ /* 0x000f2200000e0000 */
[----:B-1----:R-:W-:Y:S02]  /*bf10*/  FMNMX.FTZ R169, R169, R166, !PT ;  /* 0x000000a6a9a97209 */ /* 0x002fe40007810000 */
[----:B------:R-:W-:Y:S05]  /*bf20*/  FMNMX.FTZ R166, R10, R170, !PT ;  /* 0x000000aa0aa67209 */ /* 0x000fea0007810000 */
[----:B------:R-:W1:Y:S01]  /*bf30*/  SHFL.BFLY PT, R171, R169, 0x1, 0x1f ;  /* 0x0c201f00a9ab7f89 */ /* 0x000e6200000e0000 */
[----:B------:R-:W-:Y:S02]  /*bf40*/  FMNMX.FTZ R166, R11, R166, !PT ;  /* 0x000000a60ba67209 */ /* 0x000fe40007810000 */
[----:B--2---:R-:W-:Y:S02]  /*bf50*/  FMNMX.FTZ R3, R3, R167, !PT ;  /* 0x000000a703037209 */ /* 0x004fe40007810000 */
[----:B------:R-:W-:Y:S03]  /*bf60*/  FMNMX.FTZ R166, R14, R166, !PT ;  /* 0x000000a60ea67209 */ /* 0x000fe60007810000 */
[----:B------:R-:W2:Y:S01]  /*bf70*/  SHFL.BFLY PT, R167, R3, 0x1, 0x1f ;  /* 0x0c201f0003a77f89 */ /* 0x000ea200000e0000 */
[----:B------:R-:W-:Y:S02]  /*bf80*/  FMNMX.FTZ R166, R15, R166, !PT ;  /* 0x000000a60fa67209 */ /* 0x000fe40007810000 */
[----:B----4-:R-:W-:Y:S02]  /*bf90*/  FMNMX.FTZ R165, R165, R168, !PT ;  /* 0x000000a8a5a57209 */ /* 0x010fe40007810000 */
[----:B------:R-:W-:Y:S03]  /*bfa0*/  FMNMX.FTZ R166, R26, R166, !PT ;  /* 0x000000a61aa67209 */ /* 0x000fe60007810000 */
[----:B------:R-:W4:Y:S01]  /*bfb0*/  SHFL.BFLY PT, R172, R165, 0x1, 0x1f ;  /* 0x0c201f00a5ac7f89 */ /* 0x000f2200000e0000 */
[----:B------:R-:W-:Y:S02]  /*bfc0*/  FMNMX.FTZ R166, R27, R166, !PT ;  /* 0x000000a61ba67209 */ /* 0x000fe40007810000 */
[----:B-1----:R-:W-:Y:S02]  /*bfd0*/  FMNMX.FTZ R169, R169, R171, !PT ;  /* 0x000000aba9a97209 */ /* 0x002fe40007810000 */
[----:B------:R-:W-:Y:S03]  /*bfe0*/  FMNMX.FTZ R166, R30, R166, !PT ;  /* 0x000000a61ea67209 */ /* 0x000fe60007810000 */
[----:B------:R-:W-:Y:S01]  /*bff0*/  FADD.FTZ R0, -R169, R0 ;  /* 0x00000000a9007221 */ /* 0x000fe20000010100 */
[----:B------:R-:W-:Y:S01]  /*c000*/  FMNMX.FTZ R166, R31, R166, !PT ;  /* 0x000000a61fa67209 */ /* 0x000fe20007810000 */
[----:B------:R-:W-:Y:S02]  /*c010*/  FMUL.FTZ R204, R169, c[0x0][0x2d0] ;  /* 0x0000b400a9cc7a20 */ /* 0x000fe40000410000 */
[----:B------:R-:W-:Y:S01]  /*c020*/  FMUL.FTZ R0, R0, c[0x0][0x2d0] ;  /* 0x0000b40000007a20 */ /* 0x000fe20000410000 */
[----:B--2---:R-:W-:Y:S01]  /*c030*/  FMNMX.FTZ R168, R3, R167, !PT ;  /* 0x000000a703a87209 */ /* 0x004fe20007810000 */
[--C-:B------:R-:W-:Y:S01]  /*c040*/  FFMA.FTZ R4, R4, c[0x0][0x2d0], -R204.reuse ;  /* 0x0000b40004047a23 */ /* 0x100fe200000108cc */
[----:B------:R-:W-:Y:S01]  /*c050*/  FMNMX.FTZ R3, R42, R166, !PT ;  /* 0x000000a62a037209 */ /* 0x000fe20007810000 */
[----:B------:R-:W-:Y:S01]  /*c060*/  FFMA.FTZ R5, R5, c[0x0][0x2d0], -R204 ;  /* 0x0000b40005057a23 */ /* 0x000fe200000108cc */
[----:B------:R1:W2:Y:S01]  /*c070*/  MUFU.EX2 R166, R0 ;  /* 0x0000000000a67308 */ /* 0x0002a20000000800 */
[C---:B------:R-:W-:Y:S02]  /*c080*/  FADD.FTZ R2, -R168.reuse, R2 ;  /* 0x00000002a8027221 */ /* 0x040fe40000010100 */
[----:B------:R-:W-:Y:S02]  /*c090*/  FMUL.FTZ R205, R168, c[0x0][0x2d0] ;  /* 0x0000b400a8cd7a20 */ /* 0x000fe40000410000 */
[----:B------:R-:W-:Y:S01]  /*c0a0*/  FMUL.FTZ R2, R2, c[0x0][0x2d0] ;  /* 0x0000b40002027a20 */ /* 0x000fe20000410000 */
[----:B----4-:R-:W-:Y:S01]  /*c0b0*/  FMNMX.FTZ R167, R165, R172, !PT ;  /* 0x000000aca5a77209 */ /* 0x010fe20007810000 */
[--C-:B------:R-:W-:Y:S02]  /*c0c0*/  FFMA.FTZ R6, R6, c[0x0][0x2d0], -R205.reuse ;  /* 0x0000b40006067a23 */ /* 0x100fe400000108cd */
[--C-:B------:R-:W-:Y:S01]  /*c0d0*/  FFMA.FTZ R7, R7, c[0x0][0x2d0], -R205.reuse ;  /* 0x0000b40007077a23 */ /* 0x100fe200000108cd */
[----:B------:R4:W4:Y:S01]  /*c0e0*/  MUFU.EX2 R165, R2 ;  /* 0x0000000200a57308 */ /* 0x0009220000000800 */
[----:B------:R-:W-:Y:S02]  /*c0f0*/  FMUL.FTZ R206, R167, c[0x0][0x2d0] ;  /* 0x0000b400a7ce7a20 */ /* 0x000fe40000410000 */
[----:B------:R-:W-:Y:S02]  /*c100*/  FFMA.FTZ R16, R16, c[0x0][0x2d0], -R204 ;  /* 0x0000b40010107a23 */ /* 0x000fe400000108cc */
[--C-:B------:R-:W-:Y:S02]  /*c110*/  FFMA.FTZ R8, R8, c[0x0][0x2d0], -R206.reuse ;  /* 0x0000b40008087a23 */ /* 0x100fe400000108ce */
[----:B------:R-:W-:Y:S02]  /*c120*/  FFMA.FTZ R9, R9, c[0x0][0x2d0], -R206 ;  /* 0x0000b40009097a23 */ /* 0x000fe400000108ce */
[----:B------:R-:W-:Y:S01]  /*c130*/  FFMA.FTZ R17, R17, c[0x0][0x2d0], -R204 ;  /* 0x0000b40011117a23 */ /* 0x000fe200000108cc */
[----:B------:R4:W-:Y:S01]  /*c140*/  MUFU.EX2 R222, R4 ;  /* 0x0000000400de7308 */ /* 0x0009e20000000800 */
[--C-:B------:R-:W-:Y:S02]  /*c150*/  FFMA.FTZ R18, R18, c[0x0][0x2d0], -R205.reuse ;  /* 0x0000b40012127a23 */ /* 0x100fe400000108cd */
[----:B------:R-:W-:Y:S01]  /*c160*/  FFMA.FTZ R19, R19, c[0x0][0x2d0], -R205 ;  /* 0x0000b40013137a23 */ /* 0x000fe200000108cd */
[----:B-1----:R-:W-:Y:S01]  /*c170*/  FMNMX.FTZ R0, R43, R3, !PT ;  /* 0x000000032b007209 */ /* 0x002fe20007810000 */
[--C-:B------:R-:W-:Y:S02]  /*c180*/  FFMA.FTZ R12, R12, c[0x0][0x2d0], -R206.reuse ;  /* 0x0000b4000c0c7a23 */ /* 0x100fe400000108ce */
[----:B------:R-:W-:Y:S01]  /*c190*/  FFMA.FTZ R13, R13, c[0x0][0x2d0], -R206 ;  /* 0x0000b4000d0d7a23 */ /* 0x000fe200000108ce */
[----:B------:R-:W-:Y:S01]  /*c1a0*/  FMNMX.FTZ R0, R46, R0, !PT ;  /* 0x000000002e007209 */ /* 0x000fe20007810000 */
[C---:B--2---:R-:W-:Y:S01]  /*c1b0*/  FMUL.FTZ R132, R166.reuse, R132 ;  /* 0x00000084a6847220 */ /* 0x044fe20000410000 */
[----:B------:R-:W-:Y:S01]  /*c1c0*/  MUFU.EX2 R223, R6 ;  /* 0x0000000600df7308 */ /* 0x000fe20000000800 */
[C---:B------:R-:W-:Y:S01]  /*c1d0*/  FMUL.FTZ R133, R166.reuse, R133 ;  /* 0x00000085a6857220 */ /* 0x040fe20000410000 */
[----:B------:R-:W-:Y:S01]  /*c1e0*/  FMNMX.FTZ R0, R47, R0, !PT ;  /* 0x000000002f007209 */ /* 0x000fe20007810000 */
[----:B------:R-:W-:Y:S02]  /*c1f0*/  FMUL.FTZ R144, R166, R144 ;  /* 0x00000090a6907220 */ /* 0x000fe40000410000 */
[----:B----4-:R-:W-:Y:S02]  /*c200*/  FADD.FTZ R2, -R167, R164 ;  /* 0x000000a4a7027221 */ /* 0x010fe40000010100 */
[----:B------:R-:W1:Y:S01]  /*c210*/  SHFL.BFLY PT, R3, R0, 0x2, 0x1f ;  /* 0x0c401f0000037f89 */ /* 0x000e6200000e0000 */
[C---:B------:R-:W-:Y:S02]  /*c220*/  FMUL.FTZ R134, R165.reuse, R134 ;  /* 0x00000086a5867220 */ /* 0x040fe40000410000 */
[----:B------:R-:W-:Y:S01]  /*c230*/  FMUL.FTZ R2, R2, c[0x0][0x2d0] ;  /* 0x0000b40002027a20 */ /* 0x000fe20000410000 */
[----:B------:R2:W-:Y:S01]  /*c240*/  MUFU.EX2 R244, R7 ;  /* 0x0000000700f47308 */ /* 0x0005e20000000800 */
[C---:B------:R-:W-:Y:S01]  /*c250*/  FMUL.FTZ R135, R165.reuse, R135 ;  /* 0x00000087a5877220 */ /* 0x040fe20000410000 */
[----:B------:R-:W-:Y:S01]  /*c260*/  @P5 SHF.R.S32.HI R4, RZ, 0x1f, R242 ;  /* 0x0000001fff045819 */ /* 0x000fe200000114f2 */
[C---:B------:R-:W-:Y:S02]  /*c270*/  FMUL.FTZ R145, R166.reuse, R145 ;  /* 0x00000091a6917220 */ /* 0x040fe40000410000 */
[C---:B------:R-:W-:Y:S02]  /*c280*/  FMUL.FTZ R146, R165.reuse, R146 ;  /* 0x00000092a5927220 */ /* 0x040fe40000410000 */
[C---:B------:R-:W-:Y:S03]  /*c290*/  FMUL.FTZ R147, R165.reuse, R147 ;  /* 0x00000093a5937220 */ /* 0x040fe60000410000 */
[----:B------:R4:W4:Y:S01]  /*c2a0*/  MUFU.EX2 R164, R2 ;  /* 0x0000000200a47308 */ /* 0x0009220000000800 */
[C---:B------:R-:W-:Y:S02]  /*c2b0*/  FMUL.FTZ R148, R166.reuse, R148 ;  /* 0x00000094a6947220 */ /* 0x040fe40000410000 */
[C---:B------:R-:W-:Y:S02]  /*c2c0*/  FMUL.FTZ R149, R166.reuse, R149 ;  /* 0x00000095a6957220 */ /* 0x040fe40000410000 */
[C---:B------:R-:W-:Y:S02]  /*c2d0*/  FMUL.FTZ R150, R165.reuse, R150 ;  /* 0x00000096a5967220 */ /* 0x040fe40000410000 */
[C---:B------:R-:W-:Y:S02]  /*c2e0*/  FMUL.FTZ R151, R165.reuse, R151 ;  /* 0x00000097a5977220 */ /* 0x040fe40000410000 */
[----:B------:R-:W-:Y:S01]  /*c2f0*/  FMUL.FTZ R160, R166, R160 ;  /* 0x000000a0a6a07220 */ /* 0x000fe20000410000 */
[----:B-1----:R-:W-:Y:S01]  /*c300*/  FMNMX.FTZ R0, R0, R3, !PT ;  /* 0x0000000300007209 */ /* 0x002fe20007810000 */
[----:B------:R-:W1:Y:S01]  /*c310*/  MUFU.EX2 R247, R5 ;  /* 0x0000000500f77308 */ /* 0x000e620000000800 */
[----:B------:R-:W-:Y:S02]  /*c320*/  FMUL.FTZ R161, R166, R161 ;  /* 0x000000a1a6a17220 */ /* 0x000fe40000410000 */
[----:B--2---:R-:W-:Y:S04]  /*c330*/  @P5 IMAD.WIDE.U32 R6, R242, c[0x0][0x1e0], RZ ;  /* 0x00007800f2065a25 */ /* 0x004fe800078e00ff */
[C---:B------:R-:W-:Y:S02]  /*c340*/  FMUL.FTZ R162, R165.reuse, R162 ;  /* 0x000000a2a5a27220 */ /* 0x040fe40000410000 */
[----:B------:R-:W-:Y:S01]  /*c350*/  FMUL.FTZ R163, R165, R163 ;  /* 0x000000a3a5a37220 */ /* 0x000fe20000410000 */
[----:B------:R-:W-:Y:S01]  /*c360*/  MUFU.EX2 R221, R8 ;  /* 0x0000000800dd7308 */ /* 0x000fe20000000800 */
[----:B------:R-:W-:Y:S01]  /*c370*/  FMUL.FTZ R52, R166, R52 ;  /* 0x00000034a6347220 */ /* 0x000fe20000410000 */
[----:B----4-:R-:W2:Y:S01]  /*c380*/  SHFL.BFLY PT, R2, R0, 0x1, 0x1f ;  /* 0x0c201f0000027f89 */ /* 0x010ea200000e0000 */
[C---:B------:R-:W-:Y:S02]  /*c390*/  FMUL.FTZ R136, R164.reuse, R136 ;  /* 0x00000088a4887220 */ /* 0x040fe40000410000 */
[C---:B------:R-:W-:Y:S02]  /*c3a0*/  FMUL.FTZ R137, R164.reuse, R137 ;  /* 0x00000089a4897220 */ /* 0x040fe40000410000 */
[C---:B------:R-:W-:Y:S03]  /*c3b0*/  FMUL.FTZ R140, R164.reuse, R140 ;  /* 0x0000008ca48c7220 */ /* 0x040fe60000410000 */
[----:B------:R4:W-:Y:S01]  /*c3c0*/  MUFU.EX2 R250, R16 ;  /* 0x0000001000fa7308 */ /* 0x0009e20000000800 */
[C---:B------:R-:W-:Y:S02]  /*c3d0*/  FMUL.FTZ R141, R164.reuse, R141 ;  /* 0x0000008da48d7220 */ /* 0x040fe40000410000 */
[C---:B------:R-:W-:Y:S01]  /*c3e0*/  FMUL.FTZ R152, R164.reuse, R152 ;  /* 0x00000098a4987220 */ /* 0x040fe20000410000 */
[----:B-1----:R-:W-:Y:S01]  /*c3f0*/  F2FP.BF16.PACK_AB R172, R247, R222 ;  /* 0x000000def7ac723e */ /* 0x002fe200000010ff */
[C---:B------:R-:W-:Y:S02]  /*c400*/  FMUL.FTZ R153, R164.reuse, R153 ;  /* 0x00000099a4997220 */ /* 0x040fe40000410000 */
[C---:B------:R-:W-:Y:S02]  /*c410*/  FMUL.FTZ R156, R164.reuse, R156 ;  /* 0x0000009ca49c7220 */ /* 0x040fe40000410000 */
[----:B------:R-:W-:Y:S01]  /*c420*/  FMUL.FTZ R157, R164, R157 ;  /* 0x0000009da49d7220 */ /* 0x000fe20000410000 */
[----:B------:R-:W1:Y:S01]  /*c430*/  MUFU.EX2 R248, R17 ;  /* 0x0000001100f87308 */ /* 0x000e620000000800 */
[----:B------:R-:W-:Y:S02]  /*c440*/  FMUL.FTZ R53, R166, R53 ;  /* 0x00000035a6357220 */ /* 0x000fe40000410000 */
[C---:B------:R-:W-:Y:S02]  /*c450*/  FMUL.FTZ R54, R165.reuse, R54 ;  /* 0x00000036a5367220 */ /* 0x040fe40000410000 */
[----:B------:R-:W-:Y:S01]  /*c460*/  FMUL.FTZ R55, R165, R55 ;  /* 0x00000037a5377220 */ /* 0x000fe20000410000 */
[----:B--2---:R-:W-:Y:S01]  /*c470*/  FMNMX.FTZ R3, R0, R2, !PT ;  /* 0x0000000200037209 */ /* 0x004fe20007810000 */
[----:B------:R-:W-:Y:S03]  /*c480*/  @P5 IMAD R2, R4, c[0x0][0x1e0], RZ ;  /* 0x0000780004025a24 */ /* 0x000fe600078e02ff */
[----:B------:R2:W-:Y:S01]  /*c490*/  MUFU.EX2 R246, R18 ;  /* 0x0000001200f67308 */ /* 0x0005e20000000800 */
[----:B------:R-:W-:Y:S02]  /*c4a0*/  FMUL.FTZ R56, R164, R56 ;  /* 0x00000038a4387220 */ /* 0x000fe40000410000 */
[----:B------:R-:W-:Y:S01]  /*c4b0*/  @P5 IMAD R2, R242, c[0x0][0x1e4], R2 ;  /* 0x00007900f2025a24 */ /* 0x000fe200078e0202 */
[----:B---3--:R-:W-:Y:S01]  /*c4c0*/  @P5 MOV R5, R217 ;  /* 0x000000d900055202 */ /* 0x008fe20000000f00 */
[----:B------:R-:W-:Y:S01]  /*c4d0*/  FADD.FTZ R0, -R3, R170 ;  /* 0x000000aa03007221 */ /* 0x000fe20000010100 */
[----:B----4-:R-:W-:Y:S01]  /*c4e0*/  @P5 SHF.L.U64.HI R16, R252, 0x5, R173 ;  /* 0x00000005fc105819 */ /* 0x010fe200000102ad */
[----:B------:R-:W-:Y:S01]  /*c4f0*/  FMUL.FTZ R57, R164, R57 ;  /* 0x00000039a4397220 */ /* 0x000fe20000410000 */
[----:B------:R-:W-:Y:S01]  /*c500*/  @P5 IADD3 R2, R7, R2, RZ ;  /* 0x0000000207025210 */ /* 0x000fe20007ffe0ff */
[----:B------:R-:W-:Y:S01]  /*c510*/  FMUL.FTZ R0, R0, c[0x0][0x2d0] ;  /* 0x0000b40000007a20 */ /* 0x000fe20000410000 */
[----:B------:R-:W-:Y:S01]  /*c520*/  @P5 MOV R4, R218 ;  /* 0x000000da00045202 */ /* 0x000fe20000000f00 */
[----:B------:R3:W-:Y:S01]  /*c530*/  MUFU.EX2 R219, R9 ;  /* 0x0000000900db7308 */ /* 0x0007e20000000800 */
[----:B------:R-:W-:Y:S01]  /*c540*/  F2FP.BF16.PACK_AB R173, R244, R223 ;  /* 0x000000dff4ad723e */ /* 0x000fe200000010ff */
[----:B------:R-:W-:Y:S01]  /*c550*/  @P5 IMAD R2, R2, 0x30, RZ ;  /* 0x0000003002025824 */ /* 0x000fe200078e02ff */
[----:B-1----:R-:W-:Y:S01]  /*c560*/  F2FP.BF16.PACK_AB R174, R248, R250 ;  /* 0x000000faf8ae723e */ /* 0x002fe200000010ff */
[----:B------:R-:W-:Y:S04]  /*c570*/  @P5 IMAD.WIDE.U32 R4, R6, 0x30, R4 ;  /* 0x0000003006045825 */ /* 0x000fe800078e0004 */
[----:B------:R-:W-:Y:S01]  /*c580*/  FMUL.FTZ R17, R166, R189 ;  /* 0x000000bda6117220 */ /* 0x000fe20000410000 */
[----:B------:R-:W-:Y:S01]  /*c590*/  @P5 SHF.L.U32 R6, R4, 0x1, RZ ;  /* 0x0000000104065819 */ /* 0x000fe200000006ff */
[----:B------:R-:W1:Y:S01]  /*c5a0*/  MUFU.EX2 R245, R19 ;  /* 0x0000001300f57308 */ /* 0x000e620000000800 */
[----:B------:R-:W-:Y:S01]  /*c5b0*/  @P5 IADD3 R2, R5, R2, RZ ;  /* 0x0000000205025210 */ /* 0x000fe20007ffe0ff */
[--C-:B------:R-:W-:Y:S01]  /*c5c0*/  FFMA.FTZ R20, R20, c[0x0][0x2d0], -R204.reuse ;  /* 0x0000b40014147a23 */ /* 0x100fe200000108cc */
[C---:B------:R-:W-:Y:S01]  /*c5d0*/  @P5 IADD3 R8, P2, R6.reuse, 0x80, RZ ;  /* 0x0000008006085810 */ /* 0x040fe20007f5e0ff */
[----:B--2---:R-:W-:Y:S01]  /*c5e0*/  FMUL.FTZ R18, R165, R190 ;  /* 0x000000bea5127220 */ /* 0x004fe20000410000 */
[----:B------:R-:W-:Y:S01]  /*c5f0*/  @P5 IADD3 R6, P0, R6, c[0x0][0x1c8], RZ ;  /* 0x0000720006065a10 */ /* 0x000fe20007f1e0ff */
[----:B------:R-:W-:Y:S01]  /*c600*/  FFMA.FTZ R21, R21, c[0x0][0x2d0], -R204 ;  /* 0x0000b40015157a23 */ /* 0x000fe200000108cc */
[----:B------:R-:W-:Y:S01]  /*c610*/  @P5 SHF.L.U64.HI R5, R4, 0x1, R2 ;  /* 0x0000000104055819 */ /* 0x000fe20000010202 */
[--C-:B------:R-:W-:Y:S01]  /*c620*/  FFMA.FTZ R22, R22, c[0x0][0x2d0], -R205.reuse ;  /* 0x0000b40016167a23 */ /* 0x100fe200000108cd */
[----:B------:R-:W-:Y:S01]  /*c630*/  @P5 IADD3 R8, P1, R8, c[0x0][0x1c8], RZ ;  /* 0x0000720008085a10 */ /* 0x000fe20007f3e0ff */
[----:B------:R-:W2:Y:S01]  /*c640*/  MUFU.EX2 R0, R0 ;  /* 0x0000000000007308 */ /* 0x000ea20000000800 */
[----:B------:R-:W-:Y:S01]  /*c650*/  @P5 IADD3.X R7, R5, c[0x0][0x1cc], RZ, P0, !PT ;  /* 0x0000730005075a10 */ /* 0x000fe200007fe4ff */
[----:B------:R-:W-:Y:S01]  /*c660*/  FFMA.FTZ R33, R33, c[0x0][0x2d0], -R204 ;  /* 0x0000b40021217a23 */ /* 0x000fe200000108cc */
[----:B------:R-:W-:Y:S01]  /*c670*/  @P5 SHF.L.U32 R2, R252, 0x5, RZ ;  /* 0x00000005fc025819 */ /* 0x000fe200000006ff */
[----:B------:R-:W-:Y:S01]  /*c680*/  FFMA.FTZ R34, R34, c[0x0][0x2d0], -R205 ;  /* 0x0000b40022227a23 */ /* 0x000fe200000108cd */
[----:B---3--:R-:W-:Y:S01]  /*c690*/  @P5 IADD3.X R9, RZ, c[0x0][0x1cc], R5, P1, P2 ;  /* 0x00007300ff095a10 */ /* 0x008fe20000fe4405 */
[----:B------:R3:W-:Y:S01]  /*c6a0*/  @P5 LDGSTS.E.BYPASS.LTC128B.128 [R243+0x3100], [R6.64], !P4 ;  /* 0x0310000006f35fae */ /* 0x0007e2000e101d4e */
[----:B------:R-:W-:Y:S01]  /*c6b0*/  @P5 IADD3 R4, P0, R6, R2, RZ ;  /* 0x0000000206045210 */ /* 0x000fe20007f1e0ff */
[--C-:B------:R-:W-:Y:S02]  /*c6c0*/  FFMA.FTZ R35, R35, c[0x0][0x2d0], -R205.reuse ;  /* 0x0000b40023237a23 */ /* 0x100fe400000108cd */
[----:B------:R4:W-:Y:S01]  /*c6d0*/  MUFU.EX2 R218, R12 ;  /* 0x0000000c00da7308 */ /* 0x0009e20000000800 */
[----:B------:R-:W-:Y:S01]  /*c6e0*/  @P5 IADD3.X R5, R7, R16, RZ, P0, !PT ;  /* 0x0000001007055210 */ /* 0x000fe200007fe4ff */
[--C-:B------:R-:W-:Y:S01]  /*c6f0*/  FFMA.FTZ R24, R24, c[0x0][0x2d0], -R206.reuse ;  /* 0x0000b40018187a23 */ /* 0x100fe200000108ce */
[----:B------:R-:W-:Y:S01]  /*c700*/  ISETP.GT.AND P0, PT, R220, R251, PT ;  /* 0x000000fbdc00720c */ /* 0x000fe20003f04270 */
[----:B------:R4:W-:Y:S01]  /*c710*/  @P5 LDGSTS.E.BYPASS.LTC128B.128 [R243+0x4900], [R8.64], !P3 ;  /* 0x0490000008f35fae */ /* 0x0009e2000d901d4e */
[----:B-1----:R-:W-:Y:S01]  /*c720*/  F2FP.BF16.PACK_AB R175, R245, R246 ;  /* 0x000000f6f5af723e */ /* 0x002fe200000010ff */
[----:B------:R-:W-:Y:S01]  /*c730*/  FMUL.FTZ R19, R165, R191 ;  /* 0x000000bfa5137220 */ /* 0x000fe20000410000 */
[----:B------:R-:W-:Y:S01]  /*c740*/  MOV R220, R242 ;  /* 0x000000f200dc7202 */ /* 0x000fe20000000f00 */
[----:B------:R-:W-:Y:S02]  /*c750*/  FFMA.FTZ R25, R25, c[0x0][0x2d0], -R206 ;  /* 0x0000b40019197a23 */ /* 0x000fe400000108ce */
[----:B------:R1:W1:Y:S01]  /*c760*/  MUFU.EX2 R217, R13 ;  /* 0x0000000d00d97308 */ /* 0x0002620000000800 */
[--C-:B------:R-:W-:Y:S01]  /*c770*/  FFMA.FTZ R36, R36, c[0x0][0x2d0], -R204.reuse ;  /* 0x0000b40024247a23 */ /* 0x100fe200000108cc */
[----:B------:R1:W-:Y:S01]  /*c780*/  @P5 LDGSTS.E.BYPASS.LTC128B.128 [R243+0x3900], [R4.64], !P4 ;  /* 0x0390000004f35fae */ /* 0x0003e2000e101d4e */
[----:B------:R-:W-:Y:S02]  /*c790*/  FFMA.FTZ R37, R37, c[0x0][0x2d0], -R204 ;  /* 0x0000b40025257a23 */ /* 0x000fe400000108cc */
[C---:B--2---:R-:W-:Y:S02]  /*c7a0*/  FMUL.FTZ R138, R0.reuse, R138 ;  /* 0x0000008a008a7220 */ /* 0x044fe40000410000 */
[C---:B------:R-:W-:Y:S02]  /*c7b0*/  FMUL.FTZ R139, R0.reuse, R139 ;  /* 0x0000008b008b7220 */ /* 0x040fe40000410000 */
[C---:B------:R-:W-:Y:S01]  /*c7c0*/  FMUL.FTZ R142, R0.reuse, R142 ;  /* 0x0000008e008e7220 */ /* 0x040fe20000410000 */
[----:B------:R2:W-:Y:S01]  /*c7d0*/  @P5 LDGSTS.E.BYPASS.LTC128B.128 [R243+0x5100], [R4.64+0x80], !P3 ;  /* 0x0510008004f35fae */ /* 0x0005e2000d901d4e */
[----:B------:R-:W-:Y:S01]  /*c7e0*/  FMUL.FTZ R143, R0, R143 ;  /* 0x0000008f008f7220 */ /* 0x000fe20000410000 */
[----:B------:R-:W-:Y:S01]  /*c7f0*/  MUFU.EX2 R216, R20 ;  /* 0x0000001400d87308 */ /* 0x000fe20000000800 */
[----:B---3--:R-:W-:Y:S01]  /*c800*/  @P5 IADD3 R6, P1, R4, R2, RZ ;  /* 0x0000000204065210 */ /* 0x008fe20007f3e0ff */
[----:B------:R-:W-:Y:S02]  /*c810*/  FMUL.FTZ R2, R3, c[0x0][0x2d0] ;  /* 0x0000b40003027a20 */ /* 0x000fe40000410000 */
[----:B----4-:R-:W-:Y:S01]  /*c820*/  FMUL.FTZ R12, R164, R184 ;  /* 0x000000b8a40c7220 */ /* 0x010fe20000410000 */
[----:B------:R-:W-:Y:S01]  /*c830*/  @P5 IADD3.X R7, R5, R16, RZ, P1, !PT ;  /* 0x0000001005075210 */ /* 0x000fe20000ffe4ff */
[--C-:B------:R-:W-:Y:S02]  /*c840*/  FFMA.FTZ R10, R10, c[0x0][0x2d0], -R2.reuse ;  /* 0x0000b4000a0a7a23 */ /* 0x100fe40000010802 */
[--C-:B------:R-:W-:Y:S02]  /*c850*/  FFMA.FTZ R11, R11, c[0x0][0x2d0], -R2.reuse ;  /* 0x0000b4000b0b7a23 */ /* 0x100fe40000010802 */
[----:B------:R3:W-:Y:S01]  /*c860*/  @P5 LDGSTS.E.BYPASS.LTC128B.128 [R243+0x4100], [R6.64], !P4 ;  /* 0x0410000006f35fae */ /* 0x0007e2000e101d4e */
[--C-:B------:R-:W-:Y:S01]  /*c870*/  FFMA.FTZ R14, R14, c[0x0][0x2d0], -R2.reuse ;  /* 0x0000b4000e0e7a23 */ /* 0x100fe20000010802 */
[----:B------:R4:W-:Y:S01]  /*c880*/  MUFU.EX2 R201, R10 ;  /* 0x0000000a00c97308 */ /* 0x0009e20000000800 */
[--C-:B------:R-:W-:Y:S02]  /*c890*/  FFMA.FTZ R15, R15, c[0x0][0x2d0], -R2.reuse ;  /* 0x0000b4000f0f7a23 */ /* 0x100fe40000010802 */
[C---:B------:R-:W-:Y:S02]  /*c8a0*/  FMUL.FTZ R8, R164.reuse, R180 ;  /* 0x000000b4a4087220 */ /* 0x040fe40000410000 */
[C---:B------:R-:W-:Y:S01]  /*c8b0*/  FMUL.FTZ R9, R164.reuse, R181 ;  /* 0x000000b5a4097220 */ /* 0x040fe20000410000 */
[----:B------:R3:W-:Y:S01]  /*c8c0*/  @P5 LDGSTS.E.BYPASS.LTC128B.128 [R243+0x5900], [R6.64+0x80], !P3 ;  /* 0x0590008006f35fae */ /* 0x0007e2000d901d4e */
[----:B-1----:R-:W-:Y:S02]  /*c8d0*/  FMUL.FTZ R13, R164, R185 ;  /* 0x000000b9a40d7220 */ /* 0x002fe40000410000 */
[----:B------:R-:W-:Y:S01]  /*c8e0*/  FMUL.FTZ R16, R166, R188 ;  /* 0x000000bca6107220 */ /* 0x000fe20000410000 */
[----:B------:R-:W1:Y:S01]  /*c8f0*/  MUFU.EX2 R200, R11 ;  /* 0x0000000b00c87308 */ /* 0x000e620000000800 */
[----:B------:R-:W-:Y:S02]  /*c900*/  FMUL.FTZ R154, R0, R154 ;  /* 0x0000009a009a7220 */ /* 0x000fe40000410000 */
[C---:B--2---:R-:W-:Y:S01]  /*c910*/  FMUL.FTZ R4, R166.reuse, R176 ;  /* 0x000000b0a6047220 */ /* 0x044fe20000410000 */
[----:B------:R-:W2:Y:S01]  /*c920*/  LDSM.16.MT88.4 R192, [R225+0x100] ;  /* 0x00010000e1c0783b */ /* 0x000ea20000004200 */
[----:B------:R-:W-:Y:S01]  /*c930*/  FMUL.FTZ R5, R166, R177 ;  /* 0x000000b1a6057220 */ /* 0x000fe20000410000 */
[----:B------:R-:W-:Y:S01]  /*c940*/  F2FP.BF16.PACK_AB R176, R219, R221 ;  /* 0x000000dddbb0723e */ /* 0x000fe200000010ff */
[C---:B------:R-:W-:Y:S02]  /*c950*/  FMUL.FTZ R155, R0.reuse, R155 ;  /* 0x0000009b009b7220 */ /* 0x040fe40000410000 */
[C---:B------:R-:W-:Y:S01]  /*c960*/  FMUL.FTZ R158, R0.reuse, R158 ;  /* 0x0000009e009e7220 */ /* 0x040fe20000410000 */
[----:B------:R1:W-:Y:S01]  /*c970*/  MUFU.EX2 R202, R14 ;  /* 0x0000000e00ca7308 */ /* 0x0003e20000000800 */
[C---:B------:R-:W-:Y:S01]  /*c980*/  FMUL.FTZ R159, R0.reuse, R159 ;  /* 0x0000009f009f7220 */ /* 0x040fe20000410000 */
[----:B------:R-:W2:Y:S01]  /*c990*/  LDSM.16.MT88.4 R196, [R226+0x100] ;  /* 0x00010000e2c4783b */ /* 0x000ea20000004200 */
[C---:B------:R-:W-:Y:S02]  /*c9a0*/  FMUL.FTZ R58, R0.reuse, R58 ;  /* 0x0000003a003a7220 */ /* 0x040fe40000410000 */
[C---:B----4-:R-:W-:Y:S02]  /*c9b0*/  FMUL.FTZ R10, R0.reuse, R182 ;  /* 0x000000b6000a7220 */ /* 0x050fe40000410000 */
[----:B------:R-:W-:Y:S02]  /*c9c0*/  FMUL.FTZ R59, R0, R59 ;  /* 0x0000003b003b7220 */ /* 0x000fe40000410000 */
[--C-:B------:R-:W-:Y:S01]  /*c9d0*/  FFMA.FTZ R26, R26, c[0x0][0x2d0], -R2.reuse ;  /* 0x0000b4001a1a7a23 */ /* 0x100fe20000010802 */
[----:B------:R-:W4:Y:S01]  /*c9e0*/  MUFU.EX2 R203, R15 ;  /* 0x0000000f00cb7308 */ /* 0x000f220000000800 */
[----:B------:R-:W-:Y:S01]  /*c9f0*/  LDSM.16.MT88.4 R188, [R225+0x1100] ;  /* 0x00110000e1bc783b */ /* 0x000fe20000004200 */
[----:B------:R-:W-:Y:S02]  /*ca00*/  FFMA.FTZ R27, R27, c[0x0][0x2d0], -R2 ;  /* 0x0000b4001b1b7a23 */ /* 0x000fe40000010802 */
[----:B---3--:R-:W-:Y:S01]  /*ca10*/  FMUL.FTZ R6, R165, R178 ;  /* 0x000000b2a5067220 */ /* 0x008fe20000410000 */
[----:B------:R-:W-:Y:S01]  /*ca20*/  F2FP.BF16.PACK_AB R178, R217, R218 ;  /* 0x000000dad9b2723e */ /* 0x000fe200000010ff */
[----:B------:R-:W-:Y:S01]  /*ca30*/  FMUL.FTZ R7, R165, R179 ;  /* 0x000000b3a5077220 */ /* 0x000fe20000410000 */
[----:B-1----:R-:W-:Y:S01]  /*ca40*/  F2FP.BF16.PACK_AB R177, R200, R201 ;  /* 0x000000c9c8b1723e */ /* 0x002fe200000010ff */
[----:B------:R-:W-:Y:S01]  /*ca50*/  FMUL.FTZ R11, R0, R183 ;  /* 0x000000b7000b7220 */ /* 0x000fe20000410000 */
[----:B------:R-:W0:Y:S01]  /*ca60*/  LDGDEPBAR ;  /* 0x00000000000079af */ /* 0x000e220000000000 */
[----:B------:R-:W1:Y:S01]  /*ca70*/  MUFU.EX2 R215, R21 ;  /* 0x0000001500d77308 */ /* 0x000e620000000800 */
[--C-:B------:R-:W-:Y:S02]  /*ca80*/  FFMA.FTZ R38, R38, c[0x0][0x2d0], -R205.reuse ;  /* 0x0000b40026267a23 */ /* 0x100fe400000108cd */
[--C-:B------:R-:W-:Y:S02]  /*ca90*/  FFMA.FTZ R39, R39, c[0x0][0x2d0], -R205.reuse ;  /* 0x0000b40027277a23 */ /* 0x100fe400000108cd */
[----:B------:R-:W-:Y:S02]  /*caa0*/  FMUL.FTZ R14, R0, R186 ;  /* 0x000000ba000e7220 */ /* 0x000fe40000410000 */
[----:B------:R-:W3:Y:S01]  /*cab0*/  LDSM.16.MT88.4 R180, [R228+0x100] ;  /* 0x00010000e4b4783b */ /* 0x000ee20000004200 */
[C---:B------:R-:W-:Y:S02]  /*cac0*/  FMUL.FTZ R60, R164.reuse, R60 ;  /* 0x0000003ca43c7220 */ /* 0x040fe40000410000 */
[----:B------:R-:W-:Y:S01]  /*cad0*/  MUFU.EX2 R212, R22 ;  /* 0x0000001600d47308 */ /* 0x000fe20000000800 */
[----:B------:R-:W-:Y:S02]  /*cae0*/  FMUL.FTZ R61, R164, R61 ;  /* 0x0000003da43d7220 */ /* 0x000fe40000410000 */
[C---:B------:R-:W-:Y:S01]  /*caf0*/  FMUL.FTZ R62, R0.reuse, R62 ;  /* 0x0000003e003e7220 */ /* 0x040fe20000410000 */
[-C--:B--2---:R-:W-:Y:S05]  /*cb00*/  HMMA.16816.F32.BF16 R4, R172, R192.reuse, R4 ;  /* 0x000000c0ac04723c */ /* 0x084fea0000041804 */
[----:B----4-:R-:W-:Y:S01]  /*cb10*/  F2FP.BF16.PACK_AB R179, R203, R202 ;  /* 0x000000cacbb3723e */ /* 0x010fe200000010ff */
[C---:B------:R-:W-:Y:S01]  /*cb20*/  FMUL.FTZ R15, R0.reuse, R187 ;  /* 0x000000bb000f7220 */ /* 0x040fe20000410000 */
[----:B------:R-:W-:Y:S01]  /*cb30*/  MUFU.EX2 R213, R33 ;  /* 0x0000002100d57308 */ /* 0x000fe20000000800 */
[----:B------:R-:W2:Y:S01]  /*cb40*/  LDSM.16.MT88.4 R184, [R227+0x100] ;  /* 0x00010000e3b8783b */ /* 0x000ea20000004200 */
[----:B------:R-:W-:Y:S03]  /*cb50*/  FMUL.FTZ R63, R0, R63 ;  /* 0x0000003f003f7220 */ /* 0x000fe60000410000 */
[C---:B------:R-:W-:Y:S04]  /*cb60*/  HMMA.16816.F32.BF16 R8, R176.reuse, R192, R8 ;  /* 0x000000c0b008723c */ /* 0x040fe80000041808 */
[C---:B------:R-:W-:Y:S01]  /*cb70*/  FMUL.FTZ R64, R166.reuse, R64 ;  /* 0x00000040a6407220 */ /* 0x040fe20000410000 */
[----:B------:R-:W-:Y:S01]  /*cb80*/  MUFU.EX2 R210, R34 ;  /* 0x0000002200d27308 */ /* 0x000fe20000000800 */
[C---:B------:R-:W-:Y:S02]  /*cb90*/  FMUL.FTZ R65, R166.reuse, R65 ;  /* 0x00000041a6417220 */ /* 0x040fe40000410000 */
[-C--:B------:R-:W-:Y:S04]  /*cba0*/  HMMA.16816.F32.BF16 R12, R176, R194.reuse, R12 ;  /* 0x000000c2b00c723c */ /* 0x080fe8000004180c */
[C---:B------:R-:W-:Y:S02]  /*cbb0*/  FMUL.FTZ R66, R165.reuse, R66 ;  /* 0x00000042a5427220 */ /* 0x040fe40000410000 */
[C---:B------:R-:W-:Y:S01]  /*cbc0*/  FMUL.FTZ R67, R165.reuse, R67 ;  /* 0x00000043a5437220 */ /* 0x040fe20000410000 */
[----:B------:R-:W-:Y:S01]  /*cbd0*/  MUFU.EX2 R209, R35 ;  /* 0x0000002300d17308 */ /* 0x000fe20000000800 */
[C---:B------:R-:W-:Y:S04]  /*cbe0*/  HMMA.16816.F32.BF16 R16, R172.reuse, R194, R16 ;  /* 0x000000c2ac10723c */ /* 0x040fe80000041810 */
[C---:B------:R-:W-:Y:S02]  /*cbf0*/  FMUL.FTZ R68, R166.reuse, R68 ;  /* 0x00000044a6447220 */ /* 0x040fe40000410000 */
[----:B------:R-:W-:Y:S02]  /*cc00*/  FMUL.FTZ R69, R166, R69 ;  /* 0x00000045a6457220 */ /* 0x000fe40000410000 */
[-C--:B------:R-:W-:Y:S01]  /*cc10*/  HMMA.16816.F32.BF16 R132, R172, R196.reuse, R132 ;  /* 0x000000c4ac84723c */ /* 0x080fe20000041884 */
[----:B------:R-:W-:Y:S03]  /*cc20*/  MUFU.EX2 R208, R24 ;  /* 0x0000001800d07308 */ /* 0x000fe60000000800 */
[C---:B------:R-:W-:Y:S02]  /*cc30*/  FMUL.FTZ R70, R165.reuse, R70 ;  /* 0x00000046a5467220 */ /* 0x040fe40000410000 */
[C---:B------:R-:W-:Y:S02]  /*cc40*/  FMUL.FTZ R71, R165.reuse, R71 ;  /* 0x00000047a5477220 */ /* 0x040fe40000410000 */
[C---:B------:R-:W-:Y:S03]  /*cc50*/  HMMA.16816.F32.BF16 R136, R176.reuse, R196, R136 ;  /* 0x000000c4b088723c */ /* 0x040fe60000041888 */
[----:B------:R-:W-:Y:S01]  /*cc60*/  MUFU.EX2 R207, R25 ;  /* 0x0000001900cf7308 */ /* 0x000fe20000000800 */
[----:B------:R-:W-:Y:S02]  /*cc70*/  FFMA.FTZ R32, R32, c[0x0][0x2d0], -R204 ;  /* 0x0000b40020207a23 */ /* 0x000fe400000108cc */
[C---:B------:R-:W-:Y:S02]  /*cc80*/  FMUL.FTZ R72, R164.reuse, R72 ;  /* 0x00000048a4487220 */ /* 0x040fe40000410000 */
[-C--:B------:R-:W-:Y:S04]  /*cc90*/  HMMA.16816.F32.BF16 R140, R176, R198.reuse, R140 ;  /* 0x000000c6b08c723c */ /* 0x080fe8000004188c */
[----:B------:R-:W-:Y:S01]  /*cca0*/  FMUL.FTZ R73, R164, R73 ;  /* 0x00000049a4497220 */ /* 0x000fe20000410000 */
[----:B------:R-:W-:Y:S01]  /*ccb0*/  MUFU.EX2 R193, R26 ;  /* 0x0000001a00c17308 */ /* 0x000fe20000000800 */
[C---:B------:R-:W-:Y:S02]  /*ccc0*/  FMUL.FTZ R74, R0.reuse, R74 ;  /* 0x0000004a004a7220 */ /* 0x040fe40000410000 */
[C---:B------:R-:W-:Y:S04]  /*ccd0*/  HMMA.16816.F32.BF16 R144, R172.reuse, R198, R144 ;  /* 0x000000c6ac90723c */ /* 0x040fe80000041890 */
[----:B------:R-:W-:Y:S02]  /*cce0*/  FMUL.FTZ R75, R0, R75 ;  /* 0x0000004b004b7220 */ /* 0x000fe40000410000 */
[C---:B------:R-:W-:Y:S01]  /*ccf0*/  FMUL.FTZ R76, R164.reuse, R76 ;  /* 0x0000004ca44c7220 */ /* 0x040fe20000410000 */
[----:B------:R4:W-:Y:S01]  /*cd00*/  MUFU.EX2 R192, R27 ;  /* 0x0000001b00c07308 */ /* 0x0009e20000000800 */
[-C--:B---3--:R-:W-:Y:S04]  /*cd10*/  HMMA.16816.F32.BF16 R148, R172, R180.reuse, R148 ;  /* 0x000000b4ac94723c */ /* 0x088fe80000041894 */
[----:B------:R-:W-:Y:S02]  /*cd20*/  FMUL.FTZ R77, R164, R77 ;  /* 0x0000004da44d7220 */ /* 0x000fe40000410000 */
[C---:B------:R-:W-:Y:S02]  /*cd30*/  FMUL.FTZ R78, R0.reuse, R78 ;  /* 0x0000004e004e7220 */ /* 0x040fe40000410000 */
[C---:B------:R-:W-:Y:S01]  /*cd40*/  HMMA.16816.F32.BF16 R152, R176.reuse, R180, R152 ;  /* 0x000000b4b098723c */ /* 0x040fe20000041898 */
[----:B------:R-:W-:Y:S03]  /*cd50*/  MUFU.EX2 R197, R36 ;  /* 0x0000002400c57308 */ /* 0x000fe60000000800 */
[----:B------:R-:W-:Y:S02]  /*cd60*/  FMUL.FTZ R79, R0, R79 ;  /* 0x0000004f004f7220 */ /* 0x000fe40000410000 */
[C---:B------:R-:W-:Y:S02]  /*cd70*/  FMUL.FTZ R80, R166.reuse, R80 ;  /* 0x00000050a6507220 */ /* 0x040fe40000410000 */
[-C--:B------:R-:W-:Y:S03]  /*cd80*/  HMMA.16816.F32.BF16 R156, R176, R182.reuse, R156 ;  /* 0x000000b6b09c723c */ /* 0x080fe6000004189c */
[----:B------:R-:W-:Y:S01]  /*cd90*/  MUFU.EX2 R196, R37 ;  /* 0x0000002500c47308 */ /* 0x000fe20000000800 */
[C---:B------:R-:W-:Y:S02]  /*cda0*/  FMUL.FTZ R81, R166.reuse, R81 ;  /* 0x00000051a6517220 */ /* 0x040fe40000410000 */
[C---:B------:R-:W-:Y:S01]  /*cdb0*/  FMUL.FTZ R82, R165.reuse, R82 ;  /* 0x00000052a5527220 */ /* 0x040fe20000410000 */
[----:B----4-:R-:W-:Y:S01]  /*cdc0*/  LDSM.16.MT88.4 R24, [R225+0x900] ;  /* 0x00090000e118783b */ /* 0x010fe20000004200 */
[C---:B------:R-:W-:Y:S04]  /*cdd0*/  HMMA.16816.F32.BF16 R160, R172.reuse, R182, R160 ;  /* 0x000000b6aca0723c */ /* 0x040fe800000418a0 */
[C---:B------:R-:W-:Y:S01]  /*cde0*/  FMUL.FTZ R83, R165.reuse, R83 ;  /* 0x00000053a5537220 */ /* 0x040fe20000410000 */
[----:B------:R3:W-:Y:S01]  /*cdf0*/  MUFU.EX2 R214, R32 ;  /* 0x0000002000d67308 */ /* 0x0007e20000000800 */
[C---:B------:R-:W-:Y:S01]  /*ce00*/  FMUL.FTZ R84, R166.reuse, R84 ;  /* 0x00000054a6547220 */ /* 0x040fe20000410000 */
[----:B------:R-:W4:Y:S01]  /*ce10*/  LDSM.16.MT88.4 R180, [R225+0x1900] ;  /* 0x00190000e1b4783b */ /* 0x000f220000004200 */
[-C--:B--2---:R-:W-:Y:S04]  /*ce20*/  HMMA.16816.F32.BF16 R52, R172, R184.reuse, R52 ;  /* 0x000000b8ac34723c */ /* 0x084fe80000041834 */
[----:B------:R-:W-:Y:S02]  /*ce30*/  FMUL.FTZ R85, R166, R85 ;  /* 0x00000055a6557220 */ /* 0x000fe40000410000 */
[C---:B------:R-:W-:Y:S02]  /*ce40*/  FMUL.FTZ R86, R165.reuse, R86 ;  /* 0x00000056a5567220 */ /* 0x040fe40000410000 */
[C---:B------:R-:W-:Y:S04]  /*ce50*/  HMMA.16816.F32.BF16 R56, R176.reuse, R184, R56 ;  /* 0x000000b8b038723c */ /* 0x040fe80000041838 */
[----:B------:R-:W-:Y:S02]  /*ce60*/  FMUL.FTZ R87, R165, R87 ;  /* 0x00000057a5577220 */ /* 0x000fe40000410000 */
[C---:B------:R-:W-:Y:S02]  /*ce70*/  FMUL.FTZ R88, R164.reuse, R88 ;  /* 0x00000058a4587220 */ /* 0x040fe40000410000 */
[-C--:B------:R-:W-:Y:S04]  /*ce80*/  HMMA.16816.F32.BF16 R60, R176, R186.reuse, R60 ;  /* 0x000000bab03c723c */ /* 0x080fe8000004183c */
[----:B------:R-:W-:Y:S02]  /*ce90*/  FMUL.FTZ R89, R164, R89 ;  /* 0x00000059a4597220 */ /* 0x000fe40000410000 */
[--C-:B---3--:R-:W-:Y:S02]  /*cea0*/  FFMA.FTZ R32, R23, c[0x0][0x2d0], -R205.reuse ;  /* 0x0000b40017207a23 */ /* 0x108fe400000108cd */
[C---:B------:R-:W-:Y:S01]  /*ceb0*/  HMMA.16816.F32.BF16 R64, R172.reuse, R186, R64 ;  /* 0x000000baac40723c */ /* 0x040fe20000041840 */
[----:B------:R-:W2:Y:S01]  /*cec0*/  LDSM.16.MT88.4 R184, [R226+0x1900] ;  /* 0x00190000e2b8783b */ /* 0x000ea20000004200 */
[----:B------:R3:W1:Y:S02]  /*ced0*/  MUFU.EX2 R211, R32 ;  /* 0x0000002000d37308 */ /* 0x0006640000000800 */
[C---:B------:R-:W-:Y:S02]  /*cee0*/  FMUL.FTZ R90, R0.reuse, R90 ;  /* 0x0000005a005a7220 */ /* 0x040fe40000410000 */
[----:B------:R-:W-:Y:S02]  /*cef0*/  FMUL.FTZ R91, R0, R91 ;  /* 0x0000005b005b7220 */ /* 0x000fe40000410000 */
[C---:B------:R-:W-:Y:S01]  /*cf00*/  FMUL.FTZ R92, R164.reuse, R92 ;  /* 0x0000005ca45c7220 */ /* 0x040fe20000410000 */
[----:B------:R-:W1:Y:S03]  /*cf10*/  LDSM.16.MT88.4 R20, [R228+0x1900] ;  /* 0x00190000e414783b */ /* 0x000e660000004200 */
[----:B------:R-:W-:Y:S02]  /*cf20*/  FMUL.FTZ R93, R164, R93 ;  /* 0x0000005da45d7220 */ /* 0x000fe40000410000 */
[C---:B------:R-:W-:Y:S01]  /*cf30*/  FMUL.FTZ R94, R0.reuse, R94 ;  /* 0x0000005e005e7220 */ /* 0x040fe20000410000 */
[-C--:B----4-:R-:W-:Y:S03]  /*cf40*/  HMMA.16816.F32.BF16 R68, R172, R180.reuse, R68 ;  /* 0x000000b4ac44723c */ /* 0x090fe60000041844 */
[----:B------:R-:W-:Y:S02]  /*cf50*/  FMUL.FTZ R95, R0, R95 ;  /* 0x0000005f005f7220 */ /* 0x000fe40000410000 */
[C---:B------:R-:W-:Y:S02]  /*cf60*/  FMUL.FTZ R96, R166.reuse, R96 ;  /* 0x00000060a6607220 */ /* 0x040fe40000410000 */
[C---:B------:R-:W-:Y:S01]  /*cf70*/  FMUL.FTZ R97, R166.reuse, R97 ;  /* 0x00000061a6617220 */ /* 0x040fe20000410000 */
[C---:B------:R-:W-:Y:S01]  /*cf80*/  HMMA.16816.F32.BF16 R72, R176.reuse, R180, R72 ;  /* 0x000000b4b048723c */ /* 0x040fe20000041848 */
[----:B---3--:R-:W3:Y:S03]  /*cf90*/  LDSM.16.MT88.4 R32, [R227+0x1900] ;  /* 0x00190000e320783b */ /* 0x008ee60000004200 */
[C---:B------:R-:W-:Y:S02]  /*cfa0*/  FMUL.FTZ R98, R165.reuse, R98 ;  /* 0x00000062a5627220 */ /* 0x040fe40000410000 */
[C---:B------:R-:W-:Y:S02]  /*cfb0*/  FMUL.FTZ R99, R165.reuse, R99 ;  /* 0x00000063a5637220 */ /* 0x040fe40000410000 */
[-C--:B------:R-:W-:Y:S04]  /*cfc0*/  HMMA.16816.F32.BF16 R76, R176, R182.reuse, R76 ;  /* 0x000000b6b04c723c */ /* 0x080fe8000004184c */
[C---:B------:R-:W-:Y:S02]  /*cfd0*/  FMUL.FTZ R100, R166.reuse, R100 ;  /* 0x00000064a6647220 */ /* 0x040fe40000410000 */
[----:B------:R-:W-:Y:S02]  /*cfe0*/  FMUL.FTZ R101, R166, R101 ;  /* 0x00000065a6657220 */ /* 0x000fe40000410000 */
[C---:B------:R-:W-:Y:S01]  /*cff0*/  HMMA.16816.F32.BF16 R80, R172.reuse, R182, R80 ;  /* 0x000000b6ac50723c */ /* 0x040fe20000041850 */
[----:B------:R-:W2:Y:S03]  /*d000*/  LDSM.16.MT88.4 R180, [R226+0x900] ;  /* 0x00090000e2b4783b */ /* 0x000ea60000004200 */
[C---:B------:R-:W-:Y:S02]  /*d010*/  FMUL.FTZ R102, R165.reuse, R102 ;  /* 0x00000066a5667220 */ /* 0x040fe40000410000 */
[C---:B------:R-:W-:Y:S02]  /*d020*/  FMUL.FTZ R103, R165.reuse, R103 ;  /* 0x00000067a5677220 */ /* 0x040fe40000410000 */
[-C--:B--2---:R-:W-:Y:S04]  /*d030*/  HMMA.16816.F32.BF16 R84, R172, R184.reuse, R84 ;  /* 0x000000b8ac54723c */ /* 0x084fe80000041854 */
[C---:B------:R-:W-:Y:S02]  /*d040*/  FMUL.FTZ R104, R164.reuse, R104 ;  /* 0x00000068a4687220 */ /* 0x040fe40000410000 */
[----:B------:R-:W-:Y:S02]  /*d050*/  FMUL.FTZ R105, R164, R105 ;  /* 0x00000069a4697220 */ /* 0x000fe40000410000 */
[C---:B------:R-:W-:Y:S04]  /*d060*/  HMMA.16816.F32.BF16 R88, R176.reuse, R184, R88 ;  /* 0x000000b8b058723c */ /* 0x040fe80000041858 */
[C---:B------:R-:W-:Y:S02]  /*d070*/  FMUL.FTZ R106, R0.reuse, R106 ;  /* 0x0000006a006a7220 */ /* 0x040fe40000410000 */
[----:B------:R-:W-:Y:S02]  /*d080*/  FMUL.FTZ R107, R0, R107 ;  /* 0x0000006b006b7220 */ /* 0x000fe40000410000 */
[-C--:B------:R-:W-:Y:S04]  /*d090*/  HMMA.16816.F32.BF16 R92, R176, R186.reuse, R92 ;  /* 0x000000bab05c723c */ /* 0x080fe8000004185c */
[C---:B------:R-:W-:Y:S02]  /*d0a0*/  FMUL.FTZ R108, R164.reuse, R108 ;  /* 0x0000006ca46c7220 */ /* 0x040fe40000410000 */
[----:B------:R-:W-:Y:S02]  /*d0b0*/  FMUL.FTZ R109, R164, R109 ;  /* 0x0000006da46d7220 */ /* 0x000fe40000410000 */
[C---:B------:R-:W-:Y:S01]  /*d0c0*/  HMMA.16816.F32.BF16 R96, R172.reuse, R186, R96 ;  /* 0x000000baac60723c */ /* 0x040fe20000041860 */
[----:B------:R-:W2:Y:S03]  /*d0d0*/  LDSM.16.MT88.4 R184, [R228+0x900] ;  /* 0x00090000e4b8783b */ /* 0x000ea60000004200 */
[C---:B------:R-:W-:Y:S02]  /*d0e0*/  FMUL.FTZ R110, R0.reuse, R110 ;  /* 0x0000006e006e7220 */ /* 0x040fe40000410000 */
[----:B------:R-:W-:Y:S02]  /*d0f0*/  FMUL.FTZ R111, R0, R111 ;  /* 0x0000006f006f7220 */ /* 0x000fe40000410000 */
[-C--:B-1----:R-:W-:Y:S04]  /*d100*/  HMMA.16816.F32.BF16 R100, R172, R20.reuse, R100 ;  /* 0x00000014ac64723c */ /* 0x082fe80000041864 */
[C---:B------:R-:W-:Y:S02]  /*d110*/  FMUL.FTZ R112, R166.reuse, R112 ;  /* 0x00000070a6707220 */ /* 0x040fe40000410000 */
[C---:B------:R-:W-:Y:S02]  /*d120*/  FMUL.FTZ R113, R166.reuse, R113 ;  /* 0x00000071a6717220 */ /* 0x040fe40000410000 */
[C---:B------:R-:W-:Y:S04]  /*d130*/  HMMA.16816.F32.BF16 R104, R176.reuse, R20, R104 ;  /* 0x00000014b068723c */ /* 0x040fe80000041868 */
[C---:B------:R-:W-:Y:S02]  /*d140*/  FMUL.FTZ R114, R165.reuse, R114 ;  /* 0x00000072a5727220 */ /* 0x040fe40000410000 */
[----:B------:R-:W-:Y:S01]  /*d150*/  FMUL.FTZ R115, R165, R115 ;  /* 0x00000073a5737220 */ /* 0x000fe20000410000 */
[----:B------:R-:W-:Y:S01]  /*d160*/  F2FP.BF16.PACK_AB R20, R215, R216 ;  /* 0x000000d8d714723e */ /* 0x000fe200000010ff */
[-C--:B------:R-:W-:Y:S04]  /*d170*/  HMMA.16816.F32.BF16 R108, R176, R22.reuse, R108 ;  /* 0x00000016b06c723c */ /* 0x080fe8000004186c */
[C---:B------:R-:W-:Y:S01]  /*d180*/  FMUL.FTZ R116, R166.reuse, R116 ;  /* 0x00000074a6747220 */ /* 0x040fe20000410000 */
[----:B------:R-:W-:Y:S01]  /*d190*/  F2FP.BF16.PACK_AB R21, R211, R212 ;  /* 0x000000d4d315723e */ /* 0x000fe200000010ff */
[----:B------:R-:W-:Y:S02]  /*d1a0*/  FMUL.FTZ R117, R166, R117 ;  /* 0x00000075a6757220 */ /* 0x000fe40000410000 */
[C---:B------:R-:W-:Y:S04]  /*d1b0*/  HMMA.16816.F32.BF16 R112, R172.reuse, R22, R112 ;  /* 0x00000016ac70723c */ /* 0x040fe80000041870 */
[C---:B------:R-:W-:Y:S02]  /*d1c0*/  FMUL.FTZ R118, R165.reuse, R118 ;  /* 0x00000076a5767220 */ /* 0x040fe40000410000 */
[----:B------:R-:W-:Y:S01]  /*d1d0*/  FMUL.FTZ R119, R165, R119 ;  /* 0x00000077a5777220 */ /* 0x000fe20000410000 */
[----:B------:R-:W-:Y:S01]  /*d1e0*/  F2FP.BF16.PACK_AB R22, R213, R214 ;  /* 0x000000d6d516723e */ /* 0x000fe200000010ff */
[C---:B------:R-:W-:Y:S01]  /*d1f0*/  FMUL.FTZ R120, R164.reuse, R120 ;  /* 0x00000078a4787220 */ /* 0x040fe20000410000 */
[----:B------:R-:W-:Y:S03]  /*d200*/  F2FP.BF16.PACK_AB R23, R209, R210 ;  /* 0x000000d2d117723e */ /* 0x000fe600000010ff */
[----:B------:R-:W-:Y:S01]  /*d210*/  FMUL.FTZ R121, R164, R121 ;  /* 0x00000079a4797220 */ /* 0x000fe20000410000 */
[-C--:B---3--:R-:W-:Y:S03]  /*d220*/  HMMA.16816.F32.BF16 R116, R172, R32.reuse, R116 ;  /* 0x00000020ac74723c */ /* 0x088fe60000041874 */
[C---:B------:R-:W-:Y:S02]  /*d230*/  FMUL.FTZ R122, R0.reuse, R122 ;  /* 0x0000007a007a7220 */ /* 0x040fe40000410000 */
[----:B------:R-:W-:Y:S02]  /*d240*/  FMUL.FTZ R123, R0, R123 ;  /* 0x0000007b007b7220 */ /* 0x000fe40000410000 */
[--C-:B------:R-:W-:Y:S02]  /*d250*/  FFMA.FTZ R28, R28, c[0x0][0x2d0], -R206.reuse ;  /* 0x0000b4001c1c7a23 */ /* 0x100fe400000108ce */
[----:B------:R-:W-:Y:S02]  /*d260*/  FFMA.FTZ R29, R29, c[0x0][0x2d0], -R206 ;  /* 0x0000b4001d1d7a23 */ /* 0x000fe400000108ce */
[----:B------:R1:W-:Y:S01]  /*d270*/  MUFU.EX2 R199, R28 ;  /* 0x0000001c00c77308 */ /* 0x0003e20000000800 */
[C---:B------:R-:W-:Y:S04]  /*d280*/  HMMA.16816.F32.BF16 R120, R176.reuse, R32, R120 ;  /* 0x00000020b078723c */ /* 0x040fe80000041878 */
[--C-:B------:R-:W-:Y:S02]  /*d290*/  FFMA.FTZ R30, R30, c[0x0][0x2d0], -R2.reuse ;  /* 0x0000b4001e1e7a23 */ /* 0x100fe40000010802 */
[--C-:B------:R-:W-:Y:S02]  /*d2a0*/  FFMA.FTZ R31, R31, c[0x0][0x2d0], -R2.reuse ;  /* 0x0000b4001f1f7a23 */ /* 0x100fe40000010802 */
[C---:B------:R-:W-:Y:S01]  /*d2b0*/  FMUL.FTZ R124, R164.reuse, R124 ;  /* 0x0000007ca47c7220 */ /* 0x040fe20000410000 */
[----:B------:R3:W2:Y:S03]  /*d2c0*/  MUFU.EX2 R198, R29 ;  /* 0x0000001d00c67308 */ /* 0x0006a60000000800 */
[----:B------:R-:W-:Y:S02]  /*d2d0*/  FMUL.FTZ R125, R164, R125 ;  /* 0x0000007da47d7220 */ /* 0x000fe40000410000 */
[C---:B------:R-:W-:Y:S02]  /*d2e0*/  FMUL.FTZ R126, R0.reuse, R126 ;  /* 0x0000007e007e7220 */ /* 0x040fe40000410000 */
[----:B------:R-:W-:Y:S02]  /*d2f0*/  FMUL.FTZ R127, R0, R127 ;  /* 0x0000007f007f7220 */ /* 0x000fe40000410000 */
[C---:B------:R-:W-:Y:S01]  /*d300*/  FMUL.FTZ R128, R166.reuse, R128 ;  /* 0x00000080a6807220 */ /* 0x040fe20000410000 */
[----:B------:R2:W-:Y:S01]  /*d310*/  MUFU.EX2 R170, R30 ;  /* 0x0000001e00aa7308 */ /* 0x0005e20000000800 */
[----:B------:R-:W-:Y:S02]  /*d320*/  FMUL.FTZ R129, R166, R129 ;  /* 0x00000081a6817220 */ /* 0x000fe40000410000 */
[C---:B------:R-:W-:Y:S01]  /*d330*/  FMUL.FTZ R130, R165.reuse, R130 ;  /* 0x00000082a5827220 */ /* 0x040fe20000410000 */
[-C--:B------:R-:W-:Y:S01]  /*d340*/  HMMA.16816.F32.BF16 R124, R176, R34.reuse, R124 ;  /* 0x00000022b07c723c */ /* 0x080fe2000004187c */
[----:B------:R-:W3:Y:S02]  /*d350*/  LDL.LU R179, [R1+0x18] ;  /* 0x0000180001b37983 */ /* 0x000ee40000300800 */
[----:B------:R-:W-:Y:S01]  /*d360*/  FMUL.FTZ R131, R165, R131 ;  /* 0x00000083a5837220 */ /* 0x000fe20000410000 */
[----:B-1----:R-:W-:Y:S01]  /*d370*/  F2FP.BF16.PACK_AB R28, R207, R208 ;  /* 0x000000d0cf1c723e */ /* 0x002fe200000010ff */
[--C-:B------:R-:W-:Y:S01]  /*d380*/  FFMA.FTZ R42, R42, c[0x0][0x2d0], -R2.reuse ;  /* 0x0000b4002a2a7a23 */ /* 0x100fe20000010802 */
[----:B------:R-:W1:Y:S01]  /*d390*/  MUFU.EX2 R171, R31 ;  /* 0x0000001f00ab7308 */ /* 0x000e620000000800 */
[--C-:B------:R-:W-:Y:S02]  /*d3a0*/  FFMA.FTZ R43, R43, c[0x0][0x2d0], -R2.reuse ;  /* 0x0000b4002b2b7a23 */ /* 0x100fe40000010802 */
[--C-:B------:R-:W-:Y:S01]  /*d3b0*/  FFMA.FTZ R46, R46, c[0x0][0x2d0], -R2.reuse ;  /* 0x0000b4002e2e7a23 */ /* 0x100fe20000010802 */
[----:B------:R-:W-:Y:S01]  /*d3c0*/  HMMA.16816.F32.BF16 R128, R172, R34, R128 ;  /* 0x00000022ac80723c */ /* 0x000fe20000041880 */
[----:B------:R-:W1:Y:S03]  /*d3d0*/  LDSM.16.MT88.4 R32, [R227+0x900] ;  /* 0x00090000e320783b */ /* 0x000e660000004200 */
[----:B---3--:R-:W-:Y:S01]  /*d3e0*/  F2FP.BF16.PACK_AB R29, R192, R193 ;  /* 0x000000c1c01d723e */ /* 0x008fe200000010ff */
[----:B------:R-:W-:Y:S01]  /*d3f0*/  FFMA.FTZ R2, R47, c[0x0][0x2d0], -R2 ;  /* 0x0000b4002f027a23 */ /* 0x000fe20000010802 */
[----:B------:R-:W-:Y:S01]  /*d400*/  MUFU.EX2 R42, R42 ;  /* 0x0000002a002a7308 */ /* 0x000fe20000000800 */
[--C-:B------:R-:W-:Y:S01]  /*d410*/  FFMA.FTZ R48, R48, c[0x0][0x2d0], -R204.reuse ;  /* 0x0000b40030307a23 */ /* 0x100fe200000108cc */
[-C--:B------:R-:W-:Y:S01]  /*d420*/  HMMA.16816.F32.BF16 R4, R20, R24.reuse, R4 ;  /* 0x000000181404723c */ /* 0x080fe20000041804 */
[----:B------:R-:W-:Y:S04]  /*d430*/  LDSM.16.MT88.4 R172, [R226+0x2100] ;  /* 0x00210000e2ac783b */ /* 0x000fe80000004200 */
[----:B--2---:R-:W-:Y:S01]  /*d440*/  F2FP.BF16.PACK_AB R30, R198, R199 ;  /* 0x000000c7c61e723e */ /* 0x004fe200000010ff */
[----:B------:R-:W-:Y:S02]  /*d450*/  FFMA.FTZ R49, R49, c[0x0][0x2d0], -R204 ;  /* 0x0000b40031317a23 */ /* 0x000fe400000108cc */
[----:B------:R-:W-:Y:S01]  /*d460*/  MUFU.EX2 R195, R48 ;  /* 0x0000003000c37308 */ /* 0x000fe20000000800 */
[--C-:B------:R-:W-:Y:S03]  /*d470*/  FFMA.FTZ R51, R51, c[0x0][0x2d0], -R205.reuse ;  /* 0x0000b40033337a23 */ /* 0x100fe600000108cd */
[----:B-1----:R-:W-:Y:S01]  /*d480*/  F2FP.BF16.PACK_AB R31, R171, R170 ;  /* 0x000000aaab1f723e */ /* 0x002fe200000010ff */
[--C-:B------:R-:W-:Y:S02]  /*d490*/  FFMA.FTZ R45, R45, c[0x0][0x2d0], -R206.reuse ;  /* 0x0000b4002d2d7a23 */ /* 0x100fe400000108ce */
[----:B------:R-:W-:Y:S02]  /*d4a0*/  FFMA.FTZ R50, R50, c[0x0][0x2d0], -R205 ;  /* 0x0000b40032327a23 */ /* 0x000fe400000108cd */
[--C-:B------:R-:W-:Y:S01]  /*d4b0*/  FFMA.FTZ R40, R40, c[0x0][0x2d0], -R206.reuse ;  /* 0x0000b40028287a23 */ /* 0x100fe200000108ce */
[----:B------:R-:W-:Y:S01]  /*d4c0*/  MUFU.EX2 R48, R39 ;  /* 0x0000002700307308 */ /* 0x000fe20000000800 */
[C---:B------:R-:W-:Y:S04]  /*d4d0*/  HMMA.16816.F32.BF16 R8, R28.reuse, R24, R8 ;  /* 0x000000181c08723c */ /* 0x040fe80000041808 */
[--C-:B------:R-:W-:Y:S02]  /*d4e0*/  FFMA.FTZ R41, R41, c[0x0][0x2d0], -R206.reuse ;  /* 0x0000b40029297a23 */ /* 0x100fe400000108ce */
[----:B------:R-:W-:Y:S02]  /*d4f0*/  FFMA.FTZ R44, R44, c[0x0][0x2d0], -R206 ;  /* 0x0000b4002c2c7a23 */ /* 0x000fe400000108ce */
[-C--:B------:R-:W-:Y:S01]  /*d500*/  HMMA.16816.F32.BF16 R12, R28, R26.reuse, R12 ;  /* 0x0000001a1c0c723c */ /* 0x080fe2000004180c */
[----:B------:R-:W-:Y:S07]  /*d510*/  MUFU.EX2 R194, R49 ;  /* 0x0000003100c27308 */ /* 0x000fee0000000800 */
[C---:B------:R-:W-:Y:S01]  /*d520*/  HMMA.16816.F32.BF16 R16, R20.reuse, R26, R16 ;  /* 0x0000001a1410723c */ /* 0x040fe20000041810 */
[----:B------:R-:W1:Y:S02]  /*d530*/  LDSM.16.MT88.4 R24, [R225+0x2100] ;  /* 0x00210000e118783b */ /* 0x000e640000004200 */
[----:B------:R2:W-:Y:S05]  /*d540*/  MUFU.EX2 R49, R38 ;  /* 0x0000002600317308 */ /* 0x0005ea0000000800 */
[-C--:B------:R-:W-:Y:S05]  /*d550*/  HMMA.16816.F32.BF16 R132, R20, R180.reuse, R132 ;  /* 0x000000b41484723c */ /* 0x080fea0000041884 */
[----:B------:R-:W-:Y:S03]  /*d560*/  MUFU.EX2 R51, R51 ;  /* 0x0000003300337308 */ /* 0x000fe60000000800 */
[C---:B------:R-:W-:Y:S07]  /*d570*/  HMMA.16816.F32.BF16 R136, R28.reuse, R180, R136 ;  /* 0x000000b41c88723c */ /* 0x040fee0000041888 */
[----:B------:R-:W-:Y:S01]  /*d580*/  MUFU.EX2 R45, R45 ;  /* 0x0000002d002d7308 */ /* 0x000fe20000000800 */
[-C--:B------:R-:W-:Y:S01]  /*d590*/  HMMA.16816.F32.BF16 R140, R28, R182.reuse, R140 ;  /* 0x000000b61c8c723c */ /* 0x080fe2000004188c */
[----:B--2---:R-:W-:Y:S07]  /*d5a0*/  LDSM.16.MT88.4 R36, [R226+0x1100] ;  /* 0x00110000e224783b */ /* 0x004fee0000004200 */
[C---:B------:R-:W-:Y:S01]  /*d5b0*/  HMMA.16816.F32.BF16 R144, R20.reuse, R182, R144 ;  /* 0x000000b61490723c */ /* 0x040fe20000041890 */
[----:B------:R-:W-:Y:S07]  /*d5c0*/  MUFU.EX2 R50, R50 ;  /* 0x0000003200327308 */ /* 0x000fee0000000800 */
[-C--:B------:R-:W-:Y:S03]  /*d5d0*/  HMMA.16816.F32.BF16 R148, R20, R184.reuse, R148 ;  /* 0x000000b81494723c */ /* 0x080fe60000041894 */
[----:B------:R-:W-:Y:S05]  /*d5e0*/  MUFU.EX2 R40, R40 ;  /* 0x0000002800287308 */ /* 0x000fea0000000800 */
[C---:B------:R-:W-:Y:S05]  /*d5f0*/  HMMA.16816.F32.BF16 R152, R28.reuse, R184, R152 ;  /* 0x000000b81c98723c */ /* 0x040fea0000041898 */
[----:B------:R-:W2:Y:S03]  /*d600*/  MUFU.EX2 R41, R41 ;  /* 0x0000002900297308 */ /* 0x000ea60000000800 */
[-C--:B------:R-:W-:Y:S07]  /*d610*/  HMMA.16816.F32.BF16 R156, R28, R186.reuse, R156 ;  /* 0x000000ba1c9c723c */ /* 0x080fee000004189c */
[----:B------:R-:W-:Y:S01]  /*d620*/  MUFU.EX2 R44, R44 ;  /* 0x0000002c002c7308 */ /* 0x000fe20000000800 */
[C---:B------:R-:W-:Y:S08]  /*d630*/  HMMA.16816.F32.BF16 R160, R20.reuse, R186, R160 ;  /* 0x000000ba14a0723c */ /* 0x040ff000000418a0 */
[-C--:B------:R-:W-:Y:S01]  /*d640*/  HMMA.16816.F32.BF16 R52, R20, R32.reuse, R52 ;  /* 0x000000201434723c */ /* 0x080fe20000041834 */
[----:B------:R-:W3:Y:S07]  /*d650*/  MUFU.EX2 R43, R43 ;  /* 0x0000002b002b7308 */ /* 0x000eee0000000800 */
[C---:B------:R-:W-:Y:S03]  /*d660*/  HMMA.16816.F32.BF16 R56, R28.reuse, R32, R56 ;  /* 0x000000201c38723c */ /* 0x040fe60000041838 */
[----:B------:R-:W-:Y:S05]  /*d670*/  MUFU.EX2 R46, R46 ;  /* 0x0000002e002e7308 */ /* 0x000fea0000000800 */
[-C--:B------:R-:W-:Y:S08]  /*d680*/  HMMA.16816.F32.BF16 R60, R28, R34.reuse, R60 ;  /* 0x000000221c3c723c */ /* 0x080ff0000004183c */
[C---:B------:R-:W-:Y:S01]  /*d690*/  HMMA.16816.F32.BF16 R64, R20.reuse, R34, R64 ;  /* 0x000000221440723c */ /* 0x040fe20000041840 */
[----:B------:R-:W2:Y:S07]  /*d6a0*/  LDSM.16.MT88.4 R32, [R228+0x2100] ;  /* 0x00210000e420783b */ /* 0x000eae0000004200 */
[-C--:B-1----:R-:W-:Y:S08]  /*d6b0*/  HMMA.16816.F32.BF16 R68, R20, R24.reuse, R68 ;  /* 0x000000181444723c */ /* 0x082ff00000041844 */
[C---:B------:R-:W-:Y:S08]  /*d6c0*/  HMMA.16816.F32.BF16 R72, R28.reuse, R24, R72 ;  /* 0x000000181c48723c */ /* 0x040ff00000041848 */
[-C--:B------:R-:W-:Y:S08]  /*d6d0*/  HMMA.16816.F32.BF16 R76, R28, R26.reuse, R76 ;  /* 0x0000001a1c4c723c */ /* 0x080ff0000004184c */
[C---:B------:R-:W-:Y:S01]  /*d6e0*/  HMMA.16816.F32.BF16 R80, R20.reuse, R26, R80 ;  /* 0x0000001a1450723c */ /* 0x040fe20000041850 */
[----:B------:R-:W1:Y:S07]  /*d6f0*/  LDSM.16.MT88.4 R24, [R227+0x2100] ;  /* 0x00210000e318783b */ /* 0x000e6e0000004200 */
[-C--:B------:R-:W-:Y:S08]  /*d700*/  HMMA.16816.F32.BF16 R84, R20, R172.reuse, R84 ;  /* 0x000000ac1454723c */ /* 0x080ff00000041854 */
[C---:B------:R-:W-:Y:S08]  /*d710*/  HMMA.16816.F32.BF16 R88, R28.reuse, R172, R88 ;  /* 0x000000ac1c58723c */ /* 0x040ff00000041858 */
[-C--:B------:R-:W-:Y:S08]  /*d720*/  HMMA.16816.F32.BF16 R92, R28, R174.reuse, R92 ;  /* 0x000000ae1c5c723c */ /* 0x080ff0000004185c */
[C---:B------:R-:W-:Y:S08]  /*d730*/  HMMA.16816.F32.BF16 R96, R20.reuse, R174, R96 ;  /* 0x000000ae1460723c */ /* 0x040ff00000041860 */
[-C--:B--2---:R-:W-:Y:S08]  /*d740*/  HMMA.16816.F32.BF16 R100, R20, R32.reuse, R100 ;  /* 0x000000201464723c */ /* 0x084ff00000041864 */
[C---:B------:R-:W-:Y:S01]  /*d750*/  HMMA.16816.F32.BF16 R104, R28.reuse, R32, R104 ;  /* 0x000000201c68723c */ /* 0x040fe20000041868 */
[----:B------:R2:W2:Y:S07]  /*d760*/  MUFU.EX2 R32, R2 ;  /* 0x0000000200207308 */ /* 0x0004ae0000000800 */
[-C--:B------:R-:W-:Y:S08]  /*d770*/  HMMA.16816.F32.BF16 R108, R28, R34.reuse, R108 ;  /* 0x000000221c6c723c */ /* 0x080ff0000004186c */
[C---:B------:R-:W-:Y:S01]  /*d780*/  HMMA.16816.F32.BF16 R112, R20.reuse, R34, R112 ;  /* 0x000000221470723c */ /* 0x040fe20000041870 */
[----:B------:R-:W4:Y:S04]  /*d790*/  LDL.LU R34, [R1+0x1c] ;  /* 0x00001c0001227983 */ /* 0x000f280000300800 */
[----:B------:R-:W4:Y:S03]  /*d7a0*/  LDL.LU R33, [R1+0x20] ;  /* 0x0000200001217983 */ /* 0x000f260000300800 */
[-C--:B-1----:R-:W-:Y:S01]  /*d7b0*/  HMMA.16816.F32.BF16 R116, R20, R24.reuse, R116 ;  /* 0x000000181474723c */ /* 0x082fe20000041874 */
[----:B--2---:R-:W2:Y:S07]  /*d7c0*/  LDL.LU R2, [R1+0x24] ;  /* 0x0000240001027983 */ /* 0x004eae0000300800 */
[C---:B------:R-:W-:Y:S07]  /*d7d0*/  HMMA.16816.F32.BF16 R120, R28.reuse, R24, R120 ;  /* 0x000000181c78723c */ /* 0x040fee0000041878 */
[----:B------:R-:W-:Y:S01]  /*d7e0*/  F2FP.BF16.PACK_AB R24, R41, R40 ;  /* 0x000000282918723e */ /* 0x000fe200000010ff */
[-C--:B------:R-:W-:Y:S01]  /*d7f0*/  HMMA.16816.F32.BF16 R124, R28, R26.reuse, R124 ;  /* 0x0000001a1c7c723c */ /* 0x080fe2000004187c */
[----:B------:R-:W1:Y:S03]  /*d800*/  LDSM.16.MT88.4 R28, [R228+0x1100] ;  /* 0x00110000e41c783b */ /* 0x000e660000004200 */
[----:B---3--:R-:W-:Y:S04]  /*d810*/  F2FP.BF16.PACK_AB R25, R43, R42 ;  /* 0x0000002a2b19723e */ /* 0x008fe800000010ff */
[----:B------:R-:W-:Y:S07]  /*d820*/  HMMA.16816.F32.BF16 R128, R20, R26, R128 ;  /* 0x0000001a1480723c */ /* 0x000fee0000041880 */
[----:B------:R-:W-:Y:S02]  /*d830*/  F2FP.BF16.PACK_AB R20, R196, R197 ;  /* 0x000000c5c414723e */ /* 0x000fe400000010ff */
[----:B------:R-:W-:Y:S03]  /*d840*/  F2FP.BF16.PACK_AB R22, R194, R195 ;  /* 0x000000c3c216723e */ /* 0x000fe600000010ff */
[----:B------:R-:W-:Y:S02]  /*d850*/  F2FP.BF16.PACK_AB R21, R48, R49 ;  /* 0x000000313015723e */ /* 0x000fe400000010ff */
[----:B------:R-:W-:Y:S02]  /*d860*/  F2FP.BF16.PACK_AB R23, R51, R50 ;  /* 0x000000323317723e */ /* 0x000fe400000010ff */
[----:B------:R-:W-:Y:S02]  /*d870*/  F2FP.BF16.PACK_AB R26, R45, R44 ;  /* 0x0000002c2d1a723e */ /* 0x000fe400000010ff */
[----:B------:R-:W-:Y:S01]  /*d880*/  F2FP.BF16.PACK_AB R27, R32, R46 ;  /* 0x0000002e201b723e */ /* 0x000fe200000010ff */
[----:B------:R-:W-:Y:S02]  /*d890*/  FFMA.FTZ R166, R166, R179, R222 ;  /* 0x000000b3a6a67223 */ /* 0x000fe400000100de */
[-C--:B------:R-:W-:Y:S01]  /*d8a0*/  HMMA.16816.F32.BF16 R176, R20, R188.reuse, R4 ;  /* 0x000000bc14b0723c */ /* 0x080fe20000041804 */
[----:B------:R-:W3:Y:S07]  /*d8b0*/  LDSM.16.MT88.4 R4, [R227+0x1100] ;  /* 0x00110000e304783b */ /* 0x000eee0000004200 */
[C---:B------:R-:W-:Y:S01]  /*d8c0*/  HMMA.16816.F32.BF16 R180, R24.reuse, R188, R8 ;  /* 0x000000bc18b4723c */ /* 0x040fe20000041808 */
[----:B------:R-:W1:Y:S07]  /*d8d0*/  LDSM.16.MT88.4 R8, [R225+0x2900] ;  /* 0x00290000e108783b */ /* 0x000e6e0000004200 */
[-C--:B------:R-:W-:Y:S01]  /*d8e0*/  HMMA.16816.F32.BF16 R184, R24, R190.reuse, R12 ;  /* 0x000000be18b8723c */ /* 0x080fe2000004180c */
[----:B------:R-:W1:Y:S07]  /*d8f0*/  LDSM.16.MT88.4 R12, [R226+0x2900] ;  /* 0x00290000e20c783b */ /* 0x000e6e0000004200 */
[C---:B------:R-:W-:Y:S01]  /*d900*/  HMMA.16816.F32.BF16 R188, R20.reuse, R190, R16 ;  /* 0x000000be14bc723c */ /* 0x040fe20000041810 */
[----:B------:R-:W3:Y:S07]  /*d910*/  LDSM.16.MT88.4 R16, [R228+0x2900] ;  /* 0x00290000e410783b */ /* 0x000eee0000004200 */
[-C--:B------:R-:W-:Y:S08]  /*d920*/  HMMA.16816.F32.BF16 R132, R20, R36.reuse, R132 ;  /* 0x000000241484723c */ /* 0x080ff00000041884 */
[C---:B------:R-:W-:Y:S08]  /*d930*/  HMMA.16816.F32.BF16 R136, R24.reuse, R36, R136 ;  /* 0x000000241888723c */ /* 0x040ff00000041888 */
[-C--:B------:R-:W-:Y:S08]  /*d940*/  HMMA.16816.F32.BF16 R140, R24, R38.reuse, R140 ;  /* 0x00000026188c723c */ /* 0x080ff0000004188c */
[C---:B------:R-:W-:Y:S08]  /*d950*/  HMMA.16816.F32.BF16 R144, R20.reuse, R38, R144 ;  /* 0x000000261490723c */ /* 0x040ff00000041890 */
[-C--:B-1----:R-:W-:Y:S08]  /*d960*/  HMMA.16816.F32.BF16 R148, R20, R28.reuse, R148 ;  /* 0x0000001c1494723c */ /* 0x082ff00000041894 */
[C---:B------:R-:W-:Y:S08]  /*d970*/  HMMA.16816.F32.BF16 R152, R24.reuse, R28, R152 ;  /* 0x0000001c1898723c */ /* 0x040ff00000041898 */
[-C--:B------:R-:W-:Y:S08]  /*d980*/  HMMA.16816.F32.BF16 R156, R24, R30.reuse, R156 ;  /* 0x0000001e189c723c */ /* 0x080ff0000004189c */
[C---:B------:R-:W-:Y:S01]  /*d990*/  HMMA.16816.F32.BF16 R160, R20.reuse, R30, R160 ;  /* 0x0000001e14a0723c */ /* 0x040fe200000418a0 */
[----:B------:R-:W1:Y:S07]  /*d9a0*/  LDSM.16.MT88.4 R28, [R227+0x2900] ;  /* 0x00290000e31c783b */ /* 0x000e6e0000004200 */
[-C--:B---3--:R-:W-:Y:S08]  /*d9b0*/  HMMA.16816.F32.BF16 R52, R20, R4.reuse, R52 ;  /* 0x000000041434723c */ /* 0x088ff00000041834 */
[C---:B------:R-:W-:Y:S07]  /*d9c0*/  HMMA.16816.F32.BF16 R56, R24.reuse, R4, R56 ;  /* 0x000000041838723c */ /* 0x040fee0000041838 */
[----:B------:R-:W-:Y:S01]  /*d9d0*/  FADD.FTZ R5, R247, R166 ;  /* 0x000000a6f7057221 */ /* 0x000fe20000010000 */
[-C--:B------:R-:W-:Y:S04]  /*d9e0*/  HMMA.16816.F32.BF16 R60, R24, R6.reuse, R60 ;  /* 0x00000006183c723c */ /* 0x080fe8000004183c */
[----:B------:R-:W-:Y:S04]  /*d9f0*/  FADD.FTZ R5, R250, R5 ;  /* 0x00000005fa057221 */ /* 0x000fe80000010000 */
[C---:B------:R-:W-:Y:S08]  /*da00*/  HMMA.16816.F32.BF16 R64, R20.reuse, R6, R64 ;  /* 0x000000061440723c */ /* 0x040ff00000041840 */
        /* <DEDUP_REMOVED lines=14> */
[-C--:B------:R-:W-:Y:S04]  /*daf0*/  HMMA.16816.F32.BF16 R124, R24, R30.reuse, R124 ;  /* 0x0000001e187c723c */ /* 0x080fe8000004187c */
[----:B----4-:R-:W-:Y:S02]  /*db00*/  FFMA.FTZ R165, R165, R34, R223 ;  /* 0x00000022a5a57223 */ /* 0x010fe400000100df */
[----:B------:R-:W-:Y:S02]  /*db10*/  FFMA.FTZ R164, R164, R33, R221 ;  /* 0x00000021a4a47223 */ /* 0x000fe400000100dd */
[----:B------:R-:W-:Y:S04]  /*db20*/  HMMA.16816.F32.BF16 R128, R20, R30, R128 ;  /* 0x0000001e1480723c */ /* 0x000fe80000041880 */
[----:B--2---:R-:W-:Y:S02]  /*db30*/  FFMA.FTZ R0, R0, R2, R201 ;  /* 0x0000000200007223 */ /* 0x004fe400000100c9 */
[----:B------:R-:W-:Y:S02]  /*db40*/  FADD.FTZ R8, R244, R165 ;  /* 0x000000a5f4087221 */ /* 0x000fe40000010000 */
[----:B------:R-:W-:Y:S01]  /*db50*/  FADD.FTZ R4, R219, R164 ;  /* 0x000000a4db047221 */ /* 0x000fe20000010000 */
[----:B------:R-:W-:Y:S03]  /*db60*/  MOV R164, R167 ;  /* 0x000000a700a47202 */ /* 0x000fe60000000f00 */
        /* <DEDUP_REMOVED lines=37> */
[----:B------:R-:W-:Y:S01]  /*ddc0*/  STL [R1+0x18], R6 ;  /* 0x0000180601007387 */ /* 0x000fe20000100800 */
[----:B------:R-:W-:Y:S02]  /*ddd0*/  FADD.FTZ R0, R46, R4 ;  /* 0x000000042e007221 */ /* 0x000fe40000010000 */
[----:B------:R-:W-:Y:S02]  /*dde0*/  FADD.FTZ R4, R51, R5 ;  /* 0x0000000533047221 */ /* 0x000fe40000010000 */
[----:B------:R-:W-:Y:S02]  /*ddf0*/  FADD.FTZ R2, R45, R2 ;  /* 0x000000022d027221 */ /* 0x000fe40000010000 */
[----:B------:R-:W-:Y:S01]  /*de00*/  FADD.FTZ R0, R32, R0 ;  /* 0x0000000020007221 */ /* 0x000fe20000010000 */
[----:B------:R-:W-:Y:S04]  /*de10*/  STL [R1+0x1c], R4 ;  /* 0x00001c0401007387 */ /* 0x000fe80000100800 */
[----:B------:R1:W-:Y:S04]  /*de20*/  STL [R1+0x20], R2 ;  /* 0x0000200201007387 */ /* 0x0003e80000100800 */
[----:B------:R2:W-:Y:S01]  /*de30*/  STL [R1+0x24], R0 ;  /* 0x0000240001007387 */ /* 0x0005e20000100800 */
[----:B-1----:R-:W-:Y:S02]  /*de40*/  MOV R2, R168 ;  /* 0x000000a800027202 */ /* 0x002fe40000000f00 */
[----:B--2---:R-:W-:Y:S01]  /*de50*/  MOV R0, R169 ;  /* 0x000000a900007202 */ /* 0x004fe20000000f00 */
[----:B------:R-:W-:-:S05]  /*de60*/  @P0 BRA `(.L_x_491) ;  /* 0xffffd31000000947 */ /* 0x000fca000383ffff */
.L_x_490:
[----:B------:R-:W-:-:S13]  /*de70*/  ISETP.GE.AND P0, PT, R242, R249, PT ;  /* 0x000000f9f200720c */ /* 0x000fda0003f06270 */
[----:B------:R-:W-:Y:S05]  /*de80*/  @!P0 BRA `(.L_x_492) ;  /* 0x0000440000008947 */ /* 0x000fea0003800000 */
[----:B--2---:R-:W2:Y:S04]  /*de90*/  LDL.64 R4, [R1+0x48] ;  /* 0x0000480001047983 */ /* 0x004ea80000100a00 */
[----:B------:R-:W3:Y:S01]  /*dea0*/  LDL.64 R6, [R1+0x38] ;  /* 0x0000380001067983 */ /* 0x000ee20000100a00 */
[----:B------:R-:W-:Y:S01]  /*deb0*/  IMAD.MOV.U32 R170, RZ, RZ, R3 ;  /* 0x000000ffffaa7224 */ /* 0x000fe200078e0003 */
[----:B------:R-:W-:Y:S02]  /*dec0*/  ULDC.64 UR4, c[0x0][0x1e0] ;  /* 0x0000780000047ab9 */ /* 0x000fe40000000a00 */
[----:B------:R-:W-:Y:S02]  /*ded0*/  USHF.L.U64.HI UR7, UR4, 0x5, UR5 ;  /* 0x0000000504077899 */ /* 0x000fe40008010205 */
[----:B------:R-:W-:-:S02]  /*dee0*/  USHF.L.U32 UR16, UR4, 0x5, URZ ;  /* 0x0000000504107899 */ /* 0x000fc4000800063f */
[----:B------:R-:W-:Y:S02]  /*def0*/  UMOV UR13, 0x30 ;  /* 0x00000030000d7882 */ /* 0x000fe40000000000 */
[----:B------:R-:W-:Y:S01]  /*df00*/  ULDC.64 UR4, c[0x0][0x208] ;  /* 0x0000820000047ab9 */ /* 0x000fe20000000a00 */
[----:B------:R-:W-:Y:S01]  /*df10*/  IMAD.MOV.U32 R165, RZ, RZ, R168 ;  /* 0x000000ffffa57224 */ /* 0x000fe200078e00a8 */
[----:B------:R-:W-:Y:S01]  /*df20*/  UIADD3 UR12, UP1, UR12, 0x80, URZ ;  /* 0x000000800c0c7890 */ /* 0x000fe2000ff3e03f */
[----:B------:R-:W-:Y:S01]  /*df30*/  MOV R164, R169 ;  /* 0x000000a900a47202 */ /* 0x000fe20000000f00 */
[----:B------:R-:W-:Y:S01]  /*df40*/  UIADD3 UR17, UP0, UR9, 0x80, URZ ;  /* 0x0000008009117890 */ /* 0x000fe2000ff1e03f */
[----:B------:R-:W-:Y:S01]  /*df50*/  MOV R166, R167 ;  /* 0x000000a700a67202 */ /* 0x000fe20000000f00 */
[----:B------:R-:W-:Y:S02]  /*df60*/  UIMAD.WIDE.U32 UR18, UR13, UR4, URZ ;  /* 0x000000040d1272a5 */ /* 0x000fe4000f8e003f */
[----:B------:R-:W-:-:S02]  /*df70*/  UIMAD UR5, UR13, UR5, URZ ;  /* 0x000000050d0572a4 */ /* 0x000fc4000f8e023f */
[----:B------:R-:W-:Y:S02]  /*df80*/  UIADD3.X UR8, URZ, UR8, URZ, UP1, !UPT ;  /* 0x000000083f087290 */ /* 0x000fe40008ffe43f */
[----:B------:R-:W-:Y:S02]  /*df90*/  UIADD3.X UR4, URZ, UR11, URZ, UP0, !UPT ;  /* 0x0000000b3f047290 */ /* 0x000fe400087fe43f */
[----:B------:R-:W-:Y:S01]  /*dfa0*/  UIADD3 UR5, UR19, UR5, URZ ;  /* 0x0000000513057290 */ /* 0x000fe2000fffe03f */
[----:B--2---:R-:W-:Y:S02]  /*dfb0*/  IADD3 R8, P0, R4, 0x40, RZ ;  /* 0x0000004004087810 */ /* 0x004fe40007f1e0ff */
[----:B------:R-:W-:Y:S01]  /*dfc0*/  MOV R2, R4 ;  /* 0x0000000400027202 */ /* 0x000fe20000000f00 */
[--C-:B---3--:R-:W-:Y:S02]  /*dfd0*/  IMAD.MOV.U32 R3, RZ, RZ, R7.reuse ;  /* 0x000000ffff037224 */ /* 0x108fe400078e0007 */
[----:B------:R-:W-:-:S05]  /*dfe0*/  IMAD.X R9, RZ, RZ, R7, P0 ;  /* 0x000000ffff097224 */ /* 0x000fca00000e0607 */
[----:B------:R1:W-:Y:S04]  /*dff0*/  STL.64 [R1], R8 ;  /* 0x0000000801007387 */ /* 0x0003e80000100a00 */
[----:B------:R1:W-:Y:S02]  /*e000*/  STL.64 [R1+0x10], R2 ;  /* 0x0000100201007387 */ /* 0x0003e40000100a00 */
.L_x_509:
[----:B--2---:R-:W2:Y:S01]  /*e010*/  LDL.64 R204, [R1+0x10] ;  /* 0x0000100001cc7983 */ /* 0x004ea20000100a00 */
[----:B------:R-:W-:Y:S04]  /*e020*/  DEPBAR.LE SB0, 0x0 ;  /* 0x000080000000791a */ /* 0x000fe80000000000 */
[----:B------:R-:W3:Y:S05]  /*e030*/  LDL.64 R168, [R1] ;  /* 0x0000000001a87983 */ /* 0x000eea0000100a00 */
[----:B------:R-:W-:Y:S01]  /*e040*/  BAR.SYNC.DEFER_BLOCKING 0x0 ;  /* 0x0000000000007b1d */ /* 0x000fe20000010000 */
[C---:B------:R-:W-:Y:S01]  /*e050*/  ISETP.GT.AND P6, PT, R242.reuse, R249, PT ;  /* 0x000000f9f200720c */ /* 0x040fe20003fc4270 */
[----:B------:R-:W-:Y:S01]  /*e060*/  IMAD R0, R242, UR5, RZ ;  /* 0x00000005f2007c24 */ /* 0x000fe2000f8e02ff */
[----:B-1----:R-:W-:Y:S05]  /*e070*/  SHF.R.S32.HI R2, RZ, 0x1f, R242 ;  /* 0x0000001fff027819 */ /* 0x002fea00000114f2 */
[----:B------:R-:W-:Y:S01]  /*e080*/  IMAD R0, R2, UR18, R0 ;  /* 0x0000001202007c24 */ /* 0x000fe2000f8e0200 */
[----:B-----5:R-:W-:Y:S05]  /*e090*/  LDSM.16.M88.4 R48, [R231+0x6100] ;  /* 0x00610000e730783b */ /* 0x020fea0000000200 */
[----:B------:R-:W1:Y:S05]  /*e0a0*/  LDSM.16.M88.4 R16, [R224+0x3100] ;  /* 0x00310000e010783b */ /* 0x000e6a0000000200 */
[----:B------:R-:W4:Y:S05]  /*e0b0*/  LDSM.16.M88.4 R44, [R231+0x8100] ;  /* 0x00810000e72c783b */ /* 0x000f2a0000000200 */
[----:B------:R-:W4:Y:S05]  /*e0c0*/  LDSM.16.M88.4 R32, [R224+0x3900] ;  /* 0x00390000e020783b */ /* 0x000f2a0000000200 */
[----:B------:R-:W3:Y:S05]  /*e0d0*/  LDL.64 R246, [R1+0x30] ;  /* 0x0000300001f67983 */ /* 0x000eea0000100a00 */
[----:B------:R-:W4:Y:S05]  /*e0e0*/  LDSM.16.M88.4 R172, [R224+0x4100] ;  /* 0x00410000e0ac783b */ /* 0x000f2a0000000200 */
[----:B------:R-:W3:Y:S05]  /*e0f0*/  LDL.64 R244, [R1+0x40] ;  /* 0x0000400001f47983 */ /* 0x000eea0000100a00 */
[----:B------:R-:W-:Y:S05]  /*e100*/  LDSM.16.M88.4 R192, [R233+0x6100] ;  /* 0x00610000e9c0783b */ /* 0x000fea0000000200 */
[----:B------:R-:W3:Y:S01]  /*e110*/  LDL R171, [R1+0x28] ;  /* 0x0000280001ab7983 */ /* 0x000ee20000100800 */
[-C--:B-1----:R-:W-:Y:S04]  /*e120*/  HMMA.16816.F32.BF16 R4, R48, R16.reuse, RZ ;  /* 0x000000103004723c */ /* 0x082fe800000418ff */
[----:B------:R-:W1:Y:S05]  /*e130*/  LDSM.16.M88.4 R196, [R235] ;  /* 0x00000000ebc4783b */ /* 0x000e6a0000000200 */
[----:B------:R-:W1:Y:S01]  /*e140*/  LDSM.16.M88.4 R200, [R233+0x8100] ;  /* 0x00810000e9c8783b */ /* 0x000e620000000200 */
[C---:B----4-:R-:W-:Y:S08]  /*e150*/  HMMA.16816.F32.BF16 R8, R44.reuse, R16, RZ ;  /* 0x000000102c08723c */ /* 0x050ff000000418ff */
        /* <DEDUP_REMOVED lines=10> */
[----:B------:R-:W4:Y:S07]  /*e200*/  LDSM.16.M88.4 R172, [R241] ;  /* 0x00000000f1ac783b */ /* 0x000f2e0000000200 */
[-C--:B-1----:R-:W-:Y:S08]  /*e210*/  HMMA.16816.F32.BF16 R4, R192, R196.reuse, R4 ;  /* 0x000000c4c004723c */ /* 0x082ff00000041804 */
[C---:B------:R-:W-:Y:S08]  /*e220*/  HMMA.16816.F32.BF16 R8, R200.reuse, R196, R8 ;  /* 0x000000c4c808723c */ /* 0x040ff00000041808 */
[-C--:B------:R-:W-:Y:S08]  /*e230*/  HMMA.16816.F32.BF16 R12, R200, R198.reuse, R12 ;  /* 0x000000c6c80c723c */ /* 0x080ff0000004180c */
[C---:B------:R-:W-:Y:S08]  /*e240*/  HMMA.16816.F32.BF16 R16, R192.reuse, R198, R16 ;  /* 0x000000c6c010723c */ /* 0x040ff00000041810 */
[-C--:B----4-:R-:W-:Y:S08]  /*e250*/  HMMA.16816.F32.BF16 R20, R192, R172.reuse, R20 ;  /* 0x000000acc014723c */ /* 0x090ff00000041814 */
[C---:B------:R-:W-:Y:S08]  /*e260*/  HMMA.16816.F32.BF16 R24, R200.reuse, R172, R24 ;  /* 0x000000acc818723c */ /* 0x040ff00000041818 */
[-C--:B------:R-:W-:Y:S08]  /*e270*/  HMMA.16816.F32.BF16 R28, R200, R174.reuse, R28 ;  /* 0x000000aec81c723c */ /* 0x080ff0000004181c */
[C---:B------:R-:W-:Y:S04]  /*e280*/  HMMA.16816.F32.BF16 R32, R192.reuse, R174, R32 ;  /* 0x000000aec020723c */ /* 0x040fe80000041820 */
[C---:B--2---:R-:W-:Y:S04]  /*e290*/  IMAD.WIDE.U32 R204, R242.reuse, UR18, R204 ;  /* 0x00000012f2cc7c25 */ /* 0x044fe8000f8e00cc */
[----:B------:R-:W-:Y:S04]  /*e2a0*/  IMAD.IADD R167, R205, 0x1, R0 ;  /* 0x00000001cda77824 */ /* 0x000fe800078e0200 */
[----:B---3--:R-:W-:Y:S01]  /*e2b0*/  IMAD.WIDE.U32 R2, R242, UR18, R168 ;  /* 0x00000012f2027c25 */ /* 0x008fe2000f8e00a8 */
[----:B------:R-:W-:Y:S03]  /*e2c0*/  LEA R168, P1, R204, c[0x0][0x1f8], 0x1 ;  /* 0x00007e00cca87a11 */ /* 0x000fe600078208ff */
[----:B------:R-:W-:Y:S01]  /*e2d0*/  IMAD.IADD R0, R0, 0x1, R3 ;  /* 0x0000000100007824 */ /* 0x000fe200078e0203 */
[----:B------:R-:W-:Y:S02]  /*e2e0*/  LEA.HI.X R169, R204, c[0x0][0x1fc], R167, 0x1, P1 ;  /* 0x00007f00cca97a11 */ /* 0x000fe400008f0ca7 */
[----:B------:R-:W1:Y:S01]  /*e2f0*/  LDSM.16.M88.4 R204, [R240] ;  /* 0x00000000f0cc783b */ /* 0x000e620000000200 */
[C---:B------:R-:W-:Y:S04]  /*e300*/  LEA R208, P0, R2.reuse, c[0x0][0x1f8], 0x1 ;  /* 0x00007e0002d07a11 */ /* 0x040fe800078008ff */
[----:B------:R-:W-:Y:S01]  /*e310*/  @!PT LDS RZ, [RZ] ;  /* 0x00000000fffff984 */ /* 0x000fe20000000800 */
[----:B------:R-:W-:Y:S01]  /*e320*/  @!PT LDS RZ, [RZ] ;  /* 0x00000000fffff984 */ /* 0x000fe20000000800 */
[----:B------:R-:W-:Y:S01]  /*e330*/  @!PT LDS RZ, [RZ] ;  /* 0x00000000fffff984 */ /* 0x000fe20000000800 */
[----:B------:R2:W-:Y:S01]  /*e340*/  LDGSTS.E.BYPASS.LTC128B.128 [R243+0x100], [R168.64], !P4 ;  /* 0x00100000a8f37fae */ /* 0x0005e2000e101d4e */
[----:B------:R-:W-:Y:S02]  /*e350*/  LEA.HI.X R209, R2, c[0x0][0x1fc], R0, 0x1, P0 ;  /* 0x00007f0002d17a11 */ /* 0x000fe400000f0c00 */
[----:B------:R-:W-:Y:S02]  /*e360*/  IADD3 R2, P0, R168, UR9, RZ ;  /* 0x00000009a8027c10 */ /* 0x000fe4000ff1e0ff */
[----:B------:R-:W3:Y:S01]  /*e370*/  LDL R167, [R1+0x8] ;  /* 0x0000080001a77983 */ /* 0x000ee20000100800 */
[----:B------:R-:W-:Y:S02]  /*e380*/  @P6 IADD3 R0, R242, -0x1, RZ ;  /* 0xfffffffff2006810 */ /* 0x000fe40007ffe0ff */
[----:B------:R-:W-:Y:S02]  /*e390*/  IADD3.X R3, R169, UR11, RZ, P0, !PT ;  /* 0x0000000ba9037c10 */ /* 0x000fe400087fe4ff */
[----:B------:R4:W-:Y:S01]  /*e3a0*/  LDGSTS.E.BYPASS.LTC128B.128 [R243+0x1900], [R208.64], !P3 ;  /* 0x01900000d0f37fae */ /* 0x0009e2000d901d4e */
[C---:B------:R-:W-:Y:S04]  /*e3b0*/  IADD3 R196, P1, R2.reuse, UR9, RZ ;  /* 0x0000000902c47c10 */ /* 0x040fe8000ff3e0ff */
[----:B------:R4:W-:Y:S01]  /*e3c0*/  LDGSTS.E.BYPASS.LTC128B.128 [R243+0x900], [R2.64], !P4 ;  /* 0x0090000002f37fae */ /* 0x0009e2000e101d4e */
[C---:B------:R-:W-:Y:S02]  /*e3d0*/  IADD3.X R197, R3.reuse, UR11, RZ, P1, !PT ;  /* 0x0000000b03c57c10 */ /* 0x040fe40008ffe4ff */
[----:B------:R-:W-:Y:S02]  /*e3e0*/  PLOP3.LUT P1, PT, PT, PT, UP3, 0x80, 0x0 ;  /* 0x000000000000781c */ /* 0x000fe40003f2f038 */
[----:B------:R4:W-:Y:S05]  /*e3f0*/  LDGSTS.E.BYPASS.LTC128B.128 [R243+0x2100], [R2.64+0x80], !P3 ;  /* 0x0210008002f37fae */ /* 0x0009ea000d901d4e */
[----:B------:R4:W-:Y:S01]  /*e400*/  LDGSTS.E.BYPASS.LTC128B.128 [R243+0x1100], [R196.64], !P4 ;  /* 0x01100000c4f37fae */ /* 0x0009e2000e101d4e */
[----:B--2---:R-:W-:Y:S04]  /*e410*/  IADD3 R168, P0, R2, UR17, RZ ;  /* 0x0000001102a87c10 */ /* 0x004fe8000ff1e0ff */
[----:B------:R-:W-:Y:S02]  /*e420*/  IADD3.X R169, R3, UR4, RZ, P0, !PT ;  /* 0x0000000403a97c10 */ /* 0x000fe400087fe4ff */
[----:B------:R-:W-:Y:S01]  /*e430*/  PLOP3.LUT P0, PT, PT, PT, UP3, 0x80, 0x0 ;  /* 0x000000000000781c */ /* 0x000fe20003f0f038 */
[-C--:B-1----:R-:W-:Y:S02]  /*e440*/  HMMA.16816.F32.BF16 R36, R192, R204.reuse, R36 ;  /* 0x000000ccc024723c */ /* 0x082fe40000041824 */
[----:B------:R1:W-:Y:S05]  /*e450*/  LDGSTS.E.BYPASS.LTC128B.128 [R243+0x2900], [R168.64], !P3 ;  /* 0x02900000a8f37fae */ /* 0x0003ea000d901d4e */
[----:B----4-:R-:W-:Y:S01]  /*e460*/  LDSM.16.M88.4 R208, [R232+0x6100] ;  /* 0x00610000e8d0783b */ /* 0x010fe20000000200 */
[C---:B------:R-:W-:Y:S04]  /*e470*/  HMMA.16816.F32.BF16 R40, R200.reuse, R204, R40 ;  /* 0x000000ccc828723c */ /* 0x040fe80000041828 */
[----:B------:R-:W2:Y:S01]  /*e480*/  LDSM.16.M88.4 R212, [R230+0x3100] ;  /* 0x00310000e6d4783b */ /* 0x000ea20000000200 */
[----:B------:R-:W-:Y:S01]  /*e490*/  @P6 SHF.R.S32.HI R2, RZ, 0x1f, R0 ;  /* 0x0000001fff026819 */ /* 0x000fe20000011400 */
[----:B------:R-:W-:Y:S02]  /*e4a0*/  @P6 IMAD.MOV.U32 R3, RZ, RZ, R247 ;  /* 0x000000ffff036224 */ /* 0x000fe400078e00f7 */
[-C--:B------:R-:W-:Y:S01]  /*e4b0*/  HMMA.16816.F32.BF16 R44, R200, R206.reuse, R44 ;  /* 0x000000cec82c723c */ /* 0x080fe2000004182c */
[----:B------:R-:W4:Y:S03]  /*e4c0*/  LDSM.16.M88.4 R196, [R232+0x8100] ;  /* 0x00810000e8c4783b */ /* 0x000f260000000200 */
[----:B------:R-:W-:Y:S02]  /*e4d0*/  @P6 IMAD R2, R2, c[0x0][0x1e0], RZ ;  /* 0x0000780002026a24 */ /* 0x000fe400078e02ff */
[----:B------:R-:W0:Y:S02]  /*e4e0*/  LDGDEPBAR ;  /* 0x00000000000079af */ /* 0x000e240000000000 */
[----:B------:R-:W-:Y:S03]  /*e4f0*/  HMMA.16816.F32.BF16 R48, R192, R206, R48 ;  /* 0x000000cec030723c */ /* 0x000fe60000041830 */
[----:B------:R-:W4:Y:S01]  /*e500*/  LDSM.16.M88.4 R216, [R230+0x3900] ;  /* 0x00390000e6d8783b */ /* 0x000f220000000200 */
[C---:B-1----:R-:W-:Y:S04]  /*e510*/  @P6 IMAD.WIDE.U32 R168, R0.reuse, c[0x0][0x1e0], RZ ;  /* 0x0000780000a86a25 */ /* 0x042fe800078e00ff */
[----:B------:R-:W1:Y:S01]  /*e520*/  LDSM.16.M88.4 R172, [R230+0x4100] ;  /* 0x00410000e6ac783b */ /* 0x000e620000000200 */
[----:B------:R-:W-:Y:S04]  /*e530*/  @P6 IMAD R2, R0, c[0x0][0x1e4], R2 ;  /* 0x0000790000026a24 */ /* 0x000fe800078e0202 */
[----:B------:R-:W-:Y:S01]  /*e540*/  LDSM.16.M88.4 R192, [R234+0x6100] ;  /* 0x00610000eac0783b */ /* 0x000fe20000000200 */
[----:B------:R-:W-:Y:S02]  /*e550*/  @P6 IMAD.IADD R0, R169, 0x1, R2 ;  /* 0x00000001a9006824 */ /* 0x000fe400078e0202 */
[----:B------:R-:W-:Y:S02]  /*e560*/  @P6 IMAD.MOV.U32 R2, RZ, RZ, R244 ;  /* 0x000000ffff026224 */ /* 0x000fe400078e00f4 */
[----:B------:R-:W1:Y:S01]  /*e570*/  LDSM.16.M88.4 R200, [R229] ;  /* 0x00000000e5c8783b */ /* 0x000e620000000200 */
[----:B------:R-:W-:Y:S02]  /*e580*/  @P6 IMAD R0, R0, 0x30, RZ ;  /* 0x0000003000006824 */ /* 0x000fe400078e02ff */
[----:B------:R-:W-:Y:S02]  /*e590*/  @P6 IMAD.WIDE.U32 R2, R168, 0x30, R2 ;  /* 0x00000030a8026825 */ /* 0x000fe400078e0002 */
[----:B------:R-:W1:Y:S02]  /*e5a0*/  LDSM.16.M88.4 R204, [R234+0x8100] ;  /* 0x00810000eacc783b */ /* 0x000e640000000200 */
[C---:B------:R-:W-:Y:S01]  /*e5b0*/  @P6 IMAD.SHL.U32 R168, R2.reuse, 0x2, RZ ;  /* 0x0000000202a86824 */ /* 0x040fe200078e00ff */
[-C--:B--2---:R-:W-:Y:S02]  /*e5c0*/  HMMA.16816.F32.BF16 R4, R208, R212.reuse, R4 ;  /* 0x000000d4d004723c */ /* 0x084fe40000041804 */
[----:B------:R-:W2:Y:S03]  /*e5d0*/  LDSM.16.M88.4 R220, [R229+0x800] ;  /* 0x00080000e5dc783b */ /* 0x000ea60000000200 */
[----:B------:R-:W-:Y:S02]  /*e5e0*/  @P6 IMAD.IADD R3, R3, 0x1, R0 ;  /* 0x0000000103036824 */ /* 0x000fe400078e0200 */
[----:B------:R-:W-:Y:S01]  /*e5f0*/  @P1 IMAD.HI.U32 R0, R171, c[0x0][0x2c8], RZ ;  /* 0x0000b200ab001a27 */ /* 0x000fe200078e00ff */
[C---:B----4-:R-:W-:Y:S04]  /*e600*/  HMMA.16816.F32.BF16 R8, R196.reuse, R212, R8 ;  /* 0x000000d4c408723c */ /* 0x050fe80000041808 */
[----:B------:R-:W-:Y:S02]  /*e610*/  @P6 SHF.L.U64.HI R3, R2, 0x1, R3 ;  /* 0x0000000102036819 */ /* 0x000fe40000010203 */
[----:B------:R-:W-:Y:S02]  /*e620*/  @P0 SHF.R.U32.HI R171, RZ, c[0x0][0x2cc], R0 ;  /* 0x0000b300ffab0a19 */ /* 0x000fe40000011600 */
[-C--:B------:R-:W-:Y:S08]  /*e630*/  HMMA.16816.F32.BF16 R12, R196, R214.reuse, R12 ;  /* 0x000000d6c40c723c */ /* 0x080ff0000004180c */
[C---:B------:R-:W-:Y:S01]  /*e640*/  HMMA.16816.F32.BF16 R16, R208.reuse, R214, R16 ;  /* 0x000000d6d010723c */ /* 0x040fe20000041810 */
[----:B------:R-:W4:Y:S07]  /*e650*/  LDSM.16.M88.4 R212, [R229+0x1000] ;  /* 0x00100000e5d4783b */ /* 0x000f2e0000000200 */
[-C--:B------:R-:W-:Y:S08]  /*e660*/  HMMA.16816.F32.BF16 R20, R208, R216.reuse, R20 ;  /* 0x000000d8d014723c */ /* 0x080ff00000041814 */
        /* <DEDUP_REMOVED lines=9> */
[----:B------:R-:W1:Y:S05]  /*e700*/  LDSM.16.M88.4 R172, [R231+0xa100] ;  /* 0x00a10000e7ac783b */ /* 0x000e6a0000000200 */
[----:B------:R-:W1:Y:S02]  /*e710*/  LDSM.16.M88.4 R208, [R231+0xc100] ;  /* 0x00c10000e7d0783b */ /* 0x000e640000000200 */
[-C--:B------:R-:W-:Y:S08]  /*e720*/  HMMA.16816.F32.BF16 R4, R192, R200.reuse, R4 ;  /* 0x000000c8c004723c */ /* 0x080ff00000041804 */
        /* <DEDUP_REMOVED lines=8> */
[----:B------:R-:W-:Y:S07]  /*e7b0*/  LDSM.16.M88.4 R220, [R238] ;  /* 0x00000000eedc783b */ /* 0x000fee0000000200 */
[-C--:B----4-:R-:W-:Y:S08]  /*e7c0*/  HMMA.16816.F32.BF16 R36, R192, R212.reuse, R36 ;  /* 0x000000d4c024723c */ /* 0x090ff00000041824 */
[C---:B------:R-:W-:Y:S08]  /*e7d0*/  HMMA.16816.F32.BF16 R40, R204.reuse, R212, R40 ;  /* 0x000000d4cc28723c */ /* 0x040ff00000041828 */
[-C--:B------:R-:W-:Y:S01]  /*e7e0*/  HMMA.16816.F32.BF16 R44, R204, R214.reuse, R44 ;  /* 0x000000d6cc2c723c */ /* 0x080fe2000004182c */
[----:B------:R-:W2:Y:S07]  /*e7f0*/  LDSM.16.M88.4 R204, [R224+0x5900] ;  /* 0x00590000e0cc783b */ /* 0x000eae0000000200 */
[----:B------:R-:W-:Y:S01]  /*e800*/  HMMA.16816.F32.BF16 R48, R192, R214, R48 ;  /* 0x000000d6c030723c */ /* 0x000fe20000041830 */
[----:B------:R-:W-:Y:S05]  /*e810*/  LDSM.16.M88.4 R192, [R233+0xa100] ;  /* 0x00a10000e9c0783b */ /* 0x000fea0000000200 */
[----:B------:R-:W4:Y:S02]  /*e820*/  LDSM.16.M88.4 R212, [R239] ;  /* 0x00000000efd4783b */ /* 0x000f240000000200 */
        /* <DEDUP_REMOVED lines=15> */
[----:B------:R-:W2:Y:S05]  /*e920*/  LDSM.16.M88.4 R172, [R232+0xa100] ;  /* 0x00a10000e8ac783b */ /* 0x000eaa0000000200 */
[----:B------:R-:W1:Y:S02]  /*e930*/  LDSM.16.M88.4 R204, [R232+0xc100] ;  /* 0x00c10000e8cc783b */ /* 0x000e640000000200 */
[-C--:B----4-:R-:W-:Y:S08]  /*e940*/  HMMA.16816.F32.BF16 R4, R192, R212.reuse, R4 ;  /* 0x000000d4c004723c */ /* 0x090ff00000041804 */
[C---:B------:R-:W-:Y:S08]  /*e950*/  HMMA.16816.F32.BF16 R8, R216.reuse, R212, R8 ;  /* 0x000000d4d808723c */ /* 0x040ff00000041808 */
[-C--:B------:R-:W-:Y:S08]  /*e960*/  HMMA.16816.F32.BF16 R12, R216, R214.reuse, R12 ;  /* 0x000000d6d80c723c */ /* 0x080ff0000004180c */
[C---:B------:R-:W-:Y:S01]  /*e970*/  HMMA.16816.F32.BF16 R16, R192.reuse, R214, R16 ;  /* 0x000000d6c010723c */ /* 0x040fe20000041810 */
[----:B------:R-:W4:Y:S07]  /*e980*/  LDSM.16.M88.4 R212, [R230+0x5900] ;  /* 0x00590000e6d4783b */ /* 0x000f2e0000000200 */
[-C--:B------:R-:W-:Y:S08]  /*e990*/  HMMA.16816.F32.BF16 R20, R192, R220.reuse, R20 ;  /* 0x000000dcc014723c */ /* 0x080ff00000041814 */
[C---:B------:R-:W-:Y:S08]  /*e9a0*/  HMMA.16816.F32.BF16 R24, R216.reuse, R220, R24 ;  /* 0x000000dcd818723c */ /* 0x040ff00000041818 */
[-C--:B------:R-:W-:Y:S08]  /*e9b0*/  HMMA.16816.F32.BF16 R28, R216, R222.reuse, R28 ;  /* 0x000000ded81c723c */ /* 0x080ff0000004181c */
[C---:B------:R-:W-:Y:S08]  /*e9c0*/  HMMA.16816.F32.BF16 R32, R192.reuse, R222, R32 ;  /* 0x000000dec020723c */ /* 0x040ff00000041820 */
[-C--:B-1----:R-:W-:Y:S08]  /*e9d0*/  HMMA.16816.F32.BF16 R36, R192, R196.reuse, R36 ;  /* 0x000000c4c024723c */ /* 0x082ff00000041824 */
[C---:B------:R-:W-:Y:S08]  /*e9e0*/  HMMA.16816.F32.BF16 R40, R216.reuse, R196, R40 ;  /* 0x000000c4d828723c */ /* 0x040ff00000041828 */
[-C--:B------:R-:W-:Y:S01]  /*e9f0*/  HMMA.16816.F32.BF16 R44, R216, R198.reuse, R44 ;  /* 0x000000c6d82c723c */ /* 0x080fe2000004182c */
[----:B------:R-:W-:Y:S07]  /*ea00*/  LDSM.16.M88.4 R216, [R236+0xc100] ;  /* 0x00c10000ecd8783b */ /* 0x000fee0000000200 */
[----:B------:R-:W-:Y:S01]  /*ea10*/  HMMA.16816.F32.BF16 R48, R192, R198, R48 ;  /* 0x000000c6c030723c */ /* 0x000fe20000041830 */
[----:B------:R-:W-:Y:S05]  /*ea20*/  LDSM.16.M88.4 R192, [R234+0xa100] ;  /* 0x00a10000eac0783b */ /* 0x000fea0000000200 */
[----:B------:R-:W1:Y:S02]  /*ea30*/  LDSM.16.M88.4 R196, [R229+0x1800] ;  /* 0x00180000e5c4783b */ /* 0x000e640000000200 */
[-C--:B--2---:R-:W-:Y:S08]  /*ea40*/  HMMA.16816.F32.BF16 R4, R172, R200.reuse, R4 ;  /* 0x000000c8ac04723c */ /* 0x084ff00000041804 */
[C---:B------:R-:W-:Y:S08]  /*ea50*/  HMMA.16816.F32.BF16 R8, R204.reuse, R200, R8 ;  /* 0x000000c8cc08723c */ /* 0x040ff00000041808 */
[-C--:B------:R-:W-:Y:S08]  /*ea60*/  HMMA.16816.F32.BF16 R12, R204, R202.reuse, R12 ;  /* 0x000000cacc0c723c */ /* 0x080ff0000004180c */
[C---:B------:R-:W-:Y:S01]  /*ea70*/  HMMA.16816.F32.BF16 R16, R172.reuse, R202, R16 ;  /* 0x000000caac10723c */ /* 0x040fe20000041810 */
[----:B------:R-:W2:Y:S07]  /*ea80*/  LDSM.16.M88.4 R200, [R229+0x2000] ;  /* 0x00200000e5c8783b */ /* 0x000eae0000000200 */
[-C--:B------:R-:W-:Y:S08]  /*ea90*/  HMMA.16816.F32.BF16 R20, R172, R208.reuse, R20 ;  /* 0x000000d0ac14723c */ /* 0x080ff00000041814 */
[C---:B------:R-:W-:Y:S08]  /*eaa0*/  HMMA.16816.F32.BF16 R24, R204.reuse, R208, R24 ;  /* 0x000000d0cc18723c */ /* 0x040ff00000041818 */
[-C--:B------:R-:W-:Y:S08]  /*eab0*/  HMMA.16816.F32.BF16 R28, R204, R210.reuse, R28 ;  /* 0x000000d2cc1c723c */ /* 0x080ff0000004181c */
[C---:B------:R-:W-:Y:S08]  /*eac0*/  HMMA.16816.F32.BF16 R32, R172.reuse, R210, R32 ;  /* 0x000000d2ac20723c */ /* 0x040ff00000041820 */
[-C--:B----4-:R-:W-:Y:S08]  /*ead0*/  HMMA.16816.F32.BF16 R36, R172, R212.reuse, R36 ;  /* 0x000000d4ac24723c */ /* 0x090ff00000041824 */
[C---:B------:R-:W-:Y:S08]  /*eae0*/  HMMA.16816.F32.BF16 R40, R204.reuse, R212, R40 ;  /* 0x000000d4cc28723c */ /* 0x040ff00000041828 */
[-C--:B------:R-:W-:Y:S08]  /*eaf0*/  HMMA.16816.F32.BF16 R44, R204, R214.reuse, R44 ;  /* 0x000000d6cc2c723c */ /* 0x080ff0000004182c */
[----:B------:R-:W-:Y:S01]  /*eb00*/  HMMA.16816.F32.BF16 R48, R172, R214, R48 ;  /* 0x000000d6ac30723c */ /* 0x000fe20000041830 */
[----:B------:R-:W4:Y:S01]  /*eb10*/  LDSM.16.M88.4 R172, [R229+0x2800] ;  /* 0x00280000e5ac783b */ /* 0x000f220000000200 */
[----:B------:R-:W-:Y:S04]  /*eb20*/  DEPBAR.LE SB0, 0x0 ;  /* 0x000080000000791a */ /* 0x000fe80000000000 */
[----:B------:R-:W-:Y:S02]  /*eb30*/  BAR.SYNC.DEFER_BLOCKING 0x0 ;  /* 0x0000000000007b1d */ /* 0x000fe40000010000 */
[-C--:B-1----:R-:W-:Y:S08]  /*eb40*/  HMMA.16816.F32.BF16 R4, R192, R196.reuse, R4 ;  /* 0x000000c4c004723c */ /* 0x082ff00000041804 */
[C---:B------:R-:W-:Y:S07]  /*eb50*/  HMMA.16816.F32.BF16 R8, R216.reuse, R196, R8 ;  /* 0x000000c4d808723c */ /* 0x040fee0000041808 */
[C---:B------:R-:W-:Y:S01]  /*eb60*/  @P6 IADD3 R196, P2, R168.reuse, 0x80, RZ ;  /* 0x00000080a8c46810 */ /* 0x040fe20007f5e0ff */
[-C--:B------:R-:W-:Y:S04]  /*eb70*/  HMMA.16816.F32.BF16 R12, R216, R198.reuse, R12 ;  /* 0x000000c6d80c723c */ /* 0x080fe8000004180c */
[----:B------:R-:W-:Y:S02]  /*eb80*/  @P6 IADD3 R168, P5, R168, c[0x0][0x1c8], RZ ;  /* 0x00007200a8a86a10 */ /* 0x000fe40007fbe0ff */
[----:B------:R-:W-:Y:S02]  /*eb90*/  @P6 IADD3 R196, P1, R196, c[0x0][0x1c8], RZ ;  /* 0x00007200c4c46a10 */ /* 0x000fe40007f3e0ff */
[C---:B------:R-:W-:Y:S04]  /*eba0*/  HMMA.16816.F32.BF16 R16, R192.reuse, R198, R16 ;  /* 0x000000c6c010723c */ /* 0x040fe80000041810 */
[----:B------:R-:W-:Y:S02]  /*ebb0*/  @P6 IADD3.X R169, R3, c[0x0][0x1cc], RZ, P5, !PT ;  /* 0x0000730003a96a10 */ /* 0x000fe40002ffe4ff */
[----:B------:R-:W-:Y:S02]  /*ebc0*/  @P6 IADD3.X R197, RZ, c[0x0][0x1cc], R3, P1, P2 ;  /* 0x00007300ffc56a10 */ /* 0x000fe40000fe4403 */
[-C--:B--2---:R-:W-:Y:S01]  /*ebd0*/  HMMA.16816.F32.BF16 R20, R192, R200.reuse, R20 ;  /* 0x000000c8c014723c */ /* 0x084fe20000041814 */
[----:B------:R-:W-:Y:S01]  /*ebe0*/  @!PT LDS RZ, [RZ] ;  /* 0x00000000fffff984 */ /* 0x000fe20000000800 */
[----:B------:R-:W-:Y:S01]  /*ebf0*/  @!PT LDS RZ, [RZ] ;  /* 0x00000000fffff984 */ /* 0x000fe20000000800 */
[----:B------:R-:W-:Y:S01]  /*ec00*/  @!PT LDS RZ, [RZ] ;  /* 0x00000000fffff984 */ /* 0x000fe20000000800 */
[----:B------:R1:W-:Y:S03]  /*ec10*/  @P6 LDGSTS.E.BYPASS.LTC128B.128 [R243+0x3100], [R168.64], !P4 ;  /* 0x03100000a8f36fae */ /* 0x0003e6000e101d4e */
[----:B------:R-:W-:Y:S02]  /*ec20*/  @P6 IADD3 R2, P0, R168, UR16, RZ ;  /* 0x00000010a8026c10 */ /* 0x000fe4000ff1e0ff */
[----:B------:R2:W-:Y:S02]  /*ec30*/  @P6 LDGSTS.E.BYPASS.LTC128B.128 [R243+0x4900], [R196.64], !P3 ;  /* 0x04900000c4f36fae */ /* 0x0005e4000d901d4e */
[C---:B------:R-:W-:Y:S04]  /*ec40*/  HMMA.16816.F32.BF16 R24, R216.reuse, R200, R24 ;  /* 0x000000c8d818723c */ /* 0x040fe80000041818 */
[----:B------:R-:W-:Y:S04]  /*ec50*/  @P6 IADD3.X R3, R169, UR7, RZ, P0, !PT ;  /* 0x00000007a9036c10 */ /* 0x000fe800087fe4ff */
[-C--:B------:R-:W-:Y:S01]  /*ec60*/  HMMA.16816.F32.BF16 R28, R216, R202.reuse, R28 ;  /* 0x000000cad81c723c */ /* 0x080fe2000004181c */
[----:B------:R3:W-:Y:S05]  /*ec70*/  @P6 LDGSTS.E.BYPASS.LTC128B.128 [R243+0x3900], [R2.64], !P4 ;  /* 0x0390000002f36fae */ /* 0x0007ea000e101d4e */
[----:B------:R3:W-:Y:S02]  /*ec80*/  @P6 LDGSTS.E.BYPASS.LTC128B.128 [R243+0x5100], [R2.64+0x80], !P3 ;  /* 0x0510008002f36fae */ /* 0x0007e4000d901d4e */
[C---:B------:R-:W-:Y:S04]  /*ec90*/  HMMA.16816.F32.BF16 R32, R192.reuse, R202, R32 ;  /* 0x000000cac020723c */ /* 0x040fe80000041820 */
[----:B-1----:R-:W-:Y:S04]  /*eca0*/  IMAD R168, R242, -0x30, RZ ;  /* 0xffffffd0f2a87824 */ /* 0x002fe800078e02ff */
[-C--:B----4-:R-:W-:Y:S04]  /*ecb0*/  HMMA.16816.F32.BF16 R36, R192, R172.reuse, R36 ;  /* 0x000000acc024723c */ /* 0x090fe80000041824 */
[C---:B--2---:R-:W-:Y:S04]  /*ecc0*/  @P6 IADD3 R196, P1, R2.reuse, UR16, RZ ;  /* 0x0000001002c46c10 */ /* 0x044fe8000ff3e0ff */
[C---:B------:R-:W-:Y:S04]  /*ecd0*/  HMMA.16816.F32.BF16 R40, R216.reuse, R172, R40 ;  /* 0x000000acd828723c */ /* 0x040fe80000041828 */
[C---:B------:R-:W-:Y:S03]  /*ece0*/  @P6 IADD3.X R197, R3.reuse, UR7, RZ, P1, !PT ;  /* 0x0000000703c56c10 */ /* 0x040fe60008ffe4ff */
[----:B------:R-:W-:Y:S01]  /*ecf0*/  @P6 IADD3 R172, P0, R2, UR12, RZ ;  /* 0x0000000c02ac6c10 */ /* 0x000fe2000ff1e0ff */
[-C--:B------:R-:W-:Y:S01]  /*ed00*/  HMMA.16816.F32.BF16 R44, R216, R174.reuse, R44 ;  /* 0x000000aed82c723c */ /* 0x080fe2000004182c */
[----:B------:R1:W-:Y:S03]  /*ed10*/  @P6 LDGSTS.E.BYPASS.LTC128B.128 [R243+0x4100], [R196.64], !P4 ;  /* 0x04100000c4f36fae */ /* 0x0003e6000e101d4e */
[----:B------:R-:W-:Y:S02]  /*ed20*/  @P6 IADD3.X R173, R3, UR8, RZ, P0, !PT ;  /* 0x0000000803ad6c10 */ /* 0x000fe400087fe4ff */
[----:B---3--:R-:W2:Y:S01]  /*ed30*/  SHFL.IDX PT, R3, R171, RZ, 0x1c1f ;  /* 0x001c1fffab037589 */ /* 0x008ea200000e0000 */
[----:B------:R-:W-:Y:S01]  /*ed40*/  PLOP3.LUT P0, PT, PT, PT, UP2, 0x40, 0x0 ;  /* 0x000000000000781c */ /* 0x000fe20003f0e828 */
[----:B------:R-:W-:Y:S03]  /*ed50*/  HMMA.16816.F32.BF16 R48, R192, R174, R48 ;  /* 0x000000aec030723c */ /* 0x000fe60000041830 */
[----:B------:R3:W-:Y:S04]  /*ed60*/  @P6 LDGSTS.E.BYPASS.LTC128B.128 [R243+0x5900], [R172.64], !P3 ;  /* 0x05900000acf36fae */ /* 0x0007e8000d901d4e */
[----:B------:R-:W-:Y:S01]  /*ed70*/  IMAD.IADD R174, R168, 0x1, -R167 ;  /* 0x00000001a8ae7824 */ /* 0x000fe200078e0aa7 */
[----:B------:R-:W0:Y:S01]  /*ed80*/  LDGDEPBAR ;  /* 0x00000000000079af */ /* 0x000e220000000000 */
[----:B---3--:R-:W-:Y:S04]  /*ed90*/  IADD3 R173, -R167, 0x1, R168 ;  /* 0x00000001a7ad7810 */ /* 0x008fe80007ffe1a8 */
[----:B------:R-:W-:Y:S04]  /*eda0*/  IADD3 R173, R173, c[0x0][0x1d0], RZ ;  /* 0x00007400adad7a10 */ /* 0x000fe80007ffe0ff */
[----:B------:R-:W-:Y:S04]  /*edb0*/  IADD3 R173, R173, -c[0x0][0x168], RZ ;  /* 0x80005a00adad7a10 */ /* 0x000fe80007ffe0ff */
[C---:B------:R-:W-:Y:S02]  /*edc0*/  IADD3 R172, R173.reuse, c[0x0][0x328], RZ ;  /* 0x0000ca00adac7a10 */ /* 0x040fe40007ffe0ff */
[----:B------:R-:W-:Y:S03]  /*edd0*/  IADD3 R173, R173, UR6, RZ ;  /* 0x00000006adad7c10 */ /* 0x000fe6000fffe0ff */
[--C-:B--2---:R-:W-:Y:S02]  /*ede0*/  IMAD.IADD R2, R172, 0x1, R3.reuse ;  /* 0x00000001ac027824 */ /* 0x104fe400078e0203 */
        /* <DEDUP_REMOVED lines=16> */
.L_x_495:
[----:B------:R-:W-:Y:S04]  /*eef0*/  MOV R167, c[0x0][0x32c] ;  /* 0x0000cb0000a77a02 */ /* 0x000fe80000000f00 */
[----:B------:R-:W-:Y:S11]  /*ef00*/  ISETP.NE.AND P0, PT, R167, 0x1, PT ;  /* 0x00000001a700780c */ /* 0x000ff60003f05270 */
[----:B------:R-:W-:Y:S02]  /*ef10*/  @!UPT UIADD3 URZ, URZ, URZ, URZ ;  /* 0x0000003f3f3ff290 */ /* 0x000fe4000fffe03f */
[----:B------:R-:W-:Y:S05]  /*ef20*/  @P0 IMAD.HI.U32 R167, R3, c[0x0][0x330], RZ ;  /* 0x0000cc0003a70a27 */ /* 0x000fea00078e00ff */
[----:B------:R-:W-:Y:S02]  /*ef30*/  @P0 SHF.R.U32.HI R3, RZ, c[0x0][0x334], R167 ;  /* 0x0000cd00ff030a19 */ /* 0x000fe400000116a7 */
.L_x_496:
[----:B------:R-:W-:Y:S05]  /*ef40*/  BSYNC B0 ;  /* 0x0000000000007941 */ /* 0x000fea0003800000 */
.L_x_494:
[----:B------:R-:W-:Y:S05]  /*ef50*/  IMAD R3, R3, c[0x0][0x32c], R174 ;  /* 0x0000cb0003037a24 */ /* 0x000fea00078e02ae */
[----:B------:R-:W-:Y:S02]  /*ef60*/  IADD3 R167, R3, c[0x0][0x32c], RZ ;  /* 0x0000cb0003a77a10 */ /* 0x000fe40007ffe0ff */
[----:B------:R-:W-:Y:S02]  /*ef70*/  IMNMX R0, R0, R3, !PT ;  /* 0x0000000300007217 */ /* 0x000fe40007800200 */
[----:B------:R-:W-:Y:S02]  /*ef80*/  IMNMX R2, R2, R167, PT ;  /* 0x000000a702027217 */ /* 0x000fe40003800200 */
.L_x_493:
[----:B-1----:R-:W-:Y:S01]  /*ef90*/  PLOP3.LUT P0, PT, PT, PT, UP2, 0x40, 0x0 ;  /* 0x000000000000781c */ /* 0x002fe20003f0e828 */
        /* <DEDUP_REMOVED lines=18> */
.L_x_499:
[----:B------:R-:W-:Y:S04]  /*f0c0*/  MOV R175, c[0x0][0x32c] ;  /* 0x0000cb0000af7a02 */ /* 0x000fe80000000f00 */
[----:B------:R-:W-:Y:S11]  /*f0d0*/  ISETP.NE.AND P0, PT, R175, 0x1, PT ;  /* 0x00000001af00780c */ /* 0x000ff60003f05270 */
[----:B------:R-:W-:Y:S02]  /*f0e0*/  @!UPT UIADD3 URZ, URZ, URZ, URZ ;  /* 0x0000003f3f3ff290 */ /* 0x000fe4000fffe03f */
[----:B------:R-:W-:Y:S05]  /*f0f0*/  @P0 IMAD.HI.U32 R175, R169, c[0x0][0x330], RZ ;  /* 0x0000cc00a9af0a27 */ /* 0x000fea00078e00ff */
[----:B------:R-:W-:Y:S02]  /*f100*/  @P0 SHF.R.U32.HI R169, RZ, c[0x0][0x334], R175 ;  /* 0x0000cd00ffa90a19 */ /* 0x000fe400000116af */
.L_x_500:
[----:B------:R-:W-:Y:S05]  /*f110*/  BSYNC B0 ;  /* 0x0000000000007941 */ /* 0x000fea0003800000 */
.L_x_498:
[----:B------:R-:W-:Y:S05]  /*f120*/  IMAD R169, R169, c[0x0][0x32c], R174 ;  /* 0x0000cb00a9a97a24 */ /* 0x000fea00078e02ae */
[----:B------:R-:W-:Y:S02]  /*f130*/  IADD3 R175, R169, c[0x0][0x32c], RZ ;  /* 0x0000cb00a9af7a10 */ /* 0x000fe40007ffe0ff */
[----:B------:R-:W-:Y:S02]  /*f140*/  IMNMX R3, R3, R169, !PT ;  /* 0x000000a903037217 */ /* 0x000fe40007800200 */
[----:B------:R-:W-:Y:S02]  /*f150*/  IMNMX R167, R167, R175, PT ;  /* 0x000000afa7a77217 */ /* 0x000fe40003800200 */
.L_x_497:
[C---:B------:R-:W-:Y:S02]  /*f160*/  ISETP.GE.AND P0, PT, R168.reuse, 0x2, PT ;  /* 0x00000002a800780c */ /* 0x040fe40003f06270 */
[----:B------:R-:W-:Y:S02]  /*f170*/  ISETP.GE.AND P2, PT, R168, 0xa, PT ;  /* 0x0000000aa800780c */ /* 0x000fe40003f46270 */
[----:B------:R-:W-:Y:S02]  /*f180*/  P2R R192, PR, RZ, 0x1 ;  /* 0x00000001ffc07803 */ /* 0x000fe40000000000 */
[----:B------:R-:W-:Y:S02]  /*f190*/  ISETP.GT.AND P0, PT, R0, 0x1, !P0 ;  /* 0x000000010000780c */ /* 0x000fe40004704270 */
[----:B------:R-:W-:Y:S02]  /*f1a0*/  ISETP.GE.AND P1, PT, R168, 0x9, PT ;  /* 0x00000009a800780c */ /* 0x000fe40003f26270 */
[----:B------:R-:W-:Y:S02]  /*f1b0*/  ISETP.LT.OR P0, PT, R2, 0x2, P0 ;  /* 0x000000020200780c */ /* 0x000fe40000701670 */
[----:B------:R-:W-:Y:S02]  /*f1c0*/  P2R R175, PR, RZ, 0x2 ;  /* 0x00000002ffaf7803 */ /* 0x000fe40000000000 */
[----:B------:R-:W-:Y:S02]  /*f1d0*/  FSEL R193, R5, -INF , !P0 ;  /* 0xff80000005c17808 */ /* 0x000fe40004000000 */
[C---:B------:R-:W-:Y:S02]  /*f1e0*/  ISETP.GT.AND P0, PT, R0.reuse, 0x9, !P2 ;  /* 0x000000090000780c */ /* 0x040fe40005704270 */
[----:B------:R-:W-:Y:S02]  /*f1f0*/  ISETP.GT.AND P1, PT, R0, 0x8, !P1 ;  /* 0x000000080000780c */ /* 0x000fe40004f24270 */
[----:B------:R-:W-:Y:S02]  /*f200*/  P2R R169, PR, RZ, 0x4 ;  /* 0x00000004ffa97803 */ /* 0x000fe40000000000 */
[----:B------:R-:W-:Y:S02]  /*f210*/  ISETP.LT.OR P0, PT, R2, 0xa, P0 ;  /* 0x0000000a0200780c */ /* 0x000fe40000701670 */
[----:B------:R-:W-:Y:S02]  /*f220*/  ISETP.GE.AND P2, PT, R168, 0x11, PT ;  /* 0x00000011a800780c */ /* 0x000fe40003f46270 */
[----:B------:R-:W-:Y:S02]  /*f230*/  ISETP.LT.OR P1, PT, R2, 0x9, P1 ;  /* 0x000000090200780c */ /* 0x000fe40000f21670 */
[----:B------:R-:W-:Y:S02]  /*f240*/  FSEL R195, R17, -INF , !P0 ;  /* 0xff80000011c37808 */ /* 0x000fe40004000000 */
[----:B------:R-:W-:Y:S02]  /*f250*/  ISETP.GT.AND P0, PT, R0, 0x10, !P2 ;  /* 0x000000100000780c */ /* 0x000fe40005704270 */
[----:B------:R-:W-:Y:S02]  /*f260*/  FSEL R194, R16, -INF , !P1 ;  /* 0xff80000010c27808 */ /* 0x000fe40004800000 */
        /* <DEDUP_REMOVED lines=19> */
[----:B------:R-:W-:Y:S02]  /*f3a0*/  ISETP.GE.AND P6, PT, R168, 0x22, PT ;  /* 0x00000022a800780c */ /* 0x000fe40003fc6270 */
        /* <DEDUP_REMOVED lines=10> */
[----:B------:R-:W-:Y:S04]  /*f450*/  ISETP.LT.OR P0, PT, R2, 0x29, P0 ;  /* 0x000000290200780c */ /* 0x000fe80000701670 */
[----:B------:R-:W-:Y:S02]  /*f460*/  FSEL R216, R48, -INF , !P0 ;  /* 0xff80000030d87808 */ /* 0x000fe40004000000 */
[----:B------:R-:W-:Y:S04]  /*f470*/  ISETP.GT.AND P0, PT, R0, RZ, !P2 ;  /* 0x000000ff0000720c */ /* 0x000fe80005704270 */
[----:B------:R-:W-:Y:S04]  /*f480*/  ISETP.LT.OR P0, PT, R2, 0x1, P0 ;  /* 0x000000010200780c */ /* 0x000fe80000701670 */
[----:B------:R-:W-:Y:S02]  /*f490*/  FSEL R32, R4, -INF , !P0 ;  /* 0xff80000004207808 */ /* 0x000fe40004000000 */
[----:B------:R-:W-:Y:S01]  /*f4a0*/  ISETP.GE.AND P0, PT, R168, 0x2a, PT ;  /* 0x0000002aa800780c */ /* 0x000fe20003f06270 */
[----:B------:R-:W1:Y:S03]  /*f4b0*/  SHFL.IDX PT, R4, R171, 0x2, 0x1c1f ;  /* 0x005c1f00ab047f89 */ /* 0x000e6600000e0000 */
[----:B------:R-:W-:Y:S04]  /*f4c0*/  ISETP.GT.AND P2, PT, R0, 0x29, !P0 ;  /* 0x000000290000780c */ /* 0x000fe80004744270 */
[----:B------:R-:W-:Y:S04]  /*f4d0*/  ISETP.LT.OR P2, PT, R2, 0x2a, P2 ;  /* 0x0000002a0200780c */ /* 0x000fe80001741670 */
[----:B------:R-:W-:Y:S02]  /*f4e0*/  FSEL R215, R49, -INF , !P2 ;  /* 0xff80000031d77808 */ /* 0x000fe40005000000 */
[----:B------:R-:W-:Y:S01]  /*f4f0*/  PLOP3.LUT P2, PT, PT, PT, UP2, 0x40, 0x0 ;  /* 0x000000000000781c */ /* 0x000fe20003f4e828 */
[--C-:B-1----:R-:W-:Y:S02]  /*f500*/  IMAD.IADD R2, R172, 0x1, R4.reuse ;  /* 0x00000001ac027824 */ /* 0x102fe400078e0204 */
[----:B------:R-:W-:Y:S10]  /*f510*/  IMAD.IADD R0, R173, 0x1, R4 ;  /* 0x00000001ad007824 */ /* 0x000ff400078e0204 */
        /* <DEDUP_REMOVED lines=15> */
.L_x_503:
[----:B------:R-:W-:Y:S04]  /*f610*/  MOV R33, c[0x0][0x32c] ;  /* 0x0000cb0000217a02 */ /* 0x000fe80000000f00 */
[----:B------:R-:W-:Y:S11]  /*f620*/  ISETP.NE.AND P2, PT, R33, 0x1, PT ;  /* 0x000000012100780c */ /* 0x000ff60003f45270 */
[----:B------:R-:W-:Y:S02]  /*f630*/  @!UPT UIADD3 URZ, URZ, URZ, URZ ;  /* 0x0000003f3f3ff290 */ /* 0x000fe4000fffe03f */
[----:B------:R-:W-:Y:S05]  /*f640*/  @P2 IMAD.HI.U32 R33, R4, c[0x0][0x330], RZ ;  /* 0x0000cc0004212a27 */ /* 0x000fea00078e00ff */
[----:B------:R-:W-:Y:S02]  /*f650*/  @P2 SHF.R.U32.HI R4, RZ, c[0x0][0x334], R33 ;  /* 0x0000cd00ff042a19 */ /* 0x000fe40000011621 */
.L_x_504:
[----:B------:R-:W-:Y:S05]  /*f660*/  BSYNC B0 ;  /* 0x0000000000007941 */ /* 0x000fea0003800000 */
.L_x_502:
[----:B------:R-:W-:Y:S05]  /*f670*/  IMAD R4, R4, c[0x0][0x32c], R174 ;  /* 0x0000cb0004047a24 */ /* 0x000fea00078e02ae */
[----:B------:R-:W-:Y:S02]  /*f680*/  IADD3 R33, R4, c[0x0][0x32c], RZ ;  /* 0x0000cb0004217a10 */ /* 0x000fe40007ffe0ff */
[----:B------:R-:W-:Y:S02]  /*f690*/  IMNMX R0, R0, R4, !PT ;  /* 0x0000000400007217 */ /* 0x000fe40007800200 */
[----:B------:R-:W-:Y:S02]  /*f6a0*/  IMNMX R2, R2, R33, PT ;  /* 0x0000002102027217 */ /* 0x000fe40003800200 */
.L_x_501:
[----:B------:R-:W-:Y:S02]  /*f6b0*/  ISETP.NE.AND P2, PT, R175, RZ, PT ;  /* 0x000000ffaf00720c */ /* 0x000fe40003f45270 */
[----:B------:R-:W-:Y:S02]  /*f6c0*/  P2R R48, PR, RZ, 0x10 ;  /* 0x00000010ff307803 */ /* 0x000fe40000000000 */
[----:B------:R-:W-:Y:S02]  /*f6d0*/  ISETP.GT.AND P2, PT, R3, 0x8, !P2 ;  /* 0x000000080300780c */ /* 0x000fe40005744270 */
[----:B------:R-:W-:Y:S02]  /*f6e0*/  ISETP.NE.AND P4, PT, R21, RZ, PT ;  /* 0x000000ff1500720c */ /* 0x000fe40003f85270 */
[----:B------:R-:W-:Y:S02]  /*f6f0*/  ISETP.LT.OR P2, PT, R167, 0x9, P2 ;  /* 0x00000009a700780c */ /* 0x000fe40001741670 */
[----:B------:R-:W-:Y:S02]  /*f700*/  P2R R37, PR, RZ, 0x8 ;  /* 0x00000008ff257803 */ /* 0x000fe40000000000 */
[----:B------:R-:W-:Y:S02]  /*f710*/  FSEL R33, R18, -INF , !P2 ;  /* 0xff80000012217808 */ /* 0x000fe40005000000 */
[----:B------:R-:W-:Y:S02]  /*f720*/  ISETP.NE.AND P2, PT, R169, RZ, PT ;  /* 0x000000ffa900720c */ /* 0x000fe40003f45270 */
[----:B------:R-:W-:Y:S02]  /*f730*/  ISETP.NE.AND P3, PT, R20, RZ, PT ;  /* 0x000000ff1400720c */ /* 0x000fe40003f65270 */
[----:B------:R-:W-:Y:S02]  /*f740*/  ISETP.GT.AND P2, PT, R3, 0x9, !P2 ;  /* 0x000000090300780c */ /* 0x000fe40005744270 */
[----:B------:R-:W-:Y:S02]  /*f750*/  P2R R4, PR, RZ, 0x10 ;  /* 0x00000010ff047803 */ /* 0x000fe40000000000 */
        /* <DEDUP_REMOVED lines=23> */
[----:B------:R-:W-:Y:S04]  /*f8d0*/  ISETP.NE.AND P2, PT, R192, RZ, PT ;  /* 0x000000ffc000720c */ /* 0x000fe80003f45270 */
        /* <DEDUP_REMOVED lines=9> */
[----:B------:R-:W-:Y:S02]  /*f970*/  ISETP.GT.AND P2, PT, R3, 0x29, !P0 ;  /* 0x000000290300780c */ /* 0x000fe40004744270 */
[----:B------:R-:W1:Y:S02]  /*f980*/  SHFL.IDX PT, R3, R171, 0x3, 0x1c1f ;  /* 0x007c1f00ab037f89 */ /* 0x000e6400000e0000 */
[----:B------:R-:W-:Y:S04]  /*f990*/  ISETP.LT.OR P2, PT, R167, 0x2a, P2 ;  /* 0x0000002aa700780c */ /* 0x000fe80001741670 */
[----:B------:R-:W-:Y:S02]  /*f9a0*/  FSEL R214, R51, -INF , !P2 ;  /* 0xff80000033d67808 */ /* 0x000fe40005000000 */
[----:B------:R-:W-:Y:S02]  /*f9b0*/  ISETP.GT.AND P2, PT, R0, RZ, !P4 ;  /* 0x000000ff0000720c */ /* 0x000fe40006744270 */
        /* <DEDUP_REMOVED lines=40> */
[----:B------:R-:W-:Y:S01]  /*fc40*/  ISETP.GT.AND P2, PT, R0, 0x29, !P0 ;  /* 0x000000290000780c */ /* 0x000fe20004744270 */
[--C-:B-1----:R-:W-:Y:S03]  /*fc50*/  IMAD.IADD R0, R173, 0x1, R3.reuse ;  /* 0x00000001ad007824 */ /* 0x102fe600078e0203 */
[----:B------:R-:W-:Y:S01]  /*fc60*/  ISETP.LT.OR P2, PT, R2, 0x2a, P2 ;  /* 0x0000002a0200780c */ /* 0x000fe20001741670 */
[----:B------:R-:W-:Y:S03]  /*fc70*/  IMAD.IADD R2, R172, 0x1, R3 ;  /* 0x00000001ac027824 */ /* 0x000fe600078e0203 */
        /* <DEDUP_REMOVED lines=18> */
.L_x_507:
[----:B------:R-:W-:Y:S04]  /*fda0*/  MOV R4, c[0x0][0x32c] ;  /* 0x0000cb0000047a02 */ /* 0x000fe80000000f00 */
[----:B------:R-:W-:Y:S11]  /*fdb0*/  ISETP.NE.AND P2, PT, R4, 0x1, PT ;  /* 0x000000010400780c */ /* 0x000ff60003f45270 */
[----:B------:R-:W-:Y:S02]  /*fdc0*/  @!UPT UIADD3 URZ, URZ, URZ, URZ ;  /* 0x0000003f3f3ff290 */ /* 0x000fe4000fffe03f */
[----:B------:R-:W-:Y:S05]  /*fdd0*/  @P2 IMAD.HI.U32 R4, R3, c[0x0][0x330], RZ ;  /* 0x0000cc0003042a27 */ /* 0x000fea00078e00ff */
[----:B------:R-:W-:Y:S02]  /*fde0*/  @P2 SHF.R.U32.HI R3, RZ, c[0x0][0x334], R4 ;  /* 0x0000cd00ff032a19 */ /* 0x000fe40000011604 */
.L_x_508:
[----:B------:R-:W-:Y:S05]  /*fdf0*/  BSYNC B0 ;  /* 0x0000000000007941 */ /* 0x000fea0003800000 */
.L_x_506:
[----:B------:R-:W-:Y:S05]  /*fe00*/  IMAD R174, R3, c[0x0][0x32c], R174 ;  /* 0x0000cb0003ae7a24 */ /* 0x000fea00078e02ae */
[----:B------:R-:W-:Y:S02]  /*fe10*/  IADD3 R3, R174, c[0x0][0x32c], RZ ;  /* 0x0000cb00ae037a10 */ /* 0x000fe40007ffe0ff */
[----:B------:R-:W-:Y:S02]  /*fe20*/  IMNMX R0, R0, R174, !PT ;  /* 0x000000ae00007217 */ /* 0x000fe40007800200 */
[----:B------:R-:W-:Y:S02]  /*fe30*/  IMNMX R2, R2, R3, PT ;  /* 0x0000000302027217 */ /* 0x000fe40003800200 */
.L_x_505:
[----:B------:R-:W-:Y:S02]  /*fe40*/  ISETP.NE.AND P2, PT, R17, RZ, PT ;  /* 0x000000ff1100720c */ /* 0x000fe40003f45270 */
[----:B------:R-:W-:Y:S02]  /*fe50*/  FMNMX.FTZ R3, R6, R165, !PT ;  /* 0x000000a506037209 */ /* 0x000fe40007810000 */
[----:B------:R-:W-:Y:S02]  /*fe60*/  ISETP.GT.AND P2, PT, R0, RZ, !P2 ;  /* 0x000000ff0000720c */ /* 0x000fe40005744270 */
        /* <DEDUP_REMOVED lines=40> */
[----:B------:R-:W-:Y:S02]  /*100f0*/  FMNMX.FTZ R3, R208, R3, !PT ;  /* 0x00000003d0037209 */ /* 0x000fe40007810000 */
[----:B------:R-:W-:Y:S02]  /*10100*/  FMNMX.FTZ R169, R215, R169, !PT ;  /* 0x000000a9d7a97209 */ /* 0x000fe40007810000 */
[----:B------:R-:W-:Y:S02]  /*10110*/  FSEL R44, R27, -INF , !P2 ;  /* 0xff8000001b2c7808 */ /* 0x000fe40005000000 */
[----:B------:R-:W-:Y:S01]  /*10120*/  FMNMX.FTZ R3, R211, R3, !PT ;  /* 0x00000003d3037209 */ /* 0x000fe20007810000 */
[----:B------:R-:W1:Y:S01]  /*10130*/  SHFL.BFLY PT, R5, R169, 0x2, 0x1f ;  /* 0x0c401f00a9057f89 */ /* 0x000e6200000e0000 */
[----:B------:R-:W-:Y:S02]  /*10140*/  ISETP.NE.AND P2, PT, R21, RZ, PT ;  /* 0x000000ff1500720c */ /* 0x000fe40003f45270 */
[----:B------:R-:W-:Y:S02]  /*10150*/  FMNMX.FTZ R4, R18, R166, !PT ;  /* 0x000000a612047209 */ /* 0x000fe40007810000 */
[----:B------:R-:W-:Y:S02]  /*10160*/  FMNMX.FTZ R3, R214, R3, !PT ;  /* 0x00000003d6037209 */ /* 0x000fe40007810000 */
[----:B------:R-:W-:Y:S02]  /*10170*/  ISETP.GT.AND P2, PT, R0, 0x18, !P2 ;  /* 0x000000180000780c */ /* 0x000fe40005744270 */
[----:B------:R-:W-:Y:S01]  /*10180*/  FMNMX.FTZ R4, R9, R4, !PT ;  /* 0x0000000409047209 */ /* 0x000fe20007810000 */
[----:B------:R-:W2:Y:S01]  /*10190*/  SHFL.BFLY PT, R168, R3, 0x2, 0x1f ;  /* 0x0c401f0003a87f89 */ /* 0x000ea200000e0000 */
        /* <DEDUP_REMOVED lines=11> */
[----:B------:R-:W-:Y:S02]  /*10250*/  ISETP.GT.AND P1, PT, R0, 0x20, !P1 ;  /* 0x000000200000780c */ /* 0x000fe40004f24270 */
[----:B-1----:R-:W-:Y:S02]  /*10260*/  FMNMX.FTZ R169, R169, R5, !PT ;  /* 0x00000005a9a97209 */ /* 0x002fe40007810000 */
[----:B------:R-:W-:Y:S02]  /*10270*/  FMNMX.FTZ R4, R206, R4, !PT ;  /* 0x00000004ce047209 */ /* 0x000fe40007810000 */
[----:B--2---:R-:W-:Y:S01]  /*10280*/  FMNMX.FTZ R168, R3, R168, !PT ;  /* 0x000000a803a87209 */ /* 0x004fe20007810000 */
[----:B------:R-:W1:Y:S01]  /*10290*/  SHFL.BFLY PT, R5, R169, 0x1, 0x1f ;  /* 0x0c201f00a9057f89 */ /* 0x000e6200000e0000 */
[----:B------:R-:W-:Y:S02]  /*102a0*/  FMNMX.FTZ R3, R212, R4, !PT ;  /* 0x00000004d4037209 */ /* 0x000fe40007810000 */
[----:B------:R-:W-:Y:S02]  /*102b0*/  ISETP.LT.OR P1, PT, R2, 0x21, P1 ;  /* 0x000000210200780c */ /* 0x000fe40000f21670 */
[----:B------:R-:W-:Y:S02]  /*102c0*/  FMNMX.FTZ R3, R213, R3, !PT ;  /* 0x00000003d5037209 */ /* 0x000fe40007810000 */
[----:B------:R-:W-:Y:S01]  /*102d0*/  FSEL R173, R42, -INF , !P1 ;  /* 0xff8000002aad7808 */ /* 0x000fe20004800000 */
[----:B------:R-:W2:Y:S01]  /*102e0*/  SHFL.BFLY PT, R7, R168, 0x1, 0x1f ;  /* 0x0c201f00a8077f89 */ /* 0x000ea200000e0000 */
[----:B------:R-:W-:Y:S02]  /*102f0*/  FMNMX.FTZ R3, R217, R3, !PT ;  /* 0x00000003d9037209 */ /* 0x000fe40007810000 */
[----:B------:R-:W-:Y:S02]  /*10300*/  ISETP.GT.AND P6, PT, R0, 0x21, !P6 ;  /* 0x000000210000780c */ /* 0x000fe400077c4270 */
[----:B------:R-:W-:Y:S02]  /*10310*/  FMNMX.FTZ R3, R218, R3, !PT ;  /* 0x00000003da037209 */ /* 0x000fe40007810000 */
[C---:B------:R-:W-:Y:S02]  /*10320*/  ISETP.GT.AND P5, PT, R0.reuse, 0x28, !P5 ;  /* 0x000000280000780c */ /* 0x040fe40006fa4270 */
[----:B------:R-:W-:Y:S01]  /*10330*/  ISETP.GT.AND P0, PT, R0, 0x29, !P0 ;  /* 0x000000290000780c */ /* 0x000fe20004704270 */
[----:B------:R-:W3:Y:S01]  /*10340*/  SHFL.BFLY PT, R8, R3, 0x2, 0x1f ;  /* 0x0c401f0003087f89 */ /* 0x000ee200000e0000 */
[C---:B------:R-:W-:Y:S02]  /*10350*/  ISETP.LT.OR P6, PT, R2.reuse, 0x22, P6 ;  /* 0x000000220200780c */ /* 0x040fe400037c1670 */
[C---:B------:R-:W-:Y:S02]  /*10360*/  ISETP.LT.OR P0, PT, R2.reuse, 0x2a, P0 ;  /* 0x0000002a0200780c */ /* 0x040fe40000701670 */
[----:B------:R-:W-:Y:S02]  /*10370*/  FSEL R172, R43, -INF , !P6 ;  /* 0xff8000002bac7808 */ /* 0x000fe40007000000 */
[----:B-1----:R-:W-:Y:S02]  /*10380*/  FMNMX.FTZ R169, R169, R5, !PT ;  /* 0x00000005a9a97209 */ /* 0x002fe40007810000 */
[----:B------:R-:W-:Y:S02]  /*10390*/  FSEL R22, R47, -INF , !P0 ;  /* 0xff8000002f167808 */ /* 0x000fe40004000000 */
[C---:B------:R-:W-:Y:S01]  /*103a0*/  FSETP.NEU.FTZ.AND P2, PT, R169.reuse, -INF , PT ;  /* 0xff800000a900780b */ /* 0x040fe20003f5d000 */
[----:B------:R-:W-:Y:S01]  /*103b0*/  FMUL.FTZ R23, R169, c[0x0][0x2d0] ;  /* 0x0000b400a9177a20 */ /* 0x000fe20000410000 */
[----:B------:R-:W-:Y:S02]  /*103c0*/  ISETP.LT.OR P5, PT, R2, 0x29, P5 ;  /* 0x000000290200780c */ /* 0x000fe40002fa1670 */
[----:B--2---:R-:W-:Y:S02]  /*103d0*/  FMNMX.FTZ R168, R168, R7, !PT ;  /* 0x00000007a8a87209 */ /* 0x004fe40007810000 */
[----:B------:R-:W-:Y:S02]  /*103e0*/  FSEL R23, R23, RZ, P2 ;  /* 0x000000ff17177208 */ /* 0x000fe40001000000 */
[C---:B------:R-:W-:Y:S01]  /*103f0*/  FSETP.NEU.FTZ.AND P1, PT, R168.reuse, -INF , PT ;  /* 0xff800000a800780b */ /* 0x040fe20003f3d000 */
[----:B------:R-:W-:Y:S01]  /*10400*/  FMUL.FTZ R48, R168, c[0x0][0x2d0] ;  /* 0x0000b400a8307a20 */ /* 0x000fe20000410000 */
[----:B------:R-:W-:Y:S01]  /*10410*/  FSEL R174, R46, -INF , !P5 ;  /* 0xff8000002eae7808 */ /* 0x000fe20006800000 */
[--C-:B------:R-:W-:Y:S02]  /*10420*/  FFMA.FTZ R4, R32, c[0x0][0x2d0], -R23.reuse ;  /* 0x0000b40020047a23 */ /* 0x100fe40000010817 */
[--C-:B------:R-:W-:Y:S01]  /*10430*/  FFMA.FTZ R5, R193, c[0x0][0x2d0], -R23.reuse ;  /* 0x0000b400c1057a23 */ /* 0x100fe20000010817 */
[----:B---3--:R-:W-:Y:S01]  /*10440*/  FMNMX.FTZ R3, R3, R8, !PT ;  /* 0x0000000803037209 */ /* 0x008fe20007810000 */
[----:B------:R1:W-:Y:S01]  /*10450*/  MUFU.EX2 R192, R4 ;  /* 0x0000000400c07308 */ /* 0x0003e20000000800 */
[----:B------:R-:W-:Y:S01]  /*10460*/  FSEL R48, R48, RZ, P1 ;  /* 0x000000ff30307208 */ /* 0x000fe20000800000 */
[--C-:B------:R-:W-:Y:S02]  /*10470*/  FFMA.FTZ R40, R198, c[0x0][0x2d0], -R23.reuse ;  /* 0x0000b400c6287a23 */ /* 0x100fe40000010817 */
[----:B------:R-:W2:Y:S02]  /*10480*/  SHFL.BFLY PT, R167, R3, 0x1, 0x1f ;  /* 0x0c201f0003a77f89 */ /* 0x000ea400000e0000 */
[--C-:B------:R-:W-:Y:S04]  /*10490*/  FFMA.FTZ R0, R19, c[0x0][0x2d0], -R48.reuse ;  /* 0x0000b40013007a23 */ /* 0x100fe80000010830 */
[----:B------:R3:W-:Y:S10]  /*104a0*/  MUFU.EX2 R25, R5 ;  /* 0x0000000500197308 */ /* 0x0007f40000000800 */
[----:B------:R-:W-:Y:S01]  /*104b0*/  MUFU.EX2 R175, R0 ;  /* 0x0000000000af7308 */ /* 0x000fe20000000800 */
[----:B-1----:R-:W-:Y:S04]  /*104c0*/  FMNMX.FTZ R4, R10, R170, !PT ;  /* 0x000000aa0a047209 */ /* 0x002fe80007810000 */
[----:B------:R-:W-:Y:S02]  /*104d0*/  FMNMX.FTZ R4, R11, R4, !PT ;  /* 0x000000040b047209 */ /* 0x000fe40007810000 */
[----:B--2---:R-:W-:Y:S01]  /*104e0*/  FMNMX.FTZ R167, R3, R167, !PT ;  /* 0x000000a703a77209 */ /* 0x004fe20007810000 */
[--C-:B------:R-:W-:Y:S02]  /*104f0*/  FFMA.FTZ R3, R36, c[0x0][0x2d0], -R48.reuse ;  /* 0x0000b40024037a23 */ /* 0x100fe40000010830 */
[----:B------:R1:W-:Y:S01]  /*10500*/  MUFU.EX2 R223, R40 ;  /* 0x0000002800df7308 */ /* 0x0003e20000000800 */
[----:B------:R-:W-:Y:S01]  /*10510*/  LDSM.16.MT88.4 R36, [R226+0x100] ;  /* 0x00010000e224783b */ /* 0x000fe20000004200 */
[----:B---3--:R-:W-:Y:S01]  /*10520*/  FMNMX.FTZ R5, R14, R4, !PT ;  /* 0x000000040e057209 */ /* 0x008fe20007810000 */
[--C-:B------:R-:W-:Y:S01]  /*10530*/  FFMA.FTZ R4, R194, c[0x0][0x2d0], -R23.reuse ;  /* 0x0000b400c2047a23 */ /* 0x100fe20000010817 */
[C---:B------:R-:W-:Y:S01]  /*10540*/  FSETP.NEU.FTZ.AND P0, PT, R167.reuse, -INF , PT ;  /* 0xff800000a700780b */ /* 0x040fe20003f1d000 */
[----:B------:R-:W-:Y:S01]  /*10550*/  FMUL.FTZ R49, R167, c[0x0][0x2d0] ;  /* 0x0000b400a7317a20 */ /* 0x000fe20000410000 */
[----:B------:R-:W-:Y:S04]  /*10560*/  FMNMX.FTZ R5, R15, R5, !PT ;  /* 0x000000050f057209 */ /* 0x000fe80007810000 */
[----:B------:R2:W-:Y:S01]  /*10570*/  MUFU.EX2 R24, R4 ;  /* 0x0000000400187308 */ /* 0x0005e20000000800 */
[----:B------:R-:W-:Y:S09]  /*10580*/  FSEL R49, R49, RZ, P0 ;  /* 0x000000ff31317208 */ /* 0x000ff20000000000 */
[----:B------:R3:W-:Y:S01]  /*10590*/  MUFU.EX2 R42, R3 ;  /* 0x00000003002a7308 */ /* 0x0007e20000000800 */
[--C-:B-1----:R-:W-:Y:S09]  /*105a0*/  FFMA.FTZ R40, R197, c[0x0][0x2d0], -R48.reuse ;  /* 0x0000b400c5287a23 */ /* 0x102ff20000010830 */
[----:B------:R1:W-:Y:S01]  /*105b0*/  MUFU.EX2 R222, R40 ;  /* 0x0000002800de7308 */ /* 0x0003e20000000800 */
[----:B--2---:R-:W-:Y:S01]  /*105c0*/  FMNMX.FTZ R4, R41, R5, !PT ;  /* 0x0000000529047209 */ /* 0x004fe20007810000 */
[----:B------:R-:W-:Y:S03]  /*105d0*/  FFMA.FTZ R5, R195, c[0x0][0x2d0], -R23 ;  /* 0x0000b400c3057a23 */ /* 0x000fe60000010817 */
[----:B------:R-:W-:Y:S05]  /*105e0*/  FMNMX.FTZ R4, R44, R4, !PT ;  /* 0x000000042c047209 */ /* 0x000fea0007810000 */
[----:B------:R2:W-:Y:S01]  /*105f0*/  MUFU.EX2 R194, R5 ;  /* 0x0000000500c27308 */ /* 0x0005e20000000800 */
[----:B---3--:R-:W-:Y:S09]  /*10600*/  FFMA.FTZ R3, R18, c[0x0][0x2d0], -R49 ;  /* 0x0000b40012037a23 */ /* 0x008ff20000010831 */
[----:B------:R3:W-:Y:S01]  /*10610*/  MUFU.EX2 R251, R3 ;  /* 0x0000000300fb7308 */ /* 0x0007e20000000800 */
[----:B-1----:R-:W-:Y:S09]  /*10620*/  FFMA.FTZ R40, R202, c[0x0][0x2d0], -R23 ;  /* 0x0000b400ca287a23 */ /* 0x002ff20000010817 */
[----:B------:R1:W-:Y:S01]  /*10630*/  MUFU.EX2 R219, R40 ;  /* 0x0000002800db7308 */ /* 0x0003e20000000800 */
[----:B--2---:R-:W-:Y:S01]  /*10640*/  FMNMX.FTZ R5, R171, R4, !PT ;  /* 0x00000004ab057209 */ /* 0x004fe20007810000 */
[--C-:B------:R-:W-:Y:S03]  /*10650*/  FFMA.FTZ R4, R6, c[0x0][0x2d0], -R48.reuse ;  /* 0x0000b40006047a23 */ /* 0x100fe60000010830 */
[----:B------:R-:W-:Y:S05]  /*10660*/  FMNMX.FTZ R5, R45, R5, !PT ;  /* 0x000000052d057209 */ /* 0x000fea0007810000 */
[----:B------:R2:W-:Y:S01]  /*10670*/  MUFU.EX2 R28, R4 ;  /* 0x00000004001c7308 */ /* 0x0005e20000000800 */
[--C-:B---3--:R-:W-:Y:S09]  /*10680*/  FFMA.FTZ R3, R9, c[0x0][0x2d0], -R49.reuse ;  /* 0x0000b40009037a23 */ /* 0x108ff20000010831 */
[----:B------:R-:W3:Y:S01]  /*10690*/  MUFU.EX2 R252, R3 ;  /* 0x0000000300fc7308 */ /* 0x000ee20000000800 */
[--C-:B-1----:R-:W-:Y:S09]  /*106a0*/  FFMA.FTZ R40, R201, c[0x0][0x2d0], -R48.reuse ;  /* 0x0000b400c9287a23 */ /* 0x102ff20000010830 */
[----:B------:R1:W-:Y:S01]  /*106b0*/  MUFU.EX2 R202, R40 ;  /* 0x0000002800ca7308 */ /* 0x0003e20000000800 */
[----:B--2---:R-:W-:Y:S04]  /*106c0*/  FMNMX.FTZ R4, R173, R5, !PT ;  /* 0x00000005ad047209 */ /* 0x004fe80007810000 */
[----:B------:R-:W-:Y:S01]  /*106d0*/  FMNMX.FTZ R2, R172, R4, !PT ;  /* 0x00000004ac027209 */ /* 0x000fe20007810000 */
[--C-:B------:R-:W-:Y:S03]  /*106e0*/  FFMA.FTZ R4, R12, c[0x0][0x2d0], -R49.reuse ;  /* 0x0000b4000c047a23 */ /* 0x100fe60000010831 */
[----:B------:R-:W-:Y:S01]  /*106f0*/  FMNMX.FTZ R0, R174, R2, !PT ;  /* 0x00000002ae007209 */ /* 0x000fe20007810000 */
[----:B------:R-:W-:Y:S01]  /*10700*/  FFMA.FTZ R2, R33, c[0x0][0x2d0], -R48 ;  /* 0x0000b40021027a23 */ /* 0x000fe20000010830 */
[----:B------:R-:W-:Y:S01]  /*10710*/  MUFU.EX2 R250, R4 ;  /* 0x0000000400fa7308 */ /* 0x000fe20000000800 */
[----:B---3--:R-:W-:Y:S02]  /*10720*/  F2FP.BF16.PACK_AB R32, R252, R251 ;  /* 0x000000fbfc20723e */ /* 0x008fe400000010ff */
[----:B------:R-:W-:Y:S07]  /*10730*/  FMNMX.FTZ R0, R22, R0, !PT ;  /* 0x0000000016007209 */ /* 0x000fee0007810000 */
[----:B------:R2:W3:Y:S01]  /*10740*/  MUFU.EX2 R193, R2 ;  /* 0x0000000200c17308 */ /* 0x0004e20000000800 */
[--C-:B-1----:R-:W-:Y:S01]  /*10750*/  FFMA.FTZ R40, R204, c[0x0][0x2d0], -R49.reuse ;  /* 0x0000b400cc287a23 */ /* 0x102fe20000010831 */
[----:B------:R-:W-:Y:S01]  /*10760*/  MOV R204, R42 ;  /* 0x0000002a00cc7202 */ /* 0x000fe20000000f00 */
[----:B--2---:R-:W1:Y:S01]  /*10770*/  SHFL.BFLY PT, R2, R0, 0x2, 0x1f ;  /* 0x0c401f0000027f89 */ /* 0x004e6200000e0000 */
[----:B---3--:R-:W-:Y:S02]  /*10780*/  F2FP.BF16.PACK_AB R27, R42, R193 ;  /* 0x000000c12a1b723e */ /* 0x008fe400000010ff */
[----:B-1----:R-:W-:Y:S01]  /*10790*/  FMNMX.FTZ R3, R0, R2, !PT ;  /* 0x0000000200037209 */ /* 0x002fe20007810000 */
[----:B------:R-:W-:Y:S01]  /*107a0*/  FFMA.FTZ R2, R13, c[0x0][0x2d0], -R49 ;  /* 0x0000b4000d027a23 */ /* 0x000fe20000010831 */
[----:B------:R-:W-:Y:S03]  /*107b0*/  FSEL R0, R169, RZ, P2 ;  /* 0x000000ffa9007208 */ /* 0x000fe60001000000 */
[----:B------:R1:W2:Y:S01]  /*107c0*/  MUFU.EX2 R195, R2 ;  /* 0x0000000200c37308 */ /* 0x0002a20000000800 */
[----:B------:R-:W3:Y:S01]  /*107d0*/  SHFL.BFLY PT, R4, R3, 0x1, 0x1f ;  /* 0x0c201f0003047f89 */ /* 0x000ee200000e0000 */
[----:B------:R-:W-:Y:S01]  /*107e0*/  FADD.FTZ R0, -R0, R164 ;  /* 0x000000a400007221 */ /* 0x000fe20000010100 */
[----:B------:R-:W-:Y:S03]  /*107f0*/  MOV R164, R28 ;  /* 0x0000001c00a47202 */ /* 0x000fe60000000f00 */
[----:B------:R-:W-:Y:S03]  /*10800*/  FMUL.FTZ R0, R0, c[0x0][0x2d0] ;  /* 0x0000b40000007a20 */ /* 0x000fe60000410000 */
[----:B------:R-:W4:Y:S01]  /*10810*/  LDSM.16.MT88.4 R28, [R225+0x100] ;  /* 0x00010000e11c783b */ /* 0x000f220000004200 */
[----:B------:R5:W5:Y:S01]  /*10820*/  MUFU.EX2 R21, R0 ;  /* 0x0000000000157308 */ /* 0x000b620000000800 */
[----:B-1----:R-:W-:Y:S02]  /*10830*/  FSEL R2, R168, RZ, P1 ;  /* 0x000000ffa8027208 */ /* 0x002fe40000800000 */
[----:B---3--:R-:W-:Y:S02]  /*10840*/  FMNMX.FTZ R3, R3, R4, !PT ;  /* 0x0000000403037209 */ /* 0x008fe40007810000 */
[----:B--2---:R-:W-:Y:S01]  /*10850*/  F2FP.BF16.PACK_AB R34, R195, R250 ;  /* 0x000000fac322723e */ /* 0x004fe200000010ff */
[----:B------:R-:W-:Y:S01]  /*10860*/  FADD.FTZ R2, -R2, R165 ;  /* 0x000000a502027221 */ /* 0x000fe20000010100 */
[----:B------:R-:W-:Y:S01]  /*10870*/  MOV R165, R25 ;  /* 0x0000001900a57202 */ /* 0x000fe20000000f00 */
[----:B------:R-:W-:Y:S01]  /*10880*/  FMUL.FTZ R50, R3, c[0x0][0x2d0] ;  /* 0x0000b40003327a20 */ /* 0x000fe20000410000 */
[----:B------:R-:W-:Y:S01]  /*10890*/  F2FP.BF16.PACK_AB R25, R175, R164 ;  /* 0x000000a4af19723e */ /* 0x000fe200000010ff */
[----:B------:R-:W-:Y:S01]  /*108a0*/  FMUL.FTZ R2, R2, c[0x0][0x2d0] ;  /* 0x0000b40002027a20 */ /* 0x000fe20000410000 */
[----:B-----5:R-:W-:Y:S01]  /*108b0*/  FSEL R0, R167, RZ, P0 ;  /* 0x000000ffa7007208 */ /* 0x020fe20000000000 */
[----:B------:R-:W-:Y:S01]  /*108c0*/  FMUL.FTZ R5, R21, R177 ;  /* 0x000000b115057220 */ /* 0x000fe20000410000 */
[----:B------:R-:W-:Y:S01]  /*108d0*/  FSETP.NEU.FTZ.AND P0, PT, R3, -INF , PT ;  /* 0xff8000000300780b */ /* 0x000fe20003f1d000 */
[----:B------:R-:W1:Y:S01]  /*108e0*/  MUFU.EX2 R20, R2 ;  /* 0x0000000200147308 */ /* 0x000e620000000800 */
[C---:B------:R-:W-:Y:S02]  /*108f0*/  FMUL.FTZ R16, R21.reuse, R188 ;  /* 0x000000bc15107220 */ /* 0x040fe40000410000 */
[----:B------:R-:W-:Y:S01]  /*10900*/  FADD.FTZ R0, -R0, R166 ;  /* 0x000000a600007221 */ /* 0x000fe20000010100 */
[----:B------:R-:W-:Y:S01]  /*10910*/  FSEL R50, R50, RZ, P0 ;  /* 0x000000ff32327208 */ /* 0x000fe20000000000 */
[----:B------:R-:W-:Y:S01]  /*10920*/  FMUL.FTZ R17, R21, R189 ;  /* 0x000000bd15117220 */ /* 0x000fe20000410000 */
[----:B------:R-:W-:Y:S01]  /*10930*/  MOV R166, R24 ;  /* 0x0000001800a67202 */ /* 0x000fe20000000f00 */
[----:B------:R-:W-:Y:S01]  /*10940*/  FMUL.FTZ R0, R0, c[0x0][0x2d0] ;  /* 0x0000b40000007a20 */ /* 0x000fe20000410000 */
[----:B------:R-:W-:Y:S01]  /*10950*/  F2FP.BF16.PACK_AB R24, R165, R192 ;  /* 0x000000c0a518723e */ /* 0x000fe200000010ff */
[--C-:B------:R-:W-:Y:S01]  /*10960*/  FFMA.FTZ R4, R14, c[0x0][0x2d0], -R50.reuse ;  /* 0x0000b4000e047a23 */ /* 0x100fe20000010832 */
[----:B------:R-:W-:Y:S01]  /*10970*/  F2FP.BF16.PACK_AB R26, R194, R166 ;  /* 0x000000a6c21a723e */ /* 0x000fe200000010ff */
[----:B------:R2:W3:Y:S01]  /*10980*/  MUFU.EX2 R2, R0 ;  /* 0x0000000000027308 */ /* 0x0004e20000000800 */
[C---:B------:R-:W-:Y:S02]  /*10990*/  FMUL.FTZ R132, R21.reuse, R132 ;  /* 0x0000008415847220 */ /* 0x040fe40000410000 */
[C---:B------:R-:W-:Y:S02]  /*109a0*/  FMUL.FTZ R133, R21.reuse, R133 ;  /* 0x0000008515857220 */ /* 0x040fe40000410000 */
[C---:B------:R-:W-:Y:S02]  /*109b0*/  FMUL.FTZ R144, R21.reuse, R144 ;  /* 0x0000009015907220 */ /* 0x040fe40000410000 */
[C---:B------:R-:W-:Y:S02]  /*109c0*/  FMUL.FTZ R145, R21.reuse, R145 ;  /* 0x0000009115917220 */ /* 0x040fe40000410000 */
[C---:B------:R-:W-:Y:S01]  /*109d0*/  FMUL.FTZ R148, R21.reuse, R148 ;  /* 0x0000009415947220 */ /* 0x040fe20000410000 */
[----:B------:R5:W-:Y:S01]  /*109e0*/  MUFU.EX2 R247, R4 ;  /* 0x0000000400f77308 */ /* 0x000be20000000800 */
[----:B------:R-:W-:Y:S02]  /*109f0*/  FMUL.FTZ R149, R21, R149 ;  /* 0x0000009515957220 */ /* 0x000fe40000410000 */
[C---:B-1----:R-:W-:Y:S02]  /*10a00*/  FMUL.FTZ R6, R20.reuse, R178 ;  /* 0x000000b214067220 */ /* 0x042fe40000410000 */
[C---:B------:R-:W-:Y:S02]  /*10a10*/  FMUL.FTZ R7, R20.reuse, R179 ;  /* 0x000000b314077220 */ /* 0x040fe40000410000 */
[C---:B------:R-:W-:Y:S02]  /*10a20*/  FMUL.FTZ R18, R20.reuse, R190 ;  /* 0x000000be14127220 */ /* 0x040fe40000410000 */
[C---:B------:R-:W-:Y:S02]  /*10a30*/  FMUL.FTZ R19, R20.reuse, R191 ;  /* 0x000000bf14137220 */ /* 0x040fe40000410000 */
[C---:B------:R-:W-:Y:S01]  /*10a40*/  FMUL.FTZ R134, R20.reuse, R134 ;  /* 0x0000008614867220 */ /* 0x040fe20000410000 */
[----:B------:R-:W-:Y:S01]  /*10a50*/  LDSM.16.MT88.4 R188, [R225+0x1100] ;  /* 0x00110000e1bc783b */ /* 0x000fe20000004200 */
[----:B------:R-:W-:Y:S02]  /*10a60*/  FMUL.FTZ R135, R20, R135 ;  /* 0x0000008714877220 */ /* 0x000fe40000410000 */
[--C-:B--2---:R-:W-:Y:S02]  /*10a70*/  FFMA.FTZ R0, R10, c[0x0][0x2d0], -R50.reuse ;  /* 0x0000b4000a007a23 */ /* 0x104fe40000010832 */
[C---:B---3--:R-:W-:Y:S02]  /*10a80*/  FMUL.FTZ R8, R2.reuse, R180 ;  /* 0x000000b402087220 */ /* 0x048fe40000410000 */
[----:B------:R1:W-:Y:S01]  /*10a90*/  MUFU.EX2 R245, R0 ;  /* 0x0000000000f57308 */ /* 0x0003e20000000800 */
[C---:B------:R-:W-:Y:S02]  /*10aa0*/  FMUL.FTZ R9, R2.reuse, R181 ;  /* 0x000000b502097220 */ /* 0x040fe40000410000 */
[C---:B------:R-:W-:Y:S02]  /*10ab0*/  FMUL.FTZ R12, R2.reuse, R184 ;  /* 0x000000b8020c7220 */ /* 0x040fe40000410000 */
[--C-:B-----5:R-:W-:Y:S02]  /*10ac0*/  FFMA.FTZ R4, R15, c[0x0][0x2d0], -R50.reuse ;  /* 0x0000b4000f047a23 */ /* 0x120fe40000010832 */
[C---:B------:R-:W-:Y:S02]  /*10ad0*/  FMUL.FTZ R13, R2.reuse, R185 ;  /* 0x000000b9020d7220 */ /* 0x040fe40000410000 */
[C---:B------:R-:W-:Y:S01]  /*10ae0*/  FMUL.FTZ R136, R2.reuse, R136 ;  /* 0x0000008802887220 */ /* 0x040fe20000410000 */
[----:B------:R2:W3:Y:S01]  /*10af0*/  MUFU.EX2 R248, R4 ;  /* 0x0000000400f87308 */ /* 0x0004e20000000800 */
[C---:B------:R-:W-:Y:S02]  /*10b00*/  FMUL.FTZ R137, R2.reuse, R137 ;  /* 0x0000008902897220 */ /* 0x040fe40000410000 */
[C---:B------:R-:W-:Y:S02]  /*10b10*/  FMUL.FTZ R140, R2.reuse, R140 ;  /* 0x0000008c028c7220 */ /* 0x040fe40000410000 */
[----:B------:R-:W-:Y:S02]  /*10b20*/  FMUL.FTZ R141, R2, R141 ;  /* 0x0000008d028d7220 */ /* 0x000fe40000410000 */
[C---:B------:R-:W-:Y:S02]  /*10b30*/  FMUL.FTZ R146, R20.reuse, R146 ;  /* 0x0000009214927220 */ /* 0x040fe40000410000 */
[C---:B------:R-:W-:Y:S02]  /*10b40*/  FMUL.FTZ R147, R20.reuse, R147 ;  /* 0x0000009314937220 */ /* 0x040fe40000410000 */
[C---:B------:R-:W-:Y:S02]  /*10b50*/  FMUL.FTZ R150, R20.reuse, R150 ;  /* 0x0000009614967220 */ /* 0x040fe40000410000 */
[----:B------:R-:W-:Y:S02]  /*10b60*/  FMUL.FTZ R151, R20, R151 ;  /* 0x0000009714977220 */ /* 0x000fe40000410000 */
[----:B-1----:R-:W-:Y:S02]  /*10b70*/  FFMA.FTZ R0, R11, c[0x0][0x2d0], -R50 ;  /* 0x0000b4000b007a23 */ /* 0x002fe40000010832 */
[C---:B------:R-:W-:Y:S02]  /*10b80*/  FMUL.FTZ R152, R2.reuse, R152 ;  /* 0x0000009802987220 */ /* 0x040fe40000410000 */
[----:B------:R1:W5:Y:S01]  /*10b90*/  MUFU.EX2 R246, R0 ;  /* 0x0000000000f67308 */ /* 0x0003620000000800 */
[C---:B------:R-:W-:Y:S02]  /*10ba0*/  FMUL.FTZ R153, R2.reuse, R153 ;  /* 0x0000009902997220 */ /* 0x040fe40000410000 */
[----:B------:R-:W-:Y:S02]  /*10bb0*/  FMUL.FTZ R156, R2, R156 ;  /* 0x0000009c029c7220 */ /* 0x000fe40000410000 */
[C---:B--2---:R-:W-:Y:S01]  /*10bc0*/  FMUL.FTZ R4, R21.reuse, R176 ;  /* 0x000000b015047220 */ /* 0x044fe20000410000 */
[----:B---3--:R-:W-:Y:S01]  /*10bd0*/  F2FP.BF16.PACK_AB R35, R248, R247 ;  /* 0x000000f7f823723e */ /* 0x008fe200000010ff */
[----:B------:R-:W-:Y:S01]  /*10be0*/  FMUL.FTZ R157, R2, R157 ;  /* 0x0000009d029d7220 */ /* 0x000fe20000410000 */
[----:B------:R-:W-:Y:S01]  /*10bf0*/  MOV R176, R192 ;  /* 0x000000c000b07202 */ /* 0x000fe20000000f00 */
[C---:B------:R-:W-:Y:S02]  /*10c00*/  FMUL.FTZ R160, R21.reuse, R160 ;  /* 0x000000a015a07220 */ /* 0x040fe40000410000 */
[C---:B------:R-:W-:Y:S01]  /*10c10*/  FMUL.FTZ R161, R21.reuse, R161 ;  /* 0x000000a115a17220 */ /* 0x040fe20000410000 */
[-C--:B----4-:R-:W-:Y:S05]  /*10c20*/  HMMA.16816.F32.BF16 R4, R24, R28.reuse, R4 ;  /* 0x0000001c1804723c */ /* 0x090fea0000041804 */
[C---:B------:R-:W-:Y:S02]  /*10c30*/  FMUL.FTZ R162, R20.reuse, R162 ;  /* 0x000000a214a27220 */ /* 0x040fe40000410000 */
[----:B------:R-:W-:Y:S02]  /*10c40*/  FMUL.FTZ R163, R20, R163 ;  /* 0x000000a314a37220 */ /* 0x000fe40000410000 */
[----:B------:R-:W-:Y:S03]  /*10c50*/  FMUL.FTZ R52, R21, R52 ;  /* 0x0000003415347220 */ /* 0x000fe60000410000 */
[----:B-1----:R-:W-:Y:S01]  /*10c60*/  FSEL R0, R3, RZ, P0 ;  /* 0x000000ff03007208 */ /* 0x002fe20000000000 */
[C---:B------:R-:W-:Y:S01]  /*10c70*/  FMUL.FTZ R53, R21.reuse, R53 ;  /* 0x0000003515357220 */ /* 0x040fe20000410000 */
[----:B-----5:R-:W-:Y:S01]  /*10c80*/  F2FP.BF16.PACK_AB R33, R246, R245 ;  /* 0x000000f5f621723e */ /* 0x020fe200000010ff */
[----:B------:R-:W-:Y:S01]  /*10c90*/  FMUL.FTZ R54, R20, R54 ;  /* 0x0000003614367220 */ /* 0x000fe20000410000 */
[----:B------:R-:W-:Y:S01]  /*10ca0*/  ISETP.GT.AND P0, PT, R242, R249, PT ;  /* 0x000000f9f200720c */ /* 0x000fe20003f04270 */
[----:B------:R-:W-:Y:S02]  /*10cb0*/  FADD.FTZ R0, -R0, R170 ;  /* 0x000000aa00007221 */ /* 0x000fe40000010100 */
[----:B------:R-:W-:Y:S02]  /*10cc0*/  FMUL.FTZ R55, R20, R55 ;  /* 0x0000003714377220 */ /* 0x000fe40000410000 */
[----:B------:R-:W-:Y:S02]  /*10cd0*/  FMUL.FTZ R0, R0, c[0x0][0x2d0] ;  /* 0x0000b40000007a20 */ /* 0x000fe40000410000 */
[C---:B------:R-:W-:Y:S02]  /*10ce0*/  FMUL.FTZ R56, R2.reuse, R56 ;  /* 0x0000003802387220 */ /* 0x040fe40000410000 */
[C---:B------:R-:W-:Y:S02]  /*10cf0*/  FMUL.FTZ R57, R2.reuse, R57 ;  /* 0x0000003902397220 */ /* 0x040fe40000410000 */
[----:B------:R-:W1:Y:S01]  /*10d00*/  MUFU.EX2 R0, R0 ;  /* 0x0000000000007308 */ /* 0x000e620000000800 */
[C---:B------:R-:W-:Y:S02]  /*10d10*/  FMUL.FTZ R60, R2.reuse, R60 ;  /* 0x0000003c023c7220 */ /* 0x040fe40000410000 */
[----:B------:R-:W-:Y:S02]  /*10d20*/  FMUL.FTZ R61, R2, R61 ;  /* 0x0000003d023d7220 */ /* 0x000fe40000410000 */
[C---:B------:R-:W-:Y:S02]  /*10d30*/  FMUL.FTZ R64, R21.reuse, R64 ;  /* 0x0000004015407220 */ /* 0x040fe40000410000 */
[C---:B------:R-:W-:Y:S02]  /*10d40*/  FMUL.FTZ R65, R21.reuse, R65 ;  /* 0x0000004115417220 */ /* 0x040fe40000410000 */
[C---:B------:R-:W-:Y:S02]  /*10d50*/  FMUL.FTZ R66, R20.reuse, R66 ;  /* 0x0000004214427220 */ /* 0x040fe40000410000 */
[C---:B------:R-:W-:Y:S02]  /*10d60*/  FMUL.FTZ R67, R20.reuse, R67 ;  /* 0x0000004314437220 */ /* 0x040fe40000410000 */
[C---:B------:R-:W-:Y:S02]  /*10d70*/  FMUL.FTZ R68, R21.reuse, R68 ;  /* 0x0000004415447220 */ /* 0x040fe40000410000 */
[C---:B------:R-:W-:Y:S02]  /*10d80*/  FMUL.FTZ R69, R21.reuse, R69 ;  /* 0x0000004515457220 */ /* 0x040fe40000410000 */
[C---:B------:R-:W-:Y:S02]  /*10d90*/  FMUL.FTZ R70, R20.reuse, R70 ;  /* 0x0000004614467220 */ /* 0x040fe40000410000 */
[----:B------:R-:W-:Y:S02]  /*10da0*/  FMUL.FTZ R71, R20, R71 ;  /* 0x0000004714477220 */ /* 0x000fe40000410000 */
[C---:B------:R-:W-:Y:S02]  /*10db0*/  FMUL.FTZ R72, R2.reuse, R72 ;  /* 0x0000004802487220 */ /* 0x040fe40000410000 */
[----:B------:R-:W-:Y:S02]  /*10dc0*/  FMUL.FTZ R73, R2, R73 ;  /* 0x0000004902497220 */ /* 0x000fe40000410000 */
[C---:B-1----:R-:W-:Y:S02]  /*10dd0*/  FMUL.FTZ R10, R0.reuse, R182 ;  /* 0x000000b6000a7220 */ /* 0x042fe40000410000 */
[C---:B------:R-:W-:Y:S02]  /*10de0*/  FMUL.FTZ R11, R0.reuse, R183 ;  /* 0x000000b7000b7220 */ /* 0x040fe40000410000 */
[C---:B------:R-:W-:Y:S02]  /*10df0*/  FMUL.FTZ R14, R0.reuse, R186 ;  /* 0x000000ba000e7220 */ /* 0x040fe40000410000 */
        /* <DEDUP_REMOVED lines=8> */
[C---:B------:R-:W-:Y:S01]  /*10e80*/  HMMA.16816.F32.BF16 R16, R24.reuse, R30, R16 ;  /* 0x0000001e1810723c */ /* 0x040fe20000041810 */
[----:B------:R-:W1:Y:S03]  /*10e90*/  LDSM.16.MT88.4 R28, [R228+0x100] ;  /* 0x00010000e41c783b */ /* 0x000e660000004200 */
[C---:B------:R-:W-:Y:S02]  /*10ea0*/  FMUL.FTZ R155, R0.reuse, R155 ;  /* 0x0000009b009b7220 */ /* 0x040fe40000410000 */
[C---:B------:R-:W-:Y:S02]  /*10eb0*/  FMUL.FTZ R158, R0.reuse, R158 ;  /* 0x0000009e009e7220 */ /* 0x040fe40000410000 */
[-C--:B------:R-:W-:Y:S04]  /*10ec0*/  HMMA.16816.F32.BF16 R132, R24, R36.reuse, R132 ;  /* 0x000000241884723c */ /* 0x080fe80000041884 */
[C---:B------:R-:W-:Y:S02]  /*10ed0*/  FMUL.FTZ R159, R0.reuse, R159 ;  /* 0x0000009f009f7220 */ /* 0x040fe40000410000 */
[C---:B------:R-:W-:Y:S02]  /*10ee0*/  FMUL.FTZ R58, R0.reuse, R58 ;  /* 0x0000003a003a7220 */ /* 0x040fe40000410000 */
[C---:B------:R-:W-:Y:S04]  /*10ef0*/  HMMA.16816.F32.BF16 R136, R32.reuse, R36, R136 ;  /* 0x000000242088723c */ /* 0x040fe80000041888 */
[C---:B------:R-:W-:Y:S02]  /*10f00*/  FMUL.FTZ R59, R0.reuse, R59 ;  /* 0x0000003b003b7220 */ /* 0x040fe40000410000 */
[C---:B------:R-:W-:Y:S02]  /*10f10*/  FMUL.FTZ R62, R0.reuse, R62 ;  /* 0x0000003e003e7220 */ /* 0x040fe40000410000 */
[-C--:B------:R-:W-:Y:S04]  /*10f20*/  HMMA.16816.F32.BF16 R140, R32, R38.reuse, R140 ;  /* 0x00000026208c723c */ /* 0x080fe8000004188c */
[C---:B------:R-:W-:Y:S02]  /*10f30*/  FMUL.FTZ R63, R0.reuse, R63 ;  /* 0x0000003f003f7220 */ /* 0x040fe40000410000 */
[C---:B------:R-:W-:Y:S02]  /*10f40*/  FMUL.FTZ R74, R0.reuse, R74 ;  /* 0x0000004a004a7220 */ /* 0x040fe40000410000 */
[C---:B------:R-:W-:Y:S01]  /*10f50*/  HMMA.16816.F32.BF16 R144, R24.reuse, R38, R144 ;  /* 0x000000261890723c */ /* 0x040fe20000041890 */
[----:B------:R-:W2:Y:S03]  /*10f60*/  LDSM.16.MT88.4 R36, [R227+0x100] ;  /* 0x00010000e324783b */ /* 0x000ea60000004200 */
[----:B------:R-:W-:Y:S02]  /*10f70*/  FMUL.FTZ R75, R0, R75 ;  /* 0x0000004b004b7220 */ /* 0x000fe40000410000 */
[C---:B------:R-:W-:Y:S02]  /*10f80*/  FMUL.FTZ R76, R2.reuse, R76 ;  /* 0x0000004c024c7220 */ /* 0x040fe40000410000 */
[----:B------:R-:W-:Y:S01]  /*10f90*/  FMUL.FTZ R77, R2, R77 ;  /* 0x0000004d024d7220 */ /* 0x000fe20000410000 */
[-C--:B-1----:R-:W-:Y:S03]  /*10fa0*/  HMMA.16816.F32.BF16 R148, R24, R28.reuse, R148 ;  /* 0x0000001c1894723c */ /* 0x082fe60000041894 */
[C---:B------:R-:W-:Y:S02]  /*10fb0*/  FMUL.FTZ R78, R0.reuse, R78 ;  /* 0x0000004e004e7220 */ /* 0x040fe40000410000 */
[----:B------:R-:W-:Y:S02]  /*10fc0*/  FMUL.FTZ R79, R0, R79 ;  /* 0x0000004f004f7220 */ /* 0x000fe40000410000 */
        /* <DEDUP_REMOVED lines=11> */
[-C--:B--2---:R-:W-:Y:S04]  /*11080*/  HMMA.16816.F32.BF16 R52, R24, R36.reuse, R52 ;  /* 0x000000241834723c */ /* 0x084fe80000041834 */
[----:B------:R-:W-:Y:S02]  /*11090*/  FMUL.FTZ R87, R20, R87 ;  /* 0x0000005714577220 */ /* 0x000fe40000410000 */
[C---:B------:R-:W-:Y:S02]  /*110a0*/  FMUL.FTZ R88, R2.reuse, R88 ;  /* 0x0000005802587220 */ /* 0x040fe40000410000 */
[C---:B------:R-:W-:Y:S04]  /*110b0*/  HMMA.16816.F32.BF16 R56, R32.reuse, R36, R56 ;  /* 0x000000242038723c */ /* 0x040fe80000041838 */
[----:B------:R-:W-:Y:S02]  /*110c0*/  FMUL.FTZ R89, R2, R89 ;  /* 0x0000005902597220 */ /* 0x000fe40000410000 */
[----:B------:R-:W-:Y:S02]  /*110d0*/  FMUL.FTZ R90, R0, R90 ;  /* 0x0000005a005a7220 */ /* 0x000fe40000410000 */
[-C--:B------:R-:W-:Y:S04]  /*110e0*/  HMMA.16816.F32.BF16 R60, R32, R38.reuse, R60 ;  /* 0x00000026203c723c */ /* 0x080fe8000004183c */
[----:B------:R-:W-:Y:S02]  /*110f0*/  FFMA.FTZ R36, R196, c[0x0][0x2d0], -R23 ;  /* 0x0000b400c4247a23 */ /* 0x000fe40000010817 */
[----:B------:R-:W-:Y:S02]  /*11100*/  FMUL.FTZ R91, R0, R91 ;  /* 0x0000005b005b7220 */ /* 0x000fe40000410000 */
[C---:B------:R-:W-:Y:S01]  /*11110*/  HMMA.16816.F32.BF16 R64, R24.reuse, R38, R64 ;  /* 0x000000261840723c */ /* 0x040fe20000041840 */
[----:B------:R2:W-:Y:S03]  /*11120*/  MUFU.EX2 R244, R36 ;  /* 0x0000002400f47308 */ /* 0x0005e60000000800 */
[C---:B------:R-:W-:Y:S02]  /*11130*/  FMUL.FTZ R92, R2.reuse, R92 ;  /* 0x0000005c025c7220 */ /* 0x040fe40000410000 */
[----:B------:R-:W-:Y:S02]  /*11140*/  FMUL.FTZ R93, R2, R93 ;  /* 0x0000005d025d7220 */ /* 0x000fe40000410000 */
[C---:B------:R-:W-:Y:S01]  /*11150*/  FMUL.FTZ R94, R0.reuse, R94 ;  /* 0x0000005e005e7220 */ /* 0x040fe20000410000 */
[-C--:B-1----:R-:W-:Y:S03]  /*11160*/  HMMA.16816.F32.BF16 R68, R24, R28.reuse, R68 ;  /* 0x0000001c1844723c */ /* 0x082fe60000041844 */
[----:B------:R-:W-:Y:S02]  /*11170*/  FMUL.FTZ R95, R0, R95 ;  /* 0x0000005f005f7220 */ /* 0x000fe40000410000 */
[C---:B------:R-:W-:Y:S02]  /*11180*/  FMUL.FTZ R96, R21.reuse, R96 ;  /* 0x0000006015607220 */ /* 0x040fe40000410000 */
[----:B------:R-:W-:Y:S01]  /*11190*/  FMUL.FTZ R97, R21, R97 ;  /* 0x0000006115617220 */ /* 0x000fe20000410000 */
[C---:B------:R-:W-:Y:S04]  /*111a0*/  HMMA.16816.F32.BF16 R72, R32.reuse, R28, R72 ;  /* 0x0000001c2048723c */ /* 0x040fe80000041848 */
[C---:B------:R-:W-:Y:S02]  /*111b0*/  FMUL.FTZ R98, R20.reuse, R98 ;  /* 0x0000006214627220 */ /* 0x040fe40000410000 */
[C---:B------:R-:W-:Y:S02]  /*111c0*/  FMUL.FTZ R99, R20.reuse, R99 ;  /* 0x0000006314637220 */ /* 0x040fe40000410000 */
[-C--:B------:R-:W-:Y:S01]  /*111d0*/  HMMA.16816.F32.BF16 R76, R32, R30.reuse, R76 ;  /* 0x0000001e204c723c */ /* 0x080fe2000004184c */
[----:B--2---:R-:W1:Y:S03]  /*111e0*/  LDSM.16.MT88.4 R36, [R226+0x1900] ;  /* 0x00190000e224783b */ /* 0x004e660000004200 */
[--C-:B------:R-:W-:Y:S02]  /*111f0*/  FFMA.FTZ R28, R199, c[0x0][0x2d0], -R48.reuse ;  /* 0x0000b400c71c7a23 */ /* 0x100fe40000010830 */
[C---:B------:R-:W-:Y:S01]  /*11200*/  FMUL.FTZ R100, R21.reuse, R100 ;  /* 0x0000006415647220 */ /* 0x040fe20000410000 */
[----:B------:R2:W-:Y:S01]  /*11210*/  MUFU.EX2 R199, R40 ;  /* 0x0000002800c77308 */ /* 0x0005e20000000800 */
[C---:B------:R-:W-:Y:S04]  /*11220*/  HMMA.16816.F32.BF16 R80, R24.reuse, R30, R80 ;  /* 0x0000001e1850723c */ /* 0x040fe80000041850 */
[----:B------:R-:W-:Y:S02]  /*11230*/  FMUL.FTZ R101, R21, R101 ;  /* 0x0000006515657220 */ /* 0x000fe40000410000 */
[C---:B------:R-:W-:Y:S02]  /*11240*/  FMUL.FTZ R102, R20.reuse, R102 ;  /* 0x0000006614667220 */ /* 0x040fe40000410000 */
[----:B------:R-:W-:Y:S01]  /*11250*/  FMUL.FTZ R103, R20, R103 ;  /* 0x0000006714677220 */ /* 0x000fe20000410000 */
[----:B------:R3:W-:Y:S03]  /*11260*/  MUFU.EX2 R221, R28 ;  /* 0x0000001c00dd7308 */ /* 0x0007e60000000800 */
[C---:B------:R-:W-:Y:S02]  /*11270*/  FMUL.FTZ R104, R2.reuse, R104 ;  /* 0x0000006802687220 */ /* 0x040fe40000410000 */
[----:B------:R-:W-:Y:S02]  /*11280*/  FMUL.FTZ R105, R2, R105 ;  /* 0x0000006902697220 */ /* 0x000fe40000410000 */
[C---:B------:R-:W-:Y:S02]  /*11290*/  FMUL.FTZ R106, R0.reuse, R106 ;  /* 0x0000006a006a7220 */ /* 0x040fe40000410000 */
[----:B------:R-:W-:Y:S02]  /*112a0*/  FMUL.FTZ R107, R0, R107 ;  /* 0x0000006b006b7220 */ /* 0x000fe40000410000 */
[C---:B------:R-:W-:Y:S02]  /*112b0*/  FMUL.FTZ R108, R2.reuse, R108 ;  /* 0x0000006c026c7220 */ /* 0x040fe40000410000 */
[----:B------:R-:W-:Y:S02]  /*112c0*/  FMUL.FTZ R109, R2, R109 ;  /* 0x0000006d026d7220 */ /* 0x000fe40000410000 */
[----:B--2---:R-:W-:Y:S01]  /*112d0*/  FFMA.FTZ R40, R205, c[0x0][0x2d0], -R49 ;  /* 0x0000b400cd287a23 */ /* 0x004fe20000010831 */
[----:B------:R-:W-:Y:S01]  /*112e0*/  MOV R205, R194 ;  /* 0x000000c200cd7202 */ /* 0x000fe20000000f00 */
[C---:B------:R-:W-:Y:S02]  /*112f0*/  FMUL.FTZ R110, R0.reuse, R110 ;  /* 0x0000006e006e7220 */ /* 0x040fe40000410000 */
[----:B------:R-:W-:Y:S01]  /*11300*/  MUFU.EX2 R198, R40 ;  /* 0x0000002800c67308 */ /* 0x000fe20000000800 */
[----:B------:R-:W-:Y:S02]  /*11310*/  FMUL.FTZ R111, R0, R111 ;  /* 0x0000006f006f7220 */ /* 0x000fe40000410000 */
[C---:B------:R-:W-:Y:S01]  /*11320*/  FMUL.FTZ R112, R21.reuse, R112 ;  /* 0x0000007015707220 */ /* 0x040fe20000410000 */
[-C--:B-1----:R-:W-:Y:S03]  /*11330*/  HMMA.16816.F32.BF16 R84, R24, R36.reuse, R84 ;  /* 0x000000241854723c */ /* 0x082fe60000041854 */
[----:B---3--:R-:W-:Y:S02]  /*11340*/  FFMA.FTZ R28, R200, c[0x0][0x2d0], -R23 ;  /* 0x0000b400c81c7a23 */ /* 0x008fe40000010817 */
[----:B------:R-:W-:Y:S02]  /*11350*/  FMUL.FTZ R113, R21, R113 ;  /* 0x0000007115717220 */ /* 0x000fe40000410000 */
[----:B------:R1:W-:Y:S01]  /*11360*/  MUFU.EX2 R220, R28 ;  /* 0x0000001c00dc7308 */ /* 0x0003e20000000800 */
[C---:B------:R-:W-:Y:S04]  /*11370*/  HMMA.16816.F32.BF16 R88, R32.reuse, R36, R88 ;  /* 0x000000242058723c */ /* 0x040fe80000041858 */
[C---:B------:R-:W-:Y:S02]  /*11380*/  FMUL.FTZ R114, R20.reuse, R114 ;  /* 0x0000007214727220 */ /* 0x040fe40000410000 */
[C---:B------:R-:W-:Y:S02]  /*11390*/  FMUL.FTZ R115, R20.reuse, R115 ;  /* 0x0000007314737220 */ /* 0x040fe40000410000 */
[-C--:B------:R-:W-:Y:S04]  /*113a0*/  HMMA.16816.F32.BF16 R92, R32, R38.reuse, R92 ;  /* 0x00000026205c723c */ /* 0x080fe8000004185c */
[----:B------:R-:W-:Y:S01]  /*113b0*/  FFMA.FTZ R36, R203, c[0x0][0x2d0], -R48 ;  /* 0x0000b400cb247a23 */ /* 0x000fe20000010830 */
[----:B------:R-:W-:Y:S01]  /*113c0*/  MOV R203, R195 ;  /* 0x000000c300cb7202 */ /* 0x000fe20000000f00 */
[C---:B------:R-:W-:Y:S02]  /*113d0*/  FMUL.FTZ R116, R21.reuse, R116 ;  /* 0x0000007415747220 */ /* 0x040fe40000410000 */
[C---:B------:R-:W-:Y:S01]  /*113e0*/  HMMA.16816.F32.BF16 R96, R24.reuse, R38, R96 ;  /* 0x000000261860723c */ /* 0x040fe20000041860 */
[----:B------:R2:W-:Y:S03]  /*113f0*/  MUFU.EX2 R201, R36 ;  /* 0x0000002400c97308 */ /* 0x0005e60000000800 */
[----:B------:R-:W-:Y:S02]  /*11400*/  FMUL.FTZ R117, R21, R117 ;  /* 0x0000007515757220 */ /* 0x000fe40000410000 */
[C---:B------:R-:W-:Y:S01]  /*11410*/  FMUL.FTZ R118, R20.reuse, R118 ;  /* 0x0000007614767220 */ /* 0x040fe20000410000 */
[----:B-1----:R-:W1:Y:S01]  /*11420*/  LDSM.16.MT88.4 R28, [R228+0x1900] ;  /* 0x00190000e41c783b */ /* 0x002e620000004200 */
[----:B------:R-:W-:Y:S04]  /*11430*/  FMUL.FTZ R119, R20, R119 ;  /* 0x0000007714777220 */ /* 0x000fe80000410000 */
[C---:B------:R-:W-:Y:S02]  /*11440*/  FMUL.FTZ R120, R2.reuse, R120 ;  /* 0x0000007802787220 */ /* 0x040fe40000410000 */
[----:B------:R-:W-:Y:S02]  /*11450*/  FMUL.FTZ R121, R2, R121 ;  /* 0x0000007902797220 */ /* 0x000fe40000410000 */
[C---:B------:R-:W-:Y:S02]  /*11460*/  FMUL.FTZ R122, R0.reuse, R122 ;  /* 0x0000007a007a7220 */ /* 0x040fe40000410000 */
[----:B------:R-:W-:Y:S02]  /*11470*/  FMUL.FTZ R123, R0, R123 ;  /* 0x0000007b007b7220 */ /* 0x000fe40000410000 */
[C---:B------:R-:W-:Y:S02]  /*11480*/  FMUL.FTZ R124, R2.reuse, R124 ;  /* 0x0000007c027c7220 */ /* 0x040fe40000410000 */
[----:B------:R-:W-:Y:S02]  /*11490*/  FMUL.FTZ R125, R2, R125 ;  /* 0x0000007d027d7220 */ /* 0x000fe40000410000 */
[C---:B------:R-:W-:Y:S02]  /*114a0*/  FMUL.FTZ R126, R0.reuse, R126 ;  /* 0x0000007e007e7220 */ /* 0x040fe40000410000 */
[--C-:B--2---:R-:W-:Y:S02]  /*114b0*/  FFMA.FTZ R36, R51, c[0x0][0x2d0], -R49.reuse ;  /* 0x0000b40033247a23 */ /* 0x104fe40000010831 */
[----:B------:R-:W-:Y:S02]  /*114c0*/  FMUL.FTZ R127, R0, R127 ;  /* 0x0000007f007f7220 */ /* 0x000fe40000410000 */
[----:B------:R2:W3:Y:S01]  /*114d0*/  MUFU.EX2 R200, R36 ;  /* 0x0000002400c87308 */ /* 0x0004e20000000800 */
[C---:B------:R-:W-:Y:S02]  /*114e0*/  FMUL.FTZ R128, R21.reuse, R128 ;  /* 0x0000008015807220 */ /* 0x040fe40000410000 */
[----:B------:R-:W-:Y:S02]  /*114f0*/  FMUL.FTZ R129, R21, R129 ;  /* 0x0000008115817220 */ /* 0x000fe40000410000 */
[C---:B------:R-:W-:Y:S02]  /*11500*/  FMUL.FTZ R130, R20.reuse, R130 ;  /* 0x0000008214827220 */ /* 0x040fe40000410000 */
[----:B------:R-:W-:Y:S01]  /*11510*/  FMUL.FTZ R131, R20, R131 ;  /* 0x0000008314837220 */ /* 0x000fe20000410000 */
[-C--:B-1----:R-:W-:Y:S01]  /*11520*/  HMMA.16816.F32.BF16 R100, R24, R28.reuse, R100 ;  /* 0x0000001c1864723c */ /* 0x082fe20000041864 */
[----:B--2---:R-:W1:Y:S07]  /*11530*/  LDSM.16.MT88.4 R36, [R227+0x1900] ;  /* 0x00190000e324783b */ /* 0x004e6e0000004200 */
[C---:B------:R-:W-:Y:S07]  /*11540*/  HMMA.16816.F32.BF16 R104, R32.reuse, R28, R104 ;  /* 0x0000001c2068723c */ /* 0x040fee0000041868 */
[----:B------:R-:W-:Y:S01]  /*11550*/  FFMA.FTZ R28, R206, c[0x0][0x2d0], -R49 ;  /* 0x0000b400ce1c7a23 */ /* 0x000fe20000010831 */
[-C--:B------:R-:W-:Y:S01]  /*11560*/  HMMA.16816.F32.BF16 R108, R32, R30.reuse, R108 ;  /* 0x0000001e206c723c */ /* 0x080fe2000004186c */
[----:B------:R-:W2:Y:S02]  /*11570*/  LDL.LU R206, [R1+0x24] ;  /* 0x0000240001ce7983 */ /* 0x000ea40000300800 */
[----:B------:R4:W5:Y:S05]  /*11580*/  MUFU.EX2 R197, R28 ;  /* 0x0000001c00c57308 */ /* 0x00096a0000000800 */
[C---:B------:R-:W-:Y:S04]  /*11590*/  HMMA.16816.F32.BF16 R112, R24.reuse, R30, R112 ;  /* 0x0000001e1870723c */ /* 0x040fe80000041870 */
[--C-:B----4-:R-:W-:Y:S02]  /*115a0*/  FFMA.FTZ R28, R41, c[0x0][0x2d0], -R50.reuse ;  /* 0x0000b400291c7a23 */ /* 0x110fe40000010832 */
[----:B------:R-:W-:Y:S02]  /*115b0*/  LDSM.16.MT88.4 R40, [R226+0x900] ;  /* 0x00090000e228783b */ /* 0x000fe40000004200 */
[-C--:B-1----:R-:W-:Y:S01]  /*115c0*/  HMMA.16816.F32.BF16 R116, R24, R36.reuse, R116 ;  /* 0x000000241874723c */ /* 0x082fe20000041874 */
[----:B------:R1:W-:Y:S07]  /*115d0*/  MUFU.EX2 R196, R28 ;  /* 0x0000001c00c47308 */ /* 0x0003ee0000000800 */
[C---:B------:R-:W-:Y:S07]  /*115e0*/  HMMA.16816.F32.BF16 R120, R32.reuse, R36, R120 ;  /* 0x000000242078723c */ /* 0x040fee0000041878 */
[--C-:B------:R-:W-:Y:S01]  /*115f0*/  FFMA.FTZ R36, R45, c[0x0][0x2d0], -R50.reuse ;  /* 0x0000b4002d247a23 */ /* 0x100fe20000010832 */
[-C--:B------:R-:W-:Y:S03]  /*11600*/  HMMA.16816.F32.BF16 R124, R32, R38.reuse, R124 ;  /* 0x00000026207c723c */ /* 0x080fe6000004187c */
[----:B------:R4:W-:Y:S04]  /*11610*/  MUFU.EX2 R51, R36 ;  /* 0x0000002400337308 */ /* 0x0009e80000000800 */
[----:B---3--:R-:W-:Y:S01]  /*11620*/  F2FP.BF16.PACK_AB R32, R199, R200 ;  /* 0x000000c8c720723e */ /* 0x008fe200000010ff */
[----:B------:R-:W-:Y:S04]  /*11630*/  HMMA.16816.F32.BF16 R128, R24, R38, R128 ;  /* 0x000000261880723c */ /* 0x000fe80000041880 */
[--C-:B-1----:R-:W-:Y:S01]  /*11640*/  FFMA.FTZ R28, R44, c[0x0][0x2d0], -R50.reuse ;  /* 0x0000b4002c1c7a23 */ /* 0x102fe20000010832 */
[----:B-----5:R-:W-:Y:S01]  /*11650*/  F2FP.BF16.PACK_AB R34, R197, R198 ;  /* 0x000000c6c522723e */ /* 0x020fe200000010ff */
[----:B------:R-:W-:Y:S01]  /*11660*/  FFMA.FTZ R44, R171, c[0x0][0x2d0], -R50 ;  /* 0x0000b400ab2c7a23 */ /* 0x000fe20000010832 */
[----:B------:R-:W-:Y:S01]  /*11670*/  F2FP.BF16.PACK_AB R24, R223, R244 ;  /* 0x000000f4df18723e */ /* 0x000fe200000010ff */
[----:B------:R1:W3:Y:S01]  /*11680*/  MUFU.EX2 R195, R28 ;  /* 0x0000001c00c37308 */ /* 0x0002e20000000800 */
[----:B------:R-:W-:Y:S03]  /*11690*/  F2FP.BF16.PACK_AB R25, R221, R222 ;  /* 0x000000dedd19723e */ /* 0x000fe600000010ff */
[----:B------:R-:W-:Y:S02]  /*116a0*/  F2FP.BF16.PACK_AB R26, R219, R220 ;  /* 0x000000dcdb1a723e */ /* 0x000fe400000010ff */
[----:B------:R-:W-:Y:S04]  /*116b0*/  F2FP.BF16.PACK_AB R27, R201, R202 ;  /* 0x000000cac91b723e */ /* 0x000fe800000010ff */
[----:B------:R5:W5:Y:S01]  /*116c0*/  MUFU.EX2 R194, R44 ;  /* 0x0000002c00c27308 */ /* 0x000b620000000800 */
[--C-:B----4-:R-:W-:Y:S01]  /*116d0*/  FFMA.FTZ R36, R209, c[0x0][0x2d0], -R23.reuse ;  /* 0x0000b400d1247a23 */ /* 0x110fe20000010817 */
[----:B------:R-:W-:Y:S08]  /*116e0*/  MOV R209, R193 ;  /* 0x000000c100d17202 */ /* 0x000ff00000000f00 */
[----:B------:R4:W-:Y:S01]  /*116f0*/  MUFU.EX2 R193, R36 ;  /* 0x0000002400c17308 */ /* 0x0009e20000000800 */
[----:B-1----:R-:W1:Y:S01]  /*11700*/  LDSM.16.MT88.4 R28, [R225+0x900] ;  /* 0x00090000e11c783b */ /* 0x002e620000004200 */
[----:B---3--:R-:W-:Y:S07]  /*11710*/  F2FP.BF16.PACK_AB R33, R195, R196 ;  /* 0x000000c4c321723e */ /* 0x008fee00000010ff */
[----:B-----5:R-:W3:Y:S01]  /*11720*/  LDSM.16.MT88.4 R44, [R228+0x900] ;  /* 0x00090000e42c783b */ /* 0x020ee20000004200 */
[----:B------:R-:W-:Y:S01]  /*11730*/  F2FP.BF16.PACK_AB R35, R51, R194 ;  /* 0x000000c23323723e */ /* 0x000fe200000010ff */
[--C-:B----4-:R-:W-:Y:S01]  /*11740*/  FFMA.FTZ R36, R210, c[0x0][0x2d0], -R23.reuse ;  /* 0x0000b400d2247a23 */ /* 0x110fe20000010817 */
[----:B------:R-:W-:Y:S03]  /*11750*/  MOV R210, R166 ;  /* 0x000000a600d27202 */ /* 0x000fe60000000f00 */
[----:B------:R4:W-:Y:S01]  /*11760*/  MUFU.EX2 R192, R36 ;  /* 0x0000002400c07308 */ /* 0x0009e20000000800 */
[-C--:B-1----:R-:W-:Y:S08]  /*11770*/  HMMA.16816.F32.BF16 R4, R24, R28.reuse, R4 ;  /* 0x0000001c1804723c */ /* 0x082ff00000041804 */
[C---:B------:R-:W-:Y:S04]  /*11780*/  HMMA.16816.F32.BF16 R8, R32.reuse, R28, R8 ;  /* 0x0000001c2008723c */ /* 0x040fe80000041808 */
[--C-:B----4-:R-:W-:Y:S01]  /*11790*/  FFMA.FTZ R36, R207, c[0x0][0x2d0], -R48.reuse ;  /* 0x0000b400cf247a23 */ /* 0x110fe20000010830 */
[----:B------:R-:W-:Y:S03]  /*117a0*/  MOV R207, R175 ;  /* 0x000000af00cf7202 */ /* 0x000fe60000000f00 */
[-C--:B------:R-:W-:Y:S01]  /*117b0*/  HMMA.16816.F32.BF16 R12, R32, R30.reuse, R12 ;  /* 0x0000001e200c723c */ /* 0x080fe2000004180c */
[----:B------:R1:W-:Y:S07]  /*117c0*/  MUFU.EX2 R175, R36 ;  /* 0x0000002400af7308 */ /* 0x0003ee0000000800 */
[C---:B------:R-:W-:Y:S01]  /*117d0*/  HMMA.16816.F32.BF16 R16, R24.reuse, R30, R16 ;  /* 0x0000001e1810723c */ /* 0x040fe20000041810 */
[----:B------:R-:W4:Y:S07]  /*117e0*/  LDSM.16.MT88.4 R28, [R227+0x900] ;  /* 0x00090000e31c783b */ /* 0x000f2e0000004200 */
[-C--:B------:R-:W-:Y:S08]  /*117f0*/  HMMA.16816.F32.BF16 R132, R24, R40.reuse, R132 ;  /* 0x000000281884723c */ /* 0x080ff00000041884 */
[C---:B------:R-:W-:Y:S01]  /*11800*/  HMMA.16816.F32.BF16 R136, R32.reuse, R40, R136 ;  /* 0x000000282088723c */ /* 0x040fe20000041888 */
[----:B-1----:R-:W1:Y:S06]  /*11810*/  LDSM.16.MT88.4 R36, [R225+0x2100] ;  /* 0x00210000e124783b */ /* 0x002e6c0000004200 */
[--C-:B------:R-:W-:Y:S01]  /*11820*/  FFMA.FTZ R40, R208, c[0x0][0x2d0], -R48.reuse ;  /* 0x0000b400d0287a23 */ /* 0x100fe20000010830 */
[-C--:B------:R-:W-:Y:S03]  /*11830*/  HMMA.16816.F32.BF16 R140, R32, R42.reuse, R140 ;  /* 0x0000002a208c723c */ /* 0x080fe6000004188c */
[----:B------:R5:W-:Y:S01]  /*11840*/  MUFU.EX2 R170, R40 ;  /* 0x0000002800aa7308 */ /* 0x000be20000000800 */
[----:B------:R-:W-:Y:S04]  /*11850*/  MOV R208, R165 ;  /* 0x000000a500d07202 */ /* 0x000fe80000000f00 */
[C---:B------:R-:W-:Y:S08]  /*11860*/  HMMA.16816.F32.BF16 R144, R24.reuse, R42, R144 ;  /* 0x0000002a1890723c */ /* 0x040ff00000041890 */
[-C--:B---3--:R-:W-:Y:S08]  /*11870*/  HMMA.16816.F32.BF16 R148, R24, R44.reuse, R148 ;  /* 0x0000002c1894723c */ /* 0x088ff00000041894 */
[C---:B------:R-:W-:Y:S04]  /*11880*/  HMMA.16816.F32.BF16 R152, R32.reuse, R44, R152 ;  /* 0x0000002c2098723c */ /* 0x040fe80000041898 */
[--C-:B-----5:R-:W-:Y:S02]  /*11890*/  FFMA.FTZ R40, R216, c[0x0][0x2d0], -R23.reuse ;  /* 0x0000b400d8287a23 */ /* 0x120fe40000010817 */
[----:B------:R-:W-:Y:S01]  /*118a0*/  FFMA.FTZ R23, R215, c[0x0][0x2d0], -R23 ;  /* 0x0000b400d7177a23 */ /* 0x000fe20000010817 */
[----:B------:R-:W3:Y:S01]  /*118b0*/  LDL.LU R216, [R1+0x20] ;  /* 0x0000200001d87983 */ /* 0x000ee20000300800 */
[-C--:B------:R-:W-:Y:S01]  /*118c0*/  HMMA.16816.F32.BF16 R156, R32, R46.reuse, R156 ;  /* 0x0000002e209c723c */ /* 0x080fe2000004189c */
[----:B------:R5:W-:Y:S02]  /*118d0*/  MUFU.EX2 R171, R40 ;  /* 0x0000002800ab7308 */ /* 0x000be40000000800 */
[----:B------:R-:W2:Y:S05]  /*118e0*/  LDL.LU R215, [R1+0x1c] ;  /* 0x00001c0001d77983 */ /* 0x000eaa0000300800 */
[C---:B------:R-:W-:Y:S03]  /*118f0*/  HMMA.16816.F32.BF16 R160, R24.reuse, R46, R160 ;  /* 0x0000002e18a0723c */ /* 0x040fe600000418a0 */
[----:B------:R1:W-:Y:S05]  /*11900*/  MUFU.EX2 R166, R23 ;  /* 0x0000001700a67308 */ /* 0x0003ea0000000800 */
[-C--:B----4-:R-:W-:Y:S08]  /*11910*/  HMMA.16816.F32.BF16 R52, R24, R28.reuse, R52 ;  /* 0x0000001c1834723c */ /* 0x090ff00000041834 */
[C---:B------:R-:W-:Y:S01]  /*11920*/  HMMA.16816.F32.BF16 R56, R32.reuse, R28, R56 ;  /* 0x0000001c2038723c */ /* 0x040fe20000041838 */
[----:B-----5:R-:W4:Y:S07]  /*11930*/  LDSM.16.MT88.4 R40, [R226+0x2100] ;  /* 0x00210000e228783b */ /* 0x020f2e0000004200 */
[-C--:B------:R-:W-:Y:S04]  /*11940*/  HMMA.16816.F32.BF16 R60, R32, R30.reuse, R60 ;  /* 0x0000001e203c723c */ /* 0x080fe8000004183c */
[--C-:B-1----:R-:W-:Y:S01]  /*11950*/  FFMA.FTZ R23, R211, c[0x0][0x2d0], -R48.reuse ;  /* 0x0000b400d3177a23 */ /* 0x102fe20000010830 */
[----:B------:R-:W-:Y:S01]  /*11960*/  MOV R211, R164 ;  /* 0x000000a400d37202 */ /* 0x000fe20000000f00 */
[----:B------:R-:W-:Y:S02]  /*11970*/  FFMA.FTZ R48, R214, c[0x0][0x2d0], -R48 ;  /* 0x0000b400d6307a23 */ /* 0x000fe40000010830 */
[C---:B------:R-:W-:Y:S01]  /*11980*/  HMMA.16816.F32.BF16 R64, R24.reuse, R30, R64 ;  /* 0x0000001e1840723c */ /* 0x040fe20000041840 */
[----:B------:R1:W-:Y:S01]  /*11990*/  MUFU.EX2 R165, R23 ;  /* 0x0000001700a57308 */ /* 0x0003e20000000800 */
[----:B------:R-:W5:Y:S04]  /*119a0*/  LDL.LU R214, [R1+0x18] ;  /* 0x0000180001d67983 */ /* 0x000f680000300800 */
[----:B------:R-:W4:Y:S02]  /*119b0*/  LDSM.16.MT88.4 R28, [R228+0x2100] ;  /* 0x00210000e41c783b */ /* 0x000f240000004200 */
[-C--:B------:R-:W-:Y:S03]  /*119c0*/  HMMA.16816.F32.BF16 R68, R24, R36.reuse, R68 ;  /* 0x000000241844723c */ /* 0x080fe60000041844 */
[----:B------:R-:W-:Y:S05]  /*119d0*/  MUFU.EX2 R164, R48 ;  /* 0x0000003000a47308 */ /* 0x000fea0000000800 */
[C---:B------:R-:W-:Y:S08]  /*119e0*/  HMMA.16816.F32.BF16 R72, R32.reuse, R36, R72 ;  /* 0x000000242048723c */ /* 0x040ff00000041848 */
[-C--:B------:R-:W-:Y:S04]  /*119f0*/  HMMA.16816.F32.BF16 R76, R32, R38.reuse, R76 ;  /* 0x00000026204c723c */ /* 0x080fe8000004184c */
[--C-:B-1----:R-:W-:Y:S01]  /*11a00*/  FFMA.FTZ R23, R212, c[0x0][0x2d0], -R49.reuse ;  /* 0x0000b400d4177a23 */ /* 0x102fe20000010831 */
[----:B------:R-:W-:Y:S03]  /*11a10*/  MOV R212, R176 ;  /* 0x000000b000d47202 */ /* 0x000fe60000000f00 */
[C---:B------:R-:W-:Y:S01]  /*11a20*/  HMMA.16816.F32.BF16 R80, R24.reuse, R38, R80 ;  /* 0x000000261850723c */ /* 0x040fe20000041850 */
[----:B------:R1:W-:Y:S01]  /*11a30*/  MUFU.EX2 R48, R23 ;  /* 0x0000001700307308 */ /* 0x0003e20000000800 */
[----:B------:R-:W1:Y:S06]  /*11a40*/  LDSM.16.MT88.4 R36, [R227+0x2100] ;  /* 0x00210000e324783b */ /* 0x000e6c0000004200 */
[-C--:B----4-:R-:W-:Y:S08]  /*11a50*/  HMMA.16816.F32.BF16 R84, R24, R40.reuse, R84 ;  /* 0x000000281854723c */ /* 0x090ff00000041854 */
[C---:B------:R-:W-:Y:S08]  /*11a60*/  HMMA.16816.F32.BF16 R88, R32.reuse, R40, R88 ;  /* 0x000000282058723c */ /* 0x040ff00000041858 */
[-C--:B------:R-:W-:Y:S04]  /*11a70*/  HMMA.16816.F32.BF16 R92, R32, R42.reuse, R92 ;  /* 0x0000002a205c723c */ /* 0x080fe8000004185c */
[--C-:B-1----:R-:W-:Y:S04]  /*11a80*/  FFMA.FTZ R23, R213, c[0x0][0x2d0], -R49.reuse ;  /* 0x0000b400d5177a23 */ /* 0x102fe80000010831 */
[C---:B------:R-:W-:Y:S01]  /*11a90*/  HMMA.16816.F32.BF16 R96, R24.reuse, R42, R96 ;  /* 0x0000002a1860723c */ /* 0x040fe20000041860 */
[----:B------:R1:W4:Y:S01]  /*11aa0*/  MUFU.EX2 R46, R23 ;  /* 0x00000017002e7308 */ /* 0x0003220000000800 */
[----:B------:R-:W3:Y:S06]  /*11ab0*/  LDSM.16.MT88.4 R40, [R226+0x1100] ;  /* 0x00110000e228783b */ /* 0x000eec0000004200 */
[-C--:B------:R-:W-:Y:S08]  /*11ac0*/  HMMA.16816.F32.BF16 R100, R24, R28.reuse, R100 ;  /* 0x0000001c1864723c */ /* 0x080ff00000041864 */
[C---:B------:R-:W-:Y:S08]  /*11ad0*/  HMMA.16816.F32.BF16 R104, R32.reuse, R28, R104 ;  /* 0x0000001c2068723c */ /* 0x040ff00000041868 */
[-C--:B------:R-:W-:Y:S04]  /*11ae0*/  HMMA.16816.F32.BF16 R108, R32, R30.reuse, R108 ;  /* 0x0000001e206c723c */ /* 0x080fe8000004186c */
[--C-:B-1----:R-:W-:Y:S01]  /*11af0*/  FFMA.FTZ R23, R217, c[0x0][0x2d0], -R49.reuse ;  /* 0x0000b400d9177a23 */ /* 0x102fe20000010831 */
[----:B----4-:R-:W-:Y:S01]  /*11b00*/  F2FP.BF16.PACK_AB R28, R46, R48 ;  /* 0x000000302e1c723e */ /* 0x010fe200000010ff */
[----:B------:R-:W-:Y:S02]  /*11b10*/  FFMA.FTZ R49, R218, c[0x0][0x2d0], -R49 ;  /* 0x0000b400da317a23 */ /* 0x000fe40000010831 */
[C---:B------:R-:W-:Y:S01]  /*11b20*/  HMMA.16816.F32.BF16 R112, R24.reuse, R30, R112 ;  /* 0x0000001e1870723c */ /* 0x040fe20000041870 */
[----:B------:R1:W-:Y:S07]  /*11b30*/  MUFU.EX2 R47, R23 ;  /* 0x00000017002f7308 */ /* 0x0003ee0000000800 */
[-C--:B------:R-:W-:Y:S03]  /*11b40*/  HMMA.16816.F32.BF16 R116, R24, R36.reuse, R116 ;  /* 0x000000241874723c */ /* 0x080fe60000041874 */
[----:B------:R-:W4:Y:S05]  /*11b50*/  MUFU.EX2 R49, R49 ;  /* 0x0000003100317308 */ /* 0x000f2a0000000800 */
[C---:B------:R-:W-:Y:S08]  /*11b60*/  HMMA.16816.F32.BF16 R120, R32.reuse, R36, R120 ;  /* 0x000000242078723c */ /* 0x040ff00000041878 */
[-C--:B------:R-:W-:Y:S01]  /*11b70*/  HMMA.16816.F32.BF16 R124, R32, R38.reuse, R124 ;  /* 0x00000026207c723c */ /* 0x080fe2000004187c */
[----:B------:R-:W2:Y:S03]  /*11b80*/  LDSM.16.MT88.4 R32, [R228+0x1100] ;  /* 0x00110000e420783b */ /* 0x000ea60000004200 */
[--C-:B-1----:R-:W-:Y:S04]  /*11b90*/  FFMA.FTZ R23, R173, c[0x0][0x2d0], -R50.reuse ;  /* 0x0000b400ad177a23 */ /* 0x102fe80000010832 */
[----:B------:R-:W-:Y:S01]  /*11ba0*/  HMMA.16816.F32.BF16 R128, R24, R38, R128 ;  /* 0x000000261880723c */ /* 0x000fe20000041880 */
[----:B------:R1:W-:Y:S01]  /*11bb0*/  MUFU.EX2 R45, R23 ;  /* 0x00000017002d7308 */ /* 0x0003e20000000800 */
[----:B------:R-:W2:Y:S02]  /*11bc0*/  LDSM.16.MT88.4 R36, [R227+0x1100] ;  /* 0x00110000e324783b */ /* 0x000ea40000004200 */
[----:B----4-:R-:W-:Y:S03]  /*11bd0*/  F2FP.BF16.PACK_AB R30, R49, R47 ;  /* 0x0000002f311e723e */ /* 0x010fe600000010ff */
[----:B------:R-:W-:Y:S02]  /*11be0*/  F2FP.BF16.PACK_AB R24, R192, R193 ;  /* 0x000000c1c018723e */ /* 0x000fe400000010ff */
[----:B------:R-:W-:Y:S03]  /*11bf0*/  F2FP.BF16.PACK_AB R25, R170, R175 ;  /* 0x000000afaa19723e */ /* 0x000fe600000010ff */
[----:B------:R-:W-:Y:S02]  /*11c00*/  F2FP.BF16.PACK_AB R26, R166, R171 ;  /* 0x000000aba61a723e */ /* 0x000fe400000010ff */
[----:B------:R-:W-:Y:S07]  /*11c10*/  F2FP.BF16.PACK_AB R27, R164, R165 ;  /* 0x000000a5a41b723e */ /* 0x000fee00000010ff */
[-C--:B------:R-:W-:Y:S01]  /*11c20*/  HMMA.16816.F32.BF16 R176, R24, R188.reuse, R4 ;  /* 0x000000bc18b0723c */ /* 0x080fe20000041804 */
[----:B------:R-:W4:Y:S02]  /*11c30*/  LDSM.16.MT88.4 R4, [R225+0x2900] ;  /* 0x00290000e104783b */ /* 0x000f240000004200 */
[--C-:B-1----:R-:W-:Y:S04]  /*11c40*/  FFMA.FTZ R23, R172, c[0x0][0x2d0], -R50.reuse ;  /* 0x0000b400ac177a23 */ /* 0x102fe80000010832 */
[----:B------:R1:W1:Y:S02]  /*11c50*/  MUFU.EX2 R44, R23 ;  /* 0x00000017002c7308 */ /* 0x0002640000000800 */
[--C-:B-1----:R-:W-:Y:S03]  /*11c60*/  FFMA.FTZ R23, R174, c[0x0][0x2d0], -R50.reuse ;  /* 0x0000b400ae177a23 */ /* 0x102fe60000010832 */
[----:B------:R-:W-:Y:S01]  /*11c70*/  F2FP.BF16.PACK_AB R29, R44, R45 ;  /* 0x0000002d2c1d723e */ /* 0x000fe200000010ff */
[----:B------:R-:W-:Y:S04]  /*11c80*/  FFMA.FTZ R50, R22, c[0x0][0x2d0], -R50 ;  /* 0x0000b40016327a23 */ /* 0x000fe80000010832 */
[----:B------:R-:W-:Y:S10]  /*11c90*/  MUFU.EX2 R23, R23 ;  /* 0x0000001700177308 */ /* 0x000ff40000000800 */
[----:B------:R-:W1:Y:S02]  /*11ca0*/  MUFU.EX2 R50, R50 ;  /* 0x0000003200327308 */ /* 0x000e640000000800 */
[----:B-1----:R-:W-:Y:S07]  /*11cb0*/  F2FP.BF16.PACK_AB R31, R50, R23 ;  /* 0x00000017321f723e */ /* 0x002fee00000010ff */
[C---:B------:R-:W-:Y:S01]  /*11cc0*/  HMMA.16816.F32.BF16 R180, R28.reuse, R188, R8 ;  /* 0x000000bc1cb4723c */ /* 0x040fe20000041808 */
[----:B------:R-:W1:Y:S07]  /*11cd0*/  LDSM.16.MT88.4 R8, [R226+0x2900] ;  /* 0x00290000e208783b */ /* 0x000e6e0000004200 */
[-C--:B------:R-:W-:Y:S01]  /*11ce0*/  HMMA.16816.F32.BF16 R184, R28, R190.reuse, R12 ;  /* 0x000000be1cb8723c */ /* 0x080fe2000004180c */
[----:B------:R-:W1:Y:S07]  /*11cf0*/  LDSM.16.MT88.4 R12, [R228+0x2900] ;  /* 0x00290000e40c783b */ /* 0x000e6e0000004200 */
[C---:B------:R-:W-:Y:S01]  /*11d00*/  HMMA.16816.F32.BF16 R188, R24.reuse, R190, R16 ;  /* 0x000000be18bc723c */ /* 0x040fe20000041810 */
[----:B------:R-:W1:Y:S07]  /*11d10*/  LDSM.16.MT88.4 R16, [R227+0x2900] ;  /* 0x00290000e310783b */ /* 0x000e6e0000004200 */
[-C--:B---3--:R-:W-:Y:S08]  /*11d20*/  HMMA.16816.F32.BF16 R132, R24, R40.reuse, R132 ;  /* 0x000000281884723c */ /* 0x088ff00000041884 */
[C---:B------:R-:W-:Y:S04]  /*11d30*/  HMMA.16816.F32.BF16 R136, R28.reuse, R40, R136 ;  /* 0x000000281c88723c */ /* 0x040fe80000041888 */
[----:B--2---:R-:W-:Y:S04]  /*11d40*/  FFMA.FTZ R20, R20, R215, R211 ;  /* 0x000000d714147223 */ /* 0x004fe800000100d3 */
[-C--:B------:R-:W-:Y:S04]  /*11d50*/  HMMA.16816.F32.BF16 R140, R28, R42.reuse, R140 ;  /* 0x0000002a1c8c723c */ /* 0x080fe8000004188c */
[----:B------:R-:W-:Y:S04]  /*11d60*/  FADD.FTZ R20, R207, R20 ;  /* 0x00000014cf147221 */ /* 0x000fe80000010000 */
[C---:B------:R-:W-:Y:S04]  /*11d70*/  HMMA.16816.F32.BF16 R144, R24.reuse, R42, R144 ;  /* 0x0000002a1890723c */ /* 0x040fe80000041890 */
[----:B------:R-:W-:Y:S04]  /*11d80*/  FADD.FTZ R20, R209, R20 ;  /* 0x00000014d1147221 */ /* 0x000fe80000010000 */
[-C--:B------:R-:W-:Y:S08]  /*11d90*/  HMMA.16816.F32.BF16 R148, R24, R32.reuse, R148 ;  /* 0x000000201894723c */ /* 0x080ff00000041894 */
[C---:B------:R-:W-:Y:S08]  /*11da0*/  HMMA.16816.F32.BF16 R152, R28.reuse, R32, R152 ;  /* 0x000000201c98723c */ /* 0x040ff00000041898 */
[-C--:B------:R-:W-:Y:S04]  /*11db0*/  HMMA.16816.F32.BF16 R156, R28, R34.reuse, R156 ;  /* 0x000000221c9c723c */ /* 0x080fe8000004189c */
[----:B-----5:R-:W-:Y:S04]  /*11dc0*/  FFMA.FTZ R21, R21, R214, R212 ;  /* 0x000000d615157223 */ /* 0x020fe800000100d4 */
[C---:B------:R-:W-:Y:S08]  /*11dd0*/  HMMA.16816.F32.BF16 R160, R24.reuse, R34, R160 ;  /* 0x0000002218a0723c */ /* 0x040ff000000418a0 */
[-C--:B------:R-:W-:Y:S08]  /*11de0*/  HMMA.16816.F32.BF16 R52, R24, R36.reuse, R52 ;  /* 0x000000241834723c */ /* 0x080ff00000041834 */
[C---:B------:R-:W-:Y:S08]  /*11df0*/  HMMA.16816.F32.BF16 R56, R28.reuse, R36, R56 ;  /* 0x000000241c38723c */ /* 0x040ff00000041838 */
[-C--:B------:R-:W-:Y:S08]  /*11e00*/  HMMA.16816.F32.BF16 R60, R28, R38.reuse, R60 ;  /* 0x000000261c3c723c */ /* 0x080ff0000004183c */
[C---:B------:R-:W-:Y:S08]  /*11e10*/  HMMA.16816.F32.BF16 R64, R24.reuse, R38, R64 ;  /* 0x000000261840723c */ /* 0x040ff00000041840 */
[-C--:B----4-:R-:W-:Y:S08]  /*11e20*/  HMMA.16816.F32.BF16 R68, R24, R4.reuse, R68 ;  /* 0x000000041844723c */ /* 0x090ff00000041844 */
[C---:B------:R-:W-:Y:S07]  /*11e30*/  HMMA.16816.F32.BF16 R72, R28.reuse, R4, R72 ;  /* 0x000000041c48723c */ /* 0x040fee0000041848 */
[----:B------:R-:W-:Y:S01]  /*11e40*/  FFMA.FTZ R4, R2, R216, R251 ;  /* 0x000000d802047223 */ /* 0x000fe200000100fb */
[-C--:B------:R-:W-:Y:S04]  /*11e50*/  HMMA.16816.F32.BF16 R76, R28, R6.reuse, R76 ;  /* 0x000000061c4c723c */ /* 0x080fe8000004184c */
[----:B------:R-:W-:Y:S02]  /*11e60*/  FADD.FTZ R4, R252, R4 ;  /* 0x00000004fc047221 */ /* 0x000fe40000010000 */
[----:B------:R-:W-:Y:S02]  /*11e70*/  FADD.FTZ R2, R208, R21 ;  /* 0x00000015d0027221 */ /* 0x000fe40000010000 */
[C---:B------:R-:W-:Y:S04]  /*11e80*/  HMMA.16816.F32.BF16 R80, R24.reuse, R6, R80 ;  /* 0x000000061850723c */ /* 0x040fe80000041850 */
[----:B------:R-:W-:Y:S02]  /*11e90*/  FADD.FTZ R5, R250, R4 ;  /* 0x00000004fa057221 */ /* 0x000fe40000010000 */
[----:B------:R-:W-:Y:S02]  /*11ea0*/  FFMA.FTZ R4, R0, R206, R245 ;  /* 0x000000ce00047223 */ /* 0x000fe400000100f5 */
[-C--:B-1----:R-:W-:Y:S04]  /*11eb0*/  HMMA.16816.F32.BF16 R84, R24, R8.reuse, R84 ;  /* 0x000000081854723c */ /* 0x082fe80000041854 */
        /* <DEDUP_REMOVED lines=14> */
[----:B------:R-:W-:Y:S01]  /*11fa0*/  FADD.FTZ R2, R223, R6 ;  /* 0x00000006df027221 */ /* 0x000fe20000010000 */
[C---:B------:R-:W-:Y:S04]  /*11fb0*/  HMMA.16816.F32.BF16 R104, R28.reuse, R12, R104 ;  /* 0x0000000c1c68723c */ /* 0x040fe80000041868 */
[----:B------:R-:W-:Y:S02]  /*11fc0*/  FADD.FTZ R4, R248, R4 ;  /* 0x00000004f8047221 */ /* 0x000fe40000010000 */
[----:B------:R-:W-:Y:S02]  /*11fd0*/  FADD.FTZ R0, R221, R7 ;  /* 0x00000007dd007221 */ /* 0x000fe40000010000 */
[----:B------:R-:W-:Y:S01]  /*11fe0*/  FADD.FTZ R7, R220, R2 ;  /* 0x00000002dc077221 */ /* 0x000fe20000010000 */
[-C--:B------:R-:W-:Y:S03]  /*11ff0*/  HMMA.16816.F32.BF16 R108, R28, R14.reuse, R108 ;  /* 0x0000000e1c6c723c */ /* 0x080fe6000004186c */
        /* <DEDUP_REMOVED lines=17> */
[----:B------:R-:W-:Y:S01]  /*12110*/  FADD.FTZ R6, R170, R2 ;  /* 0x00000002aa067221 */ /* 0x000fe20000010000 */
[----:B------:R-:W-:Y:S01]  /*12120*/  MOV R170, R3 ;  /* 0x0000000300aa7202 */ /* 0x000fe20000000f00 */
[----:B------:R-:W-:Y:S01]  /*12130*/  FADD.FTZ R2, R45, R4 ;  /* 0x000000042d027221 */ /* 0x000fe20000010000 */
[----:B------:R-:W-:Y:S04]  /*12140*/  HMMA.16816.F32.BF16 R128, R24, R18, R128 ;  /* 0x000000121880723c */ /* 0x000fe80000041880 */
[----:B------:R-:W-:Y:S02]  /*12150*/  FADD.FTZ R4, R46, R0 ;  /* 0x000000002e047221 */ /* 0x000fe40000010000 */
[----:B------:R-:W-:Y:S02]  /*12160*/  FADD.FTZ R0, R171, R5 ;  /* 0x00000005ab007221 */ /* 0x000fe40000010000 */
[----:B------:R-:W-:Y:S01]  /*12170*/  FADD.FTZ R5, R165, R6 ;  /* 0x00000006a5057221 */ /* 0x000fe20000010000 */
[----:B------:R-:W-:Y:S03]  /*12180*/  MOV R165, R168 ;  /* 0x000000a800a57202 */ /* 0x000fe60000000f00 */
[----:B------:R-:W-:Y:S01]  /*12190*/  FADD.FTZ R0, R166, R0 ;  /* 0x00000000a6007221 */ /* 0x000fe20000010000 */
[----:B------:R-:W-:Y:S01]  /*121a0*/  MOV R166, R167 ;  /* 0x000000a700a67202 */ /* 0x000fe20000000f00 */
[----:B------:R-:W-:Y:S01]  /*121b0*/  FADD.FTZ R5, R164, R5 ;  /* 0x00000005a4057221 */ /* 0x000fe20000010000 */
[----:B------:R-:W-:Y:S01]  /*121c0*/  MOV R164, R169 ;  /* 0x000000a900a47202 */ /* 0x000fe20000000f00 */
[----:B------:R-:W-:Y:S01]  /*121d0*/  FADD.FTZ R4, R47, R4 ;  /* 0x000000042f047221 */ /* 0x000fe20000010000 */
[----:B------:R1:W-:Y:S01]  /*121e0*/  STL [R1+0x18], R0 ;  /* 0x0000180001007387 */ /* 0x0003e20000100800 */
[----:B------:R-:W-:Y:S02]  /*121f0*/  FADD.FTZ R2, R44, R2 ;  /* 0x000000022c027221 */ /* 0x000fe40000010000 */
[----:B------:R-:W-:Y:S01]  /*12200*/  FADD.FTZ R4, R49, R4 ;  /* 0x0000000431047221 */ /* 0x000fe20000010000 */
[----:B------:R2:W-:Y:S01]  /*12210*/  STL [R1+0x1c], R5 ;  /* 0x00001c0501007387 */ /* 0x0005e20000100800 */
[----:B------:R-:W-:Y:S03]  /*12220*/  FADD.FTZ R2, R23, R2 ;  /* 0x0000000217027221 */ /* 0x000fe60000010000 */
[----:B------:R2:W-:Y:S01]  /*12230*/  STL [R1+0x20], R4 ;  /* 0x0000200401007387 */ /* 0x0005e20000100800 */
[----:B------:R-:W-:Y:S05]  /*12240*/  FADD.FTZ R2, R50, R2 ;  /* 0x0000000232027221 */ /* 0x000fea0000010000 */
[----:B------:R2:W-:Y:S01]  /*12250*/  STL [R1+0x24], R2 ;  /* 0x0000240201007387 */ /* 0x0005e20000100800 */
[----:B-1----:R-:W-:Y:S04]  /*12260*/  IADD3 R0, R242, -0x1, RZ ;  /* 0xfffffffff2007810 */ /* 0x002fe80007ffe0ff */
[----:B------:R-:W-:Y:S01]  /*12270*/  MOV R242, R0 ;  /* 0x0000000000f27202 */ /* 0x000fe20000000f00 */
[----:B------:R-:W-:-:S05]  /*12280*/  @P0 BRA `(.L_x_509) ;  /* 0xffffbd8000000947 */ /* 0x000fca000383ffff */
.L_x_492:
[----:B--2---:R-:W2:Y:S04]  /*12290*/  LDL.LU R0, [R1+0x18] ;  /* 0x0000180001007983 */ /* 0x004ea80000300800 */
        /* <DEDUP_REMOVED lines=10> */
[----:B----4-:R-:W3:Y:S04]  /*12340*/  SHFL.BFLY PT, R7, R5, 0x2, 0x1f ;  /* 0x0c401f0005077f89 */ /* 0x010ee800000e0000 */
[----:B------:R-:W4:Y:S01]  /*12350*/  SHFL.BFLY PT, R6, R2, 0x2, 0x1f ;  /* 0x0c401f0002067f89 */ /* 0x000f2200000e0000 */
[----:B-1----:R-:W-:-:S02]  /*12360*/  FADD.FTZ R11, R11, R0 ;  /* 0x000000000b0b7221 */ /* 0x002fc40000010000 */
[----:B--2---:R-:W-:-:S03]  /*12370*/  FADD.FTZ R9, R9, R4 ;  /* 0x0000000409097221 */ /* 0x004fc60000010000 */
[----:B------:R-:W1:Y:S01]  /*12380*/  SHFL.BFLY PT, R0, R11, 0x1, 0x1f ;  /* 0x0c201f000b007f89 */ /* 0x000e6200000e0000 */
[----:B---3--:R-:W-:-:S03]  /*12390*/  FADD.FTZ R7, R7, R5 ;  /* 0x0000000507077221 */ /* 0x008fc60000010000 */
[----:B------:R-:W2:Y:S01]  /*123a0*/  SHFL.BFLY PT, R4, R9, 0x1, 0x1f ;  /* 0x0c201f0009047f89 */ /* 0x000ea200000e0000 */
[----:B----4-:R-:W-:-:S03]  /*123b0*/  FADD.FTZ R6, R6, R2 ;  /* 0x0000000206067221 */ /* 0x010fc60000010000 */
[----:B------:R-:W3:Y:S04]  /*123c0*/  SHFL.BFLY PT, R2, R7, 0x1, 0x1f ;  /* 0x0c201f0007027f89 */ /* 0x000ee800000e0000 */
[----:B------:R-:W4:Y:S01]  /*123d0*/  SHFL.BFLY PT, R5, R6, 0x1, 0x1f ;  /* 0x0c201f0006057f89 */ /* 0x000f2200000e0000 */
[----:B-1----:R-:W-:Y:S01]  /*123e0*/  FADD.FTZ R11, R11, R0 ;  /* 0x000000000b0b7221 */ /* 0x002fe20000010000 */
[----:B------:R-:W-:Y:S01]  /*123f0*/  MOV R0, RZ ;  /* 0x000000ff00007202 */ /* 0x000fe20000000f00 */
[----:B--2---:R-:W-:-:S03]  /*12400*/  FADD.FTZ R9, R9, R4 ;  /* 0x0000000409097221 */ /* 0x004fc60000010000 */
[----:B------:R-:W-:Y:S02]  /*12410*/  FSETP.NE.FTZ.AND P3, PT, R11, RZ, PT ;  /* 0x000000ff0b00720b */ /* 0x000fe40003f75000 */
[----:B------:R-:W-:Y:S01]  /*12420*/  MOV R4, RZ ;  /* 0x000000ff00047202 */ /* 0x000fe20000000f00 */
[----:B---3--:R-:W-:Y:S01]  /*12430*/  FADD.FTZ R7, R7, R2 ;  /* 0x0000000207077221 */ /* 0x008fe20000010000 */
[----:B------:R-:W-:Y:S02]  /*12440*/  FSETP.NE.FTZ.AND P2, PT, R9, RZ, PT ;  /* 0x000000ff0900720b */ /* 0x000fe40003f55000 */
[----:B------:R-:W-:Y:S01]  /*12450*/  MOV R2, RZ ;  /* 0x000000ff00027202 */ /* 0x000fe20000000f00 */
[----:B----4-:R-:W-:Y:S01]  /*12460*/  FADD.FTZ R6, R5, R6 ;  /* 0x0000000605067221 */ /* 0x010fe20000010000 */
[----:B------:R-:W-:-:S05]  /*12470*/  FSETP.NE.FTZ.AND P1, PT, R7, RZ, PT ;  /* 0x000000ff0700720b */ /* 0x000fca0003f35000 */
[----:B------:R-:W1:Y:S01]  /*12480*/  @P3 MUFU.RCP R0, R11 ;  /* 0x0000000b00003308 */ /* 0x000e620000001000 */
[----:B------:R-:W-:-:S07]  /*12490*/  FSETP.NE.FTZ.AND P0, PT, R6, RZ, PT ;  /* 0x000000ff0600720b */ /* 0x000fce0003f15000 */
[----:B------:R-:W-:Y:S06]  /*124a0*/  @P2 MUFU.RCP R4, R9 ;  /* 0x0000000900042308 */ /* 0x000fec0000001000 */
[----:B------:R-:W-:Y:S01]  /*124b0*/  @P0 MOV R8, 0x3f317218 ;  /* 0x3f31721800080802 */ /* 0x000fe20000000f00 */
[C---:B-1----:R-:W-:Y:S01]  /*124c0*/  FMUL.FTZ R176, R0.reuse, R176 ;  /* 0x000000b000b07220 */ /* 0x042fe20000410000 */
[----:B------:R-:W1:Y:S01]  /*124d0*/  @P1 MUFU.RCP R2, R7 ;  /* 0x0000000700021308 */ /* 0x000e620000001000 */
[C---:B------:R-:W-:Y:S02]  /*124e0*/  FMUL.FTZ R177, R0.reuse, R177 ;  /* 0x000000b100b17220 */ /* 0x040fe40000410000 */
        /* <DEDUP_REMOVED lines=12> */
[C---:B------:R-:W-:Y:S01]  /*125b0*/  FMUL.FTZ R52, R0.reuse, R52 ;  /* 0x0000003400347220 */ /* 0x040fe20000410000 */
[----:B------:R-:W-:Y:S01]  /*125c0*/  @P1 MUFU.LG2 R7, R7 ;  /* 0x0000000700071308 */ /* 0x000fe20000000c00 */
        /* <DEDUP_REMOVED lines=19> */
[----:B------:R-:W-:Y:S01]  /*12700*/  MOV R0, RZ ;  /* 0x000000ff00007202 */ /* 0x000fe20000000f00 */
[C---:B-1----:R-:W-:Y:S02]  /*12710*/  FMUL.FTZ R180, R2.reuse, R180 ;  /* 0x000000b402b47220 */ /* 0x042fe40000410000 */
[----:B------:R-:W-:-:S02]  /*12720*/  FMUL.FTZ R181, R2, R181 ;  /* 0x000000b502b57220 */ /* 0x000fc40000410000 */
[C---:B------:R-:W-:Y:S01]  /*12730*/  FMUL.FTZ R184, R2.reuse, R184 ;  /* 0x000000b802b87220 */ /* 0x040fe20000410000 */
[----:B------:R-:W1:Y:S01]  /*12740*/  @P0 MUFU.RCP R0, R6 ;  /* 0x0000000600000308 */ /* 0x000e620000001000 */
[C---:B------:R-:W-:Y:S02]  /*12750*/  FMUL.FTZ R185, R2.reuse, R185 ;  /* 0x000000b902b97220 */ /* 0x040fe40000410000 */
[C---:B------:R-:W-:Y:S02]  /*12760*/  FMUL.FTZ R136, R2.reuse, R136 ;  /* 0x0000008802887220 */ /* 0x040fe40000410000 */
[C---:B------:R-:W-:Y:S02]  /*12770*/  FMUL.FTZ R137, R2.reuse, R137 ;  /* 0x0000008902897220 */ /* 0x040fe40000410000 */
[C---:B------:R-:W-:Y:S01]  /*12780*/  FMUL.FTZ R140, R2.reuse, R140 ;  /* 0x0000008c028c7220 */ /* 0x040fe20000410000 */
[----:B------:R-:W2:Y:S01]  /*12790*/  @P0 MUFU.LG2 R6, R6 ;  /* 0x0000000600060308 */ /* 0x000ea20000000c00 */
        /* <DEDUP_REMOVED lines=98> */
[----:B--2---:R-:W-:Y:S02]  /*12dc0*/  @P0 FMUL.FTZ R4, R6, 0.69314718246459960938 ;  /* 0x3f31721806040820 */ /* 0x004fe40000410000 */
[----:B------:R-:W-:Y:S02]  /*12dd0*/  @P0 FMUL.FTZ R0, R8, c[0x0][0x2d0] ;  /* 0x0000b40008000a20 */ /* 0x000fe40000410000 */
[----:B------:R-:W-:-:S02]  /*12de0*/  @P3 FFMA.FTZ R18, R10, R169, R11 ;  /* 0x000000a90a123223 */ /* 0x000fc4000001000b */
[----:B------:R-:W-:Y:S02]  /*12df0*/  @P2 FFMA.FTZ R19, R5, R168, R9 ;  /* 0x000000a805132223 */ /* 0x000fe40000010009 */
[----:B------:R-:W-:Y:S02]  /*12e00*/  @P1 FFMA.FTZ R20, R2, R167, R7 ;  /* 0x000000a702141223 */ /* 0x000fe40000010007 */
[----:B------:R-:W-:Y:S02]  /*12e10*/  @P0 FFMA.FTZ R21, R0, R3, R4 ;  /* 0x0000000300150223 */ /* 0x000fe40000010004 */
.L_x_434:
        /* <DEDUP_REMOVED lines=227> */
.L_x_512:
[----:B-1----:R-:W-:Y:S05]  /*13c50*/  BSYNC B0 ;  /* 0x0000000000007941 */ /* 0x002fea0003800000 */
.L_x_511:
        /* <DEDUP_REMOVED lines=97> */
.L_x_514:
[----:B------:R-:W-:Y:S05]  /*14270*/  BSYNC B0 ;  /* 0x0000000000007941 */ /* 0x000fea0003800000 */
.L_x_513:
        /* <DEDUP_REMOVED lines=97> */
.L_x_516:
[----:B------:R-:W-:Y:S05]  /*14890*/  BSYNC B0 ;  /* 0x0000000000007941 */ /* 0x000fea0003800000 */
.L_x_515:
        /* <DEDUP_REMOVED lines=98> */
.L_x_510:
        /* <DEDUP_REMOVED lines=50> */
.L_x_517:
        /* <DEDUP_REMOVED lines=10> */
.L_x_1352:


//--------------------- .text._ZN7cutlass13device_kernelIN5flash19enable_sm80_to_sm89INS1_16FlashAttnFwdSm80INS1_25CollectiveMainloopFwdSm80ILi8ELi1ELb1EN4cute5tupleIJNS5_1CILi128EEENS7_ILi96EEES8_EEELi128ENS_10bfloat16_tEfNS_4arch4Sm80ELb0ELb1ELb0ELb1ELb0ELb0ELb1ELb1EEENS1_21CollectiveEpilogueFwdINS6_IJS8_S8_S9_EEENS6_IJNS7_ILi1EEESH_SH_EEESB_SD_Li256ELb1ELb1ELb1ELb0EEENS1_36VarlenDynamicPersistentTileSchedulerILi128ELi96ELi256ELi256ELb1ELb1ELb0ELb1ELb0ELb1EEEEEEEEEvNT_6ParamsE --------------------------
	.section	.text._ZN7cutlass13device_kernelIN5flash19enable_sm80_to_sm89INS1_16FlashAttnFwdSm80INS1_25CollectiveMainloopFwdSm80ILi8ELi1ELb1EN4cute5tupleIJNS5_1CILi128EEENS7_ILi96EEES8_EEELi128ENS_10bfloat16_tEfNS_4arch4Sm80ELb0ELb1ELb0ELb1ELb0ELb0ELb1ELb1EEENS1_21CollectiveEpilogueFwdINS6_IJS8_S8_S9_EEENS6_IJNS7_ILi1EEESH_SH_EEESB_SD_Li256ELb1ELb1ELb1ELb0EEENS1_36VarlenDynamicPersistentTileSchedulerILi128ELi96ELi256ELi256ELb1ELb1ELb0ELb1ELb0ELb1EEEEEEEEEvNT_6ParamsE,"ax",@progbits
	.sectioninfo	@"SHI_REGISTERS=255"
	.align	128
.text._ZN7cutlass13device_kernelIN5flash19enable_sm80_to_sm89INS1_16FlashAttnFwdSm80INS1_25CollectiveMainloopFwdSm80ILi8ELi1ELb1EN4cute5tupleIJNS5_1CILi128EEENS7_ILi96EEES8_EEELi128ENS_10bfloat16_tEfNS_4arch4Sm80ELb0ELb1ELb0ELb1ELb0ELb0ELb1ELb1EEENS1_21CollectiveEpilogueFwdINS6_IJS8_S8_S9_EEENS6_IJNS7_ILi1EEESH_SH_EEESB_SD_Li256ELb1ELb1ELb1ELb0EEENS1_36VarlenDynamicPersistentTileSchedulerILi128ELi96ELi256ELi256ELb1ELb1ELb0ELb1ELb0ELb1EEEEEEEEEvNT_6ParamsE:
        .type           _ZN7cutlass13device_kernelIN5flash19enable_sm80_to_sm89INS1_16FlashAttnFwdSm80INS1_25CollectiveMainloopFwdSm80ILi8ELi1ELb1EN4cute5tupleIJNS5_1CILi128EEENS7_ILi96EEES8_EEELi128ENS_10bfloat16_tEfNS_4arch4Sm80ELb0ELb1ELb0ELb1ELb0ELb0ELb1ELb1EEENS1_21CollectiveEpilogueFwdINS6_IJS8_S8_S9_EEENS6_IJNS7_ILi1EEESH_SH_EEESB_SD_Li256ELb1ELb1ELb1ELb0EEENS1_36VarlenDynamicPersistentTileSchedulerILi128ELi96ELi256ELi256ELb1ELb1ELb0ELb1ELb0ELb1EEEEEEEEEvNT_6ParamsE,@function
        .size           _ZN7cutlass13device_kernelIN5flash19enable_sm80_to_sm89INS1_16FlashAttnFwdSm80INS1_25CollectiveMainloopFwdSm80ILi8ELi1ELb1EN4cute5tupleIJNS5_1CILi128EEENS7_ILi96EEES8_EEELi128ENS_10bfloat16_tEfNS_4arch4Sm80ELb0ELb1ELb0ELb1ELb0ELb0ELb1ELb1EEENS1_21CollectiveEpilogueFwdINS6_IJS8_S8_S9_EEENS6_IJNS7_ILi1EEESH_SH_EEESB_SD_Li256ELb1ELb1ELb1ELb0EEENS1_36VarlenDynamicPersistentTileSchedulerILi128ELi96ELi256ELi256ELb1ELb1ELb0ELb1ELb0ELb1EEEEEEEEEvNT_6ParamsE,(.L_x_1353 - _ZN7cutlass13device_kernelIN5flash19enable_sm80_to_sm89INS1_16FlashAttnFwdSm80INS1_25CollectiveMainloopFwdSm80ILi8ELi1ELb1EN4cute5tupleIJNS5_1CILi128EEENS7_ILi96EEES8_EEELi128ENS_10bfloat16_tEfNS_4arch4Sm80ELb0ELb1ELb0ELb1ELb0ELb0ELb1ELb1EEENS1_21CollectiveEpilogueFwdINS6_IJS8_S8_S9_EEENS6_IJNS7_ILi1EEESH_SH_EEESB_SD_Li256ELb1ELb1ELb1ELb0EEENS1_36VarlenDynamicPersistentTileSchedulerILi128ELi96ELi256ELi256ELb1ELb1ELb0ELb1ELb0ELb1EEEEEEEEEvNT_6ParamsE)
        .other          _ZN7cutlass13device_kernelIN5flash19enable_sm80_to_sm89INS1_16FlashAttnFwdSm80INS1_25CollectiveMainloopFwdSm80ILi8ELi1ELb1EN4cute5tupleIJNS5_1CILi128EEENS7_ILi96EEES8_EEELi128ENS_10bfloat16_tEfNS_4arch4Sm80ELb0ELb1ELb0ELb1ELb0ELb0ELb1ELb1EEENS1_21CollectiveEpilogueFwdINS6_IJS8_S8_S9_EEENS6_IJNS7_ILi1EEESH_SH_EEESB_SD_Li256ELb1ELb1ELb1ELb0EEENS1_36VarlenDynamicPersistentTileSchedulerILi128ELi96ELi256ELi256ELb1ELb1ELb0ELb1ELb0ELb1EEEEEEEEEvNT_6ParamsE,@"STO_CUDA_ENTRY STV_DEFAULT"
_ZN7cutlass13device_kernelIN5flash19enable_sm80_to_sm89INS1_16FlashAttnFwdSm80INS1_25CollectiveMainloopFwdSm80ILi8ELi1ELb1EN4cute5tupleIJNS5_1CILi128EEENS7_ILi96EEES8_EEELi128ENS_10bfloat16_tEfNS_4arch4Sm80ELb0ELb1ELb0ELb1ELb0ELb0ELb1ELb1EEENS1_21CollectiveEpilogueFwdINS6_IJS8_S8_S9_EEENS6_IJNS7_ILi1EEESH_SH_EEESB_SD_Li256ELb1ELb1ELb1ELb0EEENS1_36VarlenDynamicPersistentTileSchedulerILi128ELi96ELi256ELi256ELb1ELb1ELb0ELb1ELb0ELb1EEEEEEEEEvNT_6ParamsE:
[----:B------:R-:W-:-:S03]  /*0000*/  MOV R1, c[0x0][0x28] ;  /* 0x00000a0000017a02 */ /* 0x000fc60000000f00 */
[----:B------:R-:W1:Y:S01]  /*0010*/  S2R R2, SR_TID.X ;  /* 0x0000000000027919 */ /* 0x000e620000002100 */
[----:B------:R-:W-:Y:S01]  /*0020*/  IADD3 R1, R1, -0x68, RZ ;  /* 0xffffff9801017810 */ /* 0x000fe20007ffe0ff */
[----:B------:R-:W-:Y:S01]  /*0030*/  ULDC.64 UR8, c[0x0][0x118] ;  /* 0x0000460000087ab9 */ /* 0x000fe20000000a00 */
[----:B-1----:R-:W-:-:S05]  /*0040*/  SHF.R.U32.HI R0, RZ, 0x5, R2 ;  /* 0x00000005ff007819 */ /* 0x002fca0000011602 */
[----:B------:R-:W1:Y:S02]  /*0050*/  SHFL.IDX PT, R3, R0, RZ, 0x1f ;  /* 0x00001fff00037589 */ /* 0x000e6400000e0000 */
[----:B-1----:R-:W-:Y:S02]  /*0060*/  ISETP.NE.AND P0, PT, R3, RZ, PT ;  /* 0x000000ff0300720c */ /* 0x002fe40003f05270 */
[----:B------:R-:W-:Y:S11]  /*0070*/  STL [R1+0x5c], R3 ;  /* 0x00005c0301007387 */ /* 0x000ff60000100800 */
[----:B------:R-:W-:Y:S06]  /*0080*/  @P0 BAR.SYNC.DEFER_BLOCKING 0x5, 0x100 ;  /* 0x0144000000000b1d */ /* 0x000fec0000010000 */
[----:B------:R-:W1:Y:S04]  /*0090*/  @P0 LDS.128 R4, [0xe100] ;  /* 0x00e10000ff040984 */ /* 0x000e680000000c00 */
[----:B-1----:R1:W-:Y:S04]  /*00a0*/  @P0 STL.64 [R1+0x28], R4 ;  /* 0x0000280401000387 */ /* 0x0023e80000100a00 */
[----:B------:R1:W-:Y:S04]  /*00b0*/  @P0 STL.64 [R1+0x30], R6 ;  /* 0x0000300601000387 */ /* 0x0003e80000100a00 */
[----:B------:R-:W-:Y:S06]  /*00c0*/  @P0 BAR.ARV 0x4, 0x100 ;  /* 0x0104000000000b1d */ /* 0x000fec0000002000 */
[----:B------:R-:W-:Y:S05]  /*00d0*/  @P0 BRA `(.L_x_518) ;  /* 0x00000ff000000947 */ /* 0x000fea0003800000 */
[----:B------:R-:W-:Y:S01]  /*00e0*/  LOP3.LUT R13, R2, 0x1f, RZ, 0xc0, !PT ;  /* 0x0000001f020d7812 */ /* 0x000fe200078ec0ff */
[----:B------:R-:W-:-:S02]  /*00f0*/  IMAD.MOV.U32 R10, RZ, RZ, RZ ;  /* 0x000000ffff0a7224 */ /* 0x000fc400078e00ff */
[----:B------:R-:W-:Y:S01]  /*0100*/  IMAD.MOV.U32 R8, RZ, RZ, RZ ;  /* 0x000000ffff087224 */ /* 0x000fe200078e00ff */
[----:B------:R-:W-:-:S04]  /*0110*/  ISETP.NE.AND P6, PT, R13, 0x1f, PT ;  /* 0x0000001f0d00780c */ /* 0x000fc80003fc5270 */
[----:B------:R-:W-:-:S13]  /*0120*/  ISETP.GE.OR P0, PT, R13, c[0x0][0x53c], !P6 ;  /* 0x00014f000d007a0c */ /* 0x000fda0007706670 */
[----:B-1----:R-:W-:Y:S02]  /*0130*/  @!P0 IMAD.MOV.U32 R4, RZ, RZ, 0x4 ;  /* 0x00000004ff048424 */ /* 0x002fe400078e00ff */
[----:B------:R-:W-:Y:S02]  /*0140*/  @!P0 IMAD.MOV.U32 R2, RZ, RZ, 0x4 ;  /* 0x00000004ff028424 */ /* 0x000fe400078e00ff */
[----:B------:R-:W-:-:S04]  /*0150*/  @!P0 IMAD.WIDE.U32 R4, R13, R4, c[0x0][0x580] ;  /* 0x000160000d048625 */ /* 0x000fc800078e0004 */
[C---:B------:R-:W-:Y:S01]  /*0160*/  @!P0 IMAD.WIDE.U32 R2, R13.reuse, R2, c[0x0][0x578] ;  /* 0x00015e000d028625 */ /* 0x040fe200078e0002 */
[----:B------:R-:W2:Y:S04]  /*0170*/  @!P0 LDG.E R10, [R4.64] ;  /* 0x00000008040a8981 */ /* 0x000ea8000c1e1900 */
[----:B------:R-:W2:Y:S01]  /*0180*/  @!P0 LDG.E R8, [R2.64] ;  /* 0x0000000802088981 */ /* 0x000ea2000c1e1900 */
[C---:B------:R-:W-:Y:S01]  /*0190*/  ISETP.NE.AND P5, PT, R13.reuse, RZ, PT ;  /* 0x000000ff0d00720c */ /* 0x040fe20003fa5270 */
[----:B------:R-:W1:Y:S01]  /*01a0*/  S2UR UR4, SR_CTAID.X ;  /* 0x00000000000479c3 */ /* 0x000e620000002500 */
[C---:B------:R-:W-:Y:S02]  /*01b0*/  ISETP.GE.U32.AND P4, PT, R13.reuse, 0x2, PT ;  /* 0x000000020d00780c */ /* 0x040fe40003f86070 */
[----:B------:R-:W-:-:S02]  /*01c0*/  ISETP.GE.U32.AND P3, PT, R13, 0x4, PT ;  /* 0x000000040d00780c */ /* 0x000fc40003f66070 */
[C---:B------:R-:W-:Y:S02]  /*01d0*/  ISETP.GE.U32.AND P2, PT, R13.reuse, 0x8, PT ;  /* 0x000000080d00780c */ /* 0x040fe40003f46070 */
[----:B------:R-:W-:Y:S02]  /*01e0*/  ISETP.GE.U32.AND P1, PT, R13, 0x10, PT ;  /* 0x000000100d00780c */ /* 0x000fe40003f26070 */
[----:B------:R-:W-:Y:S01]  /*01f0*/  MOV R6, RZ ;  /* 0x000000ff00067202 */ /* 0x000fe20000000f00 */
[----:B--2---:R-:W-:-:S05]  /*0200*/  IMAD R4, R10, R8, RZ ;  /* 0x000000080a047224 */ /* 0x004fca00078e02ff */
[----:B------:R-:W2:Y:S02]  /*0210*/  SHFL.UP PT, R0, R4, 0x1, RZ ;  /* 0x0420000004007989 */ /* 0x000ea400000e00ff */
[----:B--2---:R-:W-:-:S05]  /*0220*/  SEL R0, R0, RZ, P5 ;  /* 0x000000ff00007207 */ /* 0x004fca0002800000 */
[----:B------:R-:W-:-:S05]  /*0230*/  IMAD.IADD R4, R4, 0x1, R0 ;  /* 0x0000000104047824 */ /* 0x000fca00078e0200 */
[----:B------:R-:W2:Y:S02]  /*0240*/  SHFL.UP PT, R0, R4, 0x2, RZ ;  /* 0x0440000004007989 */ /* 0x000ea400000e00ff */
[----:B--2---:R-:W-:-:S04]  /*0250*/  SEL R0, R0, RZ, P4 ;  /* 0x000000ff00007207 */ /* 0x004fc80002000000 */
[----:B------:R-:W-:-:S05]  /*0260*/  IADD3 R4, R4, R0, RZ ;  /* 0x0000000004047210 */ /* 0x000fca0007ffe0ff */
[----:B------:R-:W2:Y:S02]  /*0270*/  SHFL.UP PT, R0, R4, 0x4, RZ ;  /* 0x0480000004007989 */ /* 0x000ea400000e00ff */
[----:B--2---:R-:W-:-:S05]  /*0280*/  SEL R0, R0, RZ, P3 ;  /* 0x000000ff00007207 */ /* 0x004fca0001800000 */
[----:B------:R-:W-:-:S05]  /*0290*/  IMAD.IADD R4, R4, 0x1, R0 ;  /* 0x0000000104047824 */ /* 0x000fca00078e0200 */
[----:B------:R-:W2:Y:S02]  /*02a0*/  SHFL.UP PT, R0, R4, 0x8, RZ ;  /* 0x0500000004007989 */ /* 0x000ea400000e00ff */
[----:B--2---:R-:W-:-:S05]  /*02b0*/  SEL R0, R0, RZ, P2 ;  /* 0x000000ff00007207 */ /* 0x004fca0001000000 */
[----:B------:R-:W-:-:S05]  /*02c0*/  IMAD.IADD R4, R4, 0x1, R0 ;  /* 0x0000000104047824 */ /* 0x000fca00078e0200 */
[----:B------:R-:W2:Y:S02]  /*02d0*/  SHFL.UP PT, R0, R4, 0x10, RZ ;  /* 0x0600000004007989 */ /* 0x000ea400000e00ff */
[----:B--2---:R-:W-:-:S05]  /*02e0*/  SEL R0, R0, RZ, P1 ;  /* 0x000000ff00007207 */ /* 0x004fca0000800000 */
[----:B------:R-:W-:-:S05]  /*02f0*/  IMAD.IADD R4, R4, 0x1, R0 ;  /* 0x0000000104047824 */ /* 0x000fca00078e0200 */
[----:B------:R-:W2:Y:S02]  /*0300*/  SHFL.IDX PT, R7, R4, 0x1f, 0x1f ;  /* 0x03e01f0004077f89 */ /* 0x000ea400000e0000 */
[----:B--2---:R-:W-:-:S04]  /*0310*/  IMAD R7, R7, c[0x0][0x538], RZ ;  /* 0x00014e0007077a24 */ /* 0x004fc800078e02ff */
[----:B------:R-:W-:Y:S01]  /*0320*/  IMAD.MOV.U32 R0, RZ, RZ, R7 ;  /* 0x000000ffff007224 */ /* 0x000fe200078e0007 */
[----:B-1----:R-:W-:-:S13]  /*0330*/  ISETP.GT.AND P0, PT, R7, UR4, PT ;  /* 0x0000000407007c0c */ /* 0x002fda000bf04270 */
[----:B------:R-:W-:Y:S05]  /*0340*/  @P0 BRA `(.L_x_519) ;  /* 0x0000027000000947 */ /* 0x000fea0003800000 */
[----:B------:R-:W-:Y:S02]  /*0350*/  MOV R7, R0 ;  /* 0x0000000000077202 */ /* 0x000fe40000000f00 */
[----:B------:R-:W-:-:S04]  /*0360*/  MOV R6, RZ ;  /* 0x000000ff00067202 */ /* 0x000fc80000000f00 */
.L_x_523:
        /* <DEDUP_REMOVED lines=12> */
[----:B------:R-:W2:Y:S04]  /*0430*/  @!P0 LDG.E R10, [R4.64] ;  /* 0x00000008040a8981 */ /* 0x000ea8000c1e1900 */
[----:B------:R-:W2:Y:S02]  /*0440*/  @!P0 LDG.E R8, [R2.64] ;  /* 0x0000000802088981 */ /* 0x000ea4000c1e1900 */
[----:B--2---:R-:W-:Y:S01]  /*0450*/  IMAD R5, R10, R8, RZ ;  /* 0x000000080a057224 */ /* 0x004fe200078e02ff */
[----:B------:R-:W-:Y:S05]  /*0460*/  BRA.DIV ~URZ, `(.L_x_521) ;  /* 0x000153327f007947 */ /* 0x000fea000b800000 */
[----:B------:R1:W2:Y:S02]  /*0470*/  SHFL.UP PT, R0, R5, 0x1, RZ ;  /* 0x0420000005007989 */ /* 0x0002a400000e00ff */
.L_x_650:
        /* <DEDUP_REMOVED lines=16> */
.L_x_651:
[----:B--2---:R-:W-:-:S05]  /*0580*/  IMAD R0, R0, c[0x0][0x538], RZ ;  /* 0x00014e0000007a24 */ /* 0x004fca00078e02ff */
[----:B------:R-:W-:-:S04]  /*0590*/  IADD3 R7, R0, R7, RZ ;  /* 0x0000000700077210 */ /* 0x000fc80007ffe0ff */
[----:B------:R-:W-:-:S13]  /*05a0*/  ISETP.GT.AND P0, PT, R7, UR4, PT ;  /* 0x0000000407007c0c */ /* 0x000fda000bf04270 */
[----:B-1----:R-:W-:Y:S05]  /*05b0*/  @!P0 BRA `(.L_x_523) ;  /* 0xfffffdb000008947 */ /* 0x002fea000383ffff */
.L_x_519:
[----:B------:R-:W-:-:S05]  /*05c0*/  IADD3 R11, -R0, R7, RZ ;  /* 0x00000007000b7210 */ /* 0x000fca0007ffe1ff */
[----:B------:R-:W-:-:S05]  /*05d0*/  IMAD R0, R4, c[0x0][0x538], R11 ;  /* 0x00014e0004007a24 */ /* 0x000fca00078e020b */
[----:B------:R-:W-:Y:S01]  /*05e0*/  ISETP.GT.AND P0, PT, R0, UR4, PT ;  /* 0x0000000400007c0c */ /* 0x000fe2000bf04270 */
[----:B------:R-:W-:-:S12]  /*05f0*/  BRA.DIV ~URZ, `(.L_x_524) ;  /* 0x000153c27f007947 */ /* 0x000fd8000b800000 */
[----:B------:R-:W-:-:S04]  /*0600*/  VOTE.ANY R7, PT, !P0 ;  /* 0x0000000000077806 */ /* 0x000fc800040e0100 */
.L_x_652:
[----:B------:R-:W1:Y:S02]  /*0610*/  POPC R0, R7 ;  /* 0x0000000700007309 */ /* 0x000e640000000000 */
[----:B-1----:R-:W-:-:S05]  /*0620*/  IADD3 R2, R0, R6, RZ ;  /* 0x0000000600027210 */ /* 0x002fca0007ffe0ff */
[----:B------:R1:W-:Y:S01]  /*0630*/  STL [R1+0x34], R2 ;  /* 0x0000340201007387 */ /* 0x0003e20000100800 */
[----:B------:R-:W-:Y:S05]  /*0640*/  BRA.DIV ~URZ, `(.L_x_525) ;  /* 0x000153c27f007947 */ /* 0x000fea000b800000 */
[----:B------:R2:W3:Y:S01]  /*0650*/  SHFL.IDX PT, R12, R10, R0, 0x1f ;  /* 0x00001f000a0c7589 */ /* 0x0004e200000e0000 */
[----:B------:R-:W-:-:S03]  /*0660*/  MOV R6, RZ ;  /* 0x000000ff00067202 */ /* 0x000fc60000000f00 */
[----:B------:R2:W4:Y:S04]  /*0670*/  SHFL.IDX PT, R10, R8, R0, 0x1f ;  /* 0x00001f00080a7589 */ /* 0x00052800000e0000 */
.L_x_653:
[----:B------:R-:W-:Y:S01]  /*0680*/  ISETP.NE.AND P0, PT, R7, RZ, PT ;  /* 0x000000ff0700720c */ /* 0x000fe20003f05270 */
[----:B------:R-:W-:-:S12]  /*0690*/  BSSY B0, `(.L_x_526) ;  /* 0x0000005000007945 */ /* 0x000fd80003800000 */
[----:B------:R-:W-:Y:S05]  /*06a0*/  @!P0 BRA `(.L_x_527) ;  /* 0x0000003000008947 */ /* 0x000fea0003800000 */
[----:B------:R-:W-:Y:S01]  /*06b0*/  IADD3 R5, R0, -0x1, RZ ;  /* 0xffffffff00057810 */ /* 0x000fe20007ffe0ff */
[----:B------:R-:W-:Y:S05]  /*06c0*/  BRA.DIV ~URZ, `(.L_x_528) ;  /* 0x000154227f007947 */ /* 0x000fea000b800000 */
[----:B------:R1:W2:Y:S02]  /*06d0*/  SHFL.IDX PT, R6, R4, R5, 0x1f ;  /* 0x00001f0504067589 */ /* 0x0002a400000e0000 */
.L_x_527:
[----:B------:R-:W-:Y:S05]  /*06e0*/  BSYNC B0 ;  /* 0x0000000000007941 */ /* 0x000fea0003800000 */
.L_x_526:
[----:B--2---:R-:W-:Y:S01]  /*06f0*/  IMAD R0, R6, c[0x0][0x538], R11 ;  /* 0x00014e0006007a24 */ /* 0x004fe200078e020b */
[----:B----4-:R-:W-:Y:S01]  /*0700*/  ISETP.NE.AND P0, PT, R10, 0x1, PT ;  /* 0x000000010a00780c */ /* 0x010fe20003f05270 */
[----:B------:R-:W-:Y:S03]  /*0710*/  BSSY B0, `(.L_x_529) ;  /* 0x0000089000007945 */ /* 0x000fe60003800000 */
[----:B------:R2:W-:Y:S01]  /*0720*/  STL [R1+0x28], R0 ;  /* 0x0000280001007387 */ /* 0x0005e20000100800 */
[----:B------:R-:W-:-:S08]  /*0730*/  IADD3 R9, -R0, UR4, RZ ;  /* 0x0000000400097c10 */ /* 0x000fd0000fffe1ff */
[----:B------:R-:W-:Y:S05]  /*0740*/  @!P0 BRA `(.L_x_530) ;  /* 0x000003f000008947 */ /* 0x000fea0003800000 */
[-C--:B--23--:R-:W-:Y:S02]  /*0750*/  IABS R0, R12.reuse ;  /* 0x0000000c00007213 */ /* 0x08cfe40000000000 */
[----:B------:R-:W-:-:S03]  /*0760*/  IABS R6, R12 ;  /* 0x0000000c00067213 */ /* 0x000fc60000000000 */
[----:B-1----:R-:W-:Y:S01]  /*0770*/  IMAD.MOV.U32 R5, RZ, RZ, R0 ;  /* 0x000000ffff057224 */ /* 0x002fe200078e0000 */
[----:B------:R-:W-:-:S03]  /*0780*/  IABS R0, R10 ;  /* 0x0000000a00007213 */ /* 0x000fc60000000000 */
[----:B------:R-:W1:Y:S02]  /*0790*/  I2F.RP R2, R5 ;  /* 0x0000000500027306 */ /* 0x000e640000209400 */
[----:B------:R-:W-:Y:S01]  /*07a0*/  IMAD.MOV.U32 R8, RZ, RZ, R0 ;  /* 0x000000ffff087224 */ /* 0x000fe200078e0000 */
[----:B------:R-:W-:-:S05]  /*07b0*/  IABS R0, R9 ;  /* 0x0000000900007213 */ /* 0x000fca0000000000 */
[----:B------:R-:W-:Y:S08]  /*07c0*/  I2F.RP R7, R8 ;  /* 0x0000000800077306 */ /* 0x000ff00000209400 */
[----:B-1----:R-:W1:Y:S02]  /*07d0*/  MUFU.RCP R2, R2 ;  /* 0x0000000200027308 */ /* 0x002e640000001000 */
[----:B-1----:R-:W-:-:S06]  /*07e0*/  IADD3 R2, R2, 0xffffffe, RZ ;  /* 0x0ffffffe02027810 */ /* 0x002fcc0007ffe0ff */
[----:B------:R-:W1:Y:S02]  /*07f0*/  F2I.FTZ.U32.TRUNC.NTZ R3, R2 ;  /* 0x0000000200037305 */ /* 0x000e64000021f000 */
[----:B-1----:R-:W-:-:S04]  /*0800*/  IMAD.MOV R2, RZ, RZ, -R3 ;  /* 0x000000ffff027224 */ /* 0x002fc800078e0a03 */
[----:B------:R-:W-:Y:S02]  /*0810*/  IMAD R4, R2, R5, RZ ;  /* 0x0000000502047224 */ /* 0x000fe400078e02ff */
[----:B------:R-:W-:-:S04]  /*0820*/  IMAD.MOV.U32 R2, RZ, RZ, RZ ;  /* 0x000000ffff027224 */ /* 0x000fc800078e00ff */
[----:B------:R-:W-:Y:S01]  /*0830*/  IMAD.HI.U32 R2, R3, R4, R2 ;  /* 0x0000000403027227 */ /* 0x000fe200078e0002 */
[----:B------:R-:W-:-:S03]  /*0840*/  MOV R3, R0 ;  /* 0x0000000000037202 */ /* 0x000fc60000000f00 */
[----:B------:R-:W-:Y:S02]  /*0850*/  IMAD.MOV R0, RZ, RZ, -R6 ;  /* 0x000000ffff007224 */ /* 0x000fe400078e0a06 */
[----:B------:R-:W-:-:S04]  /*0860*/  IMAD.HI.U32 R2, R2, R3, RZ ;  /* 0x0000000302027227 */ /* 0x000fc800078e00ff */
[----:B------:R-:W-:Y:S02]  /*0870*/  IMAD R0, R2, R0, R3 ;  /* 0x0000000002007224 */ /* 0x000fe400078e0203 */
[----:B------:R-:W1:Y:S03]  /*0880*/  MUFU.RCP R3, R7 ;  /* 0x0000000700037308 */ /* 0x000e660000001000 */
[----:B------:R-:W-:Y:S02]  /*0890*/  ISETP.GT.U32.AND P1, PT, R5, R0, PT ;  /* 0x000000000500720c */ /* 0x000fe40003f24070 */
[----:B-1----:R-:W-:-:S11]  /*08a0*/  IADD3 R3, R3, 0xffffffe, RZ ;  /* 0x0ffffffe03037810 */ /* 0x002fd60007ffe0ff */
[----:B------:R-:W-:Y:S01]  /*08b0*/  @!P1 IMAD.IADD R0, R0, 0x1, -R5 ;  /* 0x0000000100009824 */ /* 0x000fe200078e0a05 */
[----:B------:R-:W-:Y:S02]  /*08c0*/  @!P1 IADD3 R2, R2, 0x1, RZ ;  /* 0x0000000102029810 */ /* 0x000fe40007ffe0ff */
[----:B------:R-:W-:Y:S01]  /*08d0*/  ISETP.NE.AND P1, PT, R12, RZ, PT ;  /* 0x000000ff0c00720c */ /* 0x000fe20003f25270 */
[----:B------:R-:W1:Y:S01]  /*08e0*/  F2I.FTZ.U32.TRUNC.NTZ R3, R3 ;  /* 0x0000000300037305 */ /* 0x000e62000021f000 */
[----:B------:R-:W-:Y:S02]  /*08f0*/  ISETP.GE.U32.AND P2, PT, R0, R5, PT ;  /* 0x000000050000720c */ /* 0x000fe40003f46070 */
[----:B------:R-:W-:-:S04]  /*0900*/  LOP3.LUT R0, R9, R12, RZ, 0x3c, !PT ;  /* 0x0000000c09007212 */ /* 0x000fc800078e3cff */
[----:B------:R-:W-:-:S07]  /*0910*/  ISETP.GE.AND P0, PT, R0, RZ, PT ;  /* 0x000000ff0000720c */ /* 0x000fce0003f06270 */
[----:B------:R-:W-:Y:S02]  /*0920*/  @P2 IADD3 R2, R2, 0x1, RZ ;  /* 0x0000000102022810 */ /* 0x000fe40007ffe0ff */
[----:B-1----:R-:W-:-:S03]  /*0930*/  IADD3 R0, RZ, -R3, RZ ;  /* 0x80000003ff007210 */ /* 0x002fc60007ffe0ff */
[----:B------:R-:W-:Y:S02]  /*0940*/  IMAD.MOV.U32 R4, RZ, RZ, R2 ;  /* 0x000000ffff047224 */ /* 0x000fe400078e0002 */
[----:B------:R-:W-:Y:S01]  /*0950*/  IMAD.MOV.U32 R2, RZ, RZ, R0 ;  /* 0x000000ffff027224 */ /* 0x000fe200078e0000 */
[----:B------:R-:W-:Y:S01]  /*0960*/  IABS R0, R10 ;  /* 0x0000000a00007213 */ /* 0x000fe20000000000 */
[----:B------:R-:W-:Y:S01]  /*0970*/  @!P0 IMAD.MOV R4, RZ, RZ, -R4 ;  /* 0x000000ffff048224 */ /* 0x000fe200078e0a04 */
[----:B------:R-:W-:Y:S01]  /*0980*/  @!P1 LOP3.LUT R4, RZ, R12, RZ, 0x33, !PT ;  /* 0x0000000cff049212 */ /* 0x000fe200078e33ff */
[----:B------:R-:W-:Y:S01]  /*0990*/  IMAD R5, R2, R8, RZ ;  /* 0x0000000802057224 */ /* 0x000fe200078e02ff */
[----:B------:R-:W-:Y:S01]  /*09a0*/  MOV R2, RZ ;  /* 0x000000ff00027202 */ /* 0x000fe20000000f00 */
[----:B------:R-:W-:Y:S01]  /*09b0*/  IMAD.MOV R6, RZ, RZ, -R0 ;  /* 0x000000ffff067224 */ /* 0x000fe200078e0a00 */
[----:B------:R-:W-:-:S03]  /*09c0*/  IABS R7, R4 ;  /* 0x0000000400077213 */ /* 0x000fc60000000000 */
[----:B------:R-:W-:-:S04]  /*09d0*/  IMAD.HI.U32 R0, R3, R5, R2 ;  /* 0x0000000503007227 */ /* 0x000fc800078e0002 */
[----:B------:R-:W-:Y:S02]  /*09e0*/  IMAD.MOV.U32 R2, RZ, RZ, R7 ;  /* 0x000000ffff027224 */ /* 0x000fe400078e0007 */
[----:B------:R-:W-:Y:S02]  /*09f0*/  IMAD.MOV.U32 R3, RZ, RZ, R6 ;  /* 0x000000ffff037224 */ /* 0x000fe400078e0006 */
[----:B------:R-:W-:-:S04]  /*0a00*/  IMAD.HI.U32 R0, R0, R2, RZ ;  /* 0x0000000200007227 */ /* 0x000fc800078e00ff */
[----:B------:R-:W-:Y:S02]  /*0a10*/  IMAD R2, R0, R3, R2 ;  /* 0x0000000300027224 */ /* 0x000fe400078e0202 */
[----:B------:R-:W-:-:S03]  /*0a20*/  IMAD.MOV R5, RZ, RZ, -R4 ;  /* 0x000000ffff057224 */ /* 0x000fc600078e0a04 */
        /* <DEDUP_REMOVED lines=10> */
[----:B------:R-:W-:-:S04]  /*0ad0*/  IMAD.MOV R2, RZ, RZ, -R0 ;  /* 0x000000ffff027224 */ /* 0x000fc800078e0a00 */
[C---:B------:R-:W-:Y:S01]  /*0ae0*/  IMAD R3, R10.reuse, R2, R4 ;  /* 0x000000020a037224 */ /* 0x040fe200078e0204 */
[----:B------:R-:W-:Y:S01]  /*0af0*/  LEA R2, R10, R0, 0x18 ;  /* 0x000000000a027211 */ /* 0x000fe200078ec0ff */
[----:B------:R-:W-:-:S04]  /*0b00*/  IMAD R0, R12, R5, R9 ;  /* 0x000000050c007224 */ /* 0x000fc800078e0209 */
[----:B------:R-:W-:-:S05]  /*0b10*/  IMAD R2, R3, 0x10000, R2 ;  /* 0x0001000003027824 */ /* 0x000fca00078e0202 */
[----:B------:R1:W-:Y:S01]  /*0b20*/  STL [R1+0x30], R2 ;  /* 0x0000300201007387 */ /* 0x0003e20000100800 */
[----:B------:R-:W-:Y:S05]  /*0b30*/  BRA `(.L_x_531) ;  /* 0x0000046000007947 */ /* 0x000fea0003800000 */
.L_x_530:
[----:B------:R-:W4:Y:S01]  /*0b40*/  LDL R3, [R1+0x34] ;  /* 0x0000340001037983 */ /* 0x000f220000100800 */
[----:B-1----:R-:W-:-:S04]  /*0b50*/  IMAD.MOV.U32 R2, RZ, RZ, 0x4 ;  /* 0x00000004ff027424 */ /* 0x002fc800078e00ff */
[----:B----4-:R-:W-:-:S05]  /*0b60*/  IMAD.WIDE R2, R3, R2, c[0x0][0x590] ;  /* 0x0001640003027625 */ /* 0x010fca00078e0202 */
[----:B------:R-:W4:Y:S02]  /*0b70*/  LDG.E R7, [R2.64] ;  /* 0x0000000802077981 */ /* 0x000f24000c1e1900 */
[----:B---34-:R-:W-:-:S05]  /*0b80*/  IMAD R11, R7, R12, RZ ;  /* 0x0000000c070b7224 */ /* 0x018fca00078e02ff */
[-C--:B--2---:R-:W-:Y:S02]  /*0b90*/  IABS R0, R11.reuse ;  /* 0x0000000b00007213 */ /* 0x084fe40000000000 */
[----:B------:R-:W-:-:S03]  /*0ba0*/  IABS R8, R11 ;  /* 0x0000000b00087213 */ /* 0x000fc60000000000 */
[----:B------:R-:W-:-:S04]  /*0bb0*/  IMAD.MOV.U32 R6, RZ, RZ, R0 ;  /* 0x000000ffff067224 */ /* 0x000fc800078e0000 */
        /* <DEDUP_REMOVED lines=8> */
[----:B------:R-:W-:Y:S01]  /*0c40*/  MOV R5, R0 ;  /* 0x0000000000057202 */ /* 0x000fe20000000f00 */
[----:B------:R-:W-:-:S04]  /*0c50*/  IMAD.MOV.U32 R2, RZ, RZ, RZ ;  /* 0x000000ffff027224 */ /* 0x000fc800078e00ff */
[----:B------:R-:W-:-:S04]  /*0c60*/  IMAD.HI.U32 R0, R3, R4, R2 ;  /* 0x0000000403007227 */ /* 0x000fc800078e0002 */
[----:B------:R-:W-:Y:S02]  /*0c70*/  IMAD.MOV R2, RZ, RZ, -R8 ;  /* 0x000000ffff027224 */ /* 0x000fe400078e0a08 */
        /* <DEDUP_REMOVED lines=9> */
[----:B------:R-:W-:-:S04]  /*0d10*/  @P2 IADD3 R0, R0, 0x1, RZ ;  /* 0x0000000100002810 */ /* 0x000fc80007ffe0ff */
[----:B------:R-:W-:-:S05]  /*0d20*/  MOV R4, R0 ;  /* 0x0000000000047202 */ /* 0x000fca0000000f00 */
[----:B------:R-:W-:Y:S01]  /*0d30*/  @!P0 IMAD.MOV R4, RZ, RZ, -R4 ;  /* 0x000000ffff048224 */ /* 0x000fe200078e0a04 */
[----:B------:R-:W-:-:S05]  /*0d40*/  @!P1 LOP3.LUT R4, RZ, R11, RZ, 0x33, !PT ;  /* 0x0000000bff049212 */ /* 0x000fca00078e33ff */
[----:B------:R-:W-:-:S05]  /*0d50*/  IMAD R10, R7, R4, RZ ;  /* 0x00000004070a7224 */ /* 0x000fca00078e02ff */
[----:B------:R-:W-:-:S04]  /*0d60*/  IADD3 R0, -R10, c[0x0][0x538], RZ ;  /* 0x00014e000a007a10 */ /* 0x000fc80007ffe1ff */
[----:B------:R-:W-:-:S04]  /*0d70*/  IMNMX R6, R7, R0, PT ;  /* 0x0000000007067217 */ /* 0x000fc80003800200 */
[----:B------:R-:W-:-:S05]  /*0d80*/  IABS R0, R6 ;  /* 0x0000000600007213 */ /* 0x000fca0000000000 */
[----:B------:R-:W-:-:S04]  /*0d90*/  IMAD.MOV.U32 R5, RZ, RZ, R0 ;  /* 0x000000ffff057224 */ /* 0x000fc800078e0000 */
[----:B------:R-:W1:Y:S08]  /*0da0*/  I2F.RP R2, R5 ;  /* 0x0000000500027306 */ /* 0x000e700000209400 */
[----:B-1----:R-:W1:Y:S02]  /*0db0*/  MUFU.RCP R2, R2 ;  /* 0x0000000200027308 */ /* 0x002e640000001000 */
[----:B-1----:R-:W-:-:S06]  /*0dc0*/  IADD3 R2, R2, 0xffffffe, RZ ;  /* 0x0ffffffe02027810 */ /* 0x002fcc0007ffe0ff */
[----:B------:R1:W2:Y:S02]  /*0dd0*/  F2I.FTZ.U32.TRUNC.NTZ R3, R2 ;  /* 0x0000000200037305 */ /* 0x0002a4000021f000 */
[----:B-1----:R-:W-:Y:S01]  /*0de0*/  IMAD.MOV R2, RZ, RZ, -R4 ;  /* 0x000000ffff027224 */ /* 0x002fe200078e0a04 */
[----:B--2---:R-:W-:-:S03]  /*0df0*/  IADD3 R0, RZ, -R3, RZ ;  /* 0x80000003ff007210 */ /* 0x004fc60007ffe0ff */
[----:B------:R-:W-:Y:S01]  /*0e00*/  IMAD R8, R11, R2, R9 ;  /* 0x000000020b087224 */ /* 0x000fe200078e0209 */
[----:B------:R-:W-:Y:S01]  /*0e10*/  IABS R9, R6 ;  /* 0x0000000600097213 */ /* 0x000fe20000000000 */
[----:B------:R-:W-:-:S03]  /*0e20*/  IMAD.MOV.U32 R2, RZ, RZ, R0 ;  /* 0x000000ffff027224 */ /* 0x000fc600078e0000 */
[----:B------:R-:W-:Y:S01]  /*0e30*/  IABS R0, R8 ;  /* 0x0000000800007213 */ /* 0x000fe20000000000 */
[----:B------:R-:W-:Y:S02]  /*0e40*/  IMAD R7, R2, R5, RZ ;  /* 0x0000000502077224 */ /* 0x000fe400078e02ff */
[----:B------:R-:W-:Y:S02]  /*0e50*/  IMAD.MOV.U32 R2, RZ, RZ, RZ ;  /* 0x000000ffff027224 */ /* 0x000fe400078e00ff */
[----:B------:R-:W-:Y:S01]  /*0e60*/  IMAD.MOV.U32 R4, RZ, RZ, R0 ;  /* 0x000000ffff047224 */ /* 0x000fe200078e0000 */
[----:B------:R-:W-:Y:S01]  /*0e70*/  IADD3 R0, RZ, -R9, RZ ;  /* 0x80000009ff007210 */ /* 0x000fe20007ffe0ff */
[----:B------:R-:W-:-:S04]  /*0e80*/  IMAD.HI.U32 R3, R3, R7, R2 ;  /* 0x0000000703037227 */ /* 0x000fc800078e0002 */
[----:B------:R-:W-:Y:S02]  /*0e90*/  IMAD.MOV.U32 R2, RZ, RZ, R0 ;  /* 0x000000ffff027224 */ /* 0x000fe400078e0000 */
[----:B------:R-:W-:Y:S01]  /*0ea0*/  IMAD.HI.U32 R0, R3, R4, RZ ;  /* 0x0000000403007227 */ /* 0x000fe200078e00ff */
[----:B------:R-:W-:-:S03]  /*0eb0*/  IADD3 R3, R10, 0x1000000, R8 ;  /* 0x010000000a037810 */ /* 0x000fc60007ffe008 */
[----:B------:R-:W-:-:S05]  /*0ec0*/  IMAD R2, R0, R2, R4 ;  /* 0x0000000200027224 */ /* 0x000fca00078e0204 */
[----:B------:R-:W-:-:S13]  /*0ed0*/  ISETP.GT.U32.AND P1, PT, R5, R2, PT ;  /* 0x000000020500720c */ /* 0x000fda0003f24070 */
[----:B------:R-:W-:Y:S01]  /*0ee0*/  @!P1 IMAD.IADD R2, R2, 0x1, -R5 ;  /* 0x0000000102029824 */ /* 0x000fe200078e0a05 */
[----:B------:R-:W-:Y:S02]  /*0ef0*/  @!P1 IADD3 R0, R0, 0x1, RZ ;  /* 0x0000000100009810 */ /* 0x000fe40007ffe0ff */
[----:B------:R-:W-:Y:S02]  /*0f00*/  ISETP.NE.AND P1, PT, R6, RZ, PT ;  /* 0x000000ff0600720c */ /* 0x000fe40003f25270 */
[----:B------:R-:W-:Y:S02]  /*0f10*/  ISETP.GE.U32.AND P2, PT, R2, R5, PT ;  /* 0x000000050200720c */ /* 0x000fe40003f46070 */
[----:B------:R-:W-:-:S04]  /*0f20*/  LOP3.LUT R2, R8, R6, RZ, 0x3c, !PT ;  /* 0x0000000608027212 */ /* 0x000fc800078e3cff */
[----:B------:R-:W-:Y:S01]  /*0f30*/  ISETP.GE.AND P0, PT, R2, RZ, PT ;  /* 0x000000ff0200720c */ /* 0x000fe20003f06270 */
[----:B------:R-:W-:-:S06]  /*0f40*/  IMAD.MOV R2, RZ, RZ, -R6 ;  /* 0x000000ffff027224 */ /* 0x000fcc00078e0a06 */
[----:B------:R-:W-:-:S06]  /*0f50*/  @P2 IADD3 R0, R0, 0x1, RZ ;  /* 0x0000000100002810 */ /* 0x000fcc0007ffe0ff */
[----:B------:R-:W-:Y:S02]  /*0f60*/  @!P0 IADD3 R0, -R0, RZ, RZ ;  /* 0x000000ff00008210 */ /* 0x000fe40007ffe1ff */
[----:B------:R-:W-:-:S05]  /*0f70*/  @!P1 LOP3.LUT R0, RZ, R6, RZ, 0x33, !PT ;  /* 0x00000006ff009212 */ /* 0x000fca00078e33ff */
[----:B------:R-:W-:-:S05]  /*0f80*/  IMAD R2, R0, R2, R3 ;  /* 0x0000000200027224 */ /* 0x000fca00078e0203 */
[----:B------:R1:W-:Y:S02]  /*0f90*/  STL [R1+0x30], R2 ;  /* 0x0000300201007387 */ /* 0x0003e40000100800 */
.L_x_531:
[----:B------:R-:W-:Y:S05]  /*0fa0*/  BSYNC B0 ;  /* 0x0000000000007941 */ /* 0x000fea0003800000 */
.L_x_529:
[----:B------:R-:W-:-:S04]  /*0fb0*/  LOP3.LUT R0, RZ, R0, RZ, 0x33, !PT ;  /* 0x00000000ff007212 */ /* 0x000fc800078e33ff */
[----:B------:R-:W-:-:S05]  /*0fc0*/  IADD3 R0, R0, R12, RZ ;  /* 0x0000000c00007210 */ /* 0x000fca0007ffe0ff */
[----:B------:R2:W-:Y:S01]  /*0fd0*/  STL [R1+0x2c], R0 ;  /* 0x00002c0001007387 */ /* 0x0005e20000100800 */
[----:B------:R-:W-:Y:S05]  /*0fe0*/  BRA `(.L_x_532) ;  /* 0x0000006000007947 */ /* 0x000fea0003800000 */
.L_x_520:
[----:B------:R-:W-:Y:S01]  /*0ff0*/  MOV R0, UR4 ;  /* 0x0000000400007c02 */ /* 0x000fe20008000f00 */
[----:B------:R-:W-:Y:S04]  /*1000*/  STL [R1+0x2c], RZ ;  /* 0x00002cff01007387 */ /* 0x000fe80000100800 */
[----:B------:R-:W-:Y:S04]  /*1010*/  STL [R1+0x30], RZ ;  /* 0x000030ff01007387 */ /* 0x000fe80000100800 */
[----:B------:R1:W-:Y:S02]  /*1020*/  STL [R1+0x28], R0 ;  /* 0x0000280001007387 */ /* 0x0003e40000100800 */
[----:B-1----:R-:W-:-:S05]  /*1030*/  MOV R0, c[0x0][0x53c] ;  /* 0x00014f0000007a02 */ /* 0x002fca0000000f00 */
[----:B------:R1:W-:Y:S02]  /*1040*/  STL [R1+0x34], R0 ;  /* 0x0000340001007387 */ /* 0x0003e40000100800 */
.L_x_532:
[----:B------:R-:W3:Y:S04]  /*1050*/  LDL R4, [R1+0x28] ;  /* 0x0000280001047983 */ /* 0x000ee80000100800 */
[----:B------:R-:W3:Y:S04]  /*1060*/  LDL R5, [R1+0x2c] ;  /* 0x00002c0001057983 */ /* 0x000ee80000100800 */
[----:B------:R-:W3:Y:S04]  /*1070*/  LDL R6, [R1+0x30] ;  /* 0x0000300001067983 */ /* 0x000ee80000100800 */
[----:B------:R-:W3:Y:S01]  /*1080*/  LDL R7, [R1+0x34] ;  /* 0x0000340001077983 */ /* 0x000ee20000100800 */
[----:B------:R-:W-:Y:S01]  /*1090*/  ISETP.NE.AND P0, PT, R13, RZ, PT ;  /* 0x000000ff0d00720c */ /* 0x000fe20003f05270 */
[----:B------:R-:W-:-:S12]  /*10a0*/  WARPSYNC 0xffffffff ;  /* 0xffffffff00007948 */ /* 0x000fd80003800000 */
[----:B---3--:R3:W-:Y:S04]  /*10b0*/  @!P0 STS.128 [0xe100], R4 ;  /* 0x00e10004ff008388 */ /* 0x0087e80000000c00 */
[----:B------:R-:W-:Y:S06]  /*10c0*/  BAR.ARV 0x5, 0x100 ;  /* 0x0144000000007b1d */ /* 0x000fec0000002000 */
.L_x_518:
[----:B-12---:R-:W2:Y:S02]  /*10d0*/  LDL R0, [R1+0x34] ;  /* 0x0000340001007983 */ /* 0x006ea40000100800 */
[----:B--2---:R-:W-:-:S13]  /*10e0*/  ISETP.GE.AND P0, PT, R0, c[0x0][0x53c], PT ;  /* 0x00014f0000007a0c */ /* 0x004fda0003f06270 */
[----:B------:R-:W-:Y:S05]  /*10f0*/  @P0 EXIT ;  /* 0x000000000000094d */ /* 0x000fea0003800000 */
[----:B------:R-:W1:Y:S02]  /*1100*/  S2R R19, SR_TID.X ;  /* 0x0000000000137919 */ /* 0x000e640000002100 */
[----:B-1----:R-:W-:-:S04]  /*1110*/  SHF.R.S32.HI R12, RZ, 0x1f, R19 ;  /* 0x0000001fff0c7819 */ /* 0x002fc80000011413 */
[CC--:B------:R-:W-:Y:S02]  /*1120*/  LEA.HI R2, R12.reuse, R19.reuse, RZ, 0x4 ;  /* 0x000000130c027211 */ /* 0x0c0fe400078f20ff */
[CC--:B------:R-:W-:Y:S02]  /*1130*/  LEA.HI R15, R12.reuse, R19.reuse, RZ, 0x2 ;  /* 0x000000130c0f7211 */ /* 0x0c0fe400078f10ff */
[----:B------:R-:W-:Y:S02]  /*1140*/  SHF.R.S32.HI R3, RZ, 0x4, R2 ;  /* 0x00000004ff037819 */ /* 0x000fe40000011402 */
[----:B------:R-:W-:Y:S02]  /*1150*/  LEA.HI R14, R12, R19, RZ, 0x3 ;  /* 0x000000130c0e7211 */ /* 0x000fe400078f18ff */
[----:B------:R-:W-:Y:S02]  /*1160*/  LEA.HI R0, R2, R3, RZ, 0x1 ;  /* 0x0000000302007211 */ /* 0x000fe400078f08ff */
[----:B---3--:R-:W-:-:S02]  /*1170*/  SHF.R.S32.HI R6, RZ, 0x2, R15 ;  /* 0x00000002ff067819 */ /* 0x008fc4000001140f */
[----:B------:R-:W-:Y:S02]  /*1180*/  LOP3.LUT R0, R0, 0xfffffffe, RZ, 0xc0, !PT ;  /* 0xfffffffe00007812 */ /* 0x000fe400078ec0ff */
[----:B------:R-:W-:Y:S02]  /*1190*/  SHF.R.S32.HI R18, RZ, 0x3, R14 ;  /* 0x00000003ff127819 */ /* 0x000fe4000001140e */
[----:B------:R-:W-:Y:S01]  /*11a0*/  LOP3.LUT R7, R14, 0xfffffff8, RZ, 0xc0, !PT ;  /* 0xfffffff80e077812 */ /* 0x000fe200078ec0ff */
[----:B------:R-:W-:Y:S01]  /*11b0*/  IMAD.IADD R13, R3, 0x1, -R0 ;  /* 0x00000001030d7824 */ /* 0x000fe200078e0a00 */
[----:B------:R-:W-:Y:S01]  /*11c0*/  LOP3.LUT R0, R2, 0xfffffff0, RZ, 0xc0, !PT ;  /* 0xfffffff002007812 */ /* 0x000fe200078ec0ff */
[----:B------:R-:W-:Y:S01]  /*11d0*/  IMAD.SHL.U32 R4, R18, 0x40, RZ ;  /* 0x0000004012047824 */ /* 0x000fe200078e00ff */
[----:B------:R-:W-:Y:S01]  /*11e0*/  SHF.R.S32.HI R2, RZ, 0x1f, R15 ;  /* 0x0000001fff027819 */ /* 0x000fe2000001140f */
[C---:B------:R-:W-:Y:S01]  /*11f0*/  IMAD.IADD R7, R19.reuse, 0x1, -R7 ;  /* 0x0000000113077824 */ /* 0x040fe200078e0a07 */
[----:B------:R-:W-:Y:S01]  /*1200*/  LEA.HI R11, R12, R19, RZ, 0x5 ;  /* 0x000000130c0b7211 */ /* 0x000fe200078f28ff */
[----:B------:R-:W-:Y:S01]  /*1210*/  IMAD.IADD R0, R19, 0x1, -R0 ;  /* 0x0000000113007824 */ /* 0x000fe200078e0a00 */
[----:B------:R-:W-:Y:S01]  /*1220*/  LEA.HI R2, R2, R6, RZ, 0x3 ;  /* 0x0000000602027211 */ /* 0x000fe200078f18ff */
[C---:B------:R-:W-:Y:S01]  /*1230*/  IMAD.SHL.U32 R246, R7.reuse, 0x8, RZ ;  /* 0x0000000807f67824 */ /* 0x040fe200078e00ff */
[----:B------:R-:W-:Y:S01]  /*1240*/  SHF.R.S32.HI R208, RZ, 0x5, R11 ;  /* 0x00000005ffd07819 */ /* 0x000fe2000001140b */
[----:B------:R-:W-:Y:S01]  /*1250*/  IMAD.SHL.U32 R9, R7, 0x40, RZ ;  /* 0x0000004007097824 */ /* 0x000fe200078e00ff */
[----:B------:R-:W-:-:S02]  /*1260*/  SHF.R.S32.HI R5, RZ, 0x1f, R0 ;  /* 0x0000001fff057819 */ /* 0x000fc40000011400 */
[----:B------:R-:W-:Y:S02]  /*1270*/  LOP3.LUT R3, R2, 0xfffffff8, RZ, 0xc0, !PT ;  /* 0xfffffff802037812 */ /* 0x000fe400078ec0ff */
[----:B------:R-:W-:Y:S02]  /*1280*/  LOP3.LUT R2, R4, 0x1c0, RZ, 0xc0, !PT ;  /* 0x000001c004027812 */ /* 0x000fe400078ec0ff */
[----:B------:R-:W-:Y:S01]  /*1290*/  LEA.HI R10, R5, R0, RZ, 0x3 ;  /* 0x00000000050a7211 */ /* 0x000fe200078f18ff */
[----:B------:R-:W-:Y:S01]  /*12a0*/  IMAD.IADD R6, R6, 0x1, -R3 ;  /* 0x0000000106067824 */ /* 0x000fe200078e0a03 */
[----:B------:R-:W-:Y:S02]  /*12b0*/  SHF.R.U32.HI R4, RZ, 0x3, R2 ;  /* 0x00000003ff047819 */ /* 0x000fe40000011602 */
[----:B------:R-:W-:Y:S02]  /*12c0*/  LOP3.LUT R3, R2, 0x38, R246, 0xf8, !PT ;  /* 0x0000003802037812 */ /* 0x000fe400078ef8f6 */
[----:B------:R-:W-:-:S02]  /*12d0*/  LOP3.LUT R2, R10, 0xfffffff8, RZ, 0xc0, !PT ;  /* 0xfffffff80a027812 */ /* 0x000fc400078ec0ff */
[----:B------:R-:W-:Y:S02]  /*12e0*/  LOP3.LUT R8, R3, R4, RZ, 0x3c, !PT ;  /* 0x0000000403087212 */ /* 0x000fe400078e3cff */
[----:B------:R-:W-:Y:S01]  /*12f0*/  SHF.R.S32.HI R3, RZ, 0x1f, R11 ;  /* 0x0000001fff037819 */ /* 0x000fe2000001140b */
[----:B------:R-:W-:Y:S01]  /*1300*/  IMAD.IADD R5, R0, 0x1, -R2 ;  /* 0x0000000100057824 */ /* 0x000fe200078e0a02 */
[----:B------:R-:W-:Y:S02]  /*1310*/  LOP3.LUT R2, R11, 0xffffffe0, RZ, 0xc0, !PT ;  /* 0xffffffe00b027812 */ /* 0x000fe400078ec0ff */
[----:B------:R-:W-:Y:S02]  /*1320*/  LOP3.LUT R0, R9, 0x1c0, RZ, 0xc0, !PT ;  /* 0x000001c009007812 */ /* 0x000fe400078ec0ff */
[----:B------:R-:W-:Y:S01]  /*1330*/  LEA.HI R9, R12, R19, RZ, 0x6 ;  /* 0x000000130c097211 */ /* 0x000fe200078f30ff */
[----:B------:R-:W-:Y:S01]  /*1340*/  IMAD.IADD R17, R19, 0x1, -R2 ;  /* 0x0000000113117824 */ /* 0x000fe200078e0a02 */
[----:B------:R-:W-:Y:S01]  /*1350*/  LOP3.LUT R4, R0, 0x8, R14, 0xf8, !PT ;  /* 0x0000000800047812 */ /* 0x000fe200078ef80e */
[----:B------:R-:W-:Y:S01]  /*1360*/  IMAD.MOV.U32 R14, RZ, RZ, 0x20 ;  /* 0x00000020ff0e7424 */ /* 0x000fe200078e00ff */
[----:B------:R-:W-:-:S02]  /*1370*/  SHF.R.U32.HI R2, RZ, 0x3, R0 ;  /* 0x00000003ff027819 */ /* 0x000fc40000011600 */
[----:B------:R-:W-:Y:S02]  /*1380*/  LEA.HI R0, R3, R208, RZ, 0x3 ;  /* 0x000000d003007211 */ /* 0x000fe400078f18ff */
[----:B------:R-:W-:Y:S02]  /*1390*/  SHF.R.S32.HI R3, RZ, 0x1f, R17 ;  /* 0x0000001fff037819 */ /* 0x000fe40000011411 */
[----:B------:R-:W-:Y:S01]  /*13a0*/  LOP3.LUT R12, R4, R2, RZ, 0x3c, !PT ;  /* 0x00000002040c7212 */ /* 0x000fe200078e3cff */
[----:B------:R-:W-:Y:S01]  /*13b0*/  IMAD.SHL.U32 R2, R9, 0x8, RZ ;  /* 0x0000000809027824 */ /* 0x000fe200078e00ff */
[----:B------:R-:W-:Y:S02]  /*13c0*/  LOP3.LUT R0, R0, 0xffffff8, RZ, 0xc0, !PT ;  /* 0x0ffffff800007812 */ /* 0x000fe400078ec0ff */
[----:B------:R-:W-:Y:S02]  /*13d0*/  LEA.HI R9, R3, R17, RZ, 0x2 ;  /* 0x0000001103097211 */ /* 0x000fe400078f10ff */
[----:B------:R-:W-:-:S02]  /*13e0*/  LOP3.LUT R3, R6, 0x1, RZ, 0xc0, !PT ;  /* 0x0000000106037812 */ /* 0x000fc400078ec0ff */
[----:B------:R-:W-:Y:S01]  /*13f0*/  LOP3.LUT R213, R8, 0x7ffffe00, R2, 0xf8, !PT ;  /* 0x7ffffe0008d57812 */ /* 0x000fe200078ef802 */
[----:B------:R-:W-:Y:S01]  /*1400*/  IMAD.IADD R2, R208, 0x1, -R0 ;  /* 0x00000001d0027824 */ /* 0x000fe200078e0a00 */
[----:B------:R-:W-:Y:S02]  /*1410*/  SHF.R.S32.HI R0, RZ, 0x2, R9 ;  /* 0x00000002ff007819 */ /* 0x000fe40000011409 */
[----:B------:R-:W-:Y:S01]  /*1420*/  ISETP.NE.U32.AND P0, PT, R3, 0x1, PT ;  /* 0x000000010300780c */ /* 0x000fe20003f05070 */
[----:B------:R-:W-:Y:S01]  /*1430*/  IMAD.SHL.U32 R3, R5, 0x40, RZ ;  /* 0x0000004005037824 */ /* 0x000fe200078e00ff */
[----:B------:R-:W-:Y:S01]  /*1440*/  LOP3.LUT R4, R15, 0xfffffffc, RZ, 0xc0, !PT ;  /* 0xfffffffc0f047812 */ /* 0x000fe200078ec0ff */
[----:B------:R-:W-:Y:S01]  /*1450*/  IMAD R16, R2, 0x10, R0 ;  /* 0x0000001002107824 */ /* 0x000fe200078e0200 */
[----:B------:R-:W-:Y:S01]  /*1460*/  LOP3.LUT P4, RZ, R5, 0x2, RZ, 0xc0, !PT ;  /* 0x0000000205ff7812 */ /* 0x000fe2000788c0ff */
[----:B------:R-:W-:Y:S01]  /*1470*/  IMAD.SHL.U32 R2, R13, 0x8, RZ ;  /* 0x000000080d027824 */ /* 0x000fe200078e00ff */
[----:B------:R-:W-:Y:S01]  /*1480*/  LOP3.LUT R0, R3, 0x1c0, RZ, 0xc0, !PT ;  /* 0x000001c003007812 */ /* 0x000fe200078ec0ff */
[----:B------:R-:W-:Y:S01]  /*1490*/  IMAD.IADD R3, R19, 0x1, -R4 ;  /* 0x0000000113037824 */ /* 0x000fe200078e0a04 */
[----:B------:R-:W-:Y:S01]  /*14a0*/  LOP3.LUT P3, RZ, R5, 0x4, RZ, 0xc0, !PT ;  /* 0x0000000405ff7812 */ /* 0x000fe2000786c0ff */
[----:B------:R-:W-:Y:S01]  /*14b0*/  IMAD.SHL.U32 R4, R6, 0x40, RZ ;  /* 0x0000004006047824 */ /* 0x000fe200078e00ff */
[----:B------:R-:W-:Y:S01]  /*14c0*/  LOP3.LUT R5, R0, 0x8, R2, 0xf8, !PT ;  /* 0x0000000800057812 */ /* 0x000fe200078ef802 */
[----:B------:R-:W-:Y:S01]  /*14d0*/  STL [R1+0x60], R16 ;  /* 0x0000601001007387 */ /* 0x000fe20000100800 */
[----:B------:R-:W-:Y:S01]  /*14e0*/  SHF.R.U32.HI R2, RZ, 0x3, R0 ;  /* 0x00000003ff027819 */ /* 0x000fe20000011600 */
[----:B------:R-:W-:Y:S01]  /*14f0*/  IMAD.SHL.U32 R213, R213, 0x2, RZ ;  /* 0x00000002d5d57824 */ /* 0x000fe200078e00ff */
[----:B------:R-:W-:-:S02]  /*1500*/  LEA.HI R0, R3, R3, RZ, 0x1 ;  /* 0x0000000303007211 */ /* 0x000fc400078f08ff */
[----:B------:R-:W-:Y:S01]  /*1510*/  LOP3.LUT R8, R5, R2, RZ, 0x3c, !PT ;  /* 0x0000000205087212 */ /* 0x000fe200078e3cff */
[----:B------:R-:W-:Y:S01]  /*1520*/  IMAD.MOV.U32 R5, RZ, RZ, 0x10 ;  /* 0x00000010ff057424 */ /* 0x000fe200078e00ff */
[----:B------:R-:W-:Y:S02]  /*1530*/  LOP3.LUT R0, R0, 0x1ffffffe, RZ, 0xc0, !PT ;  /* 0x1ffffffe00007812 */ /* 0x000fe400078ec0ff */
[----:B------:R-:W-:Y:S01]  /*1540*/  LOP3.LUT R2, R4, 0x1c0, RZ, 0xc0, !PT ;  /* 0x000001c004027812 */ /* 0x000fe200078ec0ff */
[----:B------:R-:W-:Y:S01]  /*1550*/  IMAD R4, R208, 0x200, R3 ;  /* 0x00000200d0047824 */ /* 0x000fe200078e0203 */
[----:B------:R-:W-:Y:S01]  /*1560*/  SEL R5, R5, 0xfffffff0, !P4 ;  /* 0xfffffff005057807 */ /* 0x000fe20006000000 */
[----:B------:R-:W-:Y:S01]  /*1570*/  IMAD.IADD R11, R3, 0x1, -R0 ;  /* 0x00000001030b7824 */ /* 0x000fe200078e0a00 */
[----:B------:R-:W-:Y:S01]  /*1580*/  SEL R3, R14, 0xffffffe0, !P3 ;  /* 0xffffffe00e037807 */ /* 0x000fe20005800000 */
[----:B------:R-:W-:Y:S01]  /*1590*/  IMAD R0, R13, 0x200, R12 ;  /* 0x000002000d007824 */ /* 0x000fe200078e020c */
[----:B------:R-:W-:Y:S01]  /*15a0*/  R2P PR, R6, 0x6 ;  /* 0x0000000606007804 */ /* 0x000fe20000000000 */
[----:B------:R-:W-:Y:S01]  /*15b0*/  IMAD.SHL.U32 R6, R10, 0x40, RZ ;  /* 0x000000400a067824 */ /* 0x000fe200078e00ff */
[----:B------:R-:W-:Y:S01]  /*15c0*/  LEA.HI R2, R2, R2, RZ, 0x1d ;  /* 0x0000000202027211 */ /* 0x000fe200078fe8ff */
[----:B------:R-:W-:Y:S01]  /*15d0*/  IMAD.IADD R5, R5, 0x1, R3 ;  /* 0x0000000105057824 */ /* 0x000fe200078e0203 */
[----:B------:R-:W-:-:S02]  /*15e0*/  LOP3.LUT R3, R9, 0x7ffffffc, RZ, 0xc0, !PT ;  /* 0x7ffffffc09037812 */ /* 0x000fc400078ec0ff */
[----:B------:R-:W-:Y:S01]  /*15f0*/  LOP3.LUT P6, RZ, R7, 0x2, RZ, 0xc0, !PT ;  /* 0x0000000207ff7812 */ /* 0x000fe200078cc0ff */
[----:B------:R-:W-:Y:S01]  /*1600*/  IMAD.U32 R10, R4, 0x2, R2 ;  /* 0x00000002040a7824 */ /* 0x000fe200078e0002 */
[----:B------:R-:W-:Y:S01]  /*1610*/  LOP3.LUT R4, R8, 0x7ffffe00, R6, 0xf8, !PT ;  /* 0x7ffffe0008047812 */ /* 0x000fe200078ef806 */
[----:B------:R-:W-:Y:S01]  /*1620*/  IMAD.IADD R3, R17, 0x1, -R3 ;  /* 0x0000000111037824 */ /* 0x000fe200078e0a03 */
[----:B------:R-:W-:Y:S01]  /*1630*/  LEA R189, R0, 0x8100, 0x1 ;  /* 0x0000810000bd7811 */ /* 0x000fe200078e08ff */
[C---:B------:R-:W-:Y:S01]  /*1640*/  IMAD R6, R7.reuse, 0x20, R18 ;  /* 0x0000002007067824 */ /* 0x040fe200078e0212 */
[----:B------:R-:W-:Y:S01]  /*1650*/  LOP3.LUT P5, RZ, R7, 0x4, RZ, 0xc0, !PT ;  /* 0x0000000407ff7812 */ /* 0x000fe200078ac0ff */
[----:B------:R-:W-:Y:S01]  /*1660*/  IMAD.MOV.U32 R8, RZ, RZ, 0x40 ;  /* 0x00000040ff087424 */ /* 0x000fe200078e00ff */
[----:B------:R-:W-:Y:S01]  /*1670*/  SEL R7, R14, 0xffffffe0, !P1 ;  /* 0xffffffe00e077807 */ /* 0x000fe20004800000 */
[----:B------:R-:W-:Y:S01]  /*1680*/  IMAD.SHL.U32 R9, R3, 0x2, RZ ;  /* 0x0000000203097824 */ /* 0x000fe200078e00ff */
[----:B------:R-:W-:Y:S01]  /*1690*/  LEA R10, R10, 0x80, 0x1 ;  /* 0x000000800a0a7811 */ /* 0x000fe200078e08ff */
[----:B------:R-:W-:Y:S01]  /*16a0*/  IMAD R0, R11, 0x8, R16 ;  /* 0x000000080b007824 */ /* 0x000fe200078e0210 */
[----:B------:R1:W-:Y:S01]  /*16b0*/  STL [R1+0x58], R6 ;  /* 0x0000580601007387 */ /* 0x0003e20000100800 */
[----:B------:R-:W-:-:S02]  /*16c0*/  IADD3 R195, R189, 0x20, RZ ;  /* 0x00000020bdc37810 */ /* 0x000fc40007ffe0ff */
[----:B------:R-:W-:Y:S01]  /*16d0*/  SEL R2, R8, 0xffffffc0, !P5 ;  /* 0xffffffc008027807 */ /* 0x000fe20006800000 */
[----:B------:R2:W-:Y:S01]  /*16e0*/  STL [R1+0x10], R9 ;  /* 0x0000100901007387 */ /* 0x0005e20000100800 */
[C---:B------:R-:W-:Y:S01]  /*16f0*/  @P6 IADD3 R195, R189.reuse, -0x20, RZ ;  /* 0xffffffe0bdc36810 */ /* 0x040fe20007ffe0ff */
[----:B------:R-:W-:Y:S01]  /*1700*/  IMAD.IADD R12, R10, 0x1, R7 ;  /* 0x000000010a0c7824 */ /* 0x000fe200078e0207 */
[----:B------:R-:W-:Y:S01]  /*1710*/  LEA R188, R4, 0x100, 0x1 ;  /* 0x0000010004bc7811 */ /* 0x000fe200078e08ff */
[----:B------:R3:W-:Y:S01]  /*1720*/  STL [R1+0x1c], R0 ;  /* 0x00001c0001007387 */ /* 0x0007e20000100800 */
[----:B------:R-:W-:Y:S01]  /*1730*/  IMAD.IADD R193, R189, 0x1, R2 ;  /* 0x00000001bdc17824 */ /* 0x000fe200078e0202 */
[----:B------:R-:W-:Y:S01]  /*1740*/  SEL R3, R14, 0xffffffe0, !P4 ;  /* 0xffffffe00e037807 */ /* 0x000fe20006000000 */
[----:B------:R-:W-:Y:S01]  /*1750*/  IMAD.IADD R190, R2, 0x1, R195 ;  /* 0x0000000102be7824 */ /* 0x000fe200078e02c3 */
[----:B------:R-:W-:Y:S01]  /*1760*/  STL [R1+0x38], R10 ;  /* 0x0000380a01007387 */ /* 0x000fe20000100800 */
[--C-:B------:R-:W-:Y:S01]  /*1770*/  IMAD R208, R208, 0x800, R188.reuse ;  /* 0x00000800d0d07824 */ /* 0x100fe200078e02bc */
[----:B------:R-:W-:Y:S01]  /*1780*/  IADD3 R206, R195, 0x800, RZ ;  /* 0x00000800c3ce7810 */ /* 0x000fe20007ffe0ff */
[----:B------:R-:W-:Y:S01]  /*1790*/  IMAD R207, R5, 0x2, R188 ;  /* 0x0000000205cf7824 */ /* 0x000fe200078e02bc */
[----:B------:R-:W-:Y:S01]  /*17a0*/  IADD3 R205, R195, 0x1000, RZ ;  /* 0x00001000c3cd7810 */ /* 0x000fe20007ffe0ff */
[----:B------:R-:W-:Y:S01]  /*17b0*/  IMAD.IADD R209, R3, 0x1, R208 ;  /* 0x0000000103d17824 */ /* 0x000fe200078e02d0 */
[C---:B------:R-:W-:Y:S01]  /*17c0*/  IADD3 R204, R195.reuse, 0x1800, RZ ;  /* 0x00001800c3cc7810 */ /* 0x040fe20007ffe0ff */
[----:B------:R-:W-:Y:S01]  /*17d0*/  IMAD.IADD R192, R188, 0x1, R3 ;  /* 0x00000001bcc07824 */ /* 0x000fe200078e0203 */
[----:B------:R-:W-:-:S02]  /*17e0*/  IADD3 R203, R195, 0x2000, RZ ;  /* 0x00002000c3cb7810 */ /* 0x000fc40007ffe0ff */
[C---:B------:R-:W-:Y:S02]  /*17f0*/  IADD3 R202, R195.reuse, 0x2800, RZ ;  /* 0x00002800c3ca7810 */ /* 0x040fe40007ffe0ff */
[C---:B------:R-:W-:Y:S02]  /*1800*/  IADD3 R201, R195.reuse, 0x3000, RZ ;  /* 0x00003000c3c97810 */ /* 0x040fe40007ffe0ff */
[----:B-1----:R-:W-:Y:S02]  /*1810*/  SEL R6, R8, 0xffffffc0, !P2 ;  /* 0xffffffc008067807 */ /* 0x002fe40005000000 */
[----:B------:R-:W-:Y:S02]  /*1820*/  IADD3 R200, R195, 0x3800, RZ ;  /* 0x00003800c3c87810 */ /* 0x000fe40007ffe0ff */
[----:B--2---:R-:W-:Y:S01]  /*1830*/  IADD3 R9, R10, -0x10, RZ ;  /* 0xfffffff00a097810 */ /* 0x004fe20007ffe0ff */
[----:B------:R-:W-:Y:S01]  /*1840*/  IMAD.IADD R2, R12, 0x1, R6 ;  /* 0x000000010c027824 */ /* 0x000fe200078e0206 */
[----:B------:R-:W-:-:S02]  /*1850*/  @P0 IADD3 R9, R10, 0x10, RZ ;  /* 0x000000100a090810 */ /* 0x000fc40007ffe0ff */
[----:B---3--:R-:W-:Y:S01]  /*1860*/  SEL R0, R8, 0xffffffc0, !P3 ;  /* 0xffffffc008007807 */ /* 0x008fe20005800000 */
[----:B------:R-:W-:Y:S01]  /*1870*/  IMAD.IADD R8, R10, 0x1, R6 ;  /* 0x000000010a087824 */ /* 0x000fe200078e0206 */
[C---:B------:R-:W-:Y:S01]  /*1880*/  IADD3 R199, R195.reuse, 0x4000, RZ ;  /* 0x00004000c3c77810 */ /* 0x040fe20007ffe0ff */
[----:B------:R-:W-:Y:S01]  /*1890*/  IMAD.IADD R4, R6, 0x1, R9 ;  /* 0x0000000106047824 */ /* 0x000fe200078e0209 */
[C---:B------:R-:W-:Y:S01]  /*18a0*/  IADD3 R198, R195.reuse, 0x4800, RZ ;  /* 0x00004800c3c67810 */ /* 0x040fe20007ffe0ff */
[----:B------:R-:W-:Y:S01]  /*18b0*/  IMAD.IADD R191, R188, 0x1, R0 ;  /* 0x00000001bcbf7824 */ /* 0x000fe200078e0200 */
[----:B------:R-:W-:Y:S01]  /*18c0*/  STL [R1+0x54], R8 ;  /* 0x0000540801007387 */ /* 0x000fe20000100800 */
[C---:B------:R-:W-:Y:S01]  /*18d0*/  IADD3 R197, R195.reuse, 0x5000, RZ ;  /* 0x00005000c3c57810 */ /* 0x040fe20007ffe0ff */
[C---:B------:R-:W-:Y:S01]  /*18e0*/  IMAD.IADD R211, R0.reuse, 0x1, R208 ;  /* 0x0000000100d37824 */ /* 0x040fe200078e02d0 */
[----:B------:R-:W-:Y:S01]  /*18f0*/  IADD3 R196, R195, 0x5800, RZ ;  /* 0x00005800c3c47810 */ /* 0x000fe20007ffe0ff */
[----:B------:R-:W-:Y:S01]  /*1900*/  STL [R1+0x44], R12 ;  /* 0x0000440c01007387 */ /* 0x000fe20000100800 */
[C---:B------:R-:W-:Y:S01]  /*1910*/  IADD3 R194, R0.reuse, R188, R3 ;  /* 0x000000bc00c27210 */ /* 0x040fe20007ffe003 */
[----:B------:R-:W-:-:S02]  /*1920*/  IMAD.IADD R210, R0, 0x1, R209 ;  /* 0x0000000100d27824 */ /* 0x000fc400078e02d1 */
[----:B------:R1:W-:Y:S04]  /*1930*/  STL [R1+0x50], R2 ;  /* 0x0000500201007387 */ /* 0x0003e80000100800 */
[----:B------:R-:W-:Y:S04]  /*1940*/  STL [R1+0x3c], R9 ;  /* 0x00003c0901007387 */ /* 0x000fe80000100800 */
[----:B------:R-:W-:Y:S01]  /*1950*/  STL [R1+0x4c], R4 ;  /* 0x00004c0401007387 */ /* 0x000fe20000100800 */
[----:B-1----:R-:W-:-:S05]  /*1960*/  IMAD.IADD R2, R7, 0x1, R9 ;  /* 0x0000000107027824 */ /* 0x002fca00078e0209 */
[----:B------:R1:W-:Y:S02]  /*1970*/  STL [R1+0x40], R2 ;  /* 0x0000400201007387 */ /* 0x0003e40000100800 */
[----:B-1----:R-:W-:-:S05]  /*1980*/  IMAD.IADD R2, R2, 0x1, R6 ;  /* 0x0000000102027824 */ /* 0x002fca00078e0206 */
[----:B------:R1:W-:Y:S02]  /*1990*/  STL [R1+0x48], R2 ;  /* 0x0000480201007387 */ /* 0x0003e40000100800 */
.L_x_649:
[----:B------:R-:W2:Y:S01]  /*19a0*/  LDL R15, [R1+0x34] ;  /* 0x00003400010f7983 */ /* 0x000ea20000100800 */
[----:B------:R-:W-:-:S03]  /*19b0*/  ISETP.NE.U32.AND P0, PT, RZ, c[0x0][0x360], PT ;  /* 0x0000d800ff007a0c */ /* 0x000fc60003f05070 */
[----:B------:R-:W3:Y:S01]  /*19c0*/  LDL R16, [R1+0x30] ;  /* 0x0000300001107983 */ /* 0x000ee20000100800 */
[----:B------:R-:W-:Y:S01]  /*19d0*/  ISETP.NE.AND.EX P0, PT, RZ, c[0x0][0x364], PT, P0 ;  /* 0x0000d900ff007a0c */ /* 0x000fe20003f05300 */
[----:B------:R-:W-:Y:S01]  /*19e0*/  IMAD.MOV.U32 R14, RZ, RZ, 0x4 ;  /* 0x00000004ff0e7424 */ /* 0x000fe200078e00ff */
[----:B------:R-:W-:Y:S02]  /*19f0*/  ISETP.NE.U32.AND P1, PT, RZ, c[0x0][0x370], PT ;  /* 0x0000dc00ff007a0c */ /* 0x000fe40003f25070 */
[----:B------:R-:W-:Y:S02]  /*1a00*/  ISETP.NE.U32.AND P5, PT, RZ, c[0x0][0x348], PT ;  /* 0x0000d200ff007a0c */ /* 0x000fe40003fa5070 */
[----:B------:R-:W-:Y:S02]  /*1a10*/  ISETP.NE.AND.EX P1, PT, RZ, c[0x0][0x374], PT, P1 ;  /* 0x0000dd00ff007a0c */ /* 0x000fe40003f25310 */
[----:B------:R-:W-:Y:S02]  /*1a20*/  ISETP.NE.U32.AND P4, PT, RZ, c[0x0][0x350], PT ;  /* 0x0000d400ff007a0c */ /* 0x000fe40003f85070 */
[----:B------:R-:W-:-:S02]  /*1a30*/  ISETP.NE.AND.EX P5, PT, RZ, c[0x0][0x34c], PT, P5 ;  /* 0x0000d300ff007a0c */ /* 0x000fc40003fa5350 */
[----:B------:R-:W-:Y:S01]  /*1a40*/  ISETP.NE.AND.EX P4, PT, RZ, c[0x0][0x354], PT, P4 ;  /* 0x0000d500ff007a0c */ /* 0x000fe20003f85340 */
[----:B------:R-:W-:Y:S01]  /*1a50*/  CS2R R4, SRZ ;  /* 0x0000000000047805 */ /* 0x000fe2000001ff00 */
[----:B------:R-:W-:Y:S02]  /*1a60*/  IMAD.MOV.U32 R12, RZ, RZ, RZ ;  /* 0x000000ffff0c7224 */ /* 0x000fe400078e00ff */
[----:B--2---:R-:W-:-:S05]  /*1a70*/  @P0 IMAD.WIDE R8, R15, R14, c[0x0][0x360] ;  /* 0x0000d8000f080625 */ /* 0x004fca00078e020e */
[----:B------:R-:W2:Y:S01]  /*1a80*/  @P0 LDG.E R0, [R8.64] ;  /* 0x0000000808000981 */ /* 0x000ea2000c1e1900 */
[----:B------:R-:W-:-:S04]  /*1a90*/  @P1 IMAD.WIDE R10, R15, R14, c[0x0][0x370] ;  /* 0x0000dc000f0a1625 */ /* 0x000fc800078e020e */
[CC--:B------:R-:W-:Y:S01]  /*1aa0*/  IMAD.WIDE R6, R15.reuse, R14.reuse, c[0x0][0x348] ;  /* 0x0000d2000f067625 */ /* 0x0c0fe200078e020e */
[----:B------:R4:W5:Y:S03]  /*1ab0*/  @P1 LDG.E R4, [R10.64] ;  /* 0x000000080a041981 */ /* 0x000966000c1e1900 */
[----:B-1----:R-:W-:Y:S01]  /*1ac0*/  IMAD.WIDE R2, R15, R14, c[0x0][0x350] ;  /* 0x0000d4000f027625 */ /* 0x002fe200078e020e */
[----:B------:R4:W5:Y:S04]  /*1ad0*/  @P5 LDG.E R12, [R6.64] ;  /* 0x00000008060c5981 */ /* 0x000968000c1e1900 */
[----:B------:R4:W5:Y:S01]  /*1ae0*/  @P4 LDG.E R5, [R2.64] ;  /* 0x0000000802054981 */ /* 0x000962000c1e1900 */
[----:B---3--:R-:W-:-:S05]  /*1af0*/  LOP3.LUT R17, R16, 0xffff, RZ, 0xc0, !PT ;  /* 0x0000ffff10117812 */ /* 0x008fca00078ec0ff */
[----:B------:R4:W-:Y:S01]  /*1b00*/  STL [R1+0x20], R17 ;  /* 0x0000201101007387 */ /* 0x0009e20000100800 */
[----:B------:R-:W-:Y:S03]  /*1b10*/  YIELD ;  /* 0x0000000000007946 */ /* 0x000fe60003800000 */
[----:B--2---:R4:W-:Y:S01]  /*1b20*/  @P0 STL [R1+0x8], R0 ;  /* 0x0000080001000387 */ /* 0x0049e20000100800 */
[----:B------:R-:W-:Y:S05]  /*1b30*/  @P0 BRA `(.L_x_533) ;  /* 0x0000007000000947 */ /* 0x000fea0003800000 */
[----:B----4-:R-:W-:-:S05]  /*1b40*/  MOV R0, c[0x0][0x168] ;  /* 0x00005a0000007a02 */ /* 0x010fca0000000f00 */
[----:B------:R1:W-:Y:S01]  /*1b50*/  STL [R1+0x8], R0 ;  /* 0x0000080001007387 */ /* 0x0003e20000100800 */
[----:B------:R-:W-:Y:S05]  /*1b60*/  @!P5 BRA `(.L_x_533) ;  /* 0x000000400000d947 */ /* 0x000fea0003800000 */
[----:B------:R-:W2:Y:S04]  /*1b70*/  LDG.E R8, [R6.64] ;  /* 0x0000000806087981 */ /* 0x000ea8000c1e1900 */
[----:B-1----:R-:W2:Y:S02]  /*1b80*/  LDG.E R0, [R6.64+0x4] ;  /* 0x0000040806007981 */ /* 0x002ea4000c1e1900 */
[----:B--2---:R-:W-:-:S05]  /*1b90*/  IADD3 R0, -R8, R0, RZ ;  /* 0x0000000008007210 */ /* 0x004fca0007ffe1ff */
[----:B------:R1:W-:Y:S02]  /*1ba0*/  STL [R1+0x8], R0 ;  /* 0x0000080001007387 */ /* 0x0003e40000100800 */
.L_x_533:
[----:B------:R-:W-:-:S04]  /*1bb0*/  ISETP.NE.U32.AND P0, PT, RZ, c[0x0][0x368], PT ;  /* 0x0000da00ff007a0c */ /* 0x000fc80003f05070 */
[----:B------:R-:W-:-:S13]  /*1bc0*/  ISETP.NE.AND.EX P0, PT, RZ, c[0x0][0x36c], PT, P0 ;  /* 0x0000db00ff007a0c */ /* 0x000fda0003f05300 */
[----:B------:R-:W-:Y:S05]  /*1bd0*/  @!P0 BRA `(.L_x_534) ;  /* 0x0000003000008947 */ /* 0x000fea0003800000 */
[----:B----4-:R-:W-:-:S05]  /*1be0*/  IMAD.WIDE R2, R15, R14, c[0x0][0x368] ;  /* 0x0000da000f027625 */ /* 0x010fca00078e020e */
[----:B-1----:R1:W5:Y:S01]  /*1bf0*/  LDG.E R0, [R2.64] ;  /* 0x0000000802007981 */ /* 0x002362000c1e1900 */
[----:B------:R-:W-:Y:S05]  /*1c00*/  BRA `(.L_x_535) ;  /* 0x0000005000007947 */ /* 0x000fea0003800000 */
.L_x_534:
[----:B-1--4-:R-:W-:Y:S01]  /*1c10*/  MOV R0, c[0x0][0x1d0] ;  /* 0x0000740000007a02 */ /* 0x012fe20000000f00 */
[----:B------:R-:W-:Y:S05]  /*1c20*/  @!P4 BRA `(.L_x_535) ;  /* 0x000000300000c947 */ /* 0x000fea0003800000 */
[----:B------:R-:W2:Y:S04]  /*1c30*/  LDG.E R6, [R2.64] ;  /* 0x0000000802067981 */ /* 0x000ea8000c1e1900 */
[----:B------:R-:W2:Y:S02]  /*1c40*/  LDG.E R0, [R2.64+0x4] ;  /* 0x0000040802007981 */ /* 0x000ea4000c1e1900 */
[----:B--2---:R-:W-:Y:S02]  /*1c50*/  IADD3 R0, -R6, R0, RZ ;  /* 0x0000000006007210 */ /* 0x004fe40007ffe1ff */
.L_x_535:
[----:B-1----:R-:W2:Y:S04]  /*1c60*/  LDL R2, [R1+0x8] ;  /* 0x0000080001027983 */ /* 0x002ea80000100800 */
[----:B------:R-:W3:Y:S01]  /*1c70*/  LDL.LU R3, [R1+0x2c] ;  /* 0x00002c0001037983 */ /* 0x000ee20000300800 */
[----:B-----5:R-:W-:Y:S01]  /*1c80*/  IMAD.IADD R158, R0, 0x1, -R4 ;  /* 0x00000001009e7824 */ /* 0x020fe200078e0a04 */
[----:B------:R-:W-:-:S02]  /*1c90*/  MOV R243, c[0x0][0x32c] ;  /* 0x0000cb0000f37a02 */ /* 0x000fc40000000f00 */
[----:B------:R-:W-:Y:S02]  /*1ca0*/  IADD3 R13, R5, R4, RZ ;  /* 0x00000004050d7210 */ /* 0x000fe40007ffe0ff */
[----:B------:R-:W-:Y:S01]  /*1cb0*/  ISETP.GE.AND P1, PT, R243, 0x1, PT ;  /* 0x00000001f300780c */ /* 0x000fe20003f26270 */
[----:B--2---:R-:W-:Y:S02]  /*1cc0*/  IMAD.MOV.U32 R157, RZ, RZ, R2 ;  /* 0x000000ffff9d7224 */ /* 0x004fe400078e0002 */
[----:B------:R-:W-:Y:S01]  /*1cd0*/  IMAD.MOV.U32 R2, RZ, RZ, c[0x0][0x2c4] ;  /* 0x0000b100ff027624 */ /* 0x000fe200078e00ff */
[----:B---3--:R-:W-:-:S04]  /*1ce0*/  SHF.L.U32 R244, R3, 0x7, RZ ;  /* 0x0000000703f47819 */ /* 0x008fc800000006ff */
[----:B------:R-:W-:Y:S01]  /*1cf0*/  ISETP.NE.AND P2, PT, R2, 0x1, PT ;  /* 0x000000010200780c */ /* 0x000fe20003f45270 */
[----:B------:R1:W-:Y:S01]  /*1d00*/  STL [R1+0x18], R244 ;  /* 0x000018f401007387 */ /* 0x0003e20000100800 */
[----:B------:R-:W-:-:S03]  /*1d10*/  IADD3 R2, R244, 0x7f, RZ ;  /* 0x0000007ff4027810 */ /* 0x000fc60007ffe0ff */
[----:B------:R1:W-:Y:S02]  /*1d20*/  STL [R1+0xc], R158 ;  /* 0x00000c9e01007387 */ /* 0x0003e40000100800 */
[----:B------:R-:W-:-:S06]  /*1d30*/  IMAD.MOV.U32 R0, RZ, RZ, R2 ;  /* 0x000000ffff007224 */ /* 0x000fcc00078e0002 */
[----:B------:R-:W-:Y:S01]  /*1d40*/  @P2 IMAD.HI.U32 R3, R2, c[0x0][0x2c8], RZ ;  /* 0x0000b20002032a27 */ /* 0x000fe200078e00ff */
[----:B------:R-:W-:-:S04]  /*1d50*/  IADD3 R2, R158, 0x1, -R157 ;  /* 0x000000019e027810 */ /* 0x000fc80007ffe89d */
[----:B------:R-:W-:-:S05]  /*1d60*/  @P2 SHF.R.U32.HI R0, RZ, c[0x0][0x2cc], R3 ;  /* 0x0000b300ff002a19 */ /* 0x000fca0000011603 */
[----:B------:R-:W-:-:S05]  /*1d70*/  IMAD.IADD R0, R2, 0x1, R0 ;  /* 0x0000000102007824 */ /* 0x000fca00078e0200 */
[----:B------:R-:W-:Y:S01]  /*1d80*/  IADD3 R3, R0, c[0x0][0x328], RZ ;  /* 0x0000ca0000037a10 */ /* 0x000fe20007ffe0ff */
[----:B------:R-:W-:Y:S05]  /*1d90*/  @!P1 BRA `(.L_x_536) ;  /* 0x0000010000009947 */ /* 0x000fea0003800000 */
[C---:B------:R-:W-:Y:S01]  /*1da0*/  ISETP.GT.AND P0, PT, R0.reuse, RZ, PT ;  /* 0x000000ff0000720c */ /* 0x040fe20003f04270 */
[----:B------:R-:W-:Y:S01]  /*1db0*/  BSSY B0, `(.L_x_537) ;  /* 0x000000c000007945 */ /* 0x000fe20003800000 */
[----:B------:R-:W-:-:S11]  /*1dc0*/  IADD3 R2, R0, -0x1, RZ ;  /* 0xffffffff00027810 */ /* 0x000fd60007ffe0ff */
[----:B------:R-:W-:Y:S05]  /*1dd0*/  @P0 BRA `(.L_x_538) ;  /* 0x0000006000000947 */ /* 0x000fea0003800000 */
[----:B------:R-:W-:Y:S01]  /*1de0*/  ISETP.NE.AND P0, PT, R243, 0x1, PT ;  /* 0x00000001f300780c */ /* 0x000fe20003f05270 */
[----:B------:R-:W-:-:S12]  /*1df0*/  IMAD.MOV R0, RZ, RZ, -R0 ;  /* 0x000000ffff007224 */ /* 0x000fd800078e0a00 */
[----:B------:R-:W-:-:S05]  /*1e00*/  @P0 IMAD.HI.U32 R2, R0, c[0x0][0x330], RZ ;  /* 0x0000cc0000020a27 */ /* 0x000fca00078e00ff */
[----:B------:R-:W-:-:S04]  /*1e10*/  @P0 SHF.R.U32.HI R0, RZ, c[0x0][0x334], R2 ;  /* 0x0000cd00ff000a19 */ /* 0x000fc80000011602 */
[----:B------:R-:W-:Y:S01]  /*1e20*/  LOP3.LUT R2, RZ, R0, RZ, 0x33, !PT ;  /* 0x00000000ff027212 */ /* 0x000fe200078e33ff */
[----:B------:R-:W-:Y:S05]  /*1e30*/  BRA `(.L_x_539) ;  /* 0x0000003000007947 */ /* 0x000fea0003800000 */
.L_x_538:
[----:B------:R-:W-:-:S13]  /*1e40*/  ISETP.NE.AND P0, PT, R243, 0x1, PT ;  /* 0x00000001f300780c */ /* 0x000fda0003f05270 */
[----:B------:R-:W-:-:S05]  /*1e50*/  @P0 IMAD.HI.U32 R0, R2, c[0x0][0x330], RZ ;  /* 0x0000cc0002000a27 */ /* 0x000fca00078e00ff */
[----:B------:R-:W-:Y:S02]  /*1e60*/  @P0 SHF.R.U32.HI R2, RZ, c[0x0][0x334], R0 ;  /* 0x0000cd00ff020a19 */ /* 0x000fe40000011600 */
.L_x_539:
[----:B------:R-:W-:Y:S05]  /*1e70*/  BSYNC B0 ;  /* 0x0000000000007941 */ /* 0x000fea0003800000 */
.L_x_537:
[----:B------:R-:W-:-:S05]  /*1e80*/  IMAD R2, R2, R243, c[0x0][0x32c] ;  /* 0x0000cb0002027624 */ /* 0x000fca00078e02f3 */
[----:B------:R-:W-:-:S04]  /*1e90*/  IMNMX R3, R3, R2, PT ;  /* 0x0000000203037217 */ /* 0x000fc80003800200 */
.L_x_536:
[----:B------:R-:W-:Y:S01]  /*1ea0*/  IADD3 R3, R3, 0x5f, RZ ;  /* 0x0000005f03037810 */ /* 0x000fe20007ffe0ff */
[----:B------:R-:W-:Y:S01]  /*1eb0*/  @P2 IMAD.HI.U32 R4, R244, c[0x0][0x2c8], RZ ;  /* 0x0000b200f4042a27 */ /* 0x000fe200078e00ff */
[----:B------:R-:W-:-:S03]  /*1ec0*/  IADD3 R2, R158, 0x5f, RZ ;  /* 0x0000005f9e027810 */ /* 0x000fc60007ffe0ff */
[----:B------:R-:W-:-:S04]  /*1ed0*/  IMAD.HI R5, R3, 0x2aaaaaab, RZ ;  /* 0x2aaaaaab03057827 */ /* 0x000fc800078e02ff */
[----:B------:R-:W-:Y:S01]  /*1ee0*/  IMAD.HI R2, R2, 0x2aaaaaab, RZ ;  /* 0x2aaaaaab02027827 */ /* 0x000fe200078e02ff */
[----:B------:R-:W-:-:S03]  /*1ef0*/  SHF.R.U32.HI R7, RZ, 0x1f, R5 ;  /* 0x0000001fff077819 */ /* 0x000fc60000011605 */
[----:B------:R-:W-:Y:S01]  /*1f00*/  IMAD.MOV.U32 R0, RZ, RZ, R244 ;  /* 0x000000ffff007224 */ /* 0x000fe200078e00f4 */
[----:B------:R-:W-:Y:S01]  /*1f10*/  @P2 SHF.R.U32.HI R0, RZ, c[0x0][0x2cc], R4 ;  /* 0x0000b300ff002a19 */ /* 0x000fe20000011604 */
[----:B------:R-:W-:Y:S01]  /*1f20*/  IMAD.IADD R240, R158, 0x1, -R157 ;  /* 0x000000019ef07824 */ /* 0x000fe200078e0a9d */
[----:B------:R-:W-:Y:S02]  /*1f30*/  SHF.R.U32.HI R3, RZ, 0x1f, R2 ;  /* 0x0000001fff037819 */ /* 0x000fe40000011602 */
[----:B------:R-:W-:Y:S01]  /*1f40*/  LEA.HI.SX32 R7, R5, R7, 0x1c ;  /* 0x0000000705077211 */ /* 0x000fe200078fe2ff */
[----:B------:R-:W-:Y:S01]  /*1f50*/  IMAD.IADD R0, R240, 0x1, R0 ;  /* 0x00000001f0007824 */ /* 0x000fe200078e0200 */
[----:B------:R-:W-:-:S04]  /*1f60*/  LEA.HI.SX32 R3, R2, R3, 0x1c ;  /* 0x0000000302037211 */ /* 0x000fc800078fe2ff */
[----:B------:R-:W-:Y:S02]  /*1f70*/  IADD3 R2, R0, -c[0x0][0x324], RZ ;  /* 0x8000c90000027a10 */ /* 0x000fe40007ffe0ff */
[----:B------:R-:W-:Y:S01]  /*1f80*/  IMNMX R7, R3, R7, PT ;  /* 0x0000000703077217 */ /* 0x000fe20003800200 */
[----:B------:R-:W-:Y:S05]  /*1f90*/  @!P1 BRA `(.L_x_540) ;  /* 0x000000f000009947 */ /* 0x000fea0003800000 */
[----:B------:R-:W-:Y:S01]  /*1fa0*/  ISETP.GT.AND P0, PT, R0, -0x1, PT ;  /* 0xffffffff0000780c */ /* 0x000fe20003f04270 */
[----:B------:R-:W-:-:S12]  /*1fb0*/  BSSY B0, `(.L_x_541) ;  /* 0x000000b000007945 */ /* 0x000fd80003800000 */
[----:B------:R-:W-:Y:S05]  /*1fc0*/  @P0 BRA `(.L_x_542) ;  /* 0x0000006000000947 */ /* 0x000fea0003800000 */
[----:B------:R-:W-:Y:S02]  /*1fd0*/  ISETP.NE.AND P0, PT, R243, 0x1, PT ;  /* 0x00000001f300780c */ /* 0x000fe40003f05270 */
[----:B------:R-:W-:-:S11]  /*1fe0*/  LOP3.LUT R0, RZ, R0, RZ, 0x33, !PT ;  /* 0x00000000ff007212 */ /* 0x000fd600078e33ff */
[----:B------:R-:W-:-:S05]  /*1ff0*/  @P0 IMAD.HI.U32 R3, R0, c[0x0][0x330], RZ ;  /* 0x0000cc0000030a27 */ /* 0x000fca00078e00ff */
[----:B------:R-:W-:-:S04]  /*2000*/  @P0 SHF.R.U32.HI R0, RZ, c[0x0][0x334], R3 ;  /* 0x0000cd00ff000a19 */ /* 0x000fc80000011603 */
[----:B------:R-:W-:Y:S01]  /*2010*/  LOP3.LUT R0, RZ, R0, RZ, 0x33, !PT ;  /* 0x00000000ff007212 */ /* 0x000fe200078e33ff */
[----:B------:R-:W-:Y:S05]  /*2020*/  BRA `(.L_x_543) ;  /* 0x0000003000007947 */ /* 0x000fea0003800000 */
.L_x_542:
[----:B------:R-:W-:-:S13]  /*2030*/  ISETP.NE.AND P0, PT, R243, 0x1, PT ;  /* 0x00000001f300780c */ /* 0x000fda0003f05270 */
[----:B------:R-:W-:-:S05]  /*2040*/  @P0 IMAD.HI.U32 R3, R0, c[0x0][0x330], RZ ;  /* 0x0000cc0000030a27 */ /* 0x000fca00078e00ff */
[----:B------:R-:W-:Y:S02]  /*2050*/  @P0 SHF.R.U32.HI R0, RZ, c[0x0][0x334], R3 ;  /* 0x0000cd00ff000a19 */ /* 0x000fe40000011603 */
.L_x_543:
[----:B------:R-:W-:Y:S05]  /*2060*/  BSYNC B0 ;  /* 0x0000000000007941 */ /* 0x000fea0003800000 */
.L_x_541:
[----:B------:R-:W-:-:S05]  /*2070*/  IMAD R0, R0, c[0x0][0x32c], RZ ;  /* 0x0000cb0000007a24 */ /* 0x000fca00078e02ff */
[----:B------:R-:W-:-:S05]  /*2080*/  IMNMX R2, R2, R0, !PT ;  /* 0x0000000002027217 */ /* 0x000fca0007800200 */
.L_x_540:
[----:B------:R-:W-:Y:S01]  /*2090*/  IMAD.HI R2, R2, 0x2aaaaaab, RZ ;  /* 0x2aaaaaab02027827 */ /* 0x000fe200078e02ff */
[----:B------:R-:W-:Y:S01]  /*20a0*/  LOP3.LUT R3, R16, 0xff000000, RZ, 0xc0, !PT ;  /* 0xff00000010037812 */ /* 0x000fe200078ec0ff */
[----:B------:R-:W-:Y:S03]  /*20b0*/  BSSY B0, `(.L_x_544) ;  /* 0x000002d000007945 */ /* 0x000fe60003800000 */
[----:B------:R-:W-:Y:S02]  /*20c0*/  SHF.R.U32.HI R0, RZ, 0x1f, R2 ;  /* 0x0000001fff007819 */ /* 0x000fe40000011602 */
[----:B------:R-:W-:Y:S02]  /*20d0*/  SHF.R.U32.HI R3, RZ, 0x8, R3 ;  /* 0x00000008ff037819 */ /* 0x000fe40000011603 */
[----:B------:R-:W-:Y:S02]  /*20e0*/  LEA.HI.SX32 R2, R2, R0, 0x1c ;  /* 0x0000000002027211 */ /* 0x000fe400078fe2ff */
[----:B------:R-:W-:-:S02]  /*20f0*/  LOP3.LUT R0, R16, 0xff0000, RZ, 0xc0, !PT ;  /* 0x00ff000010007812 */ /* 0x000fc400078ec0ff */
[----:B------:R-:W-:Y:S01]  /*2100*/  IMNMX R6, RZ, R2, !PT ;  /* 0x00000002ff067217 */ /* 0x000fe20007800200 */
[----:B------:R-:W-:Y:S01]  /*2110*/  IMAD.MOV.U32 R2, RZ, RZ, RZ ;  /* 0x000000ffff027224 */ /* 0x000fe200078e00ff */
[----:B------:R-:W-:Y:S02]  /*2120*/  LEA.HI R0, R0, R3, RZ, 0x10 ;  /* 0x0000000300007211 */ /* 0x000fe400078f80ff */
[----:B------:R-:W-:Y:S02]  /*2130*/  ISETP.GT.AND P0, PT, R7, R6, PT ;  /* 0x000000060700720c */ /* 0x000fe40003f04270 */
[----:B------:R-:W-:Y:S02]  /*2140*/  LOP3.LUT R16, R0, 0xff, RZ, 0xc0, !PT ;  /* 0x000000ff00107812 */ /* 0x000fe400078ec0ff */
[----:B------:R-:W-:-:S03]  /*2150*/  SHF.R.U32.HI R5, RZ, 0x10, R0 ;  /* 0x00000010ff057819 */ /* 0x000fc60000011600 */
[----:B------:R2:W-:Y:S04]  /*2160*/  STL [R1+0x30], R16 ;  /* 0x0000301001007387 */ /* 0x0005e80000100800 */
[----:B------:R2:W-:Y:S02]  /*2170*/  STL [R1+0x2c], R5 ;  /* 0x00002c0501007387 */ /* 0x0005e40000100800 */
[----:B------:R-:W-:Y:S05]  /*2180*/  @!P0 BRA `(.L_x_545) ;  /* 0x000001f000008947 */ /* 0x000fea0003800000 */
[----:B------:R-:W-:-:S04]  /*2190*/  ISETP.NE.AND P0, PT, R5, RZ, PT ;  /* 0x000000ff0500720c */ /* 0x000fc80003f05270 */
[----:B------:R-:W-:-:S04]  /*21a0*/  SEL R0, R5, c[0x0][0x338], P0 ;  /* 0x0000ce0005007a07 */ /* 0x000fc80000000000 */
[----:B------:R-:W-:Y:S02]  /*21b0*/  IABS R3, R0 ;  /* 0x0000000000037213 */ /* 0x000fe40000000000 */
[----:B------:R-:W-:Y:S02]  /*21c0*/  IADD3 R4, R0, -0x1, R7 ;  /* 0xffffffff00047810 */ /* 0x000fe40007ffe007 */
[----:B------:R-:W3:Y:S03]  /*21d0*/  I2F.RP R2, R3 ;  /* 0x0000000300027306 */ /* 0x000ee60000209400 */
[----:B------:R-:W-:Y:S02]  /*21e0*/  IMAD.IADD R8, R4, 0x1, -R6 ;  /* 0x0000000104087824 */ /* 0x000fe400078e0a06 */
[----:B------:R-:W-:-:S03]  /*21f0*/  IMAD.MOV.U32 R4, RZ, RZ, RZ ;  /* 0x000000ffff047224 */ /* 0x000fc600078e00ff */
[----:B------:R-:W-:Y:S01]  /*2200*/  IABS R11, R8 ;  /* 0x00000008000b7213 */ /* 0x000fe20000000000 */
[----:B---3--:R-:W3:Y:S02]  /*2210*/  MUFU.RCP R2, R2 ;  /* 0x0000000200027308 */ /* 0x008ee40000001000 */
[----:B---3--:R-:W-:-:S06]  /*2220*/  IADD3 R2, R2, 0xffffffe, RZ ;  /* 0x0ffffffe02027810 */ /* 0x008fcc0007ffe0ff */
[----:B--2---:R-:W2:Y:S02]  /*2230*/  F2I.FTZ.U32.TRUNC.NTZ R5, R2 ;  /* 0x0000000200057305 */ /* 0x004ea4000021f000 */
[----:B--2---:R-:W-:-:S04]  /*2240*/  IMAD.MOV R2, RZ, RZ, -R5 ;  /* 0x000000ffff027224 */ /* 0x004fc800078e0a05 */
        /* <DEDUP_REMOVED lines=19> */
.L_x_545:
[----:B------:R-:W-:Y:S05]  /*2380*/  BSYNC B0 ;  /* 0x0000000000007941 */ /* 0x000fea0003800000 */
.L_x_544:
[----:B------:R-:W-:Y:S01]  /*2390*/  IMAD R223, R16, R2, R6 ;  /* 0x0000000210df7224 */ /* 0x000fe200078e0206 */
        /* <DEDUP_REMOVED lines=38> */
[----:B------:R-:W3:Y:S01]  /*2600*/  S2R R3, SR_TID.X ;  /* 0x0000000000037919 */ /* 0x000ee20000002100 */
[----:B------:R-:W-:-:S04]  /*2610*/  ISETP.NE.U32.AND P3, PT, RZ, c[0x0][0x340], PT ;  /* 0x0000d000ff007a0c */ /* 0x000fc80003f65070 */
[----:B------:R-:W-:Y:S02]  /*2620*/  ISETP.NE.AND.EX P3, PT, RZ, c[0x0][0x344], PT, P3 ;  /* 0x0000d100ff007a0c */ /* 0x000fe40003f65330 */
[----:B--23--:R-:W-:-:S04]  /*2630*/  SHF.R.S32.HI R16, RZ, 0x1f, R3 ;  /* 0x0000001fff107819 */ /* 0x00cfc80000011403 */
[----:B------:R-:W-:-:S07]  /*2640*/  LEA.HI R16, R16, R3, RZ, 0x3 ;  /* 0x0000000310107211 */ /* 0x000fce00078f18ff */
[----:B------:R-:W-:Y:S01]  /*2650*/  @P3 IMAD.WIDE R2, R15, R14, c[0x0][0x340] ;  /* 0x0000d0000f023625 */ /* 0x000fe200078e020e */
[----:B------:R-:W-:-:S04]  /*2660*/  SHF.R.S32.HI R16, RZ, 0x3, R16 ;  /* 0x00000003ff107819 */ /* 0x000fc80000011410 */
[----:B------:R2:W3:Y:S01]  /*2670*/  @P3 LDG.E R9, [R2.64] ;  /* 0x0000000802093981 */ /* 0x0004e2000c1e1900 */
[----:B------:R-:W-:Y:S01]  /*2680*/  SHF.R.S32.HI R247, RZ, 0x1f, R246 ;  /* 0x0000001ffff77819 */ /* 0x000fe200000114f6 */
[----:B------:R-:W-:Y:S01]  /*2690*/  WARPSYNC 0xffffffff ;  /* 0xffffffff00007948 */ /* 0x000fe20003800000 */
[----:B------:R-:W-:Y:S02]  /*26a0*/  IADD3 R0, P0, R16, R13, RZ ;  /* 0x0000000d10007210 */ /* 0x000fe40007f1e0ff */
[----:B------:R-:W-:Y:S02]  /*26b0*/  SHF.R.S32.HI R8, RZ, 0x1f, R15 ;  /* 0x0000001fff087819 */ /* 0x000fe4000001140f */
[----:B------:R-:W-:Y:S01]  /*26c0*/  SHF.R.S32.HI R10, RZ, 0x1f, R12 ;  /* 0x0000001fff0a7819 */ /* 0x000fe2000001140c */
[----:B------:R-:W-:Y:S01]  /*26d0*/  IMAD.WIDE.U32 R4, R0, c[0x0][0x208], R246 ;  /* 0x0000820000047a25 */ /* 0x000fe200078e00f6 */
[----:B------:R-:W-:Y:S02]  /*26e0*/  IADD3 R14, R246, 0x40, RZ ;  /* 0x00000040f60e7810 */ /* 0x000fe40007ffe0ff */
[----:B------:R-:W-:-:S02]  /*26f0*/  IADD3 R150, R212, -0x1, RZ ;  /* 0xffffffffd4967810 */ /* 0x000fc40007ffe0ff */
[----:B--2---:R-:W-:-:S04]  /*2700*/  SHF.R.S32.HI R2, RZ, 0x1f, R13 ;  /* 0x0000001fff027819 */ /* 0x004fc8000001140d */
[----:B------:R-:W-:-:S05]  /*2710*/  LEA.HI.X.SX32 R2, R16, R2, 0x1, P0 ;  /* 0x0000000210027211 */ /* 0x000fca00000f0eff */
[C---:B------:R-:W-:Y:S02]  /*2720*/  IMAD R6, R2.reuse, c[0x0][0x1e0], RZ ;  /* 0x0000780002067a24 */ /* 0x040fe400078e02ff */
[----:B------:R-:W-:Y:S02]  /*2730*/  IMAD R7, R2, c[0x0][0x208], RZ ;  /* 0x0000820002077a24 */ /* 0x000fe400078e02ff */
[----:B------:R-:W-:-:S04]  /*2740*/  IMAD.WIDE.U32 R2, R0, c[0x0][0x1e0], R246 ;  /* 0x0000780000027a25 */ /* 0x000fc800078e00f6 */
[C---:B------:R-:W-:Y:S02]  /*2750*/  IMAD R6, R0.reuse, c[0x0][0x1e4], R6 ;  /* 0x0000790000067a24 */ /* 0x040fe400078e0206 */
[----:B------:R-:W-:-:S03]  /*2760*/  IMAD R0, R0, c[0x0][0x20c], R7 ;  /* 0x0000830000007a24 */ /* 0x000fc600078e0207 */
[----:B------:R-:W-:Y:S01]  /*2770*/  IADD3 R7, R3, R6, RZ ;  /* 0x0000000603077210 */ /* 0x000fe20007ffe0ff */
[----:B------:R-:W-:Y:S01]  /*2780*/  IMAD.MOV.U32 R6, RZ, RZ, R2 ;  /* 0x000000ffff067224 */ /* 0x000fe200078e0002 */
[----:B------:R-:W-:-:S03]  /*2790*/  IADD3 R5, R5, R0, RZ ;  /* 0x0000000005057210 */ /* 0x000fc60007ffe0ff */
[----:B------:R-:W-:-:S04]  /*27a0*/  IMAD.WIDE.U32 R6, R17, c[0x0][0x1e8], R6 ;  /* 0x00007a0011067a25 */ /* 0x000fc800078e0006 */
[----:B------:R-:W-:-:S04]  /*27b0*/  IMAD.WIDE.U32 R4, R17, c[0x0][0x210], R4 ;  /* 0x0000840011047a25 */ /* 0x000fc800078e0004 */
[C---:B------:R-:W-:Y:S02]  /*27c0*/  IMAD R7, R17.reuse, c[0x0][0x1ec], R7 ;  /* 0x00007b0011077a24 */ /* 0x040fe400078e0207 */
[----:B------:R-:W-:Y:S01]  /*27d0*/  IMAD R5, R17, c[0x0][0x214], R5 ;  /* 0x0000850011057a24 */ /* 0x000fe200078e0205 */
[----:B---3--:R-:W-:Y:S02]  /*27e0*/  @P3 SHF.R.S32.HI R3, RZ, 0x1f, R9 ;  /* 0x0000001fff033819 */ /* 0x008fe40000011409 */
[----:B------:R-:W-:Y:S02]  /*27f0*/  @!P3 MOV R3, R8 ;  /* 0x000000080003b202 */ /* 0x000fe40000000f00 */
[----:B------:R-:W-:Y:S01]  /*2800*/  @P3 MOV R2, R9 ;  /* 0x0000000900023202 */ /* 0x000fe20000000f00 */
[----:B------:R-:W-:Y:S01]  /*2810*/  @!P3 IMAD.MOV.U32 R2, RZ, RZ, R15 ;  /* 0x000000ffff02b224 */ /* 0x000fe200078e000f */
[----:B------:R-:W-:Y:S01]  /*2820*/  SEL R0, R3, RZ, !P4 ;  /* 0x000000ff03007207 */ /* 0x000fe20006000000 */
[----:B------:R-:W-:Y:S01]  /*2830*/  IMAD R9, R10, c[0x0][0x178], RZ ;  /* 0x00005e000a097a24 */ /* 0x000fe200078e02ff */
[----:B------:R-:W-:-:S02]  /*2840*/  SEL R8, R8, RZ, !P5 ;  /* 0x000000ff08087207 */ /* 0x000fc40006800000 */
[----:B------:R-:W-:Y:S01]  /*2850*/  SEL R2, R2, RZ, !P4 ;  /* 0x000000ff02027207 */ /* 0x000fe20006000000 */
[C---:B------:R-:W-:Y:S02]  /*2860*/  IMAD R3, R0.reuse, c[0x0][0x1f0], RZ ;  /* 0x00007c0000037a24 */ /* 0x040fe400078e02ff */
[----:B------:R-:W-:Y:S02]  /*2870*/  IMAD R0, R0, c[0x0][0x218], RZ ;  /* 0x0000860000007a24 */ /* 0x000fe400078e02ff */
[----:B------:R-:W-:-:S04]  /*2880*/  IMAD.WIDE.U32 R226, R2, c[0x0][0x1f0], R6 ;  /* 0x00007c0002e27a25 */ /* 0x000fc800078e0006 */
[C---:B------:R-:W-:Y:S01]  /*2890*/  IMAD.WIDE.U32 R224, R2.reuse, c[0x0][0x218], R4 ;  /* 0x0000860002e07a25 */ /* 0x040fe200078e0004 */
[----:B------:R-:W-:Y:S02]  /*28a0*/  SEL R5, R15, RZ, !P5 ;  /* 0x000000ff0f057207 */ /* 0x000fe40006800000 */
[----:B------:R-:W-:Y:S01]  /*28b0*/  SHF.R.S32.HI R15, RZ, 0x1f, R14 ;  /* 0x0000001fff0f7819 */ /* 0x000fe2000001140e */
[C---:B------:R-:W-:Y:S02]  /*28c0*/  IMAD R6, R2.reuse, c[0x0][0x1f4], R3 ;  /* 0x00007d0002067a24 */ /* 0x040fe400078e0203 */
[----:B------:R-:W-:Y:S02]  /*28d0*/  IMAD R4, R2, c[0x0][0x21c], R0 ;  /* 0x0000870002047a24 */ /* 0x000fe400078e0200 */
[C---:B------:R-:W-:Y:S01]  /*28e0*/  IMAD R0, R12.reuse, c[0x0][0x17c], R9 ;  /* 0x00005f000c007a24 */ /* 0x040fe200078e0209 */
[----:B------:R-:W-:Y:S01]  /*28f0*/  IADD3 R229, R227, R6, RZ ;  /* 0x00000006e3e57210 */ /* 0x000fe20007ffe0ff */
[----:B------:R-:W-:-:S04]  /*2900*/  IMAD.WIDE.U32 R2, R12, c[0x0][0x178], RZ ;  /* 0x00005e000c027a25 */ /* 0x000fc800078e00ff */
[----:B------:R-:W-:Y:S02]  /*2910*/  IMAD.IADD R0, R3, 0x1, R0 ;  /* 0x0000000103007824 */ /* 0x000fe400078e0200 */
[----:B------:R-:W-:Y:S02]  /*2920*/  IMAD.IADD R228, R225, 0x1, R4 ;  /* 0x00000001e1e47824 */ /* 0x000fe400078e0204 */
[----:B------:R-:W2:Y:S01]  /*2930*/  LDL R11, [R1+0x58] ;  /* 0x00005800010b7983 */ /* 0x000ea20000100800 */
[----:B------:R-:W-:Y:S01]  /*2940*/  IMAD.MOV.U32 R3, RZ, RZ, R0 ;  /* 0x000000ffff037224 */ /* 0x000fe200078e0000 */
[----:B------:R-:W-:Y:S01]  /*2950*/  ISETP.GE.AND P6, PT, R246, c[0x0][0x198], PT ;  /* 0x00006600f6007a0c */ /* 0x000fe20003fc6270 */
[----:B------:R-:W-:Y:S01]  /*2960*/  IMAD R6, R8, c[0x0][0x1c0], RZ ;  /* 0x0000700008067a24 */ /* 0x000fe200078e02ff */
[----:B------:R-:W-:Y:S01]  /*2970*/  ISETP.GE.AND P3, PT, R14, c[0x0][0x198], PT ;  /* 0x000066000e007a0c */ /* 0x000fe20003f66270 */
[C---:B------:R-:W-:Y:S01]  /*2980*/  IMAD.WIDE.U32 R2, R17.reuse, c[0x0][0x1b8], R2 ;  /* 0x00006e0011027a25 */ /* 0x040fe200078e0002 */
[----:B------:R-:W-:Y:S01]  /*2990*/  ULDC.64 UR4, c[0x0][0x208] ;  /* 0x0000820000047ab9 */ /* 0x000fe20000000a00 */
[----:B------:R-:W-:Y:S01]  /*29a0*/  BSSY B0, `(.L_x_547) ;  /* 0x000014e000007945 */ /* 0x000fe20003800000 */
[----:B------:R-:W-:Y:S01]  /*29b0*/  USHF.L.U32 UR7, UR4, 0x6, URZ ;  /* 0x0000000604077899 */ /* 0x000fe2000800063f */
[----:B------:R-:W-:Y:S01]  /*29c0*/  IMAD R3, R17, c[0x0][0x1bc], R3 ;  /* 0x00006f0011037a24 */ /* 0x000fe200078e0203 */
[----:B------:R-:W-:Y:S01]  /*29d0*/  UMOV UR6, 0x6 ;  /* 0x0000000600067882 */ /* 0x000fe20000000000 */
[C---:B------:R-:W-:Y:S01]  /*29e0*/  IMAD R8, R5.reuse, c[0x0][0x1c4], R6 ;  /* 0x0000710005087a24 */ /* 0x040fe200078e0206 */
[----:B------:R-:W-:Y:S01]  /*29f0*/  USHF.L.U64.HI UR5, UR4, UR6, UR5 ;  /* 0x0000000604057299 */ /* 0x000fe20008010205 */
[----:B------:R-:W-:-:S04]  /*2a00*/  IMAD.WIDE.U32 R2, R5, c[0x0][0x1c0], R2 ;  /* 0x0000700005027a25 */ /* 0x000fc800078e0002 */
[----:B------:R-:W-:Y:S02]  /*2a10*/  IMAD.IADD R3, R3, 0x1, R8 ;  /* 0x0000000103037824 */ /* 0x000fe400078e0208 */
[----:B------:R-:W-:Y:S02]  /*2a20*/  IMAD R13, R157, c[0x0][0x2c4], RZ ;  /* 0x0000b1009d0d7a24 */ /* 0x000fe400078e02ff */
[----:B------:R-:W-:Y:S02]  /*2a30*/  IMAD.MOV.U32 R148, RZ, RZ, R226 ;  /* 0x000000ffff947224 */ /* 0x000fe400078e00e2 */
[----:B------:R-:W-:Y:S01]  /*2a40*/  IMAD.MOV.U32 R149, RZ, RZ, R229 ;  /* 0x000000ffff957224 */ /* 0x000fe200078e00e5 */
[----:B------:R-:W-:Y:S01]  /*2a50*/  BAR.SYNC.DEFER_BLOCKING 0x0 ;  /* 0x0000000000007b1d */ /* 0x000fe20000010000 */
[----:B--2---:R-:W-:-:S04]  /*2a60*/  IMAD.IADD R4, R11, 0x1, R244 ;  /* 0x000000010b047824 */ /* 0x004fc800078e02f4 */
[----:B------:R-:W-:-:S04]  /*2a70*/  @P2 IMAD.HI.U32 R7, R4, c[0x0][0x2c8], RZ ;  /* 0x0000b20004072a27 */ /* 0x000fc800078e00ff */
[----:B------:R-:W-:Y:S01]  /*2a80*/  IMAD.MOV.U32 R0, RZ, RZ, R4 ;  /* 0x000000ffff007224 */ /* 0x000fe200078e0004 */
[----:B------:R-:W-:-:S04]  /*2a90*/  @P2 SHF.R.U32.HI R0, RZ, c[0x0][0x2cc], R7 ;  /* 0x0000b300ff002a19 */ /* 0x000fc80000011607 */
[--C-:B------:R-:W-:Y:S01]  /*2aa0*/  SHF.R.S32.HI R7, RZ, 0x1f, R0.reuse ;  /* 0x0000001fff077819 */ /* 0x100fe20000011400 */
[----:B------:R-:W-:Y:S02]  /*2ab0*/  IMAD.MOV R6, RZ, RZ, -R0 ;  /* 0x000000ffff067224 */ /* 0x000fe400078e0a00 */
[----:B------:R-:W-:-:S04]  /*2ac0*/  IMAD.WIDE.U32 R2, R0, c[0x0][0x1b0], R2 ;  /* 0x00006c0000027a25 */ /* 0x000fc800078e0002 */
[----:B------:R-:W-:Y:S02]  /*2ad0*/  IMAD R4, R6, c[0x0][0x2c4], R4 ;  /* 0x0000b10006047a24 */ /* 0x000fe400078e0204 */
[----:B------:R-:W-:-:S04]  /*2ae0*/  IMAD R5, R7, c[0x0][0x1b0], RZ ;  /* 0x00006c0007057a24 */ /* 0x000fc800078e02ff */
[----:B------:R-:W-:Y:S01]  /*2af0*/  IMAD R6, R0, c[0x0][0x1b4], R5 ;  /* 0x00006d0000067a24 */ /* 0x000fe200078e0205 */
[----:B------:R-:W-:-:S03]  /*2b00*/  SHF.R.S32.HI R5, RZ, 0x1f, R4 ;  /* 0x0000001fff057819 */ /* 0x000fc60000011404 */
[----:B------:R-:W-:Y:S02]  /*2b10*/  IMAD.IADD R3, R3, 0x1, R6 ;  /* 0x0000000103037824 */ /* 0x000fe400078e0206 */
[----:B------:R-:W-:-:S04]  /*2b20*/  IMAD R0, R5, c[0x0][0x1a8], RZ ;  /* 0x00006a0005007a24 */ /* 0x000fc800078e02ff */
[C---:B------:R-:W-:Y:S02]  /*2b30*/  IMAD R0, R4.reuse, c[0x0][0x1ac], R0 ;  /* 0x00006b0004007a24 */ /* 0x040fe400078e0200 */
[----:B------:R-:W-:-:S04]  /*2b40*/  IMAD.WIDE.U32 R4, R4, c[0x0][0x1a8], R2 ;  /* 0x00006a0004047a25 */ /* 0x000fc800078e0002 */
[----:B------:R-:W-:Y:S01]  /*2b50*/  IMAD.IADD R0, R5, 0x1, R0 ;  /* 0x0000000105007824 */ /* 0x000fe200078e0200 */
[----:B------:R-:W-:Y:S01]  /*2b60*/  LEA R2, P0, R4, c[0x0][0x160], 0x1 ;  /* 0x0000580004027a11 */ /* 0x000fe200078008ff */
[----:B------:R-:W-:-:S03]  /*2b70*/  IMAD.IADD R3, R16, 0x1, R244 ;  /* 0x0000000110037824 */ /* 0x000fc600078e02f4 */
[----:B------:R-:W-:Y:S01]  /*2b80*/  LEA.HI.X R0, R4, c[0x0][0x164], R0, 0x1, P0 ;  /* 0x0000590004007a11 */ /* 0x000fe200000f0c00 */
[----:B------:R-:W-:Y:S01]  /*2b90*/  SHFL.IDX PT, R8, R2, 0x1, 0x181f ;  /* 0x00381f0002087f89 */ /* 0x000fe200000e0000 */
[CC--:B------:R-:W-:Y:S02]  /*2ba0*/  ISETP.GE.AND P5, PT, R3.reuse, R13.reuse, PT ;  /* 0x0000000d0300720c */ /* 0x0c0fe40003fa6270 */
[----:B------:R-:W-:Y:S01]  /*2bb0*/  IADD3 R7, R3, 0x20, RZ ;  /* 0x0000002003077810 */ /* 0x000fe20007ffe0ff */
[----:B------:R-:W2:Y:S03]  /*2bc0*/  SHFL.IDX PT, R4, R2, RZ, 0x181f ;  /* 0x00181fff02047589 */ /* 0x000ea600000e0000 */
[----:B------:R-:W-:Y:S01]  /*2bd0*/  ISETP.GE.AND P0, PT, R7, R13, PT ;  /* 0x0000000d0700720c */ /* 0x000fe20003f06270 */
[----:B------:R-:W3:Y:S04]  /*2be0*/  SHFL.IDX PT, R5, R0, RZ, 0x181f ;  /* 0x00181fff00057589 */ /* 0x000ee800000e0000 */
[----:B------:R-:W4:Y:S04]  /*2bf0*/  SHFL.IDX PT, R9, R0, 0x1, 0x181f ;  /* 0x00381f0000097f89 */ /* 0x000f2800000e0000 */
[----:B------:R-:W5:Y:S04]  /*2c00*/  SHFL.IDX PT, R11, R2, 0x2, 0x181f ;  /* 0x00581f00020b7f89 */ /* 0x000f6800000e0000 */
[----:B------:R-:W1:Y:S04]  /*2c10*/  SHFL.IDX PT, R12, R0, 0x2, 0x181f ;  /* 0x00581f00000c7f89 */ /* 0x000e6800000e0000 */
[----:B------:R5:W1:Y:S01]  /*2c20*/  SHFL.IDX PT, R10, R2, 0x3, 0x181f ;  /* 0x00781f00020a7f89 */ /* 0x000a6200000e0000 */
[----:B--2---:R-:W-:-:S04]  /*2c30*/  @!P5 LEA R6, P4, R246, R4, 0x1 ;  /* 0x00000004f606d211 */ /* 0x004fc800078808ff */
[----:B---3--:R-:W-:Y:S02]  /*2c40*/  @!P5 LEA.HI.X R7, R246, R5, R247, 0x1, P4 ;  /* 0x00000005f607d211 */ /* 0x008fe400020f0cf7 */
[----:B------:R-:W-:-:S03]  /*2c50*/  @!P5 LEA R4, P4, R14, R4, 0x1 ;  /* 0x000000040e04d211 */ /* 0x000fc600078808ff */
[----:B------:R2:W-:Y:S01]  /*2c60*/  @!P5 LDGSTS.E.BYPASS.LTC128B.128 [R213+0x100], [R6.64], !P6 ;  /* 0x0010000006d5dfae */ /* 0x0005e2000f101d48 */
[----:B------:R-:W-:-:S05]  /*2c70*/  @!P5 LEA.HI.X R5, R14, R5, R15, 0x1, P4 ;  /* 0x000000050e05d211 */ /* 0x000fca00020f0c0f */
[----:B------:R3:W-:Y:S01]  /*2c80*/  @!P5 LDGSTS.E.BYPASS.LTC128B.128 [R213+0x4100], [R4.64], !P3 ;  /* 0x0410000004d5dfae */ /* 0x0007e2000d901d48 */
[C---:B--2---:R-:W-:Y:S02]  /*2c90*/  IADD3 R6, R3.reuse, 0x40, RZ ;  /* 0x0000004003067810 */ /* 0x044fe40007ffe0ff */
[----:B------:R-:W-:Y:S02]  /*2ca0*/  IADD3 R3, R3, 0x60, RZ ;  /* 0x0000006003037810 */ /* 0x000fe40007ffe0ff */
[----:B------:R-:W-:Y:S02]  /*2cb0*/  ISETP.GE.AND P5, PT, R6, R13, PT ;  /* 0x0000000d0600720c */ /* 0x000fe40003fa6270 */
[----:B---3--:R-:W-:-:S04]  /*2cc0*/  @!P0 LEA R4, P4, R246, R8, 0x1 ;  /* 0x00000008f6048211 */ /* 0x008fc800078808ff */
[-C--:B----4-:R-:W-:Y:S02]  /*2cd0*/  @!P0 LEA.HI.X R5, R246, R9.reuse, R247, 0x1, P4 ;  /* 0x00000009f6058211 */ /* 0x090fe400020f0cf7 */
[C---:B------:R-:W-:Y:S02]  /*2ce0*/  @!P0 LEA R6, P4, R14.reuse, R8, 0x1 ;  /* 0x000000080e068211 */ /* 0x040fe400078808ff */
[----:B------:R2:W3:Y:S02]  /*2cf0*/  SHFL.IDX PT, R8, R0, 0x3, 0x181f ;  /* 0x00781f0000087f89 */ /* 0x0004e400000e0000 */
[----:B------:R-:W-:Y:S02]  /*2d00*/  @!P0 LEA.HI.X R7, R14, R9, R15, 0x1, P4 ;  /* 0x000000090e078211 */ /* 0x000fe400020f0c0f */
[----:B------:R4:W-:Y:S01]  /*2d10*/  @!P0 LDGSTS.E.BYPASS.LTC128B.128 [R213+0x1100], [R4.64], !P6 ;  /* 0x0110000004d58fae */ /* 0x0009e2000f101d48 */
[----:B-----5:R-:W-:-:S03]  /*2d20*/  @!P5 LEA R2, P4, R246, R11, 0x1 ;  /* 0x0000000bf602d211 */ /* 0x020fc600078808ff */
[----:B------:R5:W-:Y:S01]  /*2d30*/  @!P0 LDGSTS.E.BYPASS.LTC128B.128 [R213+0x5100], [R6.64], !P3 ;  /* 0x0510000006d58fae */ /* 0x000be2000d901d48 */
[----:B------:R-:W-:Y:S02]  /*2d40*/  ISETP.GE.AND P0, PT, R3, R13, PT ;  /* 0x0000000d0300720c */ /* 0x000fe40003f06270 */
[----:B-1----:R-:W-:-:S05]  /*2d50*/  @!P5 LEA.HI.X R3, R246, R12, R247, 0x1, P4 ;  /* 0x0000000cf603d211 */ /* 0x002fca00020f0cf7 */
[----:B------:R1:W-:Y:S01]  /*2d60*/  @!P5 LDGSTS.E.BYPASS.LTC128B.128 [R213+0x2100], [R2.64], !P6 ;  /* 0x0210000002d5dfae */ /* 0x0003e2000f101d48 */
[----:B--2---:R-:W-:-:S04]  /*2d70*/  IMAD.MOV.U32 R0, RZ, RZ, -0x60 ;  /* 0xffffffa0ff007424 */ /* 0x004fc800078e00ff */
[----:B------:R-:W-:Y:S01]  /*2d80*/  IMAD R0, R212, R0, 0x60 ;  /* 0x00000060d4007424 */ /* 0x000fe200078e0200 */
[C---:B----4-:R-:W-:Y:S02]  /*2d90*/  @!P5 LEA R4, P4, R14.reuse, R11, 0x1 ;  /* 0x0000000b0e04d211 */ /* 0x050fe400078808ff */
[----:B------:R-:W-:Y:S02]  /*2da0*/  SHF.R.S32.HI R11, RZ, 0x1f, R150 ;  /* 0x0000001fff0b7819 */ /* 0x000fe40000011496 */
[----:B------:R-:W-:Y:S01]  /*2db0*/  @!P5 LEA.HI.X R5, R14, R12, R15, 0x1, P4 ;  /* 0x0000000c0e05d211 */ /* 0x000fe200020f0c0f */
[----:B------:R-:W-:Y:S01]  /*2dc0*/  IMAD.WIDE.U32 R12, R150, c[0x0][0x1e0], RZ ;  /* 0x00007800960c7a25 */ /* 0x000fe200078e00ff */
[----:B------:R-:W-:-:S03]  /*2dd0*/  IADD3 R9, R0, R158, -R16 ;  /* 0x0000009e00097210 */ /* 0x000fc60007ffe810 */
[----:B------:R2:W-:Y:S01]  /*2de0*/  @!P5 LDGSTS.E.BYPASS.LTC128B.128 [R213+0x6100], [R4.64], !P3 ;  /* 0x0610000004d5dfae */ /* 0x0005e2000d901d48 */
[----:B-----5:R-:W-:Y:S02]  /*2df0*/  IMAD.MOV.U32 R7, RZ, RZ, 0x20 ;  /* 0x00000020ff077424 */ /* 0x020fe400078e00ff */
[----:B-1----:R-:W-:Y:S01]  /*2e00*/  IMAD R3, R11, c[0x0][0x1e0], RZ ;  /* 0x000078000b037a24 */ /* 0x002fe200078e02ff */
[----:B------:R-:W-:-:S03]  /*2e10*/  @!P0 LEA R2, P4, R246, R10, 0x1 ;  /* 0x0000000af6028211 */ /* 0x000fc600078808ff */
[----:B------:R-:W-:Y:S01]  /*2e20*/  IMAD R6, R150, c[0x0][0x1e4], R3 ;  /* 0x0000790096067a24 */ /* 0x000fe200078e0203 */
[----:B---3--:R-:W-:Y:S02]  /*2e30*/  @!P0 LEA.HI.X R3, R246, R8, R247, 0x1, P4 ;  /* 0x00000008f6038211 */ /* 0x008fe400020f0cf7 */
[----:B------:R-:W-:Y:S01]  /*2e40*/  ISETP.GE.AND P4, PT, R9, 0x1, PT ;  /* 0x000000010900780c */ /* 0x000fe20003f86270 */
[----:B------:R-:W-:Y:S02]  /*2e50*/  IMAD.IADD R6, R13, 0x1, R6 ;  /* 0x000000010d067824 */ /* 0x000fe400078e0206 */
[----:B------:R1:W-:Y:S01]  /*2e60*/  @!P0 LDGSTS.E.BYPASS.LTC128B.128 [R213+0x3100], [R2.64], !P6 ;  /* 0x0310000002d58fae */ /* 0x0003e2000f101d48 */
[----:B------:R-:W-:Y:S01]  /*2e70*/  ISETP.GE.AND P6, PT, R9, 0x21, PT ;  /* 0x000000210900780c */ /* 0x000fe20003fc6270 */
[----:B------:R-:W-:Y:S01]  /*2e80*/  IMAD R6, R6, 0x60, RZ ;  /* 0x0000006006067824 */ /* 0x000fe200078e02ff */
[----:B--2---:R-:W-:Y:S01]  /*2e90*/  @!P0 LEA R4, P5, R14, R10, 0x1 ;  /* 0x0000000a0e048211 */ /* 0x004fe200078a08ff */
[----:B------:R-:W-:-:S03]  /*2ea0*/  IMAD.MOV.U32 R10, RZ, RZ, 0x40 ;  /* 0x00000040ff0a7424 */ /* 0x000fc600078e00ff */
[----:B------:R-:W-:Y:S01]  /*2eb0*/  @!P0 LEA.HI.X R5, R14, R8, R15, 0x1, P5 ;  /* 0x000000080e058211 */ /* 0x000fe200028f0c0f */
[----:B------:R-:W-:Y:S01]  /*2ec0*/  IMAD R8, R7, c[0x0][0x1e4], RZ ;  /* 0x0000790007087a24 */ /* 0x000fe200078e02ff */
[----:B------:R-:W-:-:S03]  /*2ed0*/  ISETP.GE.AND P5, PT, R9, 0x41, PT ;  /* 0x000000410900780c */ /* 0x000fc60003fa6270 */
[----:B------:R2:W-:Y:S01]  /*2ee0*/  @!P0 LDGSTS.E.BYPASS.LTC128B.128 [R213+0x7100], [R4.64], !P3 ;  /* 0x0710000004d58fae */ /* 0x0005e2000d901d48 */
[----:B------:R-:W-:Y:S01]  /*2ef0*/  @P4 ISETP.GE.AND P3, PT, R246, c[0x0][0x1d4], PT ;  /* 0x00007500f6004a0c */ /* 0x000fe20003f66270 */
[----:B-1----:R-:W-:Y:S02]  /*2f00*/  IMAD.WIDE.U32 R2, R12, 0x60, R148 ;  /* 0x000000600c027825 */ /* 0x002fe400078e0094 */
[----:B------:R-:W0:Y:S02]  /*2f10*/  LDGDEPBAR ;  /* 0x00000000000079af */ /* 0x000e240000000000 */
[----:B------:R-:W-:Y:S02]  /*2f20*/  IMAD.IADD R3, R3, 0x1, R6 ;  /* 0x0000000103037824 */ /* 0x000fe400078e0206 */
[----:B------:R-:W-:Y:S01]  /*2f30*/  IMAD.WIDE.U32 R12, R7, c[0x0][0x1e0], RZ ;  /* 0x00007800070c7a25 */ /* 0x000fe200078e00ff */
[----:B--2---:R-:W-:-:S04]  /*2f40*/  @P4 LEA R4, P0, R2, c[0x0][0x1c8], 0x1 ;  /* 0x0000720002044a11 */ /* 0x004fc800078008ff */
[C---:B------:R-:W-:Y:S02]  /*2f50*/  @P4 LEA.HI.X R5, R2.reuse, c[0x0][0x1cc], R3, 0x1, P0 ;  /* 0x0000730002054a11 */ /* 0x040fe400000f0c03 */
[----:B------:R-:W-:-:S03]  /*2f60*/  @P6 IADD3 R7, P0, R2, R12, RZ ;  /* 0x0000000c02076210 */ /* 0x000fc60007f1e0ff */
[----:B------:R1:W-:Y:S01]  /*2f70*/  @P4 LDGSTS.E.BYPASS.LTC128B.128 [R213+0x8100], [R4.64], !P3 ;  /* 0x0810000004d54fae */ /* 0x0003e2000d901d48 */
[----:B------:R-:W-:Y:S02]  /*2f80*/  ISETP.GE.AND P3, PT, R14, c[0x0][0x1d4], PT ;  /* 0x000075000e007a0c */ /* 0x000fe40003f66270 */
[----:B------:R-:W-:Y:S01]  /*2f90*/  @P6 IADD3.X R8, R3, R13, R8, P0, !PT ;  /* 0x0000000d03086210 */ /* 0x000fe200007fe408 */
[----:B------:R-:W-:Y:S01]  /*2fa0*/  IMAD.WIDE.U32 R12, R10, c[0x0][0x1e0], RZ ;  /* 0x000078000a0c7a25 */ /* 0x000fe200078e00ff */
[----:B------:R-:W-:-:S03]  /*2fb0*/  @P6 LEA R6, P0, R7, c[0x0][0x1c8], 0x1 ;  /* 0x0000720007066a11 */ /* 0x000fc600078008ff */
[----:B------:R-:W-:Y:S01]  /*2fc0*/  IMAD R10, R10, c[0x0][0x1e4], RZ ;  /* 0x000079000a0a7a24 */ /* 0x000fe200078e02ff */
[----:B------:R-:W-:Y:S02]  /*2fd0*/  @P6 LEA.HI.X R7, R7, c[0x0][0x1cc], R8, 0x1, P0 ;  /* 0x0000730007076a11 */ /* 0x000fe400000f0c08 */
[----:B------:R-:W-:-:S03]  /*2fe0*/  @P5 IADD3 R8, P0, R2, R12, RZ ;  /* 0x0000000c02085210 */ /* 0x000fc60007f1e0ff */
[----:B------:R1:W-:Y:S01]  /*2ff0*/  @P4 LDGSTS.E.BYPASS.LTC128B.128 [R213+0xb100], [R4.64+0x80], !P3 ;  /* 0x0b10008004d54fae */ /* 0x0003e2000d901d48 */
[----:B------:R-:W-:Y:S02]  /*3000*/  @P5 IADD3.X R3, R3, R13, R10, P0, !PT ;  /* 0x0000000d03035210 */ /* 0x000fe400007fe40a */
[----:B------:R-:W-:Y:S02]  /*3010*/  @P5 LEA R2, P0, R8, c[0x0][0x1c8], 0x1 ;  /* 0x0000720008025a11 */ /* 0x000fe400078008ff */
[----:B------:R-:W-:Y:S02]  /*3020*/  @P6 ISETP.GE.AND P4, PT, R246, c[0x0][0x1d4], PT ;  /* 0x00007500f6006a0c */ /* 0x000fe40003f86270 */
[----:B------:R-:W-:Y:S02]  /*3030*/  @P5 LEA.HI.X R3, R8, c[0x0][0x1cc], R3, 0x1, P0 ;  /* 0x0000730008035a11 */ /* 0x000fe400000f0c03 */
[----:B------:R-:W-:-:S09]  /*3040*/  @P5 ISETP.GE.AND P0, PT, R246, c[0x0][0x1d4], PT ;  /* 0x00007500f6005a0c */ /* 0x000fd20003f06270 */
[----:B------:R1:W-:Y:S01]  /*3050*/  @P6 LDGSTS.E.BYPASS.LTC128B.128 [R213+0x9100], [R6.64], !P4 ;  /* 0x0910000006d56fae */ /* 0x0003e2000e101d48 */
[----:B------:R-:W-:-:S03]  /*3060*/  ISETP.LT.OR P4, PT, R9, 0x1, P3 ;  /* 0x000000010900780c */ /* 0x000fc60001f81670 */
[----:B------:R1:W-:Y:S01]  /*3070*/  @P6 LDGSTS.E.BYPASS.LTC128B.128 [R213+0xc100], [R6.64+0x80], !P3 ;  /* 0x0c10008006d56fae */ /* 0x0003e2000d901d48 */
[----:B------:R-:W-:-:S03]  /*3080*/  ISETP.GE.AND P6, PT, R246, c[0x0][0x1d4], PT ;  /* 0x00007500f6007a0c */ /* 0x000fc60003fc6270 */
[----:B------:R2:W-:Y:S04]  /*3090*/  @P5 LDGSTS.E.BYPASS.LTC128B.128 [R213+0xa100], [R2.64], !P0 ;  /* 0x0a10000002d55fae */ /* 0x0005e8000c101d48 */
[----:B------:R2:W-:Y:S01]  /*30a0*/  @P5 LDGSTS.E.BYPASS.LTC128B.128 [R213+0xd100], [R2.64+0x80], !P3 ;  /* 0x0d10008002d55fae */ /* 0x0005e2000d901d48 */
[----:B------:R-:W-:-:S03]  /*30b0*/  ISETP.LT.OR P5, PT, R9, 0x1, P6 ;  /* 0x000000010900780c */ /* 0x000fc600037a1670 */
[----:B------:R-:W0:Y:S01]  /*30c0*/  LDGDEPBAR ;  /* 0x00000000000079af */ /* 0x000e220000000000 */
[----:B--2---:R-:W-:Y:S01]  /*30d0*/  IMAD R2, R11, c[0x0][0x208], RZ ;  /* 0x000082000b027a24 */ /* 0x004fe200078e02ff */
[----:B------:R-:W-:-:S04]  /*30e0*/  DEPBAR.LE SB0, 0x1 ;  /* 0x000080400000791a */ /* 0x000fc80000000000 */
[----:B------:R-:W-:Y:S01]  /*30f0*/  BAR.SYNC.DEFER_BLOCKING 0x0 ;  /* 0x0000000000007b1d */ /* 0x000fe20000010000 */
[----:B------:R-:W-:Y:S02]  /*3100*/  IMAD R2, R150, c[0x0][0x20c], R2 ;  /* 0x0000830096027a24 */ /* 0x000fe400078e0202 */
[----:B------:R-:W-:-:S03]  /*3110*/  IMAD.MOV.U32 R3, RZ, RZ, R228 ;  /* 0x000000ffff037224 */ /* 0x000fc600078e00e4 */
        /* <DEDUP_REMOVED lines=11> */
[----:B------:R-:W2:Y:S04]  /*31d0*/  LDSM.16.M88.4 R12, [R189] ;  /* 0x00000000bd0c783b */ /* 0x000ea80000000200 */
[----:B-1----:R-:W1:Y:S04]  /*31e0*/  LDSM.16.M88.4 R4, [R189+0x800] ;  /* 0x00080000bd04783b */ /* 0x002e680000000200 */
[----:B------:R-:W3:Y:S04]  /*31f0*/  LDSM.16.M88.4 R28, [R189+0x1000] ;  /* 0x00100000bd1c783b */ /* 0x000ee80000000200 */
[----:B------:R-:W-:Y:S04]  /*3200*/  LDSM.16.M88.4 R44, [R205] ;  /* 0x00000000cd2c783b */ /* 0x000fe80000000200 */
[----:B------:R-:W4:Y:S04]  /*3210*/  LDSM.16.M88.4 R36, [R195] ;  /* 0x00000000c324783b */ /* 0x000f280000000200 */
[----:B------:R-:W5:Y:S04]  /*3220*/  LDSM.16.M88.4 R32, [R206] ;  /* 0x00000000ce20783b */ /* 0x000f680000000200 */
[----:B------:R-:W3:Y:S01]  /*3230*/  LDSM.16.M88.4 R40, [R189+0x1800] ;  /* 0x00180000bd28783b */ /* 0x000ee20000000200 */
[C---:B--2---:R-:W-:Y:S08]  /*3240*/  HMMA.16816.F32.BF16 R24, R120.reuse, R12, RZ ;  /* 0x0000000c7818723c */ /* 0x044ff000000418ff */
[C---:B------:R-:W-:Y:S08]  /*3250*/  HMMA.16816.F32.BF16 R20, R120.reuse, R14, RZ ;  /* 0x0000000e7814723c */ /* 0x040ff000000418ff */
[C---:B-1----:R-:W-:Y:S08]  /*3260*/  HMMA.16816.F32.BF16 R16, R120.reuse, R4, RZ ;  /* 0x000000047810723c */ /* 0x042ff000000418ff */
[C---:B------:R-:W-:Y:S08]  /*3270*/  HMMA.16816.F32.BF16 R12, R120.reuse, R6, RZ ;  /* 0x00000006780c723c */ /* 0x040ff000000418ff */
[----:B---3--:R-:W-:Y:S08]  /*3280*/  HMMA.16816.F32.BF16 R4, R120, R28, RZ ;  /* 0x0000001c7804723c */ /* 0x008ff000000418ff */
[C---:B----4-:R-:W-:Y:S08]  /*3290*/  HMMA.16816.F32.BF16 R56, R124.reuse, R36, R24 ;  /* 0x000000247c38723c */ /* 0x050ff00000041818 */
[C---:B------:R-:W-:Y:S01]  /*32a0*/  HMMA.16816.F32.BF16 R52, R124.reuse, R38, R20 ;  /* 0x000000267c34723c */ /* 0x040fe20000041814 */
[----:B------:R-:W1:Y:S04]  /*32b0*/  LDSM.16.M88.4 R36, [R189+0x2000] ;  /* 0x00200000bd24783b */ /* 0x000e680000000200 */
[----:B------:R-:W-:Y:S03]  /*32c0*/  LDSM.16.M88.4 R20, [R203] ;  /* 0x00000000cb14783b */ /* 0x000fe60000000200 */
[C---:B------:R-:W-:Y:S07]  /*32d0*/  HMMA.16816.F32.BF16 R68, R124.reuse, R44, R4 ;  /* 0x0000002c7c44723c */ /* 0x040fee0000041804 */
[----:B------:R-:W-:Y:S01]  /*32e0*/  IMAD.WIDE.U32 R4, R150, c[0x0][0x208], RZ ;  /* 0x0000820096047a25 */ /* 0x000fe200078e00ff */
[----:B-----5:R-:W-:Y:S03]  /*32f0*/  HMMA.16816.F32.BF16 R60, R124, R32, R16 ;  /* 0x000000207c3c723c */ /* 0x020fe60000041810 */
[----:B------:R-:W-:-:S02]  /*3300*/  IMAD.IADD R5, R5, 0x1, R2 ;  /* 0x0000000105057824 */ /* 0x000fc400078e0202 */
[----:B------:R-:W-:Y:S02]  /*3310*/  IMAD.MOV.U32 R2, RZ, RZ, R224 ;  /* 0x000000ffff027224 */ /* 0x000fe400078e00e0 */
[----:B------:R-:W-:Y:S01]  /*3320*/  IMAD R5, R5, 0x60, RZ ;  /* 0x0000006005057824 */ /* 0x000fe200078e02ff */
[----:B------:R-:W-:Y:S01]  /*3330*/  HMMA.16816.F32.BF16 R64, R124, R34, R12 ;  /* 0x000000227c40723c */ /* 0x000fe2000004180c */
[----:B------:R-:W2:Y:S01]  /*3340*/  LDSM.16.M88.4 R32, [R204] ;  /* 0x00000000cc20783b */ /* 0x000ea20000000200 */
[----:B------:R-:W-:-:S04]  /*3350*/  IMAD.WIDE.U32 R2, R4, 0x60, R2 ;  /* 0x0000006004027825 */ /* 0x000fc800078e0002 */
[----:B------:R-:W-:Y:S01]  /*3360*/  IMAD.IADD R3, R3, 0x1, R5 ;  /* 0x0000000103037824 */ /* 0x000fe200078e0205 */
[C---:B------:R-:W-:Y:S01]  /*3370*/  LEA R4, P0, R2.reuse, c[0x0][0x1f8], 0x1 ;  /* 0x00007e0002047a11 */ /* 0x040fe200078008ff */
[----:B------:R-:W-:Y:S01]  /*3380*/  HMMA.16816.F32.BF16 R16, R120, R30, RZ ;  /* 0x0000001e7810723c */ /* 0x000fe200000418ff */
[----:B------:R-:W3:Y:S02]  /*3390*/  LDSM.16.M88.4 R28, [R189+0x2800] ;  /* 0x00280000bd1c783b */ /* 0x000ee40000000200 */
[----:B------:R-:W-:Y:S02]  /*33a0*/  LEA.HI.X R5, R2, c[0x0][0x1fc], R3, 0x1, P0 ;  /* 0x00007f0002057a11 */ /* 0x000fe400000f0c03 */
[----:B------:R-:W-:-:S03]  /*33b0*/  IADD3 R2, P0, R4, UR7, RZ ;  /* 0x0000000704027c10 */ /* 0x000fc6000ff1e0ff */
[----:B------:R-:W-:Y:S01]  /*33c0*/  HMMA.16816.F32.BF16 R12, R120, R40, RZ ;  /* 0x00000028780c723c */ /* 0x000fe200000418ff */
[----:B------:R-:W-:Y:S02]  /*33d0*/  IADD3.X R3, R5, UR5, RZ, P0, !PT ;  /* 0x0000000505037c10 */ /* 0x000fe400087fe4ff */
[----:B------:R-:W-:-:S04]  /*33e0*/  IADD3 R6, P0, R2, UR7, RZ ;  /* 0x0000000702067c10 */ /* 0x000fc8000ff1e0ff */
[----:B------:R-:W-:Y:S01]  /*33f0*/  IADD3.X R7, R3, UR5, RZ, P0, !PT ;  /* 0x0000000503077c10 */ /* 0x000fe200087fe4ff */
[----:B------:R-:W-:Y:S01]  /*3400*/  HMMA.16816.F32.BF16 R24, R120, R42, RZ ;  /* 0x0000002a7818723c */ /* 0x000fe200000418ff */
[----:B------:R-:W4:Y:S01]  /*3410*/  LDSM.16.M88.4 R40, [R202] ;  /* 0x00000000ca28783b */ /* 0x000f220000000200 */
[C---:B------:R-:W-:Y:S02]  /*3420*/  ISETP.LT.OR P0, PT, R9.reuse, 0x21, P6 ;  /* 0x000000210900780c */ /* 0x040fe40003701670 */
[C---:B------:R-:W-:Y:S01]  /*3430*/  ISETP.LT.OR P6, PT, R9.reuse, 0x41, P6 ;  /* 0x000000410900780c */ /* 0x040fe200037c1670 */
[----:B------:R-:W-:Y:S01]  /*3440*/  @!PT LDS RZ, [RZ] ;  /* 0x00000000fffff984 */ /* 0x000fe20000000800 */
[----:B------:R-:W-:Y:S01]  /*3450*/  @!PT LDS RZ, [RZ] ;  /* 0x00000000fffff984 */ /* 0x000fe20000000800 */
[----:B------:R-:W-:Y:S01]  /*3460*/  @!PT LDS RZ, [RZ] ;  /* 0x00000000fffff984 */ /* 0x000fe20000000800 */
[----:B------:R5:W-:Y:S01]  /*3470*/  LDGSTS.E.BYPASS.LTC128B.128 [R213+0x100], [R4.64], !P5 ;  /* 0x0010000004d57fae */ /* 0x000be2000e901d48 */
[C---:B------:R-:W-:Y:S02]  /*3480*/  ISETP.LT.OR P5, PT, R9.reuse, 0x21, P3 ;  /* 0x000000210900780c */ /* 0x040fe40001fa1670 */
[----:B------:R-:W-:Y:S01]  /*3490*/  HMMA.16816.F32.BF16 R76, R124, R46, R16 ;  /* 0x0000002e7c4c723c */ /* 0x000fe20000041810 */
[----:B------:R5:W-:Y:S01]  /*34a0*/  LDGSTS.E.BYPASS.LTC128B.128 [R213+0x3100], [R4.64+0x80], !P4 ;  /* 0x0310008004d57fae */ /* 0x000be2000e101d48 */
[----:B------:R-:W-:-:S05]  /*34b0*/  ISETP.LT.OR P4, PT, R9, 0x41, P3 ;  /* 0x000000410900780c */ /* 0x000fca0001f81670 */
[----:B------:R4:W-:Y:S01]  /*34c0*/  LDGSTS.E.BYPASS.LTC128B.128 [R213+0x1100], [R2.64], !P0 ;  /* 0x0110000002d57fae */ /* 0x0009e2000c101d48 */
[----:B-1----:R-:W-:Y:S01]  /*34d0*/  HMMA.16816.F32.BF16 R16, R120, R36, RZ ;  /* 0x000000247810723c */ /* 0x002fe200000418ff */
[----:B------:R-:W-:Y:S02]  /*34e0*/  ISETP.GT.AND P0, PT, R150, R223, PT ;  /* 0x000000df9600720c */ /* 0x000fe40003f04270 */
[----:B------:R1:W-:Y:S04]  /*34f0*/  LDGSTS.E.BYPASS.LTC128B.128 [R213+0x4100], [R2.64+0x80], !P5 ;  /* 0x0410008002d57fae */ /* 0x0003e8000e901d48 */
[----:B------:R5:W-:Y:S01]  /*3500*/  LDGSTS.E.BYPASS.LTC128B.128 [R213+0x2100], [R6.64], !P6 ;  /* 0x0210000006d57fae */ /* 0x000be2000f101d48 */
[----:B--2---:R-:W-:Y:S03]  /*3510*/  HMMA.16816.F32.BF16 R80, R124, R32, R12 ;  /* 0x000000207c50723c */ /* 0x004fe6000004180c */
[----:B------:R5:W-:Y:S04]  /*3520*/  LDGSTS.E.BYPASS.LTC128B.128 [R213+0x5100], [R6.64+0x80], !P4 ;  /* 0x0510008006d57fae */ /* 0x000be8000e101d48 */
[----:B------:R-:W2:Y:S01]  /*3530*/  LDSM.16.M88.4 R48, [R193] ;  /* 0x00000000c130783b */ /* 0x000ea20000000200 */
[C---:B------:R-:W-:Y:S03]  /*3540*/  HMMA.16816.F32.BF16 R12, R120.reuse, R38, RZ ;  /* 0x00000026780c723c */ /* 0x040fe600000418ff */
[----:B------:R-:W1:Y:S04]  /*3550*/  LDSM.16.M88.4 R44, [R193+0x800] ;  /* 0x00080000c12c783b */ /* 0x000e680000000200 */
[----:B------:R-:W-:Y:S01]  /*3560*/  LDSM.16.M88.4 R100, [R190+0x1800] ;  /* 0x00180000be64783b */ /* 0x000fe20000000200 */
[----:B---3--:R-:W-:Y:S03]  /*3570*/  HMMA.16816.F32.BF16 R8, R120, R28, RZ ;  /* 0x0000001c7808723c */ /* 0x008fe600000418ff */
[----:B------:R-:W-:Y:S04]  /*3580*/  LDSM.16.M88.4 R92, [R190+0x1000] ;  /* 0x00100000be5c783b */ /* 0x000fe80000000200 */
[----:B------:R-:W-:Y:S01]  /*3590*/  LDSM.16.M88.4 R72, [R190+0x800] ;  /* 0x00080000be48783b */ /* 0x000fe20000000200 */
[----:B------:R-:W-:Y:S03]  /*35a0*/  HMMA.16816.F32.BF16 R84, R124, R34, R24 ;  /* 0x000000227c54723c */ /* 0x000fe60000041818 */
[----:B------:R-:W-:Y:S04]  /*35b0*/  LDSM.16.M88.4 R32, [R193+0x1000] ;  /* 0x00100000c120783b */ /* 0x000fe80000000200 */
[----:B------:R-:W-:Y:S01]  /*35c0*/  LDSM.16.M88.4 R24, [R193+0x2000] ;  /* 0x00200000c118783b */ /* 0x000fe20000000200 */
[----:B-----5:R-:W-:Y:S03]  /*35d0*/  HMMA.16816.F32.BF16 R4, R120, R30, RZ ;  /* 0x0000001e7804723c */ /* 0x020fe600000418ff */
[----:B------:R-:W3:Y:S04]  /*35e0*/  LDSM.16.M88.4 R28, [R193+0x1800] ;  /* 0x00180000c11c783b */ /* 0x000ee80000000200 */
[----:B------:R-:W-:Y:S01]  /*35f0*/  LDSM.16.M88.4 R128, [R190+0x2000] ;  /* 0x00200000be80783b */ /* 0x000fe20000000200 */
[C---:B------:R-:W-:Y:S03]  /*3600*/  HMMA.16816.F32.BF16 R36, R124.reuse, R20, R16 ;  /* 0x000000147c24723c */ /* 0x040fe60000041810 */
[----:B------:R-:W5:Y:S04]  /*3610*/  LDSM.16.M88.4 R16, [R193+0x2800] ;  /* 0x00280000c110783b */ /* 0x000f680000000200 */
[----:B------:R-:W-:Y:S01]  /*3620*/  LDSM.16.M88.4 R88, [R189+0x3000] ;  /* 0x00300000bd58783b */ /* 0x000fe20000000200 */
[C---:B------:R-:W-:Y:S03]  /*3630*/  HMMA.16816.F32.BF16 R20, R124.reuse, R22, R12 ;  /* 0x000000167c14723c */ /* 0x040fe6000004180c */
[----:B------:R-:W-:Y:S04]  /*3640*/  LDSM.16.M88.4 R108, [R189+0x4000] ;  /* 0x00400000bd6c783b */ /* 0x000fe80000000200 */
[----:B------:R-:W-:Y:S01]  /*3650*/  LDSM.16.M88.4 R96, [R189+0x3800] ;  /* 0x00380000bd60783b */ /* 0x000fe20000000200 */
[C---:B----4-:R-:W-:Y:S03]  /*3660*/  HMMA.16816.F32.BF16 R12, R124.reuse, R40, R8 ;  /* 0x000000287c0c723c */ /* 0x050fe60000041808 */
[----:B------:R-:W-:Y:S04]  /*3670*/  LDSM.16.M88.4 R116, [R189+0x4800] ;  /* 0x00480000bd74783b */ /* 0x000fe80000000200 */
[----:B------:R-:W-:Y:S01]  /*3680*/  LDSM.16.M88.4 R112, [R201] ;  /* 0x00000000c970783b */ /* 0x000fe20000000200 */
[----:B------:R-:W-:Y:S03]  /*3690*/  HMMA.16816.F32.BF16 R8, R124, R42, R4 ;  /* 0x0000002a7c08723c */ /* 0x000fe60000041804 */
[----:B------:R-:W4:Y:S04]  /*36a0*/  LDSM.16.M88.4 R40, [R190] ;  /* 0x00000000be28783b */ /* 0x000f280000000200 */
[----:B------:R-:W-:Y:S01]  /*36b0*/  LDSM.16.M88.4 R140, [R199] ;  /* 0x00000000c78c783b */ /* 0x000fe20000000200 */
[C---:B--2---:R-:W-:Y:S03]  /*36c0*/  HMMA.16816.F32.BF16 R4, R152.reuse, R48, R56 ;  /* 0x000000309804723c */ /* 0x044fe60000041838 */
[----:B------:R-:W-:Y:S04]  /*36d0*/  LDSM.16.M88.4 R104, [R200] ;  /* 0x00000000c868783b */ /* 0x000fe80000000200 */
[----:B------:R-:W-:Y:S01]  /*36e0*/  LDSM.16.M88.4 R144, [R193+0x3000] ;  /* 0x00300000c190783b */ /* 0x000fe20000000200 */
[C---:B-1----:R-:W-:Y:S03]  /*36f0*/  HMMA.16816.F32.BF16 R56, R152.reuse, R44, R60 ;  /* 0x0000002c9838723c */ /* 0x042fe6000004183c */
[----:B------:R-:W-:Y:S04]  /*3700*/  LDSM.16.M88.4 R132, [R193+0x4800] ;  /* 0x00480000c184783b */ /* 0x000fe80000000200 */
[----:B------:R-:W-:Y:S01]  /*3710*/  LDSM.16.M88.4 R136, [R193+0x5000] ;  /* 0x00500000c188783b */ /* 0x000fe20000000200 */
[C---:B------:R-:W-:Y:S03]  /*3720*/  HMMA.16816.F32.BF16 R60, R152.reuse, R46, R64 ;  /* 0x0000002e983c723c */ /* 0x040fe60000041840 */
[----:B------:R-:W0:Y:S05]  /*3730*/  LDGDEPBAR ;  /* 0x00000000000079af */ /* 0x000e2a0000000000 */
[C---:B---3--:R-:W-:Y:S08]  /*3740*/  HMMA.16816.F32.BF16 R80, R152.reuse, R28, R80 ;  /* 0x0000001c9850723c */ /* 0x048ff00000041850 */
[C---:B------:R-:W-:Y:S08]  /*3750*/  HMMA.16816.F32.BF16 R48, R152.reuse, R50, R52 ;  /* 0x000000329830723c */ /* 0x040ff00000041834 */
[C---:B------:R-:W-:Y:S08]  /*3760*/  HMMA.16816.F32.BF16 R68, R152.reuse, R32, R68 ;  /* 0x000000209844723c */ /* 0x040ff00000041844 */
[C---:B------:R-:W-:Y:S08]  /*3770*/  HMMA.16816.F32.BF16 R76, R152.reuse, R34, R76 ;  /* 0x00000022984c723c */ /* 0x040ff0000004184c */
[C---:B------:R-:W-:Y:S08]  /*3780*/  HMMA.16816.F32.BF16 R84, R152.reuse, R30, R84 ;  /* 0x0000001e9854723c */ /* 0x040ff00000041854 */
[C---:B------:R-:W-:Y:S01]  /*3790*/  HMMA.16816.F32.BF16 R64, R152.reuse, R24, R36 ;  /* 0x000000189840723c */ /* 0x040fe20000041824 */
[----:B------:R-:W1:Y:S07]  /*37a0*/  LDSM.16.M88.4 R36, [R190+0x2800] ;  /* 0x00280000be24783b */ /* 0x000e6e0000000200 */
[C---:B------:R-:W-:Y:S08]  /*37b0*/  HMMA.16816.F32.BF16 R52, R152.reuse, R26, R20 ;  /* 0x0000001a9834723c */ /* 0x040ff00000041814 */
[C---:B-----5:R-:W-:Y:S08]  /*37c0*/  HMMA.16816.F32.BF16 R44, R152.reuse, R16, R12 ;  /* 0x00000010982c723c */ /* 0x060ff0000004180c */
[----:B------:R-:W-:Y:S08]  /*37d0*/  HMMA.16816.F32.BF16 R32, R152, R18, R8 ;  /* 0x000000129820723c */ /* 0x000ff00000041808 */
[C---:B----4-:R-:W-:Y:S08]  /*37e0*/  HMMA.16816.F32.BF16 R28, R164.reuse, R40, R4 ;  /* 0x00000028a41c723c */ /* 0x050ff00000041804 */
[C---:B------:R-:W-:Y:S08]  /*37f0*/  HMMA.16816.F32.BF16 R4, R164.reuse, R100, R80 ;  /* 0x00000064a404723c */ /* 0x040ff00000041850 */
[C---:B------:R-:W-:Y:S08]  /*3800*/  HMMA.16816.F32.BF16 R24, R164.reuse, R42, R48 ;  /* 0x0000002aa418723c */ /* 0x040ff00000041830 */
[C---:B------:R-:W-:Y:S08]  /*3810*/  HMMA.16816.F32.BF16 R12, R164.reuse, R92, R68 ;  /* 0x0000005ca40c723c */ /* 0x040ff00000041844 */
[C---:B------:R-:W-:Y:S01]  /*3820*/  HMMA.16816.F32.BF16 R8, R164.reuse, R94, R76 ;  /* 0x0000005ea408723c */ /* 0x040fe2000004184c */
[----:B------:R-:W-:Y:S07]  /*3830*/  LDSM.16.M88.4 R92, [R189+0x5800] ;  /* 0x00580000bd5c783b */ /* 0x000fee0000000200 */
[C---:B------:R-:W-:Y:S01]  /*3840*/  HMMA.16816.F32.BF16 R80, R164.reuse, R102, R84 ;  /* 0x00000066a450723c */ /* 0x040fe20000041854 */
[----:B------:R-:W2:Y:S07]  /*3850*/  LDSM.16.M88.4 R84, [R189+0x5000] ;  /* 0x00500000bd54783b */ /* 0x000eae0000000200 */
[C---:B------:R-:W-:Y:S08]  /*3860*/  HMMA.16816.F32.BF16 R20, R164.reuse, R72, R56 ;  /* 0x00000048a414723c */ /* 0x040ff00000041838 */
[C---:B------:R-:W-:Y:S08]  /*3870*/  HMMA.16816.F32.BF16 R16, R164.reuse, R74, R60 ;  /* 0x0000004aa410723c */ /* 0x040ff0000004183c */
[C---:B------:R-:W-:Y:S08]  /*3880*/  HMMA.16816.F32.BF16 R76, R164.reuse, R128, R64 ;  /* 0x00000080a44c723c */ /* 0x040ff00000041840 */
[C---:B------:R-:W-:Y:S01]  /*3890*/  HMMA.16816.F32.BF16 R72, R164.reuse, R130, R52 ;  /* 0x00000082a448723c */ /* 0x040fe20000041834 */
[----:B------:R-:W-:Y:S07]  /*38a0*/  LDSM.16.M88.4 R128, [R196] ;  /* 0x00000000c480783b */ /* 0x000fee0000000200 */
[C---:B-1----:R-:W-:Y:S08]  /*38b0*/  HMMA.16816.F32.BF16 R68, R164.reuse, R36, R44 ;  /* 0x00000024a444723c */ /* 0x042ff0000004182c */
[----:B------:R-:W-:Y:S01]  /*38c0*/  HMMA.16816.F32.BF16 R64, R164, R38, R32 ;  /* 0x00000026a440723c */ /* 0x000fe20000041820 */
[----:B------:R-:W1:Y:S04]  /*38d0*/  LDSM.16.M88.4 R36, [R198] ;  /* 0x00000000c624783b */ /* 0x000e680000000200 */
[----:B------:R-:W3:Y:S03]  /*38e0*/  LDSM.16.M88.4 R32, [R197] ;  /* 0x00000000c520783b */ /* 0x000ee60000000200 */
[C---:B------:R-:W-:Y:S08]  /*38f0*/  HMMA.16816.F32.BF16 R60, R168.reuse, R88, R28 ;  /* 0x00000058a83c723c */ /* 0x040ff0000004181c */
[C---:B------:R-:W-:Y:S08]  /*3900*/  HMMA.16816.F32.BF16 R56, R168.reuse, R90, R24 ;  /* 0x0000005aa838723c */ /* 0x040ff00000041818 */
[C---:B------:R-:W-:Y:S08]  /*3910*/  HMMA.16816.F32.BF16 R44, R168.reuse, R108, R12 ;  /* 0x0000006ca82c723c */ /* 0x040ff0000004180c */
[C---:B------:R-:W-:Y:S08]  /*3920*/  HMMA.16816.F32.BF16 R40, R168.reuse, R110, R8 ;  /* 0x0000006ea828723c */ /* 0x040ff00000041808 */
[C---:B------:R-:W-:Y:S08]  /*3930*/  HMMA.16816.F32.BF16 R52, R168.reuse, R96, R20 ;  /* 0x00000060a834723c */ /* 0x040ff00000041814 */
[C---:B------:R-:W-:Y:S08]  /*3940*/  HMMA.16816.F32.BF16 R48, R168.reuse, R98, R16 ;  /* 0x00000062a830723c */ /* 0x040ff00000041810 */
[C---:B------:R-:W-:Y:S08]  /*3950*/  HMMA.16816.F32.BF16 R28, R168.reuse, R116, R4 ;  /* 0x00000074a81c723c */ /* 0x040ff00000041804 */
[C---:B------:R-:W-:Y:S01]  /*3960*/  HMMA.16816.F32.BF16 R24, R168.reuse, R118, R80 ;  /* 0x00000076a818723c */ /* 0x040fe20000041850 */
[----:B------:R-:W4:Y:S04]  /*3970*/  LDSM.16.M88.4 R80, [R193+0x3800] ;  /* 0x00380000c150783b */ /* 0x000f280000000200 */
[----:B------:R-:W5:Y:S03]  /*3980*/  LDSM.16.M88.4 R116, [R193+0x4000] ;  /* 0x00400000c174783b */ /* 0x000f660000000200 */
[C---:B--2---:R-:W-:Y:S08]  /*3990*/  HMMA.16816.F32.BF16 R20, R168.reuse, R84, R76 ;  /* 0x00000054a814723c */ /* 0x044ff0000004184c */
[C---:B------:R-:W-:Y:S01]  /*39a0*/  HMMA.16816.F32.BF16 R16, R168.reuse, R86, R72 ;  /* 0x00000056a810723c */ /* 0x040fe20000041848 */
[----:B------:R-:W-:Y:S07]  /*39b0*/  LDSM.16.M88.4 R84, [R190+0x3000] ;  /* 0x00300000be54783b */ /* 0x000fee0000000200 */
[C---:B------:R-:W-:Y:S08]  /*39c0*/  HMMA.16816.F32.BF16 R12, R168.reuse, R92, R68 ;  /* 0x0000005ca80c723c */ /* 0x040ff00000041844 */
[----:B------:R-:W-:Y:S08]  /*39d0*/  HMMA.16816.F32.BF16 R8, R168, R94, R64 ;  /* 0x0000005ea808723c */ /* 0x000ff00000041840 */
[C---:B------:R-:W-:Y:S01]  /*39e0*/  HMMA.16816.F32.BF16 R4, R172.reuse, R112, R60 ;  /* 0x00000070ac04723c */ /* 0x040fe2000004183c */
[----:B------:R-:W-:Y:S07]  /*39f0*/  LDSM.16.M88.4 R60, [R190+0x3800] ;  /* 0x00380000be3c783b */ /* 0x000fee0000000200 */
[C---:B------:R-:W-:Y:S01]  /*3a00*/  HMMA.16816.F32.BF16 R112, R172.reuse, R114, R56 ;  /* 0x00000072ac70723c */ /* 0x040fe20000041838 */
[----:B------:R-:W-:Y:S07]  /*3a10*/  LDSM.16.M88.4 R56, [R190+0x4000] ;  /* 0x00400000be38783b */ /* 0x000fee0000000200 */
[C---:B------:R-:W-:Y:S08]  /*3a20*/  HMMA.16816.F32.BF16 R100, R172.reuse, R140, R44 ;  /* 0x0000008cac64723c */ /* 0x040ff0000004182c */
[C---:B------:R-:W-:Y:S01]  /*3a30*/  HMMA.16816.F32.BF16 R96, R172.reuse, R142, R40 ;  /* 0x0000008eac60723c */ /* 0x040fe20000041828 */
[----:B------:R-:W2:Y:S07]  /*3a40*/  LDSM.16.M88.4 R140, [R193+0x5800] ;  /* 0x00580000c18c783b */ /* 0x000eae0000000200 */
[C---:B------:R-:W-:Y:S01]  /*3a50*/  HMMA.16816.F32.BF16 R108, R172.reuse, R104, R52 ;  /* 0x00000068ac6c723c */ /* 0x040fe20000041834 */
[----:B------:R-:W2:Y:S07]  /*3a60*/  LDSM.16.M88.4 R52, [R190+0x4800] ;  /* 0x00480000be34783b */ /* 0x000eae0000000200 */
[C---:B------:R-:W-:Y:S08]  /*3a70*/  HMMA.16816.F32.BF16 R104, R172.reuse, R106, R48 ;  /* 0x0000006aac68723c */ /* 0x040ff00000041830 */
[C---:B-1----:R-:W-:Y:S08]  /*3a80*/  HMMA.16816.F32.BF16 R92, R172.reuse, R36, R28 ;  /* 0x00000024ac5c723c */ /* 0x042ff0000004181c */
[C---:B------:R-:W-:Y:S08]  /*3a90*/  HMMA.16816.F32.BF16 R88, R172.reuse, R38, R24 ;  /* 0x00000026ac58723c */ /* 0x040ff00000041818 */
[C---:B---3--:R-:W-:Y:S08]  /*3aa0*/  HMMA.16816.F32.BF16 R76, R172.reuse, R32, R20 ;  /* 0x00000020ac4c723c */ /* 0x048ff00000041814 */
[C---:B------:R-:W-:Y:S08]  /*3ab0*/  HMMA.16816.F32.BF16 R72, R172.reuse, R34, R16 ;  /* 0x00000022ac48723c */ /* 0x040ff00000041810 */
[C---:B------:R-:W-:Y:S08]  /*3ac0*/  HMMA.16816.F32.BF16 R68, R172.reuse, R128, R12 ;  /* 0x00000080ac44723c */ /* 0x040ff0000004180c */
[----:B------:R-:W-:Y:S01]  /*3ad0*/  HMMA.16816.F32.BF16 R64, R172, R130, R8 ;  /* 0x00000082ac40723c */ /* 0x000fe20000041808 */
[----:B------:R-:W1:Y:S07]  /*3ae0*/  LDSM.16.M88.4 R128, [R190+0x5000] ;  /* 0x00500000be80783b */ /* 0x000e6e0000000200 */
[----:B------:R-:W-:Y:S01]  /*3af0*/  HMMA.16816.F32.BF16 R44, R176, R146, R112 ;  /* 0x00000092b02c723c */ /* 0x000fe20000041870 */
[----:B------:R-:W3:Y:S01]  /*3b00*/  LDSM.16.M88.4 R112, [R190+0x5800] ;  /* 0x00580000be70783b */ /* 0x000ee20000000200 */
[----:B------:R-:W-:-:S06]  /*3b10*/  DEPBAR.LE SB0, 0x0 ;  /* 0x000080000000791a */ /* 0x000fcc0000000000 */
[C---:B------:R-:W-:Y:S08]  /*3b20*/  HMMA.16816.F32.BF16 R48, R176.reuse, R144, R4 ;  /* 0x00000090b030723c */ /* 0x040ff00000041804 */
[C---:B----4-:R-:W-:Y:S08]  /*3b30*/  HMMA.16816.F32.BF16 R40, R176.reuse, R80, R108 ;  /* 0x00000050b028723c */ /* 0x050ff0000004186c */
[C---:B------:R-:W-:Y:S08]  /*3b40*/  HMMA.16816.F32.BF16 R36, R176.reuse, R82, R104 ;  /* 0x00000052b024723c */ /* 0x040ff00000041868 */
[C---:B-----5:R-:W-:Y:S08]  /*3b50*/  HMMA.16816.F32.BF16 R32, R176.reuse, R116, R100 ;  /* 0x00000074b020723c */ /* 0x060ff00000041864 */
[C---:B------:R-:W-:Y:S08]  /*3b60*/  HMMA.16816.F32.BF16 R24, R176.reuse, R132, R92 ;  /* 0x00000084b018723c */ /* 0x040ff0000004185c */
[C---:B------:R-:W-:Y:S08]  /*3b70*/  HMMA.16816.F32.BF16 R28, R176.reuse, R118, R96 ;  /* 0x00000076b01c723c */ /* 0x040ff00000041860 */
[C---:B------:R-:W-:Y:S08]  /*3b80*/  HMMA.16816.F32.BF16 R20, R176.reuse, R134, R88 ;  /* 0x00000086b014723c */ /* 0x040ff00000041858 */
[C---:B------:R-:W-:Y:S08]  /*3b90*/  HMMA.16816.F32.BF16 R16, R176.reuse, R136, R76 ;  /* 0x00000088b010723c */ /* 0x040ff0000004184c */
[C---:B------:R-:W-:Y:S08]  /*3ba0*/  HMMA.16816.F32.BF16 R12, R176.reuse, R138, R72 ;  /* 0x0000008ab00c723c */ /* 0x040ff00000041848 */
[C---:B--2---:R-:W-:Y:S08]  /*3bb0*/  HMMA.16816.F32.BF16 R8, R176.reuse, R140, R68 ;  /* 0x0000008cb008723c */ /* 0x044ff00000041844 */
        /* <DEDUP_REMOVED lines=11> */
[C---:B---3--:R-:W-:Y:S08]  /*3c70*/  HMMA.16816.F32.BF16 R72, R180.reuse, R112, R8 ;  /* 0x00000070b448723c */ /* 0x048ff00000041808 */
[----:B------:R-:W-:Y:S01]  /*3c80*/  HMMA.16816.F32.BF16 R60, R180, R114, R4 ;  /* 0x00000072b43c723c */ /* 0x000fe20000041804 */
[----:B------:R-:W-:Y:S06]  /*3c90*/  BAR.SYNC.DEFER_BLOCKING 0x0 ;  /* 0x0000000000007b1d */ /* 0x000fec0000010000 */
[----:B------:R-:W-:Y:S01]  /*3ca0*/  @!UPT UIADD3 URZ, URZ, URZ, URZ ;  /* 0x0000003f3f3ff290 */ /* 0x000fe2000fffe03f */
[----:B------:R-:W-:Y:S11]  /*3cb0*/  @!P0 BRA `(.L_x_548) ;  /* 0x000001c000008947 */ /* 0x000ff60003800000 */
[----:B------:R-:W-:Y:S01]  /*3cc0*/  IADD3 R2, R212, -0x2, RZ ;  /* 0xfffffffed4027810 */ /* 0x000fe20007ffe0ff */
[----:B------:R-:W-:Y:S01]  /*3cd0*/  ULDC.64 UR4, c[0x0][0x1e0] ;  /* 0x0000780000047ab9 */ /* 0x000fe20000000a00 */
[----:B------:R-:W-:Y:S01]  /*3ce0*/  ISETP.GE.AND P0, PT, R246, c[0x0][0x1d4], PT ;  /* 0x00007500f6007a0c */ /* 0x000fe20003f06270 */
[----:B------:R-:W-:Y:S01]  /*3cf0*/  USHF.L.U32 UR7, UR4, 0x6, URZ ;  /* 0x0000000604077899 */ /* 0x000fe2000800063f */
[----:B------:R-:W-:Y:S01]  /*3d00*/  SHF.R.S32.HI R3, RZ, 0x1f, R2 ;  /* 0x0000001fff037819 */ /* 0x000fe20000011402 */
[----:B------:R-:W-:Y:S01]  /*3d10*/  IMAD.WIDE.U32 R6, R2, c[0x0][0x1e0], RZ ;  /* 0x0000780002067a25 */ /* 0x000fe200078e00ff */
[----:B------:R-:W-:-:S03]  /*3d20*/  USHF.L.U64.HI UR5, UR4, UR6, UR5 ;  /* 0x0000000604057299 */ /* 0x000fc60008010205 */
[----:B------:R-:W-:-:S04]  /*3d30*/  IMAD R3, R3, c[0x0][0x1e0], RZ ;  /* 0x0000780003037a24 */ /* 0x000fc800078e02ff */
[----:B------:R-:W-:-:S04]  /*3d40*/  IMAD R2, R2, c[0x0][0x1e4], R3 ;  /* 0x0000790002027a24 */ /* 0x000fc800078e0203 */
[----:B------:R-:W-:Y:S02]  /*3d50*/  IMAD.IADD R2, R7, 0x1, R2 ;  /* 0x0000000107027824 */ /* 0x000fe400078e0202 */
[----:B------:R-:W-:-:S04]  /*3d60*/  IMAD.WIDE.U32 R6, R6, 0x60, R148 ;  /* 0x0000006006067825 */ /* 0x000fc800078e0094 */
[----:B------:R-:W-:Y:S01]  /*3d70*/  IMAD R2, R2, 0x60, RZ ;  /* 0x0000006002027824 */ /* 0x000fe200078e02ff */
[----:B------:R-:W-:-:S03]  /*3d80*/  LEA R4, P4, R6, c[0x0][0x1c8], 0x1 ;  /* 0x0000720006047a11 */ /* 0x000fc600078808ff */
[----:B------:R-:W-:Y:S01]  /*3d90*/  IMAD.IADD R3, R7, 0x1, R2 ;  /* 0x0000000107037824 */ /* 0x000fe200078e0202 */
[----:B------:R-:W-:-:S04]  /*3da0*/  IADD3 R2, P5, R4, UR7, RZ ;  /* 0x0000000704027c10 */ /* 0x000fc8000ffbe0ff */
[----:B------:R-:W-:Y:S02]  /*3db0*/  LEA.HI.X R5, R6, c[0x0][0x1cc], R3, 0x1, P4 ;  /* 0x0000730006057a11 */ /* 0x000fe400020f0c03 */
[----:B------:R-:W-:Y:S02]  /*3dc0*/  IADD3 R6, P4, R2, UR7, RZ ;  /* 0x0000000702067c10 */ /* 0x000fe4000ff9e0ff */
[----:B------:R-:W-:Y:S01]  /*3dd0*/  IADD3.X R3, R5, UR5, RZ, P5, !PT ;  /* 0x0000000505037c10 */ /* 0x000fe2000affe4ff */
[----:B------:R-:W-:Y:S01]  /*3de0*/  @!PT LDS RZ, [RZ] ;  /* 0x00000000fffff984 */ /* 0x000fe20000000800 */
[----:B------:R-:W-:Y:S01]  /*3df0*/  @!PT LDS RZ, [RZ] ;  /* 0x00000000fffff984 */ /* 0x000fe20000000800 */
[----:B------:R-:W-:Y:S01]  /*3e00*/  @!PT LDS RZ, [RZ] ;  /* 0x00000000fffff984 */ /* 0x000fe20000000800 */
[----:B------:R1:W-:Y:S03]  /*3e10*/  LDGSTS.E.BYPASS.LTC128B.128 [R213+0x8100], [R4.64], !P0 ;  /* 0x0810000004d57fae */ /* 0x0003e6000c101d48 */
[----:B------:R-:W-:Y:S01]  /*3e20*/  IADD3.X R7, R3, UR5, RZ, P4, !PT ;  /* 0x0000000503077c10 */ /* 0x000fe2000a7fe4ff */
[----:B------:R1:W-:Y:S04]  /*3e30*/  LDGSTS.E.BYPASS.LTC128B.128 [R213+0xb100], [R4.64+0x80], !P3 ;  /* 0x0b10008004d57fae */ /* 0x0003e8000d901d48 */
[----:B------:R1:W-:Y:S04]  /*3e40*/  LDGSTS.E.BYPASS.LTC128B.128 [R213+0x9100], [R2.64], !P0 ;  /* 0x0910000002d57fae */ /* 0x0003e8000c101d48 */
[----:B------:R1:W-:Y:S04]  /*3e50*/  LDGSTS.E.BYPASS.LTC128B.128 [R213+0xc100], [R2.64+0x80], !P3 ;  /* 0x0c10008002d57fae */ /* 0x0003e8000d901d48 */
[----:B------:R1:W-:Y:S04]  /*3e60*/  LDGSTS.E.BYPASS.LTC128B.128 [R213+0xa100], [R6.64], !P0 ;  /* 0x0a10000006d57fae */ /* 0x0003e8000c101d48 */
[----:B------:R1:W-:Y:S02]  /*3e70*/  LDGSTS.E.BYPASS.LTC128B.128 [R213+0xd100], [R6.64+0x80], !P3 ;  /* 0x0d10008006d57fae */ /* 0x0003e4000d901d48 */
.L_x_548:
[----:B------:R-:W-:Y:S05]  /*3e80*/  BSYNC B0 ;  /* 0x0000000000007941 */ /* 0x000fea0003800000 */
.L_x_547:
[----:B-1----:R-:W2:Y:S04]  /*3e90*/  LDL R2, [R1+0x1c] ;  /* 0x00001c0001027983 */ /* 0x002ea80000100800 */
[----:B------:R-:W3:Y:S01]  /*3ea0*/  LDL R9, [R1+0x10] ;  /* 0x0000100001097983 */ /* 0x000ee20000100800 */
[----:B------:R-:W-:-:S02]  /*3eb0*/  ULDC UR4, c[0x0][0x324] ;  /* 0x0000c90000047ab9 */ /* 0x000fc40000000800 */
[----:B------:R-:W-:Y:S01]  /*3ec0*/  ULOP3.LUT UR4, URZ, UR4, URZ, 0x33, !UPT ;  /* 0x000000043f047292 */ /* 0x000fe2000f8e333f */
[----:B------:R-:W0:Y:S01]  /*3ed0*/  LDGDEPBAR ;  /* 0x00000000000079af */ /* 0x000e220000000000 */
[----:B--2---:R-:W-:-:S04]  /*3ee0*/  IMAD.IADD R2, R2, 0x1, R244 ;  /* 0x0000000102027824 */ /* 0x004fc800078e02f4 */
[----:B------:R-:W-:-:S04]  /*3ef0*/  @P2 IMAD.HI.U32 R3, R2, c[0x0][0x2c8], RZ ;  /* 0x0000b20002032a27 */ /* 0x000fc800078e00ff */
[----:B------:R-:W-:Y:S01]  /*3f00*/  IMAD.MOV.U32 R5, RZ, RZ, R2 ;  /* 0x000000ffff057224 */ /* 0x000fe200078e0002 */
[----:B------:R-:W-:Y:S02]  /*3f10*/  @P2 SHF.R.U32.HI R5, RZ, c[0x0][0x2cc], R3 ;  /* 0x0000b300ff052a19 */ /* 0x000fe40000011603 */
[----:B------:R-:W-:-:S03]  /*3f20*/  IADD3 R2, R158, R0, RZ ;  /* 0x000000009e027210 */ /* 0x000fc60007ffe0ff */
[----:B------:R-:W1:Y:S01]  /*3f30*/  SHFL.IDX PT, R4, R5, RZ, 0x1c1f ;  /* 0x001c1fff05047589 */ /* 0x000e6200000e0000 */
[----:B---3--:R-:W-:Y:S01]  /*3f40*/  IADD3 R3, -R9, 0x1, R2 ;  /* 0x0000000109037810 */ /* 0x008fe20007ffe102 */
[--C-:B------:R-:W-:Y:S02]  /*3f50*/  IMAD.IADD R8, R2, 0x1, -R9.reuse ;  /* 0x0000000102087824 */ /* 0x100fe400078e0a09 */
[----:B------:R-:W-:Y:S02]  /*3f60*/  IMAD.IADD R9, R0, 0x1, -R9 ;  /* 0x0000000100097824 */ /* 0x000fe400078e0a09 */
[----:B------:R-:W-:-:S05]  /*3f70*/  IMAD.IADD R3, R3, 0x1, -R157 ;  /* 0x0000000103037824 */ /* 0x000fca00078e0a9d */
[C---:B------:R-:W-:Y:S02]  /*3f80*/  IADD3 R6, R3.reuse, c[0x0][0x328], RZ ;  /* 0x0000ca0003067a10 */ /* 0x040fe40007ffe0ff */
[----:B------:R-:W-:Y:S02]  /*3f90*/  IADD3 R7, R3, UR4, RZ ;  /* 0x0000000403077c10 */ /* 0x000fe4000fffe0ff */
[-C--:B-1----:R-:W-:Y:S02]  /*3fa0*/  IADD3 R3, R6, R4.reuse, RZ ;  /* 0x0000000406037210 */ /* 0x082fe40007ffe0ff */
[----:B------:R-:W-:Y:S02]  /*3fb0*/  IADD3 R2, R7, R4, RZ ;  /* 0x0000000407027210 */ /* 0x000fe40007ffe0ff */
[----:B------:R-:W-:Y:S01]  /*3fc0*/  IMNMX R3, R8, R3, PT ;  /* 0x0000000308037217 */ /* 0x000fe20003800200 */
[----:B------:R-:W-:Y:S05]  /*3fd0*/  @!P1 BRA `(.L_x_549) ;  /* 0x0000012000009947 */ /* 0x000fea0003800000 */
[----:B------:R-:W-:Y:S01]  /*3fe0*/  IADD3 R4, -R157, R158, R4 ;  /* 0x0000009e9d047210 */ /* 0x000fe20007ffe104 */
[----:B------:R-:W-:Y:S03]  /*3ff0*/  BSSY B0, `(.L_x_550) ;  /* 0x000000c000007945 */ /* 0x000fe60003800000 */
[----:B------:R-:W-:-:S13]  /*4000*/  ISETP.GT.AND P0, PT, R4, -0x1, PT ;  /* 0xffffffff0400780c */ /* 0x000fda0003f04270 */
[----:B------:R-:W-:Y:S05]  /*4010*/  @P0 BRA `(.L_x_551) ;  /* 0x0000006000000947 */ /* 0x000fea0003800000 */
[----:B------:R-:W-:Y:S02]  /*4020*/  ISETP.NE.AND P0, PT, R243, 0x1, PT ;  /* 0x00000001f300780c */ /* 0x000fe40003f05270 */
[----:B------:R-:W-:-:S11]  /*4030*/  LOP3.LUT R4, RZ, R4, RZ, 0x33, !PT ;  /* 0x00000004ff047212 */ /* 0x000fd600078e33ff */
[----:B------:R-:W-:-:S05]  /*4040*/  @P0 IMAD.HI.U32 R10, R4, c[0x0][0x330], RZ ;  /* 0x0000cc00040a0a27 */ /* 0x000fca00078e00ff */
[----:B------:R-:W-:-:S04]  /*4050*/  @P0 SHF.R.U32.HI R4, RZ, c[0x0][0x334], R10 ;  /* 0x0000cd00ff040a19 */ /* 0x000fc8000001160a */
[----:B------:R-:W-:Y:S01]  /*4060*/  LOP3.LUT R4, RZ, R4, RZ, 0x33, !PT ;  /* 0x00000004ff047212 */ /* 0x000fe200078e33ff */
[----:B------:R-:W-:Y:S05]  /*4070*/  BRA `(.L_x_552) ;  /* 0x0000003000007947 */ /* 0x000fea0003800000 */
.L_x_551:
[----:B------:R-:W-:-:S13]  /*4080*/  ISETP.NE.AND P0, PT, R243, 0x1, PT ;  /* 0x00000001f300780c */ /* 0x000fda0003f05270 */
[----:B------:R-:W-:-:S05]  /*4090*/  @P0 IMAD.HI.U32 R10, R4, c[0x0][0x330], RZ ;  /* 0x0000cc00040a0a27 */ /* 0x000fca00078e00ff */
[----:B------:R-:W-:Y:S02]  /*40a0*/  @P0 SHF.R.U32.HI R4, RZ, c[0x0][0x334], R10 ;  /* 0x0000cd00ff040a19 */ /* 0x000fe4000001160a */
.L_x_552:
[----:B------:R-:W-:Y:S05]  /*40b0*/  BSYNC B0 ;  /* 0x0000000000007941 */ /* 0x000fea0003800000 */
.L_x_550:
[----:B------:R-:W-:-:S05]  /*40c0*/  IMAD R4, R4, c[0x0][0x32c], R9 ;  /* 0x0000cb0004047a24 */ /* 0x000fca00078e0209 */
[----:B------:R-:W-:Y:S02]  /*40d0*/  IADD3 R10, R4, c[0x0][0x32c], RZ ;  /* 0x0000cb00040a7a10 */ /* 0x000fe40007ffe0ff */
[----:B------:R-:W-:Y:S02]  /*40e0*/  IMNMX R2, R2, R4, !PT ;  /* 0x0000000402027217 */ /* 0x000fe40007800200 */
[----:B------:R-:W-:Y:S02]  /*40f0*/  IMNMX R3, R3, R10, PT ;  /* 0x0000000a03037217 */ /* 0x000fe40003800200 */
.L_x_549:
[C---:B------:R-:W-:Y:S02]  /*4100*/  ISETP.GE.AND P0, PT, R0.reuse, 0x9, PT ;  /* 0x000000090000780c */ /* 0x040fe40003f06270 */
[----:B------:R-:W-:Y:S02]  /*4110*/  ISETP.GE.AND P4, PT, R0, 0x2, PT ;  /* 0x000000020000780c */ /* 0x000fe40003f86270 */
[----:B------:R-:W-:Y:S02]  /*4120*/  P2R R29, PR, RZ, 0x1 ;  /* 0x00000001ff1d7803 */ /* 0x000fe40000000000 */
[----:B------:R-:W-:-:S02]  /*4130*/  ISETP.GT.AND P0, PT, R2, 0x8, !P0 ;  /* 0x000000080200780c */ /* 0x000fc40004704270 */
[----:B------:R-:W-:Y:S02]  /*4140*/  P2R R30, PR, RZ, 0x10 ;  /* 0x00000010ff1e7803 */ /* 0x000fe40000000000 */
[C---:B------:R-:W-:Y:S02]  /*4150*/  ISETP.LT.OR P0, PT, R3.reuse, 0x9, P0 ;  /* 0x000000090300780c */ /* 0x040fe40000701670 */
[----:B------:R-:W-:Y:S02]  /*4160*/  ISETP.GT.AND P4, PT, R2, 0x1, !P4 ;  /* 0x000000010200780c */ /* 0x000fe40006784270 */
[----:B------:R-:W-:Y:S02]  /*4170*/  ISETP.GE.AND P5, PT, R0, 0xa, PT ;  /* 0x0000000a0000780c */ /* 0x000fe40003fa6270 */
[----:B------:R-:W-:Y:S02]  /*4180*/  FSEL R32, R84, -INF , !P0 ;  /* 0xff80000054207808 */ /* 0x000fe40004000000 */
[----:B------:R-:W-:-:S02]  /*4190*/  ISETP.LT.OR P4, PT, R3, 0x2, P4 ;  /* 0x000000020300780c */ /* 0x000fc40002781670 */
[----:B------:R-:W-:Y:S02]  /*41a0*/  ISETP.GT.AND P0, PT, R2, 0x9, !P5 ;  /* 0x000000090200780c */ /* 0x000fe40006f04270 */
[----:B------:R-:W-:Y:S02]  /*41b0*/  FSEL R28, R81, -INF , !P4 ;  /* 0xff800000511c7808 */ /* 0x000fe40006000000 */
        /* <DEDUP_REMOVED lines=84> */
[----:B------:R-:W-:Y:S02]  /*4700*/  ISETP.GE.AND P6, PT, R0, 0x52, PT ;  /* 0x000000520000780c */ /* 0x000fe40003fc6270 */
[----:B------:R-:W-:Y:S02]  /*4710*/  ISETP.LT.OR P0, PT, R3, 0x51, P0 ;  /* 0x000000510300780c */ /* 0x000fe40000701670 */
[----:B------:R-:W-:Y:S02]  /*4720*/  P2R R27, PR, RZ, 0x20 ;  /* 0x00000020ff1b7803 */ /* 0x000fe40000000000 */
[----:B------:R-:W-:-:S02]  /*4730*/  FSEL R161, R72, -INF , !P0 ;  /* 0xff80000048a17808 */ /* 0x000fc40004000000 */
[----:B------:R-:W-:Y:S02]  /*4740*/  ISETP.GT.AND P0, PT, R2, 0x51, !P6 ;  /* 0x000000510200780c */ /* 0x000fe40007704270 */
[----:B------:R-:W-:Y:S02]  /*4750*/  ISETP.GE.AND P5, PT, R0, 0x59, PT ;  /* 0x000000590000780c */ /* 0x000fe40003fa6270 */
[----:B------:R-:W-:Y:S02]  /*4760*/  ISETP.LT.OR P0, PT, R3, 0x52, P0 ;  /* 0x000000520300780c */ /* 0x000fe40000701670 */
[----:B------:R-:W-:Y:S02]  /*4770*/  P2R R33, PR, RZ, 0x10 ;  /* 0x00000010ff217803 */ /* 0x000fe40000000000 */
[----:B------:R-:W-:Y:S02]  /*4780*/  FSEL R162, R73, -INF , !P0 ;  /* 0xff80000049a27808 */ /* 0x000fe40004000000 */
[----:B------:R-:W-:-:S02]  /*4790*/  ISETP.GT.AND P0, PT, R2, 0x58, !P5 ;  /* 0x000000580200780c */ /* 0x000fc40006f04270 */
[----:B------:R-:W-:Y:S02]  /*47a0*/  ISETP.GE.AND P4, PT, R0, 0x1, PT ;  /* 0x000000010000780c */ /* 0x000fe40003f86270 */
[----:B------:R-:W-:Y:S02]  /*47b0*/  ISETP.LT.OR P0, PT, R3, 0x59, P0 ;  /* 0x000000590300780c */ /* 0x000fe40000701670 */
[----:B------:R-:W-:Y:S02]  /*47c0*/  P2R R31, PR, RZ, 0x10 ;  /* 0x00000010ff1f7803 */ /* 0x000fe40000000000 */
[----:B------:R-:W-:Y:S02]  /*47d0*/  FSEL R163, R60, -INF , !P0 ;  /* 0xff8000003ca37808 */ /* 0x000fe40004000000 */
[----:B------:R-:W-:Y:S02]  /*47e0*/  ISETP.GT.AND P0, PT, R2, RZ, !P4 ;  /* 0x000000ff0200720c */ /* 0x000fe40006704270 */
[----:B------:R-:W-:-:S02]  /*47f0*/  ISETP.GE.AND P4, PT, R0, 0x5a, PT ;  /* 0x0000005a0000780c */ /* 0x000fc40003f86270 */
[----:B------:R-:W-:-:S04]  /*4800*/  ISETP.LT.OR P0, PT, R3, 0x1, P0 ;  /* 0x000000010300780c */ /* 0x000fc80000701670 */
[----:B------:R-:W-:Y:S02]  /*4810*/  FSEL R26, R80, -INF , !P0 ;  /* 0xff800000501a7808 */ /* 0x000fe40004000000 */
[----:B------:R-:W-:-:S04]  /*4820*/  ISETP.GT.AND P0, PT, R2, 0x59, !P4 ;  /* 0x000000590200780c */ /* 0x000fc80006704270 */
[----:B------:R-:W-:Y:S02]  /*4830*/  ISETP.LT.OR P0, PT, R3, 0x5a, P0 ;  /* 0x0000005a0300780c */ /* 0x000fe40000701670 */
[----:B------:R-:W1:Y:S02]  /*4840*/  SHFL.IDX PT, R3, R5, 0x1, 0x1c1f ;  /* 0x003c1f0005037f89 */ /* 0x000e6400000e0000 */
[----:B------:R-:W-:Y:S01]  /*4850*/  FSEL R184, R61, -INF , !P0 ;  /* 0xff8000003db87808 */ /* 0x000fe20004000000 */
[--C-:B-1----:R-:W-:Y:S02]  /*4860*/  IMAD.IADD R2, R6, 0x1, R3.reuse ;  /* 0x0000000106027824 */ /* 0x102fe400078e0203 */
[----:B------:R-:W-:-:S03]  /*4870*/  IMAD.IADD R0, R7, 0x1, R3 ;  /* 0x0000000107007824 */ /* 0x000fc600078e0203 */
        /* <DEDUP_REMOVED lines=12> */
.L_x_555:
[----:B------:R-:W-:-:S13]  /*4940*/  ISETP.NE.AND P0, PT, R243, 0x1, PT ;  /* 0x00000001f300780c */ /* 0x000fda0003f05270 */
[----:B------:R-:W-:-:S05]  /*4950*/  @P0 IMAD.HI.U32 R4, R3, c[0x0][0x330], RZ ;  /* 0x0000cc0003040a27 */ /* 0x000fca00078e00ff */
[----:B------:R-:W-:Y:S02]  /*4960*/  @P0 SHF.R.U32.HI R3, RZ, c[0x0][0x334], R4 ;  /* 0x0000cd00ff030a19 */ /* 0x000fe40000011604 */
.L_x_556:
[----:B------:R-:W-:Y:S05]  /*4970*/  BSYNC B0 ;  /* 0x0000000000007941 */ /* 0x000fea0003800000 */
.L_x_554:
[----:B------:R-:W-:-:S05]  /*4980*/  IMAD R3, R3, c[0x0][0x32c], R9 ;  /* 0x0000cb0003037a24 */ /* 0x000fca00078e0209 */
[----:B------:R-:W-:Y:S02]  /*4990*/  IADD3 R4, R3, c[0x0][0x32c], RZ ;  /* 0x0000cb0003047a10 */ /* 0x000fe40007ffe0ff */
[----:B------:R-:W-:Y:S02]  /*49a0*/  IMNMX R0, R0, R3, !PT ;  /* 0x0000000300007217 */ /* 0x000fe40007800200 */
[----:B------:R-:W-:Y:S02]  /*49b0*/  IMNMX R2, R2, R4, PT ;  /* 0x0000000402027217 */ /* 0x000fe40003800200 */
.L_x_553:
[----:B------:R-:W-:Y:S02]  /*49c0*/  ISETP.NE.AND P0, PT, R29, RZ, PT ;  /* 0x000000ff1d00720c */ /* 0x000fe40003f05270 */
[----:B------:R-:W-:Y:S02]  /*49d0*/  FMNMX.FTZ R3, R26, R28, !PT ;  /* 0x0000001c1a037209 */ /* 0x000fe40007810000 */
[----:B------:R-:W-:Y:S02]  /*49e0*/  ISETP.GT.AND P0, PT, R0, 0x8, !P0 ;  /* 0x000000080000780c */ /* 0x000fe40004704270 */
[----:B------:R-:W-:-:S02]  /*49f0*/  FMNMX.FTZ R3, R32, R3, !PT ;  /* 0x0000000320037209 */ /* 0x000fc40007810000 */
[----:B------:R-:W-:Y:S02]  /*4a00*/  ISETP.LT.OR P0, PT, R2, 0x9, P0 ;  /* 0x000000090200780c */ /* 0x000fe40000701670 */
[----:B------:R-:W-:Y:S02]  /*4a10*/  FMNMX.FTZ R3, R34, R3, !PT ;  /* 0x0000000322037209 */ /* 0x000fe40007810000 */
[----:B------:R-:W-:Y:S02]  /*4a20*/  FSEL R8, R86, -INF , !P0 ;  /* 0xff80000056087808 */ /* 0x000fe40004000000 */
[----:B------:R-:W-:Y:S02]  /*4a30*/  ISETP.NE.AND P0, PT, R27, RZ, PT ;  /* 0x000000ff1b00720c */ /* 0x000fe40003f05270 */
[----:B------:R-:W-:Y:S02]  /*4a40*/  FMNMX.FTZ R3, R35, R3, !PT ;  /* 0x0000000323037209 */ /* 0x000fe40007810000 */
[----:B------:R-:W-:-:S02]  /*4a50*/  ISETP.GT.AND P0, PT, R0, 0x9, !P0 ;  /* 0x000000090000780c */ /* 0x000fc40004704270 */
[----:B------:R-:W-:Y:S02]  /*4a60*/  FMNMX.FTZ R3, R64, R3, !PT ;  /* 0x0000000340037209 */ /* 0x000fe40007810000 */
[----:B------:R-:W-:Y:S02]  /*4a70*/  ISETP.LT.OR P0, PT, R2, 0xa, P0 ;  /* 0x0000000a0200780c */ /* 0x000fe40000701670 */
[----:B------:R-:W-:Y:S02]  /*4a80*/  FMNMX.FTZ R3, R65, R3, !PT ;  /* 0x0000000341037209 */ /* 0x000fe40007810000 */
[----:B------:R-:W-:Y:S02]  /*4a90*/  FSEL R9, R87, -INF , !P0 ;  /* 0xff80000057097808 */ /* 0x000fe40004000000 */
[----:B------:R-:W-:Y:S02]  /*4aa0*/  ISETP.NE.AND P0, PT, R25, RZ, PT ;  /* 0x000000ff1900720c */ /* 0x000fe40003f05270 */
[----:B------:R-:W-:-:S02]  /*4ab0*/  FMNMX.FTZ R3, R68, R3, !PT ;  /* 0x0000000344037209 */ /* 0x000fc40007810000 */
[----:B------:R-:W-:Y:S02]  /*4ac0*/  ISETP.GT.AND P0, PT, R0, 0x10, !P0 ;  /* 0x000000100000780c */ /* 0x000fe40004704270 */
[----:B------:R-:W-:Y:S02]  /*4ad0*/  FMNMX.FTZ R3, R109, R3, !PT ;  /* 0x000000036d037209 */ /* 0x000fe40007810000 */
[----:B------:R-:W-:Y:S02]  /*4ae0*/  ISETP.LT.OR P0, PT, R2, 0x11, P0 ;  /* 0x000000110200780c */ /* 0x000fe40000701670 */
[----:B------:R-:W-:Y:S02]  /*4af0*/  FMNMX.FTZ R3, R110, R3, !PT ;  /* 0x000000036e037209 */ /* 0x000fe40007810000 */
[----:B------:R-:W-:Y:S02]  /*4b00*/  FSEL R40, R42, -INF , !P0 ;  /* 0xff8000002a287808 */ /* 0x000fe40004000000 */
[----:B------:R-:W-:-:S02]  /*4b10*/  ISETP.NE.AND P0, PT, R24, RZ, PT ;  /* 0x000000ff1800720c */ /* 0x000fc40003f05270 */
[----:B------:R-:W-:Y:S02]  /*4b20*/  FMNMX.FTZ R3, R111, R3, !PT ;  /* 0x000000036f037209 */ /* 0x000fe40007810000 */
[----:B------:R-:W-:Y:S02]  /*4b30*/  ISETP.GT.AND P0, PT, R0, 0x11, !P0 ;  /* 0x000000110000780c */ /* 0x000fe40004704270 */
[----:B------:R-:W-:Y:S02]  /*4b40*/  FMNMX.FTZ R3, R136, R3, !PT ;  /* 0x0000000388037209 */ /* 0x000fe40007810000 */
[----:B------:R-:W-:Y:S02]  /*4b50*/  ISETP.LT.OR P0, PT, R2, 0x12, P0 ;  /* 0x000000120200780c */ /* 0x000fe40000701670 */
[----:B------:R-:W-:Y:S02]  /*4b60*/  FMNMX.FTZ R3, R141, R3, !PT ;  /* 0x000000038d037209 */ /* 0x000fe40007810000 */
[----:B------:R-:W-:-:S02]  /*4b70*/  FSEL R42, R43, -INF , !P0 ;  /* 0xff8000002b2a7808 */ /* 0x000fc40004000000 */
[----:B------:R-:W-:Y:S02]  /*4b80*/  ISETP.NE.AND P0, PT, R23, RZ, PT ;  /* 0x000000ff1700720c */ /* 0x000fe40003f05270 */
[----:B------:R-:W-:Y:S02]  /*4b90*/  FMNMX.FTZ R3, R142, R3, !PT ;  /* 0x000000038e037209 */ /* 0x000fe40007810000 */
[----:B------:R-:W-:Y:S02]  /*4ba0*/  ISETP.GT.AND P0, PT, R0, 0x18, !P0 ;  /* 0x000000180000780c */ /* 0x000fe40004704270 */
[----:B------:R-:W-:Y:S02]  /*4bb0*/  FMNMX.FTZ R3, R143, R3, !PT ;  /* 0x000000038f037209 */ /* 0x000fe40007810000 */
[----:B------:R-:W-:Y:S02]  /*4bc0*/  ISETP.LT.OR P0, PT, R2, 0x19, P0 ;  /* 0x000000190200780c */ /* 0x000fe40000701670 */
[----:B------:R-:W-:-:S02]  /*4bd0*/  FMNMX.FTZ R3, R144, R3, !PT ;  /* 0x0000000390037209 */ /* 0x000fc40007810000 */
[----:B------:R-:W-:Y:S02]  /*4be0*/  FSEL R41, R70, -INF , !P0 ;  /* 0xff80000046297808 */ /* 0x000fe40004000000 */
[----:B------:R-:W-:Y:S02]  /*4bf0*/  ISETP.NE.AND P0, PT, R22, RZ, PT ;  /* 0x000000ff1600720c */ /* 0x000fe40003f05270 */
        /* <DEDUP_REMOVED lines=14> */
[----:B------:R-:W-:Y:S01]  /*4ce0*/  FMNMX.FTZ R3, R163, R3, !PT ;  /* 0x00000003a3037209 */ /* 0x000fe20007810000 */
[----:B------:R-:W-:Y:S01]  /*4cf0*/  LDSM.16.MT88.4 R20, [R188] ;  /* 0x00000000bc14783b */ /* 0x000fe20000004200 */
[----:B------:R-:W-:-:S02]  /*4d00*/  ISETP.GT.AND P0, PT, R0, 0x21, !P0 ;  /* 0x000000210000780c */ /* 0x000fc40004704270 */
[----:B------:R-:W-:Y:S02]  /*4d10*/  FMNMX.FTZ R3, R184, R3, !PT ;  /* 0x00000003b8037209 */ /* 0x000fe40007810000 */
[----:B------:R-:W-:Y:S02]  /*4d20*/  ISETP.LT.OR P0, PT, R2, 0x22, P0 ;  /* 0x000000220200780c */ /* 0x000fe40000701670 */
[C---:B------:R-:W-:Y:S01]  /*4d30*/  ISETP.GT.AND P6, PT, R0.reuse, 0x51, !P6 ;  /* 0x000000510000780c */ /* 0x040fe200077c4270 */
[----:B------:R-:W1:Y:S01]  /*4d40*/  SHFL.BFLY PT, R5, R3, 0x2, 0x1f ;  /* 0x0c401f0003057f89 */ /* 0x000e6200000e0000 */
[----:B------:R-:W-:Y:S02]  /*4d50*/  FSEL R106, R79, -INF , !P0 ;  /* 0xff8000004f6a7808 */ /* 0x000fe40004000000 */
[----:B------:R-:W-:Y:S02]  /*4d60*/  ISETP.NE.AND P0, PT, R19, RZ, PT ;  /* 0x000000ff1300720c */ /* 0x000fe40003f05270 */
[----:B------:R-:W-:-:S02]  /*4d70*/  ISETP.GT.AND P5, PT, R0, 0x58, !P5 ;  /* 0x000000580000780c */ /* 0x000fc40006fa4270 */
[----:B------:R-:W-:Y:S02]  /*4d80*/  ISETP.GT.AND P0, PT, R0, 0x28, !P0 ;  /* 0x000000280000780c */ /* 0x000fe40004704270 */
[C---:B------:R-:W-:Y:S02]  /*4d90*/  ISETP.LT.OR P6, PT, R2.reuse, 0x52, P6 ;  /* 0x000000520200780c */ /* 0x040fe400037c1670 */
[----:B------:R-:W-:Y:S02]  /*4da0*/  ISETP.LT.OR P0, PT, R2, 0x29, P0 ;  /* 0x000000290200780c */ /* 0x000fe40000701670 */
[----:B------:R-:W-:Y:S02]  /*4db0*/  ISETP.GT.AND P4, PT, R0, 0x59, !P4 ;  /* 0x000000590000780c */ /* 0x000fe40006784270 */
[----:B------:R-:W-:Y:S02]  /*4dc0*/  FSEL R105, R58, -INF , !P0 ;  /* 0xff8000003a697808 */ /* 0x000fe40004000000 */
[----:B------:R-:W-:-:S02]  /*4dd0*/  ISETP.NE.AND P0, PT, R18, RZ, PT ;  /* 0x000000ff1200720c */ /* 0x000fc40003f05270 */
[----:B------:R-:W-:Y:S02]  /*4de0*/  FSEL R157, R75, -INF , !P6 ;  /* 0xff8000004b9d7808 */ /* 0x000fe40007000000 */
[----:B------:R-:W-:Y:S02]  /*4df0*/  ISETP.GT.AND P0, PT, R0, 0x29, !P0 ;  /* 0x000000290000780c */ /* 0x000fe40004704270 */
[C---:B------:R-:W-:Y:S02]  /*4e00*/  ISETP.LT.OR P5, PT, R2.reuse, 0x59, P5 ;  /* 0x000000590200780c */ /* 0x040fe40002fa1670 */
[C---:B------:R-:W-:Y:S02]  /*4e10*/  ISETP.LT.OR P0, PT, R2.reuse, 0x2a, P0 ;  /* 0x0000002a0200780c */ /* 0x040fe40000701670 */
[----:B------:R-:W-:Y:S02]  /*4e20*/  ISETP.LT.OR P4, PT, R2, 0x5a, P4 ;  /* 0x0000005a0200780c */ /* 0x000fe40002781670 */
[----:B------:R-:W-:-:S02]  /*4e30*/  FSEL R107, R59, -INF , !P0 ;  /* 0xff8000003b6b7808 */ /* 0x000fc40004000000 */
[----:B------:R-:W-:Y:S02]  /*4e40*/  ISETP.NE.AND P0, PT, R17, RZ, PT ;  /* 0x000000ff1100720c */ /* 0x000fe40003f05270 */
[----:B------:R-:W-:Y:S02]  /*4e50*/  FSEL R160, R62, -INF , !P5 ;  /* 0xff8000003ea07808 */ /* 0x000fe40006800000 */
[----:B------:R-:W-:Y:S02]  /*4e60*/  ISETP.GT.AND P0, PT, R0, 0x30, !P0 ;  /* 0x000000300000780c */ /* 0x000fe40004704270 */
[----:B------:R-:W-:Y:S02]  /*4e70*/  FSEL R159, R63, -INF , !P4 ;  /* 0xff8000003f9f7808 */ /* 0x000fe40006000000 */
[----:B------:R-:W-:Y:S02]  /*4e80*/  ISETP.LT.OR P0, PT, R2, 0x31, P0 ;  /* 0x000000310200780c */ /* 0x000fe40000701670 */
[----:B------:R-:W-:-:S02]  /*4e90*/  IADD3 R212, R212, -0x2, RZ ;  /* 0xfffffffed4d47810 */ /* 0x000fc40007ffe0ff */
[----:B------:R-:W-:Y:S02]  /*4ea0*/  FSEL R137, R50, -INF , !P0 ;  /* 0xff80000032897808 */ /* 0x000fe40004000000 */
[----:B------:R-:W-:Y:S02]  /*4eb0*/  ISETP.NE.AND P0, PT, R16, RZ, PT ;  /* 0x000000ff1000720c */ /* 0x000fe40003f05270 */
[----:B------:R-:W-:Y:S02]  /*4ec0*/  LDSM.16.MT88.4 R16, [R192] ;  /* 0x00000000c010783b */ /* 0x000fe40000004200 */
        /* <DEDUP_REMOVED lines=33> */
[----:B------:R-:W-:-:S04]  /*50e0*/  ISETP.GT.AND P0, PT, R0, RZ, !P0 ;  /* 0x000000ff0000720c */ /* 0x000fc80004704270 */
[----:B------:R-:W-:-:S04]  /*50f0*/  ISETP.LT.OR P0, PT, R2, 0x1, P0 ;  /* 0x000000010200780c */ /* 0x000fc80000701670 */
        /* <DEDUP_REMOVED lines=25> */
[----:B------:R-:W-:Y:S02]  /*5290*/  FMNMX.FTZ R2, R157, R0, !PT ;  /* 0x000000009d027209 */ /* 0x000fe40007810000 */
[----:B-1----:R-:W-:Y:S02]  /*52a0*/  FMNMX.FTZ R0, R3, R5, !PT ;  /* 0x0000000503007209 */ /* 0x002fe40007810000 */
[----:B------:R-:W-:-:S03]  /*52b0*/  FMNMX.FTZ R2, R160, R2, !PT ;  /* 0x00000002a0027209 */ /* 0x000fc60007810000 */
[----:B------:R-:W1:Y:S01]  /*52c0*/  SHFL.BFLY PT, R4, R0, 0x1, 0x1f ;  /* 0x0c201f0000047f89 */ /* 0x000e6200000e0000 */
[----:B------:R-:W-:-:S05]  /*52d0*/  FMNMX.FTZ R2, R159, R2, !PT ;  /* 0x000000029f027209 */ /* 0x000fca0007810000 */
[----:B------:R-:W2:Y:S01]  /*52e0*/  SHFL.BFLY PT, R3, R2, 0x2, 0x1f ;  /* 0x0c401f0002037f89 */ /* 0x000ea200000e0000 */
[----:B-1----:R-:W-:-:S04]  /*52f0*/  FMNMX.FTZ R108, R0, R4, !PT ;  /* 0x00000004006c7209 */ /* 0x002fc80007810000 */
[----:B------:R-:W-:Y:S02]  /*5300*/  FSETP.NEU.FTZ.AND P0, PT, R108, -INF , PT ;  /* 0xff8000006c00780b */ /* 0x000fe40003f1d000 */
[----:B--2---:R-:W-:Y:S01]  /*5310*/  FMNMX.FTZ R3, R2, R3, !PT ;  /* 0x0000000302037209 */ /* 0x004fe20007810000 */
[----:B------:R-:W-:-:S04]  /*5320*/  FMUL.FTZ R2, R108, c[0x0][0x2d0] ;  /* 0x0000b4006c027a20 */ /* 0x000fc80000410000 */
[----:B------:R-:W1:Y:S01]  /*5330*/  SHFL.BFLY PT, R4, R3, 0x1, 0x1f ;  /* 0x0c201f0003047f89 */ /* 0x000e6200000e0000 */
[----:B------:R-:W-:-:S05]  /*5340*/  FSEL R2, R2, RZ, P0 ;  /* 0x000000ff02027208 */ /* 0x000fca0000000000 */
[--C-:B------:R-:W-:Y:S02]  /*5350*/  FFMA.FTZ R0, R26, c[0x0][0x2d0], -R2.reuse ;  /* 0x0000b4001a007a23 */ /* 0x100fe40000010802 */
[----:B------:R-:W-:Y:S02]  /*5360*/  LDSM.16.MT88.4 R24, [R207] ;  /* 0x00000000cf18783b */ /* 0x000fe40000004200 */
[----:B------:R2:W-:Y:S01]  /*5370*/  MUFU.EX2 R242, R0 ;  /* 0x0000000000f27308 */ /* 0x0005e20000000800 */
[----:B-1----:R-:W-:Y:S01]  /*5380*/  FMNMX.FTZ R4, R3, R4, !PT ;  /* 0x0000000403047209 */ /* 0x002fe20007810000 */
[--C-:B------:R-:W-:Y:S02]  /*5390*/  FFMA.FTZ R3, R34, c[0x0][0x2d0], -R2.reuse ;  /* 0x0000b40022037a23 */ /* 0x100fe40000010802 */
[----:B--2---:R-:W-:Y:S01]  /*53a0*/  FFMA.FTZ R0, R28, c[0x0][0x2d0], -R2 ;  /* 0x0000b4001c007a23 */ /* 0x004fe20000010802 */
[----:B------:R-:W-:-:S03]  /*53b0*/  FSETP.NEU.FTZ.AND P0, PT, R4, -INF , PT ;  /* 0xff8000000400780b */ /* 0x000fc60003f1d000 */
[----:B------:R-:W-:Y:S01]  /*53c0*/  MUFU.EX2 R239, R3 ;  /* 0x0000000300ef7308 */ /* 0x000fe20000000800 */
[----:B------:R-:W1:Y:S07]  /*53d0*/  LDSM.16.MT88.4 R28, [R188+0x3000] ;  /* 0x00300000bc1c783b */ /* 0x000e6e0000004200 */
[----:B------:R2:W-:Y:S02]  /*53e0*/  MUFU.EX2 R238, R0 ;  /* 0x0000000000ee7308 */ /* 0x0005e40000000800 */
[----:B--2---:R-:W-:-:S06]  /*53f0*/  FFMA.FTZ R0, R32, c[0x0][0x2d0], -R2 ;  /* 0x0000b40020007a23 */ /* 0x004fcc0000010802 */
[----:B------:R2:W3:Y:S02]  /*5400*/  MUFU.EX2 R241, R0 ;  /* 0x0000000000f17308 */ /* 0x0004e40000000800 */
[----:B--2---:R-:W-:Y:S01]  /*5410*/  FMUL.FTZ R0, R4, c[0x0][0x2d0] ;  /* 0x0000b40004007a20 */ /* 0x004fe20000410000 */
[----:B---3--:R-:W-:-:S04]  /*5420*/  F2FP.BF16.PACK_AB R10, R239, R241 ;  /* 0x000000f1ef0a723e */ /* 0x008fc800000010ff */
[----:B------:R-:W-:-:S05]  /*5430*/  FSEL R0, R0, RZ, P0 ;  /* 0x000000ff00007208 */ /* 0x000fca0000000000 */
[----:B------:R-:W-:-:S04]  /*5440*/  FFMA.FTZ R3, R6, c[0x0][0x2d0], -R0 ;  /* 0x0000b40006037a23 */ /* 0x000fc80000010800 */
[----:B------:R2:W-:Y:S02]  /*5450*/  MUFU.EX2 R235, R3 ;  /* 0x0000000300eb7308 */ /* 0x0005e40000000800 */
[----:B--2---:R-:W-:-:S06]  /*5460*/  FFMA.FTZ R3, R7, c[0x0][0x2d0], -R0 ;  /* 0x0000b40007037a23 */ /* 0x004fcc0000010800 */
[----:B------:R2:W3:Y:S02]  /*5470*/  MUFU.EX2 R7, R3 ;  /* 0x0000000300077308 */ /* 0x0004e40000000800 */
[----:B--2---:R-:W-:Y:S01]  /*5480*/  FFMA.FTZ R3, R8, c[0x0][0x2d0], -R0 ;  /* 0x0000b40008037a23 */ /* 0x004fe20000010800 */
[----:B------:R-:W-:-:S05]  /*5490*/  F2FP.BF16.PACK_AB R8, R238, R242 ;  /* 0x000000f2ee08723e */ /* 0x000fca00000010ff */
[----:B------:R2:W4:Y:S02]  /*54a0*/  MUFU.EX2 R237, R3 ;  /* 0x0000000300ed7308 */ /* 0x0005240000000800 */
[----:B--2---:R-:W-:Y:S01]  /*54b0*/  FFMA.FTZ R3, R9, c[0x0][0x2d0], -R0 ;  /* 0x0000b40009037a23 */ /* 0x004fe20000010800 */
[----:B---3--:R-:W-:Y:S01]  /*54c0*/  F2FP.BF16.PACK_AB R9, R7, R235 ;  /* 0x000000eb0709723e */ /* 0x008fe200000010ff */
[----:B------:R-:W-:-:S04]  /*54d0*/  FADD.FTZ R7, R235, R7 ;  /* 0x00000007eb077221 */ /* 0x000fc80000010000 */
[----:B------:R-:W2:Y:S01]  /*54e0*/  MUFU.EX2 R236, R3 ;  /* 0x0000000300ec7308 */ /* 0x000ea20000000800 */
[----:B----4-:R-:W-:Y:S01]  /*54f0*/  FADD.FTZ R7, R237, R7 ;  /* 0x00000007ed077221 */ /* 0x010fe20000010000 */
[C---:B--2---:R-:W-:Y:S01]  /*5500*/  F2FP.BF16.PACK_AB R11, R236.reuse, R237 ;  /* 0x000000edec0b723e */ /* 0x044fe200000010ff */
[----:B------:R-:W-:Y:S02]  /*5510*/  FFMA.FTZ R3, R35, c[0x0][0x2d0], -R2 ;  /* 0x0000b40023037a23 */ /* 0x000fe40000010802 */
[----:B------:R-:W-:-:S03]  /*5520*/  FADD.FTZ R7, R236, R7 ;  /* 0x00000007ec077221 */ /* 0x000fc60000010000 */
[----:B------:R2:W-:Y:S01]  /*5530*/  MUFU.EX2 R6, R3 ;  /* 0x0000000300067308 */ /* 0x0005e20000000800 */
[C---:B------:R-:W-:Y:S08]  /*5540*/  HMMA.16816.F32.BF16 R44, R8.reuse, R12, RZ ;  /* 0x0000000c082c723c */ /* 0x040ff000000418ff */
[----:B------:R-:W-:Y:S01]  /*5550*/  HMMA.16816.F32.BF16 R36, R8, R14, RZ ;  /* 0x0000000e0824723c */ /* 0x000fe200000418ff */
[----:B------:R-:W3:Y:S01]  /*5560*/  LDSM.16.MT88.4 R12, [R191+0x3000] ;  /* 0x00300000bf0c783b */ /* 0x000ee20000004200 */
[----:B--2---:R-:W-:-:S06]  /*5570*/  FFMA.FTZ R3, R64, c[0x0][0x2d0], -R2 ;  /* 0x0000b40040037a23 */ /* 0x004fcc0000010802 */
[C---:B------:R-:W-:Y:S01]  /*5580*/  HMMA.16816.F32.BF16 R52, R8.reuse, R20, RZ ;  /* 0x000000140834723c */ /* 0x040fe200000418ff */
[----:B------:R2:W4:Y:S07]  /*5590*/  MUFU.EX2 R233, R3 ;  /* 0x0000000300e97308 */ /* 0x00052e0000000800 */
[C---:B------:R-:W-:Y:S01]  /*55a0*/  HMMA.16816.F32.BF16 R60, R8.reuse, R22, RZ ;  /* 0x00000016083c723c */ /* 0x040fe200000418ff */
[----:B------:R-:W5:Y:S07]  /*55b0*/  LDSM.16.MT88.4 R20, [R192+0x3000] ;  /* 0x00300000c014783b */ /* 0x000f6e0000004200 */
[----:B------:R-:W-:Y:S01]  /*55c0*/  HMMA.16816.F32.BF16 R48, R8, R16, RZ ;  /* 0x000000100830723c */ /* 0x000fe200000418ff */
[----:B--2---:R-:W-:-:S04]  /*55d0*/  FFMA.FTZ R3, R65, c[0x0][0x2d0], -R2 ;  /* 0x0000b40041037a23 */ /* 0x004fc80000010802 */
[----:B------:R2:W-:Y:S03]  /*55e0*/  MUFU.EX2 R234, R3 ;  /* 0x0000000300ea7308 */ /* 0x0005e60000000800 */
[C---:B------:R-:W-:Y:S01]  /*55f0*/  HMMA.16816.F32.BF16 R56, R8.reuse, R18, RZ ;  /* 0x000000120838723c */ /* 0x040fe200000418ff */
[----:B------:R-:W4:Y:S07]  /*5600*/  LDSM.16.MT88.4 R16, [R194+0x3000] ;  /* 0x00300000c210783b */ /* 0x000f2e0000004200 */
[----:B-1----:R-:W-:Y:S01]  /*5610*/  HMMA.16816.F32.BF16 R76, R8, R30, RZ ;  /* 0x0000001e084c723c */ /* 0x002fe200000418ff */
[----:B--2---:R-:W-:-:S07]  /*5620*/  FFMA.FTZ R3, R68, c[0x0][0x2d0], -R2 ;  /* 0x0000b40044037a23 */ /* 0x004fce0000010802 */
[C---:B------:R-:W-:Y:S01]  /*5630*/  HMMA.16816.F32.BF16 R68, R8.reuse, R28, RZ ;  /* 0x0000001c0844723c */ /* 0x040fe200000418ff */
[----:B------:R-:W1:Y:S01]  /*5640*/  LDSM.16.MT88.4 R28, [R188+0x800] ;  /* 0x00080000bc1c783b */ /* 0x000e620000004200 */
[----:B------:R2:W1:Y:S06]  /*5650*/  MUFU.EX2 R232, R3 ;  /* 0x0000000300e87308 */ /* 0x00046c0000000800 */
[C---:B---3--:R-:W-:Y:S08]  /*5660*/  HMMA.16816.F32.BF16 R88, R8.reuse, R12, RZ ;  /* 0x0000000c0858723c */ /* 0x048ff000000418ff */
[----:B------:R-:W-:Y:S01]  /*5670*/  HMMA.16816.F32.BF16 R92, R8, R14, RZ ;  /* 0x0000000e085c723c */ /* 0x000fe200000418ff */
[----:B------:R-:W3:Y:S01]  /*5680*/  LDSM.16.MT88.4 R12, [R191+0x800] ;  /* 0x00080000bf0c783b */ /* 0x000ee20000004200 */
[----:B--2---:R-:W-:-:S04]  /*5690*/  FFMA.FTZ R3, R40, c[0x0][0x2d0], -R0 ;  /* 0x0000b40028037a23 */ /* 0x004fc80000010800 */
[----:B------:R2:W-:Y:S02]  /*56a0*/  MUFU.EX2 R231, R3 ;  /* 0x0000000300e77308 */ /* 0x0005e40000000800 */
[C---:B------:R-:W-:Y:S08]  /*56b0*/  HMMA.16816.F32.BF16 R32, R8.reuse, R24, RZ ;  /* 0x000000180820723c */ /* 0x040ff000000418ff */
[----:B------:R-:W-:Y:S01]  /*56c0*/  HMMA.16816.F32.BF16 R64, R8, R26, RZ ;  /* 0x0000001a0840723c */ /* 0x000fe200000418ff */
[----:B------:R-:W1:Y:S01]  /*56d0*/  LDSM.16.MT88.4 R24, [R192+0x800] ;  /* 0x00080000c018783b */ /* 0x000e620000004200 */
[----:B--2---:R-:W-:-:S06]  /*56e0*/  FFMA.FTZ R3, R42, c[0x0][0x2d0], -R0 ;  /* 0x0000b4002a037a23 */ /* 0x004fcc0000010800 */
[C---:B-----5:R-:W-:Y:S01]  /*56f0*/  HMMA.16816.F32.BF16 R80, R8.reuse, R20, RZ ;  /* 0x000000140850723c */ /* 0x060fe200000418ff */
[----:B------:R2:W5:Y:S07]  /*5700*/  MUFU.EX2 R222, R3 ;  /* 0x0000000300de7308 */ /* 0x00056e0000000800 */
[C---:B------:R-:W-:Y:S01]  /*5710*/  HMMA.16816.F32.BF16 R84, R8.reuse, R22, RZ ;  /* 0x000000160854723c */ /* 0x040fe200000418ff */
[----:B------:R-:W3:Y:S07]  /*5720*/  LDSM.16.MT88.4 R20, [R194+0x800] ;  /* 0x00080000c214783b */ /* 0x000eee0000004200 */
[----:B----4-:R-:W-:Y:S01]  /*5730*/  HMMA.16816.F32.BF16 R96, R8, R16, RZ ;  /* 0x000000100860723c */ /* 0x010fe200000418ff */
[----:B--2---:R-:W-:-:S04]  /*5740*/  FFMA.FTZ R3, R41, c[0x0][0x2d0], -R0 ;  /* 0x0000b40029037a23 */ /* 0x004fc80000010800 */
[----:B------:R2:W-:Y:S03]  /*5750*/  MUFU.EX2 R230, R3 ;  /* 0x0000000300e67308 */ /* 0x0005e60000000800 */
[----:B------:R-:W-:Y:S01]  /*5760*/  HMMA.16816.F32.BF16 R100, R8, R18, RZ ;  /* 0x000000120864723c */ /* 0x000fe200000418ff */
[----:B------:R-:W-:Y:S06]  /*5770*/  LDSM.16.MT88.4 R16, [R188+0x3800] ;  /* 0x00380000bc10783b */ /* 0x000fec0000004200 */
[----:B------:R-:W-:-:S02]  /*5780*/  F2FP.BF16.PACK_AB R8, R233, R6 ;  /* 0x00000006e908723e */ /* 0x000fc400000010ff */
[----:B-1----:R-:W-:Y:S02]  /*5790*/  F2FP.BF16.PACK_AB R10, R232, R234 ;  /* 0x000000eae80a723e */ /* 0x002fe400000010ff */
[----:B-----5:R-:W-:Y:S01]  /*57a0*/  F2FP.BF16.PACK_AB R9, R222, R231 ;  /* 0x000000e7de09723e */ /* 0x020fe200000010ff */
[----:B--2---:R-:W-:-:S04]  /*57b0*/  FFMA.FTZ R3, R43, c[0x0][0x2d0], -R0 ;  /* 0x0000b4002b037a23 */ /* 0x004fc80000010800 */
[----:B------:R-:W1:Y:S02]  /*57c0*/  MUFU.EX2 R221, R3 ;  /* 0x0000000300dd7308 */ /* 0x000e640000000800 */
[----:B-1----:R-:W-:Y:S01]  /*57d0*/  F2FP.BF16.PACK_AB R11, R221, R230 ;  /* 0x000000e6dd0b723e */ /* 0x002fe200000010ff */
[----:B------:R-:W-:-:S05]  /*57e0*/  FFMA.FTZ R3, R109, c[0x0][0x2d0], -R2 ;  /* 0x0000b4006d037a23 */ /* 0x000fca0000010802 */
[----:B------:R1:W-:Y:S01]  /*57f0*/  MUFU.EX2 R220, R3 ;  /* 0x0000000300dc7308 */ /* 0x0003e20000000800 */
[C---:B------:R-:W-:Y:S08]  /*5800*/  HMMA.16816.F32.BF16 R112, R8.reuse, R28, R52 ;  /* 0x0000001c0870723c */ /* 0x040ff00000041834 */
[----:B------:R-:W-:Y:S01]  /*5810*/  HMMA.16816.F32.BF16 R132, R8, R30, R60 ;  /* 0x0000001e0884723c */ /* 0x000fe2000004183c */
[----:B------:R-:W2:Y:S01]  /*5820*/  LDSM.16.MT88.4 R28, [R192+0x3800] ;  /* 0x00380000c01c783b */ /* 0x000ea20000004200 */
[----:B-1----:R-:W-:-:S06]  /*5830*/  FFMA.FTZ R3, R110, c[0x0][0x2d0], -R2 ;  /* 0x0000b4006e037a23 */ /* 0x002fcc0000010802 */
[C---:B---3--:R-:W-:Y:S01]  /*5840*/  HMMA.16816.F32.BF16 R72, R8.reuse, R12, R44 ;  /* 0x0000000c0848723c */ /* 0x048fe2000004182c */
[----:B------:R1:W3:Y:S07]  /*5850*/  MUFU.EX2 R219, R3 ;  /* 0x0000000300db7308 */ /* 0x0002ee0000000800 */
[C---:B------:R-:W-:Y:S01]  /*5860*/  HMMA.16816.F32.BF16 R52, R8.reuse, R14, R36 ;  /* 0x0000000e0834723c */ /* 0x040fe20000041824 */
[----:B------:R-:W4:Y:S07]  /*5870*/  LDSM.16.MT88.4 R12, [R194+0x3800] ;  /* 0x00380000c20c783b */ /* 0x000f2e0000004200 */
[----:B------:R-:W-:Y:S01]  /*5880*/  HMMA.16816.F32.BF16 R116, R8, R24, R48 ;  /* 0x000000180874723c */ /* 0x000fe20000041830 */
[----:B-1----:R-:W-:-:S04]  /*5890*/  FFMA.FTZ R3, R111, c[0x0][0x2d0], -R2 ;  /* 0x0000b4006f037a23 */ /* 0x002fc80000010802 */
[----:B------:R1:W-:Y:S03]  /*58a0*/  MUFU.EX2 R218, R3 ;  /* 0x0000000300da7308 */ /* 0x0003e60000000800 */
[C---:B------:R-:W-:Y:S01]  /*58b0*/  HMMA.16816.F32.BF16 R128, R8.reuse, R26, R56 ;  /* 0x0000001a0880723c */ /* 0x040fe20000041838 */
[----:B------:R-:W5:Y:S07]  /*58c0*/  LDSM.16.MT88.4 R24, [R191+0x3800] ;  /* 0x00380000bf18783b */ /* 0x000f6e0000004200 */
[----:B------:R-:W-:Y:S01]  /*58d0*/  HMMA.16816.F32.BF16 R40, R8, R20, R32 ;  /* 0x000000140828723c */ /* 0x000fe20000041820 */
[----:B------:R-:W-:Y:S01]  /*58e0*/  LDSM.16.MT88.4 R32, [R188+0x1000] ;  /* 0x00100000bc20783b */ /* 0x000fe20000004200 */
[----:B-1----:R-:W-:-:S06]  /*58f0*/  FFMA.FTZ R3, R136, c[0x0][0x2d0], -R2 ;  /* 0x0000b40088037a23 */ /* 0x002fcc0000010802 */
[C---:B------:R-:W-:Y:S01]  /*5900*/  HMMA.16816.F32.BF16 R44, R8.reuse, R22, R64 ;  /* 0x00000016082c723c */ /* 0x040fe20000041840 */
[----:B------:R-:W1:Y:S01]  /*5910*/  LDSM.16.MT88.4 R20, [R191+0x1000] ;  /* 0x00100000bf14783b */ /* 0x000e620000004200 */
[----:B------:R3:W1:Y:S06]  /*5920*/  MUFU.EX2 R217, R3 ;  /* 0x0000000300d97308 */ /* 0x00066c0000000800 */
[C---:B--2---:R-:W-:Y:S08]  /*5930*/  HMMA.16816.F32.BF16 R56, R8.reuse, R28, R80 ;  /* 0x0000001c0838723c */ /* 0x044ff00000041850 */
[----:B------:R-:W-:Y:S01]  /*5940*/  HMMA.16816.F32.BF16 R60, R8, R30, R84 ;  /* 0x0000001e083c723c */ /* 0x000fe20000041854 */
[----:B------:R-:W-:Y:S01]  /*5950*/  LDSM.16.MT88.4 R28, [R192+0x1000] ;  /* 0x00100000c01c783b */ /* 0x000fe20000004200 */
[----:B---3--:R-:W-:-:S04]  /*5960*/  FFMA.FTZ R3, R104, c[0x0][0x2d0], -R0 ;  /* 0x0000b40068037a23 */ /* 0x008fc80000010800 */
[----:B------:R2:W-:Y:S02]  /*5970*/  MUFU.EX2 R216, R3 ;  /* 0x0000000300d87308 */ /* 0x0005e40000000800 */
[C---:B----4-:R-:W-:Y:S08]  /*5980*/  HMMA.16816.F32.BF16 R80, R8.reuse, R12, R96 ;  /* 0x0000000c0850723c */ /* 0x050ff00000041860 */
[----:B------:R-:W-:Y:S01]  /*5990*/  HMMA.16816.F32.BF16 R84, R8, R14, R100 ;  /* 0x0000000e0854723c */ /* 0x000fe20000041864 */
[----:B------:R-:W3:Y:S01]  /*59a0*/  LDSM.16.MT88.4 R12, [R194+0x1000] ;  /* 0x00100000c20c783b */ /* 0x000ee20000004200 */
[----:B--2---:R-:W-:-:S06]  /*59b0*/  FFMA.FTZ R3, R106, c[0x0][0x2d0], -R0 ;  /* 0x0000b4006a037a23 */ /* 0x004fcc0000010800 */
[C---:B------:R-:W-:Y:S01]  /*59c0*/  HMMA.16816.F32.BF16 R48, R8.reuse, R18, R76 ;  /* 0x000000120830723c */ /* 0x040fe2000004184c */
[----:B------:R2:W4:Y:S07]  /*59d0*/  MUFU.EX2 R215, R3 ;  /* 0x0000000300d77308 */ /* 0x00052e0000000800 */
[C---:B------:R-:W-:Y:S01]  /*59e0*/  HMMA.16816.F32.BF16 R36, R8.reuse, R16, R68 ;  /* 0x000000100824723c */ /* 0x040fe20000041844 */
[----:B------:R-:W3:Y:S07]  /*59f0*/  LDSM.16.MT88.4 R16, [R188+0x4000] ;  /* 0x00400000bc10783b */ /* 0x000eee0000004200 */
[----:B-----5:R-:W-:Y:S01]  /*5a00*/  HMMA.16816.F32.BF16 R64, R8, R24, R88 ;  /* 0x000000180840723c */ /* 0x020fe20000041858 */
[----:B--2---:R-:W-:-:S04]  /*5a10*/  FFMA.FTZ R3, R105, c[0x0][0x2d0], -R0 ;  /* 0x0000b40069037a23 */ /* 0x004fc80000010800 */
[----:B------:R2:W-:Y:S03]  /*5a20*/  MUFU.EX2 R214, R3 ;  /* 0x0000000300d67308 */ /* 0x0005e60000000800 */
[----:B------:R-:W-:Y:S01]  /*5a30*/  HMMA.16816.F32.BF16 R76, R8, R26, R92 ;  /* 0x0000001a084c723c */ /* 0x000fe2000004185c */
[----:B------:R-:W5:Y:S06]  /*5a40*/  LDSM.16.MT88.4 R24, [R192+0x4000] ;  /* 0x00400000c018783b */ /* 0x000f6c0000004200 */
[----:B------:R-:W-:-:S02]  /*5a50*/  F2FP.BF16.PACK_AB R8, R219, R220 ;  /* 0x000000dcdb08723e */ /* 0x000fc400000010ff */
[----:B-1----:R-:W-:Y:S02]  /*5a60*/  F2FP.BF16.PACK_AB R10, R217, R218 ;  /* 0x000000dad90a723e */ /* 0x002fe400000010ff */
[----:B----4-:R-:W-:Y:S01]  /*5a70*/  F2FP.BF16.PACK_AB R9, R215, R216 ;  /* 0x000000d8d709723e */ /* 0x010fe200000010ff */
        /* <DEDUP_REMOVED lines=16> */
[C---:B------:R-:W-:Y:S08]  /*5b80*/  HMMA.16816.F32.BF16 R100, R8.reuse, R34, R132 ;  /* 0x000000220864723c */ /* 0x040ff00000041884 */
[----:B------:R-:W-:Y:S01]  /*5b90*/  HMMA.16816.F32.BF16 R40, R8, R18, R48 ;  /* 0x000000120828723c */ /* 0x000fe20000041830 */
[----:B-1----:R-:W-:-:S07]  /*5ba0*/  FFMA.FTZ R3, R144, c[0x0][0x2d0], -R2 ;  /* 0x0000b40090037a23 */ /* 0x002fce0000010802 */
[C---:B-----5:R-:W-:Y:S01]  /*5bb0*/  HMMA.16816.F32.BF16 R32, R8.reuse, R24, R56 ;  /* 0x000000180820723c */ /* 0x060fe20000041838 */
[----:B------:R1:W5:Y:S07]  /*5bc0*/  MUFU.EX2 R142, R3 ;  /* 0x00000003008e7308 */ /* 0x00036e0000000800 */
[C---:B------:R-:W-:Y:S01]  /*5bd0*/  HMMA.16816.F32.BF16 R44, R8.reuse, R26, R60 ;  /* 0x0000001a082c723c */ /* 0x040fe2000004183c */
[----:B------:R-:W3:Y:S07]  /*5be0*/  LDSM.16.MT88.4 R24, [R192+0x1800] ;  /* 0x00180000c018783b */ /* 0x000eee0000004200 */
[----:B--2---:R-:W-:Y:S01]  /*5bf0*/  HMMA.16816.F32.BF16 R48, R8, R20, R64 ;  /* 0x000000140830723c */ /* 0x004fe20000041840 */
[----:B-1----:R-:W-:-:S04]  /*5c00*/  FFMA.FTZ R3, R137, c[0x0][0x2d0], -R0 ;  /* 0x0000b40089037a23 */ /* 0x002fc80000010800 */
[----:B------:R1:W-:Y:S03]  /*5c10*/  MUFU.EX2 R141, R3 ;  /* 0x00000003008d7308 */ /* 0x0003e60000000800 */
[C---:B------:R-:W-:Y:S01]  /*5c20*/  HMMA.16816.F32.BF16 R56, R8.reuse, R22, R76 ;  /* 0x000000160838723c */ /* 0x040fe2000004184c */
[----:B------:R-:W2:Y:S07]  /*5c30*/  LDSM.16.MT88.4 R20, [R191+0x1800] ;  /* 0x00180000bf14783b */ /* 0x000eae0000004200 */
[----:B------:R-:W-:Y:S01]  /*5c40*/  HMMA.16816.F32.BF16 R96, R8, R28, R116 ;  /* 0x0000001c0860723c */ /* 0x000fe20000041874 */
[----:B------:R-:W-:Y:S01]  /*5c50*/  LDSM.16.MT88.4 R116, [R188+0x2800] ;  /* 0x00280000bc74783b */ /* 0x000fe20000004200 */
[----:B-1----:R-:W-:-:S06]  /*5c60*/  FFMA.FTZ R3, R139, c[0x0][0x2d0], -R0 ;  /* 0x0000b4008b037a23 */ /* 0x002fcc0000010800 */
[C---:B------:R-:W-:Y:S01]  /*5c70*/  HMMA.16816.F32.BF16 R104, R8.reuse, R30, R128 ;  /* 0x0000001e0868723c */ /* 0x040fe20000041880 */
[----:B------:R-:W1:Y:S01]  /*5c80*/  LDSM.16.MT88.4 R28, [R188+0x1800] ;  /* 0x00180000bc1c783b */ /* 0x000e620000004200 */
[----:B------:R3:W2:Y:S06]  /*5c90*/  MUFU.EX2 R139, R3 ;  /* 0x00000003008b7308 */ /* 0x0006ac0000000800 */
[C---:B----4-:R-:W-:Y:S08]  /*5ca0*/  HMMA.16816.F32.BF16 R52, R8.reuse, R12, R80 ;  /* 0x0000000c0834723c */ /* 0x050ff00000041850 */
[----:B------:R-:W-:Y:S01]  /*5cb0*/  HMMA.16816.F32.BF16 R60, R8, R14, R84 ;  /* 0x0000000e083c723c */ /* 0x000fe20000041854 */
[----:B------:R-:W4:Y:S01]  /*5cc0*/  LDSM.16.MT88.4 R12, [R194+0x1800] ;  /* 0x00180000c20c783b */ /* 0x000f220000004200 */
[----:B---3--:R-:W-:-:S04]  /*5cd0*/  FFMA.FTZ R3, R138, c[0x0][0x2d0], -R0 ;  /* 0x0000b4008a037a23 */ /* 0x008fc80000010800 */
[----:B------:R3:W-:Y:S02]  /*5ce0*/  MUFU.EX2 R137, R3 ;  /* 0x0000000300897308 */ /* 0x0007e40000000800 */
[----:B------:R-:W-:Y:S01]  /*5cf0*/  HMMA.16816.F32.BF16 R36, R8, R16, R36 ;  /* 0x000000100824723c */ /* 0x000fe20000041824 */
[----:B------:R-:W1:Y:S06]  /*5d00*/  LDSM.16.MT88.4 R16, [R188+0x4800] ;  /* 0x00480000bc10783b */ /* 0x000e6c0000004200 */
[----:B------:R-:W-:Y:S02]  /*5d10*/  F2FP.BF16.PACK_AB R8, R185, R186 ;  /* 0x000000bab908723e */ /* 0x000fe400000010ff */
[----:B-----5:R-:W-:-:S02]  /*5d20*/  F2FP.BF16.PACK_AB R10, R142, R143 ;  /* 0x0000008f8e0a723e */ /* 0x020fc400000010ff */
[----:B--2---:R-:W-:Y:S01]  /*5d30*/  F2FP.BF16.PACK_AB R9, R139, R141 ;  /* 0x0000008d8b09723e */ /* 0x004fe200000010ff */
[----:B---3--:R-:W-:-:S04]  /*5d40*/  FFMA.FTZ R3, R140, c[0x0][0x2d0], -R0 ;  /* 0x0000b4008c037a23 */ /* 0x008fc80000010800 */
[----:B------:R2:W3:Y:S02]  /*5d50*/  MUFU.EX2 R136, R3 ;  /* 0x0000000300887308 */ /* 0x0004e40000000800 */
[----:B--2---:R-:W-:Y:S01]  /*5d60*/  FFMA.FTZ R3, R149, c[0x0][0x2d0], -R2 ;  /* 0x0000b40095037a23 */ /* 0x004fe20000010802 */
[----:B---3--:R-:W-:-:S05]  /*5d70*/  F2FP.BF16.PACK_AB R11, R136, R137 ;  /* 0x00000089880b723e */ /* 0x008fca00000010ff */
[----:B------:R2:W-:Y:S02]  /*5d80*/  MUFU.EX2 R135, R3 ;  /* 0x0000000300877308 */ /* 0x0005e40000000800 */
[C---:B------:R-:W-:Y:S08]  /*5d90*/  HMMA.16816.F32.BF16 R76, R8.reuse, R24, R96 ;  /* 0x00000018084c723c */ /* 0x040ff00000041860 */
[----:B------:R-:W-:Y:S01]  /*5da0*/  HMMA.16816.F32.BF16 R96, R8, R20, R92 ;  /* 0x000000140860723c */ /* 0x000fe2000004185c */
[----:B--2---:R-:W-:-:S04]  /*5db0*/  FFMA.FTZ R3, R150, c[0x0][0x2d0], -R2 ;  /* 0x0000b40096037a23 */ /* 0x004fc80000010802 */
[----:B------:R2:W3:Y:S03]  /*5dc0*/  MUFU.EX2 R134, R3 ;  /* 0x0000000300867308 */ /* 0x0004e60000000800 */
[C---:B-1----:R-:W-:Y:S08]  /*5dd0*/  HMMA.16816.F32.BF16 R112, R8.reuse, R28, R112 ;  /* 0x0000001c0870723c */ /* 0x042ff00000041870 */
[----:B------:R-:W-:Y:S01]  /*5de0*/  HMMA.16816.F32.BF16 R100, R8, R30, R100 ;  /* 0x0000001e0864723c */ /* 0x000fe20000041864 */
[----:B------:R-:W1:Y:S01]  /*5df0*/  LDSM.16.MT88.4 R28, [R192+0x4800] ;  /* 0x00480000c01c783b */ /* 0x000e620000004200 */
[----:B--2---:R-:W-:-:S06]  /*5e00*/  FFMA.FTZ R3, R151, c[0x0][0x2d0], -R2 ;  /* 0x0000b40097037a23 */ /* 0x004fcc0000010802 */
[C---:B------:R-:W-:Y:S01]  /*5e10*/  HMMA.16816.F32.BF16 R92, R8.reuse, R22, R88 ;  /* 0x00000016085c723c */ /* 0x040fe20000041858 */
[----:B------:R-:W2:Y:S01]  /*5e20*/  LDSM.16.MT88.4 R20, [R191+0x4800] ;  /* 0x00480000bf14783b */ /* 0x000ea20000004200 */
[----:B------:R5:W-:Y:S06]  /*5e30*/  MUFU.EX2 R133, R3 ;  /* 0x0000000300857308 */ /* 0x000bec0000000800 */
[C---:B----4-:R-:W-:Y:S08]  /*5e40*/  HMMA.16816.F32.BF16 R84, R8.reuse, R12, R72 ;  /* 0x0000000c0854723c */ /* 0x050ff00000041848 */
[----:B------:R-:W-:Y:S01]  /*5e50*/  HMMA.16816.F32.BF16 R88, R8, R14, R68 ;  /* 0x0000000e0858723c */ /* 0x000fe20000041844 */
[----:B------:R-:W4:Y:S01]  /*5e60*/  LDSM.16.MT88.4 R12, [R194+0x4800] ;  /* 0x00480000c20c783b */ /* 0x000f220000004200 */
[----:B-----5:R-:W-:-:S04]  /*5e70*/  FFMA.FTZ R3, R156, c[0x0][0x2d0], -R2 ;  /* 0x0000b4009c037a23 */ /* 0x020fc80000010802 */
[----:B------:R5:W1:Y:S02]  /*5e80*/  MUFU.EX2 R132, R3 ;  /* 0x0000000300847308 */ /* 0x000a640000000800 */
[C---:B------:R-:W-:Y:S08]  /*5e90*/  HMMA.16816.F32.BF16 R80, R8.reuse, R16, R36 ;  /* 0x000000100850723c */ /* 0x040ff00000041824 */
[----:B------:R-:W-:Y:S01]  /*5ea0*/  HMMA.16816.F32.BF16 R72, R8, R18, R40 ;  /* 0x000000120848723c */ /* 0x000fe20000041828 */
[----:B------:R-:W3:Y:S01]  /*5eb0*/  LDSM.16.MT88.4 R16, [R188+0x2000] ;  /* 0x00200000bc10783b */ /* 0x000ee20000004200 */
[----:B-----5:R-:W-:-:S06]  /*5ec0*/  FFMA.FTZ R3, R145, c[0x0][0x2d0], -R0 ;  /* 0x0000b40091037a23 */ /* 0x020fcc0000010800 */
[C---:B-1----:R-:W-:Y:S01]  /*5ed0*/  HMMA.16816.F32.BF16 R36, R8.reuse, R30, R44 ;  /* 0x0000001e0824723c */ /* 0x042fe2000004182c */
[----:B------:R1:W-:Y:S07]  /*5ee0*/  MUFU.EX2 R131, R3 ;  /* 0x0000000300837308 */ /* 0x0003ee0000000800 */
[C---:B--2---:R-:W-:Y:S08]  /*5ef0*/  HMMA.16816.F32.BF16 R40, R8.reuse, R20, R48 ;  /* 0x000000140828723c */ /* 0x044ff00000041830 */
[----:B------:R-:W-:Y:S01]  /*5f00*/  HMMA.16816.F32.BF16 R104, R8, R26, R104 ;  /* 0x0000001a0868723c */ /* 0x000fe20000041868 */
[----:B------:R-:W-:Y:S01]  /*5f10*/  LDSM.16.MT88.4 R24, [R191+0x2000] ;  /* 0x00200000bf18783b */ /* 0x000fe20000004200 */
[----:B-1----:R-:W-:-:S04]  /*5f20*/  FFMA.FTZ R3, R147, c[0x0][0x2d0], -R0 ;  /* 0x0000b40093037a23 */ /* 0x002fc80000010800 */
[----:B------:R1:W2:Y:S02]  /*5f30*/  MUFU.EX2 R130, R3 ;  /* 0x0000000300827308 */ /* 0x0002a40000000800 */
[C---:B------:R-:W-:Y:S01]  /*5f40*/  HMMA.16816.F32.BF16 R32, R8.reuse, R28, R32 ;  /* 0x0000001c0820723c */ /* 0x040fe20000041820 */
[----:B------:R-:W5:Y:S07]  /*5f50*/  LDSM.16.MT88.4 R28, [R192+0x2000] ;  /* 0x00200000c01c783b */ /* 0x000f6e0000004200 */
[----:B------:R-:W-:Y:S01]  /*5f60*/  HMMA.16816.F32.BF16 R64, R8, R22, R56 ;  /* 0x000000160840723c */ /* 0x000fe20000041838 */
[----:B------:R-:W-:Y:S01]  /*5f70*/  LDSM.16.MT88.4 R20, [R194+0x2000] ;  /* 0x00200000c214783b */ /* 0x000fe20000004200 */
[----:B-1----:R-:W-:-:S06]  /*5f80*/  FFMA.FTZ R3, R146, c[0x0][0x2d0], -R0 ;  /* 0x0000b40092037a23 */ /* 0x002fcc0000010800 */
[C---:B----4-:R-:W-:Y:S01]  /*5f90*/  HMMA.16816.F32.BF16 R48, R8.reuse, R12, R52 ;  /* 0x0000000c0830723c */ /* 0x050fe20000041834 */
[----:B------:R1:W-:Y:S07]  /*5fa0*/  MUFU.EX2 R129, R3 ;  /* 0x0000000300817308 */ /* 0x0003ee0000000800 */
[----:B------:R-:W-:Y:S01]  /*5fb0*/  HMMA.16816.F32.BF16 R44, R8, R14, R60 ;  /* 0x0000000e082c723c */ /* 0x000fe2000004183c */
[----:B------:R-:W4:Y:S06]  /*5fc0*/  LDSM.16.MT88.4 R12, [R188+0x5000] ;  /* 0x00500000bc0c783b */ /* 0x000f2c0000004200 */
[----:B---3--:R-:W-:-:S02]  /*5fd0*/  F2FP.BF16.PACK_AB R8, R134, R135 ;  /* 0x000000878608723e */ /* 0x008fc400000010ff */
[----:B------:R-:W-:Y:S01]  /*5fe0*/  F2FP.BF16.PACK_AB R10, R132, R133 ;  /* 0x00000085840a723e */ /* 0x000fe200000010ff */
[----:B-1----:R-:W-:Y:S01]  /*5ff0*/  FFMA.FTZ R3, R148, c[0x0][0x2d0], -R0 ;  /* 0x0000b40094037a23 */ /* 0x002fe20000010800 */
[----:B--2---:R-:W-:-:S03]  /*6000*/  F2FP.BF16.PACK_AB R9, R130, R131 ;  /* 0x000000838209723e */ /* 0x004fc600000010ff */
        /* <DEDUP_REMOVED lines=8> */
[C---:B-----5:R-:W-:Y:S01]  /*6090*/  HMMA.16816.F32.BF16 R68, R8.reuse, R28, R76 ;  /* 0x0000001c0844723c */ /* 0x060fe2000004184c */
[----:B------:R1:W3:Y:S07]  /*60a0*/  MUFU.EX2 R110, R3 ;  /* 0x00000003006e7308 */ /* 0x0002ee0000000800 */
[C---:B------:R-:W-:Y:S01]  /*60b0*/  HMMA.16816.F32.BF16 R76, R8.reuse, R24, R96 ;  /* 0x00000018084c723c */ /* 0x040fe20000041860 */
[----:B------:R-:W-:Y:S07]  /*60c0*/  LDSM.16.MT88.4 R96, [R188+0x5800] ;  /* 0x00580000bc60783b */ /* 0x000fee0000004200 */
[----:B------:R-:W-:Y:S01]  /*60d0*/  HMMA.16816.F32.BF16 R56, R8, R26, R92 ;  /* 0x0000001a0838723c */ /* 0x000fe2000004185c */
[----:B------:R-:W5:Y:S01]  /*60e0*/  LDSM.16.MT88.4 R24, [R191+0x5000] ;  /* 0x00500000bf18783b */ /* 0x000f620000004200 */
[----:B-1----:R-:W-:-:S02]  /*60f0*/  FFMA.FTZ R3, R163, c[0x0][0x2d0], -R2 ;  /* 0x0000b400a3037a23 */ /* 0x002fc40000010802 */
[----:B------:R-:W-:Y:S02]  /*6100*/  FFMA.FTZ R2, R184, c[0x0][0x2d0], -R2 ;  /* 0x0000b400b8027a23 */ /* 0x000fe40000010802 */
[----:B------:R-:W-:Y:S02]  /*6110*/  MUFU.EX2 R109, R3 ;  /* 0x00000003006d7308 */ /* 0x000fe40000000800 */
[C---:B----4-:R-:W-:Y:S01]  /*6120*/  HMMA.16816.F32.BF16 R92, R8.reuse, R12, R80 ;  /* 0x0000000c085c723c */ /* 0x050fe20000041850 */
[----:B------:R-:W-:Y:S07]  /*6130*/  LDSM.16.MT88.4 R80, [R191+0x2800] ;  /* 0x00280000bf50783b */ /* 0x000fee0000004200 */
[C---:B------:R-:W-:Y:S01]  /*6140*/  HMMA.16816.F32.BF16 R60, R8.reuse, R14, R72 ;  /* 0x0000000e083c723c */ /* 0x040fe20000041848 */
[----:B------:R-:W1:Y:S04]  /*6150*/  LDSM.16.MT88.4 R12, [R194+0x5000] ;  /* 0x00500000c20c783b */ /* 0x000e680000004200 */
[----:B------:R-:W-:Y:S03]  /*6160*/  LDSM.16.MT88.4 R72, [R192+0x2800] ;  /* 0x00280000c048783b */ /* 0x000fe60000004200 */
[C---:B--2---:R-:W-:Y:S01]  /*6170*/  HMMA.16816.F32.BF16 R32, R8.reuse, R16, R32 ;  /* 0x000000100820723c */ /* 0x044fe20000041820 */
[----:B------:R2:W4:Y:S07]  /*6180*/  MUFU.EX2 R17, R2 ;  /* 0x0000000200117308 */ /* 0x00052e0000000800 */
[C---:B------:R-:W-:Y:S08]  /*6190*/  HMMA.16816.F32.BF16 R84, R8.reuse, R20, R84 ;  /* 0x000000140854723c */ /* 0x040ff00000041854 */
[C---:B------:R-:W-:Y:S01]  /*61a0*/  HMMA.16816.F32.BF16 R28, R8.reuse, R30, R104 ;  /* 0x0000001e081c723c */ /* 0x040fe20000041868 */
[--C-:B--2---:R-:W-:Y:S01]  /*61b0*/  FFMA.FTZ R2, R158, c[0x0][0x2d0], -R0.reuse ;  /* 0x0000b4009e027a23 */ /* 0x104fe20000010800 */
[----:B------:R-:W-:Y:S03]  /*61c0*/  LDSM.16.MT88.4 R104, [R192+0x5800] ;  /* 0x00580000c068783b */ /* 0x000fe60000004200 */
[----:B------:R2:W-:Y:S03]  /*61d0*/  MUFU.EX2 R16, R2 ;  /* 0x0000000200107308 */ /* 0x0005e60000000800 */
[C---:B-----5:R-:W-:Y:S08]  /*61e0*/  HMMA.16816.F32.BF16 R40, R8.reuse, R24, R40 ;  /* 0x000000180828723c */ /* 0x060ff00000041828 */
[----:B------:R-:W-:Y:S01]  /*61f0*/  HMMA.16816.F32.BF16 R20, R8, R22, R88 ;  /* 0x000000160814723c */ /* 0x000fe20000041858 */
[----:B------:R-:W-:Y:S01]  /*6200*/  LDSM.16.MT88.4 R88, [R194+0x2800] ;  /* 0x00280000c258783b */ /* 0x000fe20000004200 */
[----:B--2---:R-:W-:-:S06]  /*6210*/  FFMA.FTZ R2, R157, c[0x0][0x2d0], -R0 ;  /* 0x0000b4009d027a23 */ /* 0x004fcc0000010800 */
[C---:B------:R-:W-:Y:S01]  /*6220*/  HMMA.16816.F32.BF16 R36, R8.reuse, R18, R36 ;  /* 0x000000120824723c */ /* 0x040fe20000041824 */
[----:B------:R2:W5:Y:S07]  /*6230*/  MUFU.EX2 R5, R2 ;  /* 0x0000000200057308 */ /* 0x00056e0000000800 */
[C---:B------:R-:W-:Y:S07]  /*6240*/  HMMA.16816.F32.BF16 R24, R8.reuse, R26, R64 ;  /* 0x0000001a0818723c */ /* 0x040fee0000041840 */
[----:B---3--:R-:W-:Y:S01]  /*6250*/  F2FP.BF16.PACK_AB R64, R110, R111 ;  /* 0x0000006f6e40723e */ /* 0x008fe200000010ff */
[C---:B-1----:R-:W-:Y:S01]  /*6260*/  HMMA.16816.F32.BF16 R48, R8.reuse, R12, R48 ;  /* 0x0000000c0830723c */ /* 0x042fe20000041830 */
[--C-:B--2---:R-:W-:Y:S01]  /*6270*/  FFMA.FTZ R2, R160, c[0x0][0x2d0], -R0.reuse ;  /* 0x0000b400a0027a23 */ /* 0x104fe20000010800 */
[----:B----4-:R-:W-:Y:S01]  /*6280*/  F2FP.BF16.PACK_AB R66, R17, R109 ;  /* 0x0000006d1142723e */ /* 0x010fe200000010ff */
[----:B------:R-:W-:Y:S01]  /*6290*/  FFMA.FTZ R0, R159, c[0x0][0x2d0], -R0 ;  /* 0x0000b4009f007a23 */ /* 0x000fe20000010800 */
[----:B-----5:R-:W-:Y:S01]  /*62a0*/  F2FP.BF16.PACK_AB R65, R5, R16 ;  /* 0x000000100541723e */ /* 0x020fe200000010ff */
[----:B------:R-:W-:Y:S03]  /*62b0*/  MUFU.EX2 R3, R2 ;  /* 0x0000000200037308 */ /* 0x000fe60000000800 */
[----:B------:R-:W-:Y:S01]  /*62c0*/  HMMA.16816.F32.BF16 R44, R8, R14, R44 ;  /* 0x0000000e082c723c */ /* 0x000fe2000004182c */
[----:B------:R-:W1:Y:S04]  /*62d0*/  LDSM.16.MT88.4 R8, [R194+0x5800] ;  /* 0x00580000c208783b */ /* 0x000e680000004200 */
[----:B------:R2:W3:Y:S02]  /*62e0*/  MUFU.EX2 R2, R0 ;  /* 0x0000000000027308 */ /* 0x0004e40000000800 */
[----:B--2---:R-:W-:Y:S01]  /*62f0*/  FADD.FTZ R0, R242, R238 ;  /* 0x000000eef2007221 */ /* 0x004fe20000010000 */
[----:B---3--:R-:W-:-:S03]  /*6300*/  F2FP.BF16.PACK_AB R67, R2, R3 ;  /* 0x000000030243723e */ /* 0x008fc600000010ff */
[----:B------:R-:W-:-:S04]  /*6310*/  FADD.FTZ R0, R241, R0 ;  /* 0x00000000f1007221 */ /* 0x000fc80000010000 */
[----:B------:R-:W-:Y:S01]  /*6320*/  FADD.FTZ R0, R239, R0 ;  /* 0x00000000ef007221 */ /* 0x000fe20000010000 */
[C---:B------:R-:W-:Y:S03]  /*6330*/  HMMA.16816.F32.BF16 R76, R64.reuse, R80, R76 ;  /* 0x00000050404c723c */ /* 0x040fe6000004184c */
        /* <DEDUP_REMOVED lines=19> */
[----:B-1----:R-:W-:Y:S01]  /*6470*/  HMMA.16816.F32.BF16 R60, R64, R8, R48 ;  /* 0x00000008403c723c */ /* 0x002fe20000041830 */
        /* <DEDUP_REMOVED lines=29> */
[C---:B--2---:R-:W-:Y:S01]  /*6650*/  HMMA.16816.F32.BF16 R52, R64.reuse, R56, R40 ;  /* 0x000000384034723c */ /* 0x044fe20000041828 */
[----:B------:R-:W-:Y:S02]  /*6660*/  FADD.FTZ R2, R2, R3 ;  /* 0x0000000302027221 */ /* 0x000fe40000010000 */
[----:B------:R-:W-:Y:S01]  /*6670*/  @P2 IMAD.HI.U32 R8, R244, c[0x0][0x2c8], RZ ;  /* 0x0000b200f4082a27 */ /* 0x000fe200078e00ff */
[----:B------:R1:W-:Y:S03]  /*6680*/  STL [R1], R5 ;  /* 0x0000000501007387 */ /* 0x0003e60000100800 */
[----:B------:R-:W-:Y:S01]  /*6690*/  IMAD.MOV.U32 R0, RZ, RZ, R244 ;  /* 0x000000ffff007224 */ /* 0x000fe200078e00f4 */
[----:B------:R1:W-:Y:S01]  /*66a0*/  STL [R1+0x4], R2 ;  /* 0x0000040201007387 */ /* 0x0003e20000100800 */
[----:B------:R-:W-:Y:S01]  /*66b0*/  @P2 SHF.R.U32.HI R0, RZ, c[0x0][0x2cc], R8 ;  /* 0x0000b300ff002a19 */ /* 0x000fe20000011608 */
[----:B------:R-:W-:Y:S04]  /*66c0*/  HMMA.16816.F32.BF16 R72, R64, R74, R28 ;  /* 0x0000004a4048723c */ /* 0x000fe8000004181c */
[----:B------:R-:W-:-:S04]  /*66d0*/  IMAD.IADD R0, R240, 0x1, R0 ;  /* 0x00000001f0007824 */ /* 0x000fc800078e0200 */
[----:B------:R-:W-:Y:S01]  /*66e0*/  HMMA.16816.F32.BF16 R88, R64, R90, R20 ;  /* 0x0000005a4058723c */ /* 0x000fe20000041814 */
[----:B------:R-:W-:-:S07]  /*66f0*/  IADD3 R3, R0, c[0x0][0x328], RZ ;  /* 0x0000ca0000037a10 */ /* 0x000fce0007ffe0ff */
[C---:B------:R-:W-:Y:S08]  /*6700*/  HMMA.16816.F32.BF16 R104, R64.reuse, R106, R36 ;  /* 0x0000006a4068723c */ /* 0x040ff00000041824 */
[C---:B------:R-:W-:Y:S08]  /*6710*/  HMMA.16816.F32.BF16 R56, R64.reuse, R58, R24 ;  /* 0x0000003a4038723c */ /* 0x040ff00000041818 */
[----:B------:R-:W-:Y:S01]  /*6720*/  HMMA.16816.F32.BF16 R64, R64, R10, R44 ;  /* 0x0000000a4040723c */ /* 0x000fe2000004182c */
[----:B------:R-:W-:Y:S07]  /*6730*/  @!P1 BRA `(.L_x_557) ;  /* 0x0000010000009947 */ /* 0x000fee0003800000 */
[C---:B-1----:R-:W-:Y:S01]  /*6740*/  ISETP.GT.AND P0, PT, R0.reuse, RZ, PT ;  /* 0x000000ff0000720c */ /* 0x042fe20003f04270 */
        /* <DEDUP_REMOVED lines=9> */
.L_x_559:
[----:B------:R-:W-:-:S13]  /*67e0*/  ISETP.NE.AND P0, PT, R243, 0x1, PT ;  /* 0x00000001f300780c */ /* 0x000fda0003f05270 */
[----:B------:R-:W-:-:S05]  /*67f0*/  @P0 IMAD.HI.U32 R0, R2, c[0x0][0x330], RZ ;  /* 0x0000cc0002000a27 */ /* 0x000fca00078e00ff */
[----:B------:R-:W-:Y:S02]  /*6800*/  @P0 SHF.R.U32.HI R2, RZ, c[0x0][0x334], R0 ;  /* 0x0000cd00ff020a19 */ /* 0x000fe40000011600 */
.L_x_560:
[----:B------:R-:W-:Y:S05]  /*6810*/  BSYNC B0 ;  /* 0x0000000000007941 */ /* 0x000fea0003800000 */
.L_x_558:
[----:B------:R-:W-:-:S05]  /*6820*/  IMAD R2, R2, R243, c[0x0][0x32c] ;  /* 0x0000cb0002027624 */ /* 0x000fca00078e02f3 */
[----:B------:R-:W-:-:S05]  /*6830*/  IMNMX R3, R3, R2, PT ;  /* 0x0000000203037217 */ /* 0x000fca0003800200 */
.L_x_557:
[----:B-1----:R-:W-:-:S05]  /*6840*/  IMAD.HI R3, R3, 0x2aaaaaab, RZ ;  /* 0x2aaaaaab03037827 */ /* 0x002fca00078e02ff */
[----:B------:R-:W-:-:S04]  /*6850*/  SHF.R.U32.HI R0, RZ, 0x1f, R3 ;  /* 0x0000001fff007819 */ /* 0x000fc80000011603 */
[----:B------:R-:W-:-:S04]  /*6860*/  LEA.HI.SX32 R3, R3, R0, 0x1c ;  /* 0x0000000003037211 */ /* 0x000fc800078fe2ff */
[----:B------:R-:W-:-:S04]  /*6870*/  IMNMX R2, R223, R3, !PT ;  /* 0x00000003df027217 */ /* 0x000fc80007800200 */
[----:B------:R-:W-:Y:S01]  /*6880*/  ISETP.GE.AND P0, PT, R212, R2, PT ;  /* 0x00000002d400720c */ /* 0x000fe20003f06270 */
[----:B------:R1:W-:-:S12]  /*6890*/  STL [R1+0x14], R2 ;  /* 0x0000140201007387 */ /* 0x0003d80000100800 */
[----:B------:R-:W-:Y:S05]  /*68a0*/  @!P0 BRA `(.L_x_561) ;  /* 0x00003f1000008947 */ /* 0x000fea0003800000 */
[----:B------:R-:W-:Y:S02]  /*68b0*/  MOV R110, R4 ;  /* 0x00000004006e7202 */ /* 0x000fe40000000f00 */
[----:B------:R-:W-:Y:S02]  /*68c0*/  MOV R109, R108 ;  /* 0x0000006c006d7202 */ /* 0x000fe40000000f00 */
[----:B------:R-:W-:Y:S02]  /*68d0*/  MOV R186, R212 ;  /* 0x000000d400ba7202 */ /* 0x000fe40000000f00 */
.L_x_570:
[----:B------:R-:W-:Y:S04]  /*68e0*/  DEPBAR.LE SB0, 0x0 ;  /* 0x000080000000791a */ /* 0x000fe80000000000 */
[----:B------:R-:W-:Y:S01]  /*68f0*/  WARPSYNC 0xffffffff ;  /* 0xffffffff00007948 */ /* 0x000fe20003800000 */
[----:B------:R-:W-:Y:S01]  /*6900*/  BAR.SYNC.DEFER_BLOCKING 0x0 ;  /* 0x0000000000007b1d */ /* 0x000fe20000010000 */
[----:B------:R-:W-:Y:S11]  /*6910*/  ISETP.GT.AND P6, PT, R223, R186, PT ;  /* 0x000000badf00720c */ /* 0x000ff60003fc4270 */
[----:B------:R-:W-:Y:S02]  /*6920*/  @!UPT UIADD3 URZ, URZ, URZ, URZ ;  /* 0x0000003f3f3ff290 */ /* 0x000fe4000fffe03f */
[----:B------:R-:W-:Y:S01]  /*6930*/  @!P6 SHF.R.S32.HI R0, RZ, 0x1f, R186 ;  /* 0x0000001fff00e819 */ /* 0x000fe200000114ba */
[----:B-1----:R-:W-:Y:S02]  /*6940*/  @!P6 IMAD.MOV.U32 R2, RZ, RZ, c[0x0][0x208] ;  /* 0x00008200ff02e624 */ /* 0x002fe400078e00ff */
[----:B------:R-:W-:Y:S02]  /*6950*/  @!P6 IMAD.MOV.U32 R3, RZ, RZ, 0x5 ;  /* 0x00000005ff03e424 */ /* 0x000fe400078e00ff */
[----:B------:R-:W-:Y:S02]  /*6960*/  @!P6 IMAD R0, R0, c[0x0][0x208], RZ ;  /* 0x000082000000ea24 */ /* 0x000fe400078e02ff */
[----:B------:R-:W-:Y:S01]  /*6970*/  @!P6 IMAD.WIDE.U32 R30, R186, c[0x0][0x208], RZ ;  /* 0x00008200ba1eea25 */ /* 0x000fe200078e00ff */
[----:B------:R-:W-:Y:S01]  /*6980*/  @!P6 SHF.L.U64.HI R29, R2, R3, c[0x0][0x20c] ;  /* 0x00008300021de619 */ /* 0x000fe20000010203 */
[----:B------:R-:W1:Y:S02]  /*6990*/  LDSM.16.M88.4 R8, [R189] ;  /* 0x00000000bd08783b */ /* 0x000e640000000200 */
[----:B------:R-:W-:Y:S01]  /*69a0*/  @!P6 IMAD R0, R186, c[0x0][0x20c], R0 ;  /* 0x00008300ba00ea24 */ /* 0x000fe200078e0200 */
[----:B------:R-:W-:Y:S01]  /*69b0*/  ULDC UR4, c[0x0][0x324] ;  /* 0x0000c90000047ab9 */ /* 0x000fe20000000800 */
[----:B------:R-:W-:Y:S01]  /*69c0*/  @!P6 IMAD.SHL.U32 R28, R2, 0x20, RZ ;  /* 0x00000020021ce824 */ /* 0x000fe200078e00ff */
[----:B------:R-:W-:Y:S01]  /*69d0*/  ULOP3.LUT UR4, URZ, UR4, URZ, 0x33, !UPT ;  /* 0x000000043f047292 */ /* 0x000fe2000f8e333f */
[----:B------:R-:W2:Y:S01]  /*69e0*/  LDSM.16.M88.4 R16, [R189+0x800] ;  /* 0x00080000bd10783b */ /* 0x000ea20000000200 */
[----:B------:R-:W-:Y:S02]  /*69f0*/  @!P6 IMAD.IADD R0, R31, 0x1, R0 ;  /* 0x000000011f00e824 */ /* 0x000fe400078e0200 */
[----:B------:R-:W-:Y:S02]  /*6a00*/  @!P6 IMAD.WIDE.U32 R2, R30, 0x60, R28 ;  /* 0x000000601e02e825 */ /* 0x000fe400078e001c */
[----:B------:R-:W3:Y:S02]  /*6a10*/  LDSM.16.M88.4 R24, [R189+0x1000] ;  /* 0x00100000bd18783b */ /* 0x000ee40000000200 */
[----:B------:R-:W-:Y:S01]  /*6a20*/  @!P6 IMAD R46, R0, 0x60, RZ ;  /* 0x00000060002ee824 */ /* 0x000fe200078e02ff */
[-C--:B------:R-:W-:Y:S01]  /*6a30*/  @!P6 IADD3 R31, P4, R224, R2.reuse, RZ ;  /* 0x00000002e01fe210 */ /* 0x080fe20007f9e0ff */
[----:B------:R-:W-:Y:S01]  /*6a40*/  @!P6 IMAD.MOV.U32 R36, RZ, RZ, R224 ;  /* 0x000000ffff24e224 */ /* 0x000fe200078e00e0 */
[----:B------:R-:W4:Y:S01]  /*6a50*/  LDL R214, [R1+0x18] ;  /* 0x0000180001d67983 */ /* 0x000f220000100800 */
[----:B------:R-:W-:Y:S01]  /*6a60*/  @!P6 IMAD.IADD R0, R46, 0x1, R3 ;  /* 0x000000012e00e824 */ /* 0x000fe200078e0203 */
[C---:B------:R-:W-:Y:S01]  /*6a70*/  @!P6 LEA R184, P0, R31.reuse, c[0x0][0x1f8], 0x1 ;  /* 0x00007e001fb8ea11 */ /* 0x040fe200078008ff */
[--C-:B------:R-:W-:Y:S02]  /*6a80*/  @!P6 IMAD.MOV.U32 R37, RZ, RZ, R228.reuse ;  /* 0x000000ffff25e224 */ /* 0x100fe400078e00e4 */
[----:B------:R-:W5:Y:S01]  /*6a90*/  LDSM.16.M88.4 R32, [R189+0x1800] ;  /* 0x00180000bd20783b */ /* 0x000f620000000200 */
[----:B------:R-:W-:Y:S02]  /*6aa0*/  @!P6 IMAD.X R3, R0, 0x1, R228, P4 ;  /* 0x000000010003e824 */ /* 0x000fe400020e06e4 */
[----:B------:R-:W-:Y:S02]  /*6ab0*/  @!P6 IMAD.WIDE.U32 R36, R30, 0x60, R36 ;  /* 0x000000601e24e825 */ /* 0x000fe400078e0024 */
[----:B------:R-:W4:Y:S01]  /*6ac0*/  LDL R212, [R1+0x1c] ;  /* 0x00001c0001d47983 */ /* 0x000f220000100800 */
[----:B------:R-:W-:Y:S01]  /*6ad0*/  @!P6 LEA.HI.X R185, R31, c[0x0][0x1fc], R3, 0x1, P0 ;  /* 0x00007f001fb9ea11 */ /* 0x000fe200000f0c03 */
[----:B------:R-:W-:Y:S01]  /*6ae0*/  @!P6 IMAD.IADD R37, R37, 0x1, R46 ;  /* 0x000000012525e824 */ /* 0x000fe200078e022e */
[-C--:B------:R-:W-:Y:S01]  /*6af0*/  @!P6 IADD3 R39, P0, R28, R2.reuse, RZ ;  /* 0x000000021c27e210 */ /* 0x080fe20007f1e0ff */
[----:B------:R-:W-:Y:S01]  /*6b00*/  @!P6 IMAD.SHL.U32 R47, R36, 0x2, RZ ;  /* 0x00000002242fe824 */ /* 0x000fe200078e00ff */
[----:B------:R-:W3:Y:S01]  /*6b10*/  LDSM.16.M88.4 R40, [R189+0x2000] ;  /* 0x00200000bd28783b */ /* 0x000ee20000000200 */
[----:B------:R-:W-:Y:S04]  /*6b20*/  @!P6 IADD3 R3, P4, R224, 0x40, RZ ;  /* 0x00000040e003e810 */ /* 0x000fe80007f9e0ff */
[----:B------:R-:W4:Y:S01]  /*6b30*/  LDL R187, [R1+0x10] ;  /* 0x0000100001bb7983 */ /* 0x000f220000100800 */
[----:B------:R-:W-:Y:S01]  /*6b40*/  @!P6 IADD3 R45, P5, R3, R2, RZ ;  /* 0x00000002032de210 */ /* 0x000fe20007fbe0ff */
[C---:B------:R-:W-:Y:S02]  /*6b50*/  @!P6 IMAD.X R2, R0.reuse, 0x1, R29, P0 ;  /* 0x000000010002e824 */ /* 0x040fe400000e061d */
[----:B------:R-:W-:Y:S01]  /*6b60*/  @!P6 IMAD.X R38, RZ, RZ, R228, P4 ;  /* 0x000000ffff26e224 */ /* 0x000fe200020e06e4 */
[C---:B-1----:R-:W-:Y:S01]  /*6b70*/  HMMA.16816.F32.BF16 R4, R120.reuse, R8, RZ ;  /* 0x000000087804723c */ /* 0x042fe200000418ff */
[----:B------:R-:W1:Y:S02]  /*6b80*/  LDSM.16.M88.4 R48, [R189+0x2800] ;  /* 0x00280000bd30783b */ /* 0x000e640000000200 */
[C---:B------:R-:W-:Y:S02]  /*6b90*/  @!P6 IADD3 R44, P4, R39.reuse, R3, RZ ;  /* 0x00000003272ce210 */ /* 0x040fe40007f9e0ff */
[----:B------:R-:W-:Y:S01]  /*6ba0*/  @!P6 IADD3 R3, P0, R39, R224, RZ ;  /* 0x000000e02703e210 */ /* 0x000fe20007f1e0ff */
[----:B------:R-:W1:Y:S01]  /*6bb0*/  LDSM.16.M88.4 R128, [R195] ;  /* 0x00000000c380783b */ /* 0x000e620000000200 */
[--C-:B------:R-:W-:Y:S01]  /*6bc0*/  @!P6 IMAD.X R39, R0, 0x1, R38.reuse, P5 ;  /* 0x000000010027e824 */ /* 0x100fe200028e0626 */
[C---:B------:R-:W-:Y:S01]  /*6bd0*/  HMMA.16816.F32.BF16 R8, R120.reuse, R10, RZ ;  /* 0x0000000a7808723c */ /* 0x040fe200000418ff */
[C---:B------:R-:W-:Y:S02]  /*6be0*/  @!P6 LEA R160, P5, R45.reuse, c[0x0][0x1f8], 0x1 ;  /* 0x00007e002da0ea11 */ /* 0x040fe400078a08ff */
[----:B------:R-:W1:Y:S01]  /*6bf0*/  LDSM.16.M88.4 R132, [R206] ;  /* 0x00000000ce84783b */ /* 0x000e620000000200 */
[C---:B------:R-:W-:Y:S01]  /*6c00*/  @!P6 IMAD.X R38, R2.reuse, 0x1, R38, P4 ;  /* 0x000000010226e824 */ /* 0x040fe200020e0626 */
[----:B------:R-:W-:Y:S01]  /*6c10*/  @!P6 LEA.HI.X R161, R45, c[0x0][0x1fc], R39, 0x1, P5 ;  /* 0x00007f002da1ea11 */ /* 0x000fe200028f0c27 */
[----:B------:R-:W-:Y:S01]  /*6c20*/  @!P6 IMAD.X R2, R2, 0x1, R228, P0 ;  /* 0x000000010202e824 */ /* 0x000fe200000e06e4 */
[C---:B------:R-:W-:Y:S01]  /*6c30*/  @!P6 LEA R158, P0, R44.reuse, c[0x0][0x1f8], 0x1 ;  /* 0x00007e002c9eea11 */ /* 0x040fe200078008ff */
[C---:B--2---:R-:W-:Y:S01]  /*6c40*/  HMMA.16816.F32.BF16 R12, R120.reuse, R16, RZ ;  /* 0x00000010780c723c */ /* 0x044fe200000418ff */
[----:B------:R-:W2:Y:S03]  /*6c50*/  LDSM.16.M88.4 R136, [R205] ;  /* 0x00000000cd88783b */ /* 0x000ea60000000200 */
[----:B------:R-:W-:Y:S02]  /*6c60*/  @!P6 LEA.HI.X R159, R44, c[0x0][0x1fc], R38, 0x1, P0 ;  /* 0x00007f002c9fea11 */ /* 0x000fe400000f0c26 */
[----:B------:R-:W1:Y:S01]  /*6c70*/  LDSM.16.M88.4 R140, [R204] ;  /* 0x00000000cc8c783b */ /* 0x000e620000000200 */
[C---:B------:R-:W-:Y:S01]  /*6c80*/  @!P6 LEA R162, P4, R3.reuse, c[0x0][0x1f8], 0x1 ;  /* 0x00007e0003a2ea11 */ /* 0x040fe200078808ff */
[C---:B------:R-:W-:Y:S01]  /*6c90*/  HMMA.16816.F32.BF16 R16, R120.reuse, R18, RZ ;  /* 0x000000127810723c */ /* 0x040fe200000418ff */
[----:B------:R-:W-:Y:S02]  /*6ca0*/  @!P6 ISETP.GE.AND P0, PT, R246, c[0x0][0x1d4], PT ;  /* 0x00007500f600ea0c */ /* 0x000fe40003f06270 */
[----:B------:R-:W1:Y:S01]  /*6cb0*/  LDSM.16.M88.4 R144, [R203] ;  /* 0x00000000cb90783b */ /* 0x000e620000000200 */
[----:B------:R-:W-:Y:S02]  /*6cc0*/  @!P6 LEA.HI.X R163, R3, c[0x0][0x1fc], R2, 0x1, P4 ;  /* 0x00007f0003a3ea11 */ /* 0x000fe400020f0c02 */
[C---:B------:R-:W-:Y:S02]  /*6cd0*/  @!P6 IADD3 R2, P4, R47.reuse, c[0x0][0x1f8], RZ ;  /* 0x00007e002f02ea10 */ /* 0x040fe40007f9e0ff */
[C---:B---3--:R-:W-:Y:S01]  /*6ce0*/  HMMA.16816.F32.BF16 R20, R120.reuse, R24, RZ ;  /* 0x000000187814723c */ /* 0x048fe200000418ff */
[----:B------:R-:W3:Y:S03]  /*6cf0*/  LDSM.16.M88.4 R148, [R202] ;  /* 0x00000000ca94783b */ /* 0x000ee60000000200 */
[----:B------:R-:W-:Y:S04]  /*6d00*/  @!P6 SHF.L.U64.HI R0, R36, 0x1, R37 ;  /* 0x000000012400e819 */ /* 0x000fe80000010225 */
[C---:B------:R-:W-:Y:S01]  /*6d10*/  HMMA.16816.F32.BF16 R24, R120.reuse, R26, RZ ;  /* 0x0000001a7818723c */ /* 0x040fe200000418ff */
[----:B------:R-:W-:Y:S05]  /*6d20*/  @!P6 IADD3.X R3, R0, c[0x0][0x1fc], RZ, P4, !PT ;  /* 0x00007f000003ea10 */ /* 0x000fea00027fe4ff */
[----:B------:R-:W-:Y:S01]  /*6d30*/  @!PT LDS RZ, [RZ] ;  /* 0x00000000fffff984 */ /* 0x000fe20000000800 */
[----:B------:R-:W-:Y:S01]  /*6d40*/  @!PT LDS RZ, [RZ] ;  /* 0x00000000fffff984 */ /* 0x000fe20000000800 */
[----:B------:R-:W-:Y:S01]  /*6d50*/  @!PT LDS RZ, [RZ] ;  /* 0x00000000fffff984 */ /* 0x000fe20000000800 */
[----:B------:R1:W-:Y:S02]  /*6d60*/  @!P6 LDGSTS.E.BYPASS.LTC128B.128 [R213+0x100], [R2.64], !P0 ;  /* 0x0010000002d5efae */ /* 0x0003e4000c101d48 */
[C---:B-----5:R-:W-:Y:S08]  /*6d70*/  HMMA.16816.F32.BF16 R28, R120.reuse, R32, RZ ;  /* 0x00000020781c723c */ /* 0x060ff000000418ff */
[C---:B------:R-:W-:Y:S08]  /*6d80*/  HMMA.16816.F32.BF16 R32, R120.reuse, R34, RZ ;  /* 0x000000227820723c */ /* 0x040ff000000418ff */
[C---:B------:R-:W-:Y:S07]  /*6d90*/  HMMA.16816.F32.BF16 R36, R120.reuse, R40, RZ ;  /* 0x000000287824723c */ /* 0x040fee00000418ff */
[----:B------:R-:W-:Y:S05]  /*6da0*/  @!P6 IADD3 R40, P5, R47, 0x80, RZ ;  /* 0x000000802f28e810 */ /* 0x000fea0007fbe0ff */
[----:B------:R-:W-:Y:S02]  /*6db0*/  @!P6 IADD3 R156, P4, R40, c[0x0][0x1f8], RZ ;  /* 0x00007e00289cea10 */ /* 0x000fe40007f9e0ff */
[C---:B------:R-:W-:Y:S02]  /*6dc0*/  HMMA.16816.F32.BF16 R40, R120.reuse, R42, RZ ;  /* 0x0000002a7828723c */ /* 0x040fe400000418ff */
[----:B------:R-:W-:Y:S05]  /*6dd0*/  @!P6 IADD3.X R157, RZ, c[0x0][0x1fc], R0, P4, P5 ;  /* 0x00007f00ff9dea10 */ /* 0x000fea00027ea400 */
[----:B------:R5:W-:Y:S01]  /*6de0*/  @!P6 LDGSTS.E.BYPASS.LTC128B.128 [R213+0x3100], [R156.64], !P3 ;  /* 0x031000009cd5efae */ /* 0x000be2000d901d48 */
[C---:B-1----:R-:W-:Y:S04]  /*6df0*/  HMMA.16816.F32.BF16 R44, R120.reuse, R48, RZ ;  /* 0x00000030782c723c */ /* 0x042fe800000418ff */
[----:B------:R1:W-:Y:S04]  /*6e00*/  @!P6 LDGSTS.E.BYPASS.LTC128B.128 [R213+0x1100], [R184.64], !P0 ;  /* 0x01100000b8d5efae */ /* 0x0003e8000c101d48 */
[----:B------:R-:W-:Y:S01]  /*6e10*/  HMMA.16816.F32.BF16 R48, R120, R50, RZ ;  /* 0x000000327830723c */ /* 0x000fe200000418ff */
[----:B------:R1:W-:Y:S05]  /*6e20*/  @!P6 LDGSTS.E.BYPASS.LTC128B.128 [R213+0x4100], [R160.64], !P3 ;  /* 0x04100000a0d5efae */ /* 0x0003ea000d901d48 */
[----:B------:R1:W-:Y:S02]  /*6e30*/  @!P6 LDGSTS.E.BYPASS.LTC128B.128 [R213+0x2100], [R162.64], !P0 ;  /* 0x02100000a2d5efae */ /* 0x0003e4000c101d48 */
[C---:B------:R-:W-:Y:S03]  /*6e40*/  HMMA.16816.F32.BF16 R4, R124.reuse, R128, R4 ;  /* 0x000000807c04723c */ /* 0x040fe60000041804 */
[----:B------:R5:W-:Y:S02]  /*6e50*/  @!P6 LDGSTS.E.BYPASS.LTC128B.128 [R213+0x5100], [R158.64], !P3 ;  /* 0x051000009ed5efae */ /* 0x000be4000d901d48 */
[C---:B------:R-:W-:Y:S03]  /*6e60*/  ISETP.GT.AND P6, PT, R186.reuse, R223, PT ;  /* 0x000000dfba00720c */ /* 0x040fe60003fc4270 */
[C---:B------:R-:W-:Y:S01]  /*6e70*/  HMMA.16816.F32.BF16 R8, R124.reuse, R130, R8 ;  /* 0x000000827c08723c */ /* 0x040fe20000041808 */
[----:B------:R-:W-:Y:S05]  /*6e80*/  LDSM.16.M88.4 R128, [R193+0x1000] ;  /* 0x00100000c180783b */ /* 0x000fea0000000200 */
[----:B------:R-:W0:Y:S02]  /*6e90*/  LDGDEPBAR ;  /* 0x00000000000079af */ /* 0x000e240000000000 */
[C---:B------:R-:W-:Y:S04]  /*6ea0*/  HMMA.16816.F32.BF16 R12, R124.reuse, R132, R12 ;  /* 0x000000847c0c723c */ /* 0x040fe8000004180c */
[----:B------:R-:W-:Y:S01]  /*6eb0*/  @P6 IADD3 R0, R186, -0x1, RZ ;  /* 0xffffffffba006810 */ /* 0x000fe20007ffe0ff */
[----:B------:R-:W-:Y:S02]  /*6ec0*/  @P6 IMAD.MOV.U32 R3, RZ, RZ, c[0x0][0x1e0] ;  /* 0x00007800ff036624 */ /* 0x000fe400078e00ff */
[----:B------:R-:W-:Y:S01]  /*6ed0*/  @P6 IMAD.MOV.U32 R108, RZ, RZ, 0x5 ;  /* 0x00000005ff6c6424 */ /* 0x000fe200078e00ff */
[C---:B------:R-:W-:Y:S01]  /*6ee0*/  HMMA.16816.F32.BF16 R16, R124.reuse, R134, R16 ;  /* 0x000000867c10723c */ /* 0x040fe20000041810 */
[----:B-1----:R-:W-:Y:S03]  /*6ef0*/  LDSM.16.M88.4 R160, [R193+0x800] ;  /* 0x00080000c1a0783b */ /* 0x002fe60000000200 */
[----:B------:R-:W-:Y:S02]  /*6f00*/  @P6 SHF.R.S32.HI R2, RZ, 0x1f, R0 ;  /* 0x0000001fff026819 */ /* 0x000fe40000011400 */
[----:B-----5:R-:W1:Y:S02]  /*6f10*/  LDSM.16.M88.4 R156, [R193] ;  /* 0x00000000c19c783b */ /* 0x020e640000000200 */
[C---:B--2---:R-:W-:Y:S03]  /*6f20*/  HMMA.16816.F32.BF16 R20, R124.reuse, R136, R20 ;  /* 0x000000887c14723c */ /* 0x044fe60000041814 */
[----:B------:R-:W2:Y:S01]  /*6f30*/  LDSM.16.M88.4 R132, [R193+0x1800] ;  /* 0x00180000c184783b */ /* 0x000ea20000000200 */
[----:B------:R-:W-:Y:S04]  /*6f40*/  @P6 IMAD R2, R2, c[0x0][0x1e0], RZ ;  /* 0x0000780002026a24 */ /* 0x000fe800078e02ff */
[C---:B------:R-:W-:Y:S01]  /*6f50*/  HMMA.16816.F32.BF16 R24, R124.reuse, R138, R24 ;  /* 0x0000008a7c18723c */ /* 0x040fe20000041818 */
[----:B------:R-:W5:Y:S03]  /*6f60*/  LDSM.16.M88.4 R136, [R193+0x2000] ;  /* 0x00200000c188783b */ /* 0x000f660000000200 */
[C---:B------:R-:W-:Y:S04]  /*6f70*/  @P6 IMAD R2, R0.reuse, c[0x0][0x1e4], R2 ;  /* 0x0000790000026a24 */ /* 0x040fe800078e0202 */
[C---:B------:R-:W-:Y:S08]  /*6f80*/  HMMA.16816.F32.BF16 R28, R124.reuse, R140, R28 ;  /* 0x0000008c7c1c723c */ /* 0x040ff0000004181c */
[C---:B------:R-:W-:Y:S01]  /*6f90*/  HMMA.16816.F32.BF16 R32, R124.reuse, R142, R32 ;  /* 0x0000008e7c20723c */ /* 0x040fe20000041820 */
[----:B------:R-:W2:Y:S07]  /*6fa0*/  LDSM.16.M88.4 R140, [R193+0x2800] ;  /* 0x00280000c18c783b */ /* 0x000eae0000000200 */
[C---:B------:R-:W-:Y:S08]  /*6fb0*/  HMMA.16816.F32.BF16 R36, R124.reuse, R144, R36 ;  /* 0x000000907c24723c */ /* 0x040ff00000041824 */
[C---:B------:R-:W-:Y:S01]  /*6fc0*/  HMMA.16816.F32.BF16 R40, R124.reuse, R146, R40 ;  /* 0x000000927c28723c */ /* 0x040fe20000041828 */
[----:B------:R-:W2:Y:S07]  /*6fd0*/  LDSM.16.M88.4 R144, [R190] ;  /* 0x00000000be90783b */ /* 0x000eae0000000200 */
[C---:B---3--:R-:W-:Y:S08]  /*6fe0*/  HMMA.16816.F32.BF16 R44, R124.reuse, R148, R44 ;  /* 0x000000947c2c723c */ /* 0x048ff0000004182c */
[----:B------:R-:W-:Y:S01]  /*6ff0*/  HMMA.16816.F32.BF16 R48, R124, R150, R48 ;  /* 0x000000967c30723c */ /* 0x000fe20000041830 */
[----:B------:R-:W-:Y:S07]  /*7000*/  LDSM.16.M88.4 R148, [R190+0x1000] ;  /* 0x00100000be94783b */ /* 0x000fee0000000200 */
        /* <DEDUP_REMOVED lines=8> */
[----:B------:R-:W1:Y:S07]  /*7090*/  LDSM.16.M88.4 R128, [R190+0x800] ;  /* 0x00080000be80783b */ /* 0x000e6e0000000200 */
[C---:B--2---:R-:W-:Y:S08]  /*70a0*/  HMMA.16816.F32.BF16 R28, R152.reuse, R132, R28 ;  /* 0x00000084981c723c */ /* 0x044ff0000004181c */
[C---:B------:R-:W-:Y:S01]  /*70b0*/  HMMA.16816.F32.BF16 R32, R152.reuse, R134, R32 ;  /* 0x000000869820723c */ /* 0x040fe20000041820 */
[----:B------:R-:W2:Y:S07]  /*70c0*/  LDSM.16.M88.4 R132, [R190+0x1800] ;  /* 0x00180000be84783b */ /* 0x000eae0000000200 */
[C---:B-----5:R-:W-:Y:S08]  /*70d0*/  HMMA.16816.F32.BF16 R36, R152.reuse, R136, R36 ;  /* 0x000000889824723c */ /* 0x060ff00000041824 */
[C---:B------:R-:W-:Y:S01]  /*70e0*/  HMMA.16816.F32.BF16 R40, R152.reuse, R138, R40 ;  /* 0x0000008a9828723c */ /* 0x040fe20000041828 */
[----:B------:R-:W3:Y:S07]  /*70f0*/  LDSM.16.M88.4 R136, [R190+0x2000] ;  /* 0x00200000be88783b */ /* 0x000eee0000000200 */
[C---:B------:R-:W-:Y:S08]  /*7100*/  HMMA.16816.F32.BF16 R44, R152.reuse, R140, R44 ;  /* 0x0000008c982c723c */ /* 0x040ff0000004182c */
[----:B------:R-:W-:Y:S01]  /*7110*/  HMMA.16816.F32.BF16 R48, R152, R142, R48 ;  /* 0x0000008e9830723c */ /* 0x000fe20000041830 */
[----:B------:R-:W5:Y:S07]  /*7120*/  LDSM.16.M88.4 R140, [R189+0x3800] ;  /* 0x00380000bd8c783b */ /* 0x000f6e0000000200 */
[C---:B------:R-:W-:Y:S08]  /*7130*/  HMMA.16816.F32.BF16 R4, R164.reuse, R144, R4 ;  /* 0x00000090a404723c */ /* 0x040ff00000041804 */
[C---:B------:R-:W-:Y:S01]  /*7140*/  HMMA.16816.F32.BF16 R8, R164.reuse, R146, R8 ;  /* 0x00000092a408723c */ /* 0x040fe20000041808 */
[----:B------:R-:W-:Y:S07]  /*7150*/  LDSM.16.M88.4 R144, [R189+0x4800] ;  /* 0x00480000bd90783b */ /* 0x000fee0000000200 */
[C---:B-1----:R-:W-:Y:S08]  /*7160*/  HMMA.16816.F32.BF16 R12, R164.reuse, R128, R12 ;  /* 0x00000080a40c723c */ /* 0x042ff0000004180c */
[C---:B------:R-:W-:Y:S01]  /*7170*/  HMMA.16816.F32.BF16 R16, R164.reuse, R130, R16 ;  /* 0x00000082a410723c */ /* 0x040fe20000041810 */
[----:B------:R-:W1:Y:S07]  /*7180*/  LDSM.16.M88.4 R128, [R189+0x4000] ;  /* 0x00400000bd80783b */ /* 0x000e6e0000000200 */
[C---:B------:R-:W-:Y:S08]  /*7190*/  HMMA.16816.F32.BF16 R20, R164.reuse, R148, R20 ;  /* 0x00000094a414723c */ /* 0x040ff00000041814 */
[C---:B------:R-:W-:Y:S01]  /*71a0*/  HMMA.16816.F32.BF16 R24, R164.reuse, R150, R24 ;  /* 0x00000096a418723c */ /* 0x040fe20000041818 */
[----:B------:R-:W1:Y:S07]  /*71b0*/  LDSM.16.M88.4 R148, [R189+0x5000] ;  /* 0x00500000bd94783b */ /* 0x000e6e0000000200 */
[C---:B--2---:R-:W-:Y:S08]  /*71c0*/  HMMA.16816.F32.BF16 R28, R164.reuse, R132, R28 ;  /* 0x00000084a41c723c */ /* 0x044ff0000004181c */
[C---:B------:R-:W-:Y:S01]  /*71d0*/  HMMA.16816.F32.BF16 R32, R164.reuse, R134, R32 ;  /* 0x00000086a420723c */ /* 0x040fe20000041820 */
[----:B------:R-:W2:Y:S07]  /*71e0*/  LDSM.16.M88.4 R132, [R189+0x5800] ;  /* 0x00580000bd84783b */ /* 0x000eae0000000200 */
[C---:B---3--:R-:W-:Y:S08]  /*71f0*/  HMMA.16816.F32.BF16 R36, R164.reuse, R136, R36 ;  /* 0x00000088a424723c */ /* 0x048ff00000041824 */
[C---:B------:R-:W-:Y:S01]  /*7200*/  HMMA.16816.F32.BF16 R40, R164.reuse, R138, R40 ;  /* 0x0000008aa428723c */ /* 0x040fe20000041828 */
[----:B------:R-:W3:Y:S07]  /*7210*/  LDSM.16.M88.4 R136, [R201] ;  /* 0x00000000c988783b */ /* 0x000eee0000000200 */
[C---:B------:R-:W-:Y:S08]  /*7220*/  HMMA.16816.F32.BF16 R44, R164.reuse, R156, R44 ;  /* 0x0000009ca42c723c */ /* 0x040ff0000004182c */
[----:B------:R-:W-:Y:S01]  /*7230*/  HMMA.16816.F32.BF16 R48, R164, R158, R48 ;  /* 0x0000009ea430723c */ /* 0x000fe20000041830 */
[----:B------:R-:W2:Y:S07]  /*7240*/  LDSM.16.M88.4 R156, [R200] ;  /* 0x00000000c89c783b */ /* 0x000eae0000000200 */
[C---:B------:R-:W-:Y:S08]  /*7250*/  HMMA.16816.F32.BF16 R4, R168.reuse, R160, R4 ;  /* 0x000000a0a804723c */ /* 0x040ff00000041804 */
[C---:B------:R-:W-:Y:S01]  /*7260*/  HMMA.16816.F32.BF16 R8, R168.reuse, R162, R8 ;  /* 0x000000a2a808723c */ /* 0x040fe20000041808 */
[----:B------:R-:W-:Y:S07]  /*7270*/  LDSM.16.M88.4 R160, [R193+0x5800] ;  /* 0x00580000c1a0783b */ /* 0x000fee0000000200 */
[C---:B-----5:R-:W-:Y:S08]  /*7280*/  HMMA.16816.F32.BF16 R12, R168.reuse, R140, R12 ;  /* 0x0000008ca80c723c */ /* 0x060ff0000004180c */
[C---:B------:R-:W-:Y:S01]  /*7290*/  HMMA.16816.F32.BF16 R16, R168.reuse, R142, R16 ;  /* 0x0000008ea810723c */ /* 0x040fe20000041810 */
[----:B------:R-:W5:Y:S07]  /*72a0*/  LDSM.16.M88.4 R140, [R199] ;  /* 0x00000000c78c783b */ /* 0x000f6e0000000200 */
[C---:B-1----:R-:W-:Y:S08]  /*72b0*/  HMMA.16816.F32.BF16 R20, R168.reuse, R128, R20 ;  /* 0x00000080a814723c */ /* 0x042ff00000041814 */
[C---:B------:R-:W-:Y:S01]  /*72c0*/  HMMA.16816.F32.BF16 R24, R168.reuse, R130, R24 ;  /* 0x00000082a818723c */ /* 0x040fe20000041818 */
[----:B------:R-:W1:Y:S07]  /*72d0*/  LDSM.16.M88.4 R128, [R198] ;  /* 0x00000000c680783b */ /* 0x000e6e0000000200 */
[C---:B------:R-:W-:Y:S08]  /*72e0*/  HMMA.16816.F32.BF16 R28, R168.reuse, R144, R28 ;  /* 0x00000090a81c723c */ /* 0x040ff0000004181c */
[C---:B------:R-:W-:Y:S01]  /*72f0*/  HMMA.16816.F32.BF16 R32, R168.reuse, R146, R32 ;  /* 0x00000092a820723c */ /* 0x040fe20000041820 */
[----:B------:R-:W1:Y:S07]  /*7300*/  LDSM.16.M88.4 R144, [R197] ;  /* 0x00000000c590783b */ /* 0x000e6e0000000200 */
[C---:B------:R-:W-:Y:S08]  /*7310*/  HMMA.16816.F32.BF16 R36, R168.reuse, R148, R36 ;  /* 0x00000094a824723c */ /* 0x040ff00000041824 */
[C---:B------:R-:W-:Y:S01]  /*7320*/  HMMA.16816.F32.BF16 R40, R168.reuse, R150, R40 ;  /* 0x00000096a828723c */ /* 0x040fe20000041828 */
[----:B------:R-:W-:Y:S07]  /*7330*/  LDSM.16.M88.4 R148, [R193+0x3800] ;  /* 0x00380000c194783b */ /* 0x000fee0000000200 */
[C---:B--2---:R-:W-:Y:S08]  /*7340*/  HMMA.16816.F32.BF16 R44, R168.reuse, R132, R44 ;  /* 0x00000084a82c723c */ /* 0x044ff0000004182c */
[----:B------:R-:W-:Y:S01]  /*7350*/  HMMA.16816.F32.BF16 R48, R168, R134, R48 ;  /* 0x00000086a830723c */ /* 0x000fe20000041830 */
[----:B------:R-:W2:Y:S07]  /*7360*/  LDSM.16.M88.4 R132, [R196] ;  /* 0x00000000c484783b */ /* 0x000eae0000000200 */
[C---:B---3--:R-:W-:Y:S08]  /*7370*/  HMMA.16816.F32.BF16 R4, R172.reuse, R136, R4 ;  /* 0x00000088ac04723c */ /* 0x048ff00000041804 */
[C---:B------:R-:W-:Y:S01]  /*7380*/  HMMA.16816.F32.BF16 R8, R172.reuse, R138, R8 ;  /* 0x0000008aac08723c */ /* 0x040fe20000041808 */
[----:B------:R-:W3:Y:S07]  /*7390*/  LDSM.16.M88.4 R136, [R193+0x3000] ;  /* 0x00300000c188783b */ /* 0x000eee0000000200 */
        /* <DEDUP_REMOVED lines=17> */
[----:B------:R-:W-:Y:S07]  /*74b0*/  LDSM.16.M88.4 R136, [R190+0x4800] ;  /* 0x00480000be88783b */ /* 0x000fee0000000200 */
[C---:B------:R-:W-:Y:S08]  /*74c0*/  HMMA.16816.F32.BF16 R12, R176.reuse, R148, R12 ;  /* 0x00000094b00c723c */ /* 0x040ff0000004180c */
[C---:B------:R-:W-:Y:S08]  /*74d0*/  HMMA.16816.F32.BF16 R16, R176.reuse, R150, R16 ;  /* 0x00000096b010723c */ /* 0x040ff00000041810 */
[C---:B-----5:R-:W-:Y:S07]  /*74e0*/  HMMA.16816.F32.BF16 R20, R176.reuse, R140, R20 ;  /* 0x0000008cb014723c */ /* 0x060fee0000041814 */
[C---:B------:R-:W-:Y:S01]  /*74f0*/  @P6 SHF.L.U64.HI R141, R3.reuse, R108, c[0x0][0x1e4] ;  /* 0x00007900038d6619 */ /* 0x040fe2000001026c */
[C---:B------:R-:W-:Y:S04]  /*7500*/  HMMA.16816.F32.BF16 R24, R176.reuse, R142, R24 ;  /* 0x0000008eb018723c */ /* 0x040fe80000041818 */
[----:B------:R-:W-:Y:S03]  /*7510*/  @P6 IMAD.SHL.U32 R140, R3, 0x20, RZ ;  /* 0x00000020038c6824 */ /* 0x000fe600078e00ff */
[----:B------:R-:W-:Y:S01]  /*7520*/  @P6 IMAD.WIDE.U32 R142, R0, c[0x0][0x1e0], RZ ;  /* 0x00007800008e6a25 */ /* 0x000fe200078e00ff */
[C---:B-1----:R-:W-:Y:S04]  /*7530*/  HMMA.16816.F32.BF16 R28, R176.reuse, R128, R28 ;  /* 0x00000080b01c723c */ /* 0x042fe8000004181c */
[----:B------:R-:W-:Y:S02]  /*7540*/  @P6 IMAD.IADD R0, R143, 0x1, R2 ;  /* 0x000000018f006824 */ /* 0x000fe400078e0202 */
[----:B------:R-:W-:Y:S02]  /*7550*/  @P6 IMAD.WIDE.U32 R2, R142, 0x60, R140 ;  /* 0x000000608e026825 */ /* 0x000fe400078e008c */
[C---:B------:R-:W-:Y:S01]  /*7560*/  HMMA.16816.F32.BF16 R32, R176.reuse, R130, R32 ;  /* 0x00000082b020723c */ /* 0x040fe20000041820 */
[----:B------:R-:W1:Y:S03]  /*7570*/  LDSM.16.M88.4 R128, [R190+0x4000] ;  /* 0x00400000be80783b */ /* 0x000e660000000200 */
[----:B------:R-:W-:Y:S01]  /*7580*/  @P6 IMAD R111, R0, 0x60, RZ ;  /* 0x00000060006f6824 */ /* 0x000fe200078e02ff */
[-C--:B------:R-:W-:Y:S03]  /*7590*/  @P6 IADD3 R108, P4, R226, R2.reuse, RZ ;  /* 0x00000002e26c6210 */ /* 0x080fe60007f9e0ff */
[C---:B------:R-:W-:Y:S04]  /*75a0*/  HMMA.16816.F32.BF16 R36, R176.reuse, R156, R36 ;  /* 0x0000009cb024723c */ /* 0x040fe80000041824 */
[----:B------:R-:W-:Y:S04]  /*75b0*/  @P6 IMAD.IADD R0, R111, 0x1, R3 ;  /* 0x000000016f006824 */ /* 0x000fe800078e0203 */
[C---:B------:R-:W-:Y:S01]  /*75c0*/  HMMA.16816.F32.BF16 R40, R176.reuse, R158, R40 ;  /* 0x0000009eb028723c */ /* 0x040fe20000041828 */
[----:B------:R-:W3:Y:S07]  /*75d0*/  LDL R159, [R1+0x8] ;  /* 0x00000800019f7983 */ /* 0x000eee0000100800 */
[C---:B------:R-:W-:Y:S08]  /*75e0*/  HMMA.16816.F32.BF16 R44, R176.reuse, R160, R44 ;  /* 0x000000a0b02c723c */ /* 0x040ff0000004182c */
[----:B------:R-:W-:Y:S01]  /*75f0*/  HMMA.16816.F32.BF16 R48, R176, R162, R48 ;  /* 0x000000a2b030723c */ /* 0x000fe20000041830 */
[----:B------:R-:W3:Y:S07]  /*7600*/  LDL R162, [R1+0xc] ;  /* 0x00000c0001a27983 */ /* 0x000eee0000100800 */
[C---:B------:R-:W-:Y:S08]  /*7610*/  HMMA.16816.F32.BF16 R4, R180.reuse, R144, R4 ;  /* 0x00000090b404723c */ /* 0x040ff00000041804 */
[C---:B------:R-:W-:Y:S07]  /*7620*/  HMMA.16816.F32.BF16 R8, R180.reuse, R146, R8 ;  /* 0x00000092b408723c */ /* 0x040fee0000041808 */
[----:B------:R-:W-:Y:S01]  /*7630*/  @P6 LEA R146, P0, R108, c[0x0][0x1c8], 0x1 ;  /* 0x000072006c926a11 */ /* 0x000fe200078008ff */
[C---:B--2---:R-:W-:Y:S08]  /*7640*/  HMMA.16816.F32.BF16 R12, R180.reuse, R132, R12 ;  /* 0x00000084b40c723c */ /* 0x044ff0000004180c */
[C---:B------:R-:W-:Y:S01]  /*7650*/  HMMA.16816.F32.BF16 R16, R180.reuse, R134, R16 ;  /* 0x00000086b410723c */ /* 0x040fe20000041810 */
[----:B------:R-:W2:Y:S07]  /*7660*/  LDSM.16.M88.4 R132, [R190+0x5000] ;  /* 0x00500000be84783b */ /* 0x000eae0000000200 */
[C---:B-1----:R-:W-:Y:S07]  /*7670*/  HMMA.16816.F32.BF16 R20, R180.reuse, R128, R20 ;  /* 0x00000080b414723c */ /* 0x042fee0000041814 */
[----:B------:R-:W-:Y:S01]  /*7680*/  @P6 IMAD.MOV.U32 R128, RZ, RZ, R226 ;  /* 0x000000ffff806224 */ /* 0x000fe200078e00e2 */
[C---:B------:R-:W-:Y:S04]  /*7690*/  HMMA.16816.F32.BF16 R24, R180.reuse, R130, R24 ;  /* 0x00000082b418723c */ /* 0x040fe80000041818 */
[--C-:B------:R-:W-:Y:S03]  /*76a0*/  @P6 IMAD.MOV.U32 R129, RZ, RZ, R229.reuse ;  /* 0x000000ffff816224 */ /* 0x100fe600078e00e5 */
[----:B------:R-:W-:Y:S01]  /*76b0*/  @P6 IMAD.X R130, R0, 0x1, R229, P4 ;  /* 0x0000000100826824 */ /* 0x000fe200020e06e5 */
[C---:B------:R-:W-:Y:S04]  /*76c0*/  HMMA.16816.F32.BF16 R28, R180.reuse, R136, R28 ;  /* 0x00000088b41c723c */ /* 0x040fe8000004181c */
[----:B------:R-:W-:Y:S01]  /*76d0*/  @P6 IMAD.WIDE.U32 R128, R142, 0x60, R128 ;  /* 0x000000608e806825 */ /* 0x000fe200078e0080 */
[----:B------:R-:W-:Y:S02]  /*76e0*/  @P6 LEA.HI.X R147, R108, c[0x0][0x1cc], R130, 0x1, P0 ;  /* 0x000073006c936a11 */ /* 0x000fe400000f0c82 */
[----:B------:R-:W-:Y:S01]  /*76f0*/  @P6 IADD3 R3, P4, R226, 0x40, RZ ;  /* 0x00000040e2036810 */ /* 0x000fe20007f9e0ff */
[----:B------:R-:W-:Y:S01]  /*7700*/  @P6 IMAD.IADD R108, R129, 0x1, R111 ;  /* 0x00000001816c6824 */ /* 0x000fe200078e026f */
[-C--:B------:R-:W-:Y:S01]  /*7710*/  @P6 IADD3 R137, P0, R140, R2.reuse, RZ ;  /* 0x000000028c896210 */ /* 0x080fe20007f1e0ff */
[C---:B------:R-:W-:Y:S03]  /*7720*/  HMMA.16816.F32.BF16 R32, R180.reuse, R138, R32 ;  /* 0x0000008ab420723c */ /* 0x040fe60000041820 */
[C---:B------:R-:W-:Y:S01]  /*7730*/  @P6 SHF.L.U64.HI R145, R128.reuse, 0x1, R108 ;  /* 0x0000000180916819 */ /* 0x040fe2000001026c */
[----:B------:R-:W-:Y:S01]  /*7740*/  @P6 IMAD.SHL.U32 R144, R128, 0x2, RZ ;  /* 0x0000000280906824 */ /* 0x000fe200078e00ff */
[----:B------:R-:W-:Y:S01]  /*7750*/  @P6 IADD3 R111, P5, R3, R2, RZ ;  /* 0x00000002036f6210 */ /* 0x000fe20007fbe0ff */
[----:B------:R-:W1:Y:S01]  /*7760*/  LDSM.16.M88.4 R128, [R190+0x5800] ;  /* 0x00580000be80783b */ /* 0x000e620000000200 */
[----:B------:R-:W-:Y:S01]  /*7770*/  @P6 IMAD.X R108, RZ, RZ, R229, P4 ;  /* 0x000000ffff6c6224 */ /* 0x000fe200020e06e5 */
[----:B------:R-:W-:Y:S04]  /*7780*/  DEPBAR.LE SB0, 0x0 ;  /* 0x000080000000791a */ /* 0x000fe80000000000 */
[----:B------:R-:W-:Y:S01]  /*7790*/  BAR.SYNC.DEFER_BLOCKING 0x0 ;  /* 0x0000000000007b1d */ /* 0x000fe20000010000 */
[C---:B------:R-:W-:Y:S01]  /*77a0*/  @P6 IADD3 R136, P4, R137.reuse, R3, RZ ;  /* 0x0000000389886210 */ /* 0x040fe20007f9e0ff */
[C---:B------:R-:W-:Y:S01]  /*77b0*/  @P6 IMAD.X R2, R0.reuse, 0x1, R141, P0 ;  /* 0x0000000100026824 */ /* 0x040fe200000e068d */
[----:B------:R-:W-:Y:S01]  /*77c0*/  @P6 IADD3 R3, P0, R137, R226, RZ ;  /* 0x000000e289036210 */ /* 0x000fe20007f1e0ff */
[--C-:B------:R-:W-:Y:S01]  /*77d0*/  @P6 IMAD.X R0, R0, 0x1, R108.reuse, P5 ;  /* 0x0000000100006824 */ /* 0x100fe200028e066c */
[C---:B--2---:R-:W-:Y:S05]  /*77e0*/  HMMA.16816.F32.BF16 R36, R180.reuse, R132, R36 ;  /* 0x00000084b424723c */ /* 0x044fea0000041824 */
[C---:B------:R-:W-:Y:S01]  /*77f0*/  @P6 IMAD.X R108, R2.reuse, 0x1, R108, P4 ;  /* 0x00000001026c6824 */ /* 0x040fe200020e066c */
[----:B------:R-:W-:Y:S01]  /*7800*/  @P6 LEA R140, P4, R3, c[0x0][0x1c8], 0x1 ;  /* 0x00007200038c6a11 */ /* 0x000fe200078808ff */
[----:B------:R-:W-:Y:S01]  /*7810*/  @P6 IMAD.X R2, R2, 0x1, R229, P0 ;  /* 0x0000000102026824 */ /* 0x000fe200000e06e5 */
[C---:B------:R-:W-:Y:S01]  /*7820*/  @P6 LEA R138, P0, R136.reuse, c[0x0][0x1c8], 0x1 ;  /* 0x00007200888a6a11 */ /* 0x040fe200078008ff */
[C---:B------:R-:W-:Y:S03]  /*7830*/  HMMA.16816.F32.BF16 R40, R180.reuse, R134, R40 ;  /* 0x00000086b428723c */ /* 0x040fe60000041828 */
[----:B------:R-:W-:Y:S02]  /*7840*/  @P6 LEA.HI.X R139, R136, c[0x0][0x1cc], R108, 0x1, P0 ;  /* 0x00007300888b6a11 */ /* 0x000fe400000f0c6c */
[----:B------:R-:W-:Y:S02]  /*7850*/  @P6 ISETP.GE.AND P0, PT, R246, c[0x0][0x1d4], PT ;  /* 0x00007500f6006a0c */ /* 0x000fe40003f06270 */
[----:B------:R-:W-:Y:S02]  /*7860*/  @P6 LEA R142, P5, R111, c[0x0][0x1c8], 0x1 ;  /* 0x000072006f8e6a11 */ /* 0x000fe400078a08ff */
[----:B------:R-:W-:Y:S03]  /*7870*/  @P6 LEA.HI.X R141, R3, c[0x0][0x1cc], R2, 0x1, P4 ;  /* 0x00007300038d6a11 */ /* 0x000fe600020f0c02 */
[----:B------:R-:W-:Y:S02]  /*7880*/  @P6 IADD3 R132, P4, R144, c[0x0][0x1c8], RZ ;  /* 0x0000720090846a10 */ /* 0x000fe40007f9e0ff */
[----:B------:R-:W-:Y:S01]  /*7890*/  @P6 LEA.HI.X R143, R111, c[0x0][0x1cc], R0, 0x1, P5 ;  /* 0x000073006f8f6a11 */ /* 0x000fe200028f0c00 */
[----:B----4-:R-:W-:Y:S01]  /*78a0*/  IMAD.IADD R111, R212, 0x1, R214 ;  /* 0x00000001d46f7824 */ /* 0x010fe200078e02d6 */
[----:B------:R-:W-:Y:S02]  /*78b0*/  @P6 IADD3 R2, P5, R144, 0x80, RZ ;  /* 0x0000008090026810 */ /* 0x000fe40007fbe0ff */
[----:B------:R-:W-:Y:S01]  /*78c0*/  @P6 IADD3.X R133, R145, c[0x0][0x1cc], RZ, P4, !PT ;  /* 0x0000730091856a10 */ /* 0x000fe200027fe4ff */
[----:B------:R-:W-:Y:S01]  /*78d0*/  @P2 IMAD.HI.U32 R0, R111, c[0x0][0x2c8], RZ ;  /* 0x0000b2006f002a27 */ /* 0x000fe200078e00ff */
[----:B------:R-:W-:Y:S01]  /*78e0*/  @P6 IADD3 R2, P4, R2, c[0x0][0x1c8], RZ ;  /* 0x0000720002026a10 */ /* 0x000fe20007f9e0ff */
[C---:B-1----:R-:W-:Y:S02]  /*78f0*/  HMMA.16816.F32.BF16 R44, R180.reuse, R128, R44 ;  /* 0x00000080b42c723c */ /* 0x042fe4000004182c */
[----:B------:R-:W-:Y:S01]  /*7900*/  @!PT LDS RZ, [RZ] ;  /* 0x00000000fffff984 */ /* 0x000fe20000000800 */
[----:B------:R-:W-:Y:S01]  /*7910*/  @!PT LDS RZ, [RZ] ;  /* 0x00000000fffff984 */ /* 0x000fe20000000800 */
[----:B------:R-:W-:Y:S01]  /*7920*/  @!PT LDS RZ, [RZ] ;  /* 0x00000000fffff984 */ /* 0x000fe20000000800 */
[----:B------:R1:W-:Y:S01]  /*7930*/  @P6 LDGSTS.E.BYPASS.LTC128B.128 [R213+0x8100], [R132.64], !P0 ;  /* 0x0810000084d56fae */ /* 0x0003e2000c101d48 */
[----:B------:R-:W-:Y:S02]  /*7940*/  @P6 IADD3.X R3, RZ, c[0x0][0x1cc], R145, P4, P5 ;  /* 0x00007300ff036a10 */ /* 0x000fe400027ea491 */
[----:B------:R-:W-:Y:S03]  /*7950*/  @P2 SHF.R.U32.HI R111, RZ, c[0x0][0x2cc], R0 ;  /* 0x0000b300ff6f2a19 */ /* 0x000fe60000011600 */
[----:B------:R2:W-:Y:S01]  /*7960*/  @P6 LDGSTS.E.BYPASS.LTC128B.128 [R213+0xb100], [R2.64], !P3 ;  /* 0x0b10000002d56fae */ /* 0x0005e2000d901d48 */
[----:B------:R-:W-:Y:S04]  /*7970*/  HMMA.16816.F32.BF16 R48, R180, R130, R48 ;  /* 0x00000082b430723c */ /* 0x000fe80000041830 */
[----:B------:R1:W-:Y:S05]  /*7980*/  @P6 LDGSTS.E.BYPASS.LTC128B.128 [R213+0x9100], [R146.64], !P0 ;  /* 0x0910000092d56fae */ /* 0x0003ea000c101d48 */
[----:B------:R1:W-:Y:S05]  /*7990*/  @P6 LDGSTS.E.BYPASS.LTC128B.128 [R213+0xc100], [R142.64], !P3 ;  /* 0x0c1000008ed56fae */ /* 0x0003ea000d901d48 */
[----:B------:R1:W-:Y:S05]  /*79a0*/  @P6 LDGSTS.E.BYPASS.LTC128B.128 [R213+0xa100], [R140.64], !P0 ;  /* 0x0a1000008cd56fae */ /* 0x0003ea000c101d48 */
[----:B------:R1:W-:Y:S05]  /*79b0*/  @P6 LDGSTS.E.BYPASS.LTC128B.128 [R213+0xd100], [R138.64], !P3 ;  /* 0x0d1000008ad56fae */ /* 0x0003ea000d901d48 */
[----:B------:R-:W4:Y:S01]  /*79c0*/  SHFL.IDX PT, R108, R111, RZ, 0x1c1f ;  /* 0x001c1fff6f6c7589 */ /* 0x000f2200000e0000 */
[----:B--2---:R-:W-:Y:S04]  /*79d0*/  IMAD R3, R186, -0x60, RZ ;  /* 0xffffffa0ba037824 */ /* 0x004fe800078e02ff */
[----:B------:R-:W0:Y:S01]  /*79e0*/  LDGDEPBAR ;  /* 0x00000000000079af */ /* 0x000e220000000000 */
[----:B------:R-:W-:Y:S04]  /*79f0*/  IADD3 R0, -R187, 0x1, R3 ;  /* 0x00000001bb007810 */ /* 0x000fe80007ffe103 */
[----:B---3--:R-:W-:Y:S04]  /*7a00*/  IADD3 R0, -R159, R0, R162 ;  /* 0x000000009f007210 */ /* 0x008fe80007ffe1a2 */
[C---:B------:R-:W-:Y:S02]  /*7a10*/  IADD3 R129, R0.reuse, c[0x0][0x328], RZ ;  /* 0x0000ca0000817a10 */ /* 0x040fe40007ffe0ff */
[----:B------:R-:W-:Y:S03]  /*7a20*/  IADD3 R128, R0, UR4, RZ ;  /* 0x0000000400807c10 */ /* 0x000fe6000fffe0ff */
[----:B----4-:R-:W-:Y:S02]  /*7a30*/  IMAD.IADD R2, R129, 0x1, R108 ;  /* 0x0000000181027824 */ /* 0x010fe400078e026c */
[----:B------:R-:W-:Y:S01]  /*7a40*/  IMAD.IADD R0, R108, 0x1, R128 ;  /* 0x000000016c007824 */ /* 0x000fe200078e0280 */
[----:B------:R-:W-:-:S05]  /*7a50*/  @!P1 BRA `(.L_x_562) ;  /* 0x0000018000009947 */ /* 0x000fca0003800000 */
[----:B-1----:R-:W-:Y:S01]  /*7a60*/  IADD3 R108, -R159, R162, R108 ;  /* 0x000000a29f6c7210 */ /* 0x002fe20007ffe16c */
[----:B------:R-:W-:Y:S03]  /*7a70*/  BSSY B0, `(.L_x_563) ;  /* 0x0000011000007945 */ /* 0x000fe60003800000 */
        /* <DEDUP_REMOVED lines=11> */
.L_x_564:
[----:B------:R-:W-:Y:S04]  /*7b30*/  MOV R130, c[0x0][0x32c] ;  /* 0x0000cb0000827a02 */ /* 0x000fe80000000f00 */
[----:B------:R-:W-:Y:S11]  /*7b40*/  ISETP.NE.AND P0, PT, R130, 0x1, PT ;  /* 0x000000018200780c */ /* 0x000ff60003f05270 */
[----:B------:R-:W-:Y:S02]  /*7b50*/  @!UPT UIADD3 URZ, URZ, URZ, URZ ;  /* 0x0000003f3f3ff290 */ /* 0x000fe4000fffe03f */
[----:B------:R-:W-:Y:S05]  /*7b60*/  @P0 IMAD.HI.U32 R130, R108, c[0x0][0x330], RZ ;  /* 0x0000cc006c820a27 */ /* 0x000fea00078e00ff */
[----:B------:R-:W-:Y:S02]  /*7b70*/  @P0 SHF.R.U32.HI R108, RZ, c[0x0][0x334], R130 ;  /* 0x0000cd00ff6c0a19 */ /* 0x000fe40000011682 */
.L_x_565:
[----:B------:R-:W-:Y:S05]  /*7b80*/  BSYNC B0 ;  /* 0x0000000000007941 */ /* 0x000fea0003800000 */
.L_x_563:
[----:B------:R-:W-:Y:S04]  /*7b90*/  IMAD.IADD R130, R3, 0x1, -R187 ;  /* 0x0000000103827824 */ /* 0x000fe800078e0abb */
[----:B------:R-:W-:Y:S05]  /*7ba0*/  IMAD R108, R108, c[0x0][0x32c], R130 ;  /* 0x0000cb006c6c7a24 */ /* 0x000fea00078e0282 */
[----:B------:R-:W-:Y:S02]  /*7bb0*/  IADD3 R130, R108, c[0x0][0x32c], RZ ;  /* 0x0000cb006c827a10 */ /* 0x000fe40007ffe0ff */
[----:B------:R-:W-:Y:S02]  /*7bc0*/  IMNMX R0, R0, R108, !PT ;  /* 0x0000006c00007217 */ /* 0x000fe40007800200 */
[----:B------:R-:W-:Y:S02]  /*7bd0*/  IMNMX R2, R2, R130, PT ;  /* 0x0000008202027217 */ /* 0x000fe40003800200 */
.L_x_562:
[C---:B-1----:R-:W-:Y:S02]  /*7be0*/  ISETP.GE.AND P0, PT, R3.reuse, 0x2, PT ;  /* 0x000000020300780c */ /* 0x042fe40003f06270 */
[C---:B------:R-:W-:Y:S02]  /*7bf0*/  ISETP.GE.AND P4, PT, R3.reuse, 0x1, PT ;  /* 0x000000010300780c */ /* 0x040fe40003f86270 */
[----:B------:R-:W-:Y:S02]  /*7c00*/  P2R R144, PR, RZ, 0x1 ;  /* 0x00000001ff907803 */ /* 0x000fe40000000000 */
[C---:B------:R-:W-:Y:S02]  /*7c10*/  ISETP.GT.AND P0, PT, R0.reuse, 0x1, !P0 ;  /* 0x000000010000780c */ /* 0x040fe40004704270 */
[----:B------:R-:W-:Y:S02]  /*7c20*/  P2R R143, PR, RZ, 0x10 ;  /* 0x00000010ff8f7803 */ /* 0x000fe40000000000 */
[----:B------:R-:W-:Y:S02]  /*7c30*/  ISETP.GT.AND P4, PT, R0, RZ, !P4 ;  /* 0x000000ff0000720c */ /* 0x000fe40006784270 */
[C---:B------:R-:W-:Y:S02]  /*7c40*/  ISETP.LT.OR P0, PT, R2.reuse, 0x2, P0 ;  /* 0x000000020200780c */ /* 0x040fe40000701670 */
[----:B------:R-:W-:Y:S02]  /*7c50*/  ISETP.GE.AND P5, PT, R3, 0x9, PT ;  /* 0x000000090300780c */ /* 0x000fe40003fa6270 */
[----:B------:R-:W-:Y:S02]  /*7c60*/  ISETP.LT.OR P4, PT, R2, 0x1, P4 ;  /* 0x000000010200780c */ /* 0x000fe40002781670 */
[----:B------:R-:W-:Y:S02]  /*7c70*/  FSEL R133, R5, -INF , !P0 ;  /* 0xff80000005857808 */ /* 0x000fe40004000000 */
[----:B------:R-:W-:Y:S02]  /*7c80*/  ISETP.GT.AND P0, PT, R0, 0x8, !P5 ;  /* 0x000000080000780c */ /* 0x000fe40006f04270 */
[----:B------:R-:W-:Y:S02]  /*7c90*/  FSEL R130, R4, -INF , !P4 ;  /* 0xff80000004827808 */ /* 0x000fe40006000000 */
[----:B------:R-:W-:Y:S01]  /*7ca0*/  ISETP.LT.OR P0, PT, R2, 0x9, P0 ;  /* 0x000000090200780c */ /* 0x000fe20000701670 */
[----:B------:R-:W1:Y:S01]  /*7cb0*/  SHFL.IDX PT, R4, R111, 0x1, 0x1c1f ;  /* 0x003c1f006f047f89 */ /* 0x000e6200000e0000 */
[C---:B------:R-:W-:Y:S02]  /*7cc0*/  ISETP.GE.AND P4, PT, R3.reuse, 0xa, PT ;  /* 0x0000000a0300780c */ /* 0x040fe40003f86270 */
        /* <DEDUP_REMOVED lines=98> */
[----:B------:R-:W-:Y:S04]  /*82f0*/  ISETP.LT.OR P0, PT, R2, 0x59, P0 ;  /* 0x000000590200780c */ /* 0x000fe80000701670 */
[----:B------:R-:W-:Y:S02]  /*8300*/  FSEL R221, R48, -INF , !P0 ;  /* 0xff80000030dd7808 */ /* 0x000fe40004000000 */
[----:B------:R-:W-:Y:S01]  /*8310*/  ISETP.GT.AND P0, PT, R0, 0x59, !P4 ;  /* 0x000000590000780c */ /* 0x000fe20006704270 */
[--C-:B-1----:R-:W-:Y:S03]  /*8320*/  IMAD.IADD R0, R128, 0x1, R4.reuse ;  /* 0x0000000180007824 */ /* 0x102fe600078e0204 */
[----:B------:R-:W-:Y:S01]  /*8330*/  ISETP.LT.OR P0, PT, R2, 0x5a, P0 ;  /* 0x0000005a0200780c */ /* 0x000fe20000701670 */
[----:B------:R-:W-:Y:S03]  /*8340*/  IMAD.IADD R2, R129, 0x1, R4 ;  /* 0x0000000181027824 */ /* 0x000fe600078e0204 */
[----:B------:R-:W-:Y:S01]  /*8350*/  FSEL R222, R49, -INF , !P0 ;  /* 0xff80000031de7808 */ /* 0x000fe20004000000 */
[----:B------:R-:W-:-:S05]  /*8360*/  @!P1 BRA `(.L_x_566) ;  /* 0x0000018000009947 */ /* 0x000fca0003800000 */
[----:B------:R-:W-:Y:S01]  /*8370*/  IADD3 R4, -R159, R162, R4 ;  /* 0x000000a29f047210 */ /* 0x000fe20007ffe104 */
        /* <DEDUP_REMOVED lines=12> */
.L_x_568:
[----:B------:R-:W-:Y:S04]  /*8440*/  MOV R5, c[0x0][0x32c] ;  /* 0x0000cb0000057a02 */ /* 0x000fe80000000f00 */
[----:B------:R-:W-:Y:S11]  /*8450*/  ISETP.NE.AND P0, PT, R5, 0x1, PT ;  /* 0x000000010500780c */ /* 0x000ff60003f05270 */
[----:B------:R-:W-:Y:S02]  /*8460*/  @!UPT UIADD3 URZ, URZ, URZ, URZ ;  /* 0x0000003f3f3ff290 */ /* 0x000fe4000fffe03f */
[----:B------:R-:W-:Y:S05]  /*8470*/  @P0 IMAD.HI.U32 R5, R4, c[0x0][0x330], RZ ;  /* 0x0000cc0004050a27 */ /* 0x000fea00078e00ff */
[----:B------:R-:W-:Y:S02]  /*8480*/  @P0 SHF.R.U32.HI R4, RZ, c[0x0][0x334], R5 ;  /* 0x0000cd00ff040a19 */ /* 0x000fe40000011605 */
.L_x_569:
[----:B------:R-:W-:Y:S05]  /*8490*/  BSYNC B0 ;  /* 0x0000000000007941 */ /* 0x000fea0003800000 */
.L_x_567:
[----:B------:R-:W-:Y:S04]  /*84a0*/  IMAD.IADD R3, R3, 0x1, -R187 ;  /* 0x0000000103037824 */ /* 0x000fe800078e0abb */
[----:B------:R-:W-:Y:S05]  /*84b0*/  IMAD R3, R4, c[0x0][0x32c], R3 ;  /* 0x0000cb0004037a24 */ /* 0x000fea00078e0203 */
[----:B------:R-:W-:Y:S02]  /*84c0*/  IADD3 R4, R3, c[0x0][0x32c], RZ ;  /* 0x0000cb0003047a10 */ /* 0x000fe40007ffe0ff */
[----:B------:R-:W-:Y:S02]  /*84d0*/  IMNMX R0, R0, R3, !PT ;  /* 0x0000000300007217 */ /* 0x000fe40007800200 */
[----:B------:R-:W-:Y:S02]  /*84e0*/  IMNMX R2, R2, R4, PT ;  /* 0x0000000402027217 */ /* 0x000fe40003800200 */
.L_x_566:
        /* <DEDUP_REMOVED lines=82> */
[----:B------:R-:W-:Y:S01]  /*8a10*/  ISETP.GT.AND P6, PT, R0, 0x51, !P6 ;  /* 0x000000510000780c */ /* 0x000fe200077c4270 */
[----:B------:R-:W1:Y:S01]  /*8a20*/  SHFL.BFLY PT, R5, R3, 0x2, 0x1f ;  /* 0x0c401f0003057f89 */ /* 0x000e6200000e0000 */
[----:B------:R-:W-:Y:S02]  /*8a30*/  FSEL R141, R27, -INF , !P0 ;  /* 0xff8000001b8d7808 */ /* 0x000fe40004000000 */
[----:B------:R-:W-:Y:S02]  /*8a40*/  ISETP.NE.AND P0, PT, R108, RZ, PT ;  /* 0x000000ff6c00720c */ /* 0x000fe40003f05270 */
[----:B------:R-:W-:Y:S02]  /*8a50*/  FMNMX.FTZ R4, R141, R4, !PT ;  /* 0x000000048d047209 */ /* 0x000fe40007810000 */
[----:B------:R-:W-:Y:S02]  /*8a60*/  ISETP.GT.AND P0, PT, R0, 0x30, !P0 ;  /* 0x000000300000780c */ /* 0x000fe40004704270 */
[C---:B------:R-:W-:Y:S02]  /*8a70*/  ISETP.LT.OR P6, PT, R2.reuse, 0x52, P6 ;  /* 0x000000520200780c */ /* 0x040fe400037c1670 */
[----:B------:R-:W-:Y:S02]  /*8a80*/  ISETP.LT.OR P0, PT, R2, 0x31, P0 ;  /* 0x000000310200780c */ /* 0x000fe40000701670 */
[----:B------:R-:W-:Y:S02]  /*8a90*/  ISETP.GT.AND P5, PT, R0, 0x58, !P5 ;  /* 0x000000580000780c */ /* 0x000fe40006fa4270 */
[----:B------:R-:W-:Y:S02]  /*8aa0*/  FSEL R142, R30, -INF , !P0 ;  /* 0xff8000001e8e7808 */ /* 0x000fe40004000000 */
[----:B------:R-:W-:Y:S02]  /*8ab0*/  ISETP.NE.AND P0, PT, R25, RZ, PT ;  /* 0x000000ff1900720c */ /* 0x000fe40003f05270 */
[----:B------:R-:W-:Y:S02]  /*8ac0*/  FMNMX.FTZ R4, R142, R4, !PT ;  /* 0x000000048e047209 */ /* 0x000fe40007810000 */
[----:B------:R-:W-:Y:S02]  /*8ad0*/  ISETP.GT.AND P0, PT, R0, 0x31, !P0 ;  /* 0x000000310000780c */ /* 0x000fe40004704270 */
[----:B------:R-:W-:Y:S02]  /*8ae0*/  FSEL R217, R47, -INF , !P6 ;  /* 0xff8000002fd97808 */ /* 0x000fe40007000000 */
[----:B------:R-:W-:Y:S02]  /*8af0*/  ISETP.LT.OR P0, PT, R2, 0x32, P0 ;  /* 0x000000320200780c */ /* 0x000fe40000701670 */
[----:B-1----:R-:W-:Y:S02]  /*8b00*/  FMNMX.FTZ R3, R3, R5, !PT ;  /* 0x0000000503037209 */ /* 0x002fe40007810000 */
        /* <DEDUP_REMOVED lines=12> */
[C---:B------:R-:W-:Y:S02]  /*8bd0*/  ISETP.LT.OR P0, PT, R2.reuse, 0x3a, P0 ;  /* 0x0000003a0200780c */ /* 0x040fe40000701670 */
[----:B------:R-:W-:Y:S02]  /*8be0*/  ISETP.LT.OR P4, PT, R2, 0x5a, P4 ;  /* 0x0000005a0200780c */ /* 0x000fe40002781670 */
[----:B------:R-:W-:Y:S02]  /*8bf0*/  FSEL R159, R35, -INF , !P0 ;  /* 0xff800000239f7808 */ /* 0x000fe40004000000 */
[----:B------:R-:W-:Y:S02]  /*8c00*/  ISETP.NE.AND P0, PT, R20, RZ, PT ;  /* 0x000000ff1400720c */ /* 0x000fe40003f05270 */
[----:B------:R-:W-:Y:S01]  /*8c10*/  FMNMX.FTZ R4, R159, R4, !PT ;  /* 0x000000049f047209 */ /* 0x000fe20007810000 */
[----:B------:R-:W-:Y:S01]  /*8c20*/  LDSM.16.MT88.4 R20, [R192] ;  /* 0x00000000c014783b */ /* 0x000fe20000004200 */
[----:B------:R-:W-:Y:S02]  /*8c30*/  ISETP.GT.AND P0, PT, R0, 0x40, !P0 ;  /* 0x000000400000780c */ /* 0x000fe40004704270 */
[----:B------:R-:W-:Y:S02]  /*8c40*/  FSEL R111, R51, -INF , !P4 ;  /* 0xff800000336f7808 */ /* 0x000fe40006000000 */
[----:B------:R-:W-:Y:S04]  /*8c50*/  ISETP.LT.OR P0, PT, R2, 0x41, P0 ;  /* 0x000000410200780c */ /* 0x000fe80000701670 */
[----:B------:R-:W-:Y:S02]  /*8c60*/  FSEL R162, R38, -INF , !P0 ;  /* 0xff80000026a27808 */ /* 0x000fe40004000000 */
[----:B------:R-:W-:Y:S02]  /*8c70*/  ISETP.NE.AND P0, PT, R17, RZ, PT ;  /* 0x000000ff1100720c */ /* 0x000fe40003f05270 */
[----:B------:R-:W-:Y:S02]  /*8c80*/  FMNMX.FTZ R4, R162, R4, !PT ;  /* 0x00000004a2047209 */ /* 0x000fe40007810000 */
[----:B------:R-:W-:Y:S04]  /*8c90*/  ISETP.GT.AND P0, PT, R0, 0x41, !P0 ;  /* 0x000000410000780c */ /* 0x000fe80004704270 */
[----:B------:R-:W-:Y:S04]  /*8ca0*/  ISETP.LT.OR P0, PT, R2, 0x42, P0 ;  /* 0x000000420200780c */ /* 0x000fe80000701670 */
[----:B------:R-:W-:Y:S02]  /*8cb0*/  FSEL R163, R39, -INF , !P0 ;  /* 0xff80000027a37808 */ /* 0x000fe40004000000 */
[----:B------:R-:W-:Y:S01]  /*8cc0*/  ISETP.NE.AND P0, PT, R16, RZ, PT ;  /* 0x000000ff1000720c */ /* 0x000fe20003f05270 */
[----:B------:R-:W-:Y:S01]  /*8cd0*/  LDSM.16.MT88.4 R36, [R207] ;  /* 0x00000000cf24783b */ /* 0x000fe20000004200 */
[----:B------:R-:W-:Y:S02]  /*8ce0*/  FMNMX.FTZ R4, R163, R4, !PT ;  /* 0x00000004a3047209 */ /* 0x000fe40007810000 */
[----:B------:R-:W-:Y:S04]  /*8cf0*/  ISETP.GT.AND P0, PT, R0, 0x48, !P0 ;  /* 0x000000480000780c */ /* 0x000fe80004704270 */
[----:B------:R-:W-:Y:S04]  /*8d00*/  ISETP.LT.OR P0, PT, R2, 0x49, P0 ;  /* 0x000000490200780c */ /* 0x000fe80000701670 */
[----:B------:R-:W-:Y:S02]  /*8d10*/  FSEL R184, R42, -INF , !P0 ;  /* 0xff8000002ab87808 */ /* 0x000fe40004000000 */
[----:B------:R-:W-:Y:S02]  /*8d20*/  ISETP.NE.AND P0, PT, R13, RZ, PT ;  /* 0x000000ff0d00720c */ /* 0x000fe40003f05270 */
[----:B------:R-:W-:Y:S02]  /*8d30*/  FMNMX.FTZ R4, R184, R4, !PT ;  /* 0x00000004b8047209 */ /* 0x000fe40007810000 */
[----:B------:R-:W-:Y:S04]  /*8d40*/  ISETP.GT.AND P0, PT, R0, 0x49, !P0 ;  /* 0x000000490000780c */ /* 0x000fe80004704270 */
[----:B------:R-:W-:Y:S04]  /*8d50*/  ISETP.LT.OR P0, PT, R2, 0x4a, P0 ;  /* 0x0000004a0200780c */ /* 0x000fe80000701670 */
[----:B------:R-:W-:Y:S02]  /*8d60*/  FSEL R187, R43, -INF , !P0 ;  /* 0xff8000002bbb7808 */ /* 0x000fe40004000000 */
[----:B------:R-:W-:Y:S02]  /*8d70*/  ISETP.NE.AND P0, PT, R12, RZ, PT ;  /* 0x000000ff0c00720c */ /* 0x000fe40003f05270 */
[----:B------:R-:W-:Y:S01]  /*8d80*/  FMNMX.FTZ R4, R187, R4, !PT ;  /* 0x00000004bb047209 */ /* 0x000fe20007810000 */
[----:B------:R-:W-:Y:S01]  /*8d90*/  LDSM.16.MT88.4 R12, [R188] ;  /* 0x00000000bc0c783b */ /* 0x000fe20000004200 */
[----:B------:R-:W-:Y:S04]  /*8da0*/  ISETP.GT.AND P0, PT, R0, 0x50, !P0 ;  /* 0x000000500000780c */ /* 0x000fe80004704270 */
[----:B------:R-:W-:Y:S04]  /*8db0*/  ISETP.LT.OR P0, PT, R2, 0x51, P0 ;  /* 0x000000510200780c */ /* 0x000fe80000701670 */
[----:B------:R-:W-:Y:S02]  /*8dc0*/  FSEL R216, R46, -INF , !P0 ;  /* 0xff8000002ed87808 */ /* 0x000fe40004000000 */
[----:B------:R-:W-:Y:S02]  /*8dd0*/  LDSM.16.MT88.4 R44, [R188+0x3000] ;  /* 0x00300000bc2c783b */ /* 0x000fe40000004200 */
[----:B------:R-:W-:Y:S04]  /*8de0*/  FMNMX.FTZ R0, R216, R4, !PT ;  /* 0x00000004d8007209 */ /* 0x000fe80007810000 */
[----:B------:R-:W-:Y:S02]  /*8df0*/  FMNMX.FTZ R0, R217, R0, !PT ;  /* 0x00000000d9007209 */ /* 0x000fe40007810000 */
[----:B------:R-:W1:Y:S02]  /*8e00*/  SHFL.BFLY PT, R4, R3, 0x1, 0x1f ;  /* 0x0c201f0003047f89 */ /* 0x000e6400000e0000 */
[----:B------:R-:W-:Y:S04]  /*8e10*/  FMNMX.FTZ R0, R218, R0, !PT ;  /* 0x00000000da007209 */ /* 0x000fe80007810000 */
[----:B------:R-:W-:Y:S05]  /*8e20*/  FMNMX.FTZ R0, R111, R0, !PT ;  /* 0x000000006f007209 */ /* 0x000fea0007810000 */
[----:B------:R-:W2:Y:S01]  /*8e30*/  SHFL.BFLY PT, R2, R0, 0x2, 0x1f ;  /* 0x0c401f0000027f89 */ /* 0x000ea200000e0000 */
[----:B-1----:R-:W-:Y:S04]  /*8e40*/  FMNMX.FTZ R108, R3, R4, !PT ;  /* 0x00000004036c7209 */ /* 0x002fe80007810000 */
[C---:B------:R-:W-:Y:S01]  /*8e50*/  FSETP.NEU.FTZ.AND P0, PT, R108.reuse, -INF , PT ;  /* 0xff8000006c00780b */ /* 0x040fe20003f1d000 */
[----:B------:R-:W-:Y:S05]  /*8e60*/  FMUL.FTZ R3, R108, c[0x0][0x2d0] ;  /* 0x0000b4006c037a20 */ /* 0x000fea0000410000 */
[----:B------:R-:W-:Y:S02]  /*8e70*/  FSEL R132, R3, RZ, P0 ;  /* 0x000000ff03847208 */ /* 0x000fe40000000000 */
[----:B--2---:R-:W-:Y:S03]  /*8e80*/  FMNMX.FTZ R2, R0, R2, !PT ;  /* 0x0000000200027209 */ /* 0x004fe60007810000 */
[--C-:B------:R-:W-:Y:S02]  /*8e90*/  FFMA.FTZ R0, R130, c[0x0][0x2d0], -R132.reuse ;  /* 0x0000b40082007a23 */ /* 0x100fe40000010884 */
[----:B------:R-:W1:Y:S01]  /*8ea0*/  SHFL.BFLY PT, R3, R2, 0x1, 0x1f ;  /* 0x0c201f0002037f89 */ /* 0x000e6200000e0000 */
[--C-:B------:R-:W-:Y:S01]  /*8eb0*/  FFMA.FTZ R4, R9, c[0x0][0x2d0], -R132.reuse ;  /* 0x0000b40009047a23 */ /* 0x100fe20000010884 */
[----:B------:R2:W-:Y:S01]  /*8ec0*/  MUFU.EX2 R252, R0 ;  /* 0x0000000000fc7308 */ /* 0x0005e20000000800 */
[--C-:B------:R-:W-:Y:S02]  /*8ed0*/  FFMA.FTZ R40, R146, c[0x0][0x2d0], -R132.reuse ;  /* 0x0000b40092287a23 */ /* 0x100fe40000010884 */
[--C-:B------:R-:W-:Y:S07]  /*8ee0*/  FFMA.FTZ R48, R148, c[0x0][0x2d0], -R132.reuse ;  /* 0x0000b40094307a23 */ /* 0x100fee0000010884 */
[----:B------:R3:W-:Y:S10]  /*8ef0*/  MUFU.EX2 R28, R4 ;  /* 0x00000004001c7308 */ /* 0x0007f40000000800 */
[----:B------:R-:W-:Y:S01]  /*8f00*/  MUFU.EX2 R244, R40 ;  /* 0x0000002800f47308 */ /* 0x000fe20000000800 */
[----:B-1----:R-:W-:Y:S01]  /*8f10*/  FMNMX.FTZ R3, R2, R3, !PT ;  /* 0x0000000302037209 */ /* 0x002fe20007810000 */
[--C-:B--2---:R-:W-:Y:S08]  /*8f20*/  FFMA.FTZ R0, R133, c[0x0][0x2d0], -R132.reuse ;  /* 0x0000b40085007a23 */ /* 0x104ff00000010884 */
[----:B------:R1:W2:Y:S01]  /*8f30*/  MUFU.EX2 R133, R0 ;  /* 0x0000000000857308 */ /* 0x0002a20000000800 */
[----:B---3--:R-:W-:Y:S09]  /*8f40*/  FMUL.FTZ R4, R3, c[0x0][0x2d0] ;  /* 0x0000b40003047a20 */ /* 0x008ff20000410000 */
[----:B------:R-:W-:Y:S01]  /*8f50*/  MUFU.EX2 R242, R48 ;  /* 0x0000003000f27308 */ /* 0x000fe20000000800 */
[----:B-1----:R-:W-:Y:S01]  /*8f60*/  FFMA.FTZ R0, R131, c[0x0][0x2d0], -R132 ;  /* 0x0000b40083007a23 */ /* 0x002fe20000010884 */
[----:B--2---:R-:W-:Y:S08]  /*8f70*/  F2FP.BF16.PACK_AB R128, R133, R252 ;  /* 0x000000fc8580723e */ /* 0x004ff000000010ff */
[----:B------:R1:W-:Y:S02]  /*8f80*/  MUFU.EX2 R29, R0 ;  /* 0x00000000001d7308 */ /* 0x0003e40000000800 */
[----:B-1----:R-:W-:Y:S02]  /*8f90*/  FSEL R0, R108, RZ, P0 ;  /* 0x000000ff6c007208 */ /* 0x002fe40000000000 */
[----:B------:R-:W-:Y:S03]  /*8fa0*/  FSETP.NEU.FTZ.AND P0, PT, R3, -INF , PT ;  /* 0xff8000000300780b */ /* 0x000fe60003f1d000 */
[----:B------:R-:W-:Y:S01]  /*8fb0*/  FADD.FTZ R0, -R0, R109 ;  /* 0x0000006d00007221 */ /* 0x000fe20000010100 */
[----:B------:R-:W-:Y:S03]  /*8fc0*/  FSEL R109, R4, RZ, P0 ;  /* 0x000000ff046d7208 */ /* 0x000fe60000000000 */
[----:B------:R-:W-:Y:S02]  /*8fd0*/  FMUL.FTZ R0, R0, c[0x0][0x2d0] ;  /* 0x0000b40000007a20 */ /* 0x000fe40000410000 */
[--C-:B------:R-:W-:Y:S02]  /*8fe0*/  FFMA.FTZ R4, R6, c[0x0][0x2d0], -R109.reuse ;  /* 0x0000b40006047a23 */ /* 0x100fe4000001086d */
[----:B------:R1:W2:Y:S10]  /*8ff0*/  MUFU.EX2 R2, R0 ;  /* 0x0000000000027308 */ /* 0x0002b40000000800 */
[----:B------:R3:W-:Y:S01]  /*9000*/  MUFU.EX2 R251, R4 ;  /* 0x0000000400fb7308 */ /* 0x0007e20000000800 */
[--C-:B-1----:R-:W-:Y:S02]  /*9010*/  FFMA.FTZ R0, R8, c[0x0][0x2d0], -R109.reuse ;  /* 0x0000b40008007a23 */ /* 0x102fe4000001086d */
[C---:B--2---:R-:W-:Y:S07]  /*9020*/  FMUL.FTZ R5, R2.reuse, R113 ;  /* 0x0000007102057220 */ /* 0x044fee0000410000 */
[----:B------:R1:W2:Y:S01]  /*9030*/  MUFU.EX2 R250, R0 ;  /* 0x0000000000fa7308 */ /* 0x0002a20000000800 */
[C---:B------:R-:W-:Y:S02]  /*9040*/  FMUL.FTZ R8, R2.reuse, R116 ;  /* 0x0000007402087220 */ /* 0x040fe40000410000 */
[C---:B------:R-:W-:Y:S02]  /*9050*/  FMUL.FTZ R9, R2.reuse, R117 ;  /* 0x0000007502097220 */ /* 0x040fe40000410000 */
[C---:B------:R-:W-:Y:S02]  /*9060*/  FMUL.FTZ R16, R2.reuse, R72 ;  /* 0x0000004802107220 */ /* 0x040fe40000410000 */
[--C-:B---3--:R-:W-:Y:S02]  /*9070*/  FFMA.FTZ R4, R11, c[0x0][0x2d0], -R109.reuse ;  /* 0x0000b4000b047a23 */ /* 0x108fe4000001086d */
[C---:B------:R-:W-:Y:S02]  /*9080*/  FMUL.FTZ R17, R2.reuse, R73 ;  /* 0x0000004902117220 */ /* 0x040fe40000410000 */
[----:B------:R3:W-:Y:S01]  /*9090*/  MUFU.EX2 R248, R4 ;  /* 0x0000000400f87308 */ /* 0x0007e20000000800 */
[C---:B------:R-:W-:Y:S02]  /*90a0*/  FMUL.FTZ R24, R2.reuse, R80 ;  /* 0x0000005002187220 */ /* 0x040fe40000410000 */
[C---:B------:R-:W-:Y:S02]  /*90b0*/  FMUL.FTZ R25, R2.reuse, R81 ;  /* 0x0000005102197220 */ /* 0x040fe40000410000 */
[C---:B------:R-:W-:Y:S02]  /*90c0*/  FMUL.FTZ R32, R2.reuse, R88 ;  /* 0x0000005802207220 */ /* 0x040fe40000410000 */
[C---:B------:R-:W-:Y:S02]  /*90d0*/  FMUL.FTZ R33, R2.reuse, R89 ;  /* 0x0000005902217220 */ /* 0x040fe40000410000 */
[C---:B------:R-:W-:Y:S02]  /*90e0*/  FMUL.FTZ R40, R2.reuse, R96 ;  /* 0x0000006002287220 */ /* 0x040fe40000410000 */
[----:B------:R-:W-:Y:S02]  /*90f0*/  FMUL.FTZ R41, R2, R97 ;  /* 0x0000006102297220 */ /* 0x000fe40000410000 */
[----:B-1----:R-:W-:Y:S01]  /*9100*/  FFMA.FTZ R0, R7, c[0x0][0x2d0], -R109 ;  /* 0x0000b40007007a23 */ /* 0x002fe2000001086d */
[----:B--2---:R-:W-:Y:S01]  /*9110*/  F2FP.BF16.PACK_AB R129, R250, R251 ;  /* 0x000000fbfa81723e */ /* 0x004fe200000010ff */
[C---:B------:R-:W-:Y:S02]  /*9120*/  FMUL.FTZ R48, R2.reuse, R104 ;  /* 0x0000006802307220 */ /* 0x040fe40000410000 */
[----:B------:R1:W2:Y:S01]  /*9130*/  MUFU.EX2 R249, R0 ;  /* 0x0000000000f97308 */ /* 0x0002a20000000800 */
[C---:B------:R-:W-:Y:S01]  /*9140*/  FMUL.FTZ R49, R2.reuse, R105 ;  /* 0x0000006902317220 */ /* 0x040fe20000410000 */
[----:B------:R-:W4:Y:S01]  /*9150*/  LDL.LU R104, [R1] ;  /* 0x0000000001687983 */ /* 0x000f220000300800 */
[C---:B------:R-:W-:Y:S02]  /*9160*/  FMUL.FTZ R52, R2.reuse, R52 ;  /* 0x0000003402347220 */ /* 0x040fe40000410000 */
[C---:B------:R-:W-:Y:S02]  /*9170*/  FMUL.FTZ R53, R2.reuse, R53 ;  /* 0x0000003502357220 */ /* 0x040fe40000410000 */
[C---:B---3--:R-:W-:Y:S02]  /*9180*/  FMUL.FTZ R4, R2.reuse, R112 ;  /* 0x0000007002047220 */ /* 0x048fe40000410000 */
[----:B------:R-:W-:Y:S02]  /*9190*/  IMAD.MOV.U32 R112, RZ, RZ, R28 ;  /* 0x000000ffff707224 */ /* 0x000fe400078e001c */
[C---:B------:R-:W-:Y:S02]  /*91a0*/  FMUL.FTZ R56, R2.reuse, R56 ;  /* 0x0000003802387220 */ /* 0x040fe40000410000 */
[C---:B------:R-:W-:Y:S02]  /*91b0*/  FMUL.FTZ R57, R2.reuse, R57 ;  /* 0x0000003902397220 */ /* 0x040fe40000410000 */
[C---:B------:R-:W-:Y:S02]  /*91c0*/  FMUL.FTZ R60, R2.reuse, R60 ;  /* 0x0000003c023c7220 */ /* 0x040fe40000410000 */
[C---:B------:R-:W-:Y:S02]  /*91d0*/  FMUL.FTZ R61, R2.reuse, R61 ;  /* 0x0000003d023d7220 */ /* 0x040fe40000410000 */
[C---:B------:R-:W-:Y:S02]  /*91e0*/  FMUL.FTZ R64, R2.reuse, R64 ;  /* 0x0000004002407220 */ /* 0x040fe40000410000 */
[----:B------:R-:W-:Y:S01]  /*91f0*/  FMUL.FTZ R65, R2, R65 ;  /* 0x0000004102417220 */ /* 0x000fe20000410000 */
[----:B-1----:R-:W-:Y:S02]  /*9200*/  FSEL R0, R3, RZ, P0 ;  /* 0x000000ff03007208 */ /* 0x002fe40000000000 */
[----:B--2---:R-:W-:Y:S03]  /*9210*/  F2FP.BF16.PACK_AB R131, R248, R249 ;  /* 0x000000f9f883723e */ /* 0x004fe600000010ff */
[----:B------:R-:W-:Y:S02]  /*9220*/  FADD.FTZ R0, -R0, R110 ;  /* 0x0000006e00007221 */ /* 0x000fe40000010100 */
[----:B------:R-:W-:Y:S02]  /*9230*/  IMAD.MOV.U32 R110, RZ, RZ, R29 ;  /* 0x000000ffff6e7224 */ /* 0x000fe400078e001d */
[----:B------:R-:W-:Y:S03]  /*9240*/  FMUL.FTZ R0, R0, c[0x0][0x2d0] ;  /* 0x0000b40000007a20 */ /* 0x000fe60000410000 */
[----:B------:R-:W-:Y:S02]  /*9250*/  F2FP.BF16.PACK_AB R130, R28, R110 ;  /* 0x0000006e1c82723e */ /* 0x000fe400000010ff */
[----:B------:R-:W1:Y:S01]  /*9260*/  LDSM.16.MT88.4 R28, [R191] ;  /* 0x00000000bf1c783b */ /* 0x000e620000004200 */
[----:B------:R-:W2:Y:S02]  /*9270*/  MUFU.EX2 R0, R0 ;  /* 0x0000000000007308 */ /* 0x000ea40000000800 */
[C---:B--2---:R-:W-:Y:S02]  /*9280*/  FMUL.FTZ R6, R0.reuse, R114 ;  /* 0x0000007200067220 */ /* 0x044fe40000410000 */
[C---:B------:R-:W-:Y:S02]  /*9290*/  FMUL.FTZ R7, R0.reuse, R115 ;  /* 0x0000007300077220 */ /* 0x040fe40000410000 */
[C---:B------:R-:W-:Y:S02]  /*92a0*/  FMUL.FTZ R10, R0.reuse, R118 ;  /* 0x00000076000a7220 */ /* 0x040fe40000410000 */
[C---:B------:R-:W-:Y:S02]  /*92b0*/  FMUL.FTZ R11, R0.reuse, R119 ;  /* 0x00000077000b7220 */ /* 0x040fe40000410000 */
[----:B------:R-:W-:Y:S01]  /*92c0*/  LDSM.16.MT88.4 R116, [R188+0x2800] ;  /* 0x00280000bc74783b */ /* 0x000fe20000004200 */
[C---:B------:R-:W-:Y:S05]  /*92d0*/  HMMA.16816.F32.BF16 R4, R128.reuse, R12, R4 ;  /* 0x0000000c8004723c */ /* 0x040fea0000041804 */
[----:B------:R-:W-:Y:S02]  /*92e0*/  FMUL.FTZ R18, R0, R74 ;  /* 0x0000004a00127220 */ /* 0x000fe40000410000 */
[C---:B------:R-:W-:Y:S01]  /*92f0*/  FMUL.FTZ R12, R2.reuse, R68 ;  /* 0x00000044020c7220 */ /* 0x040fe20000410000 */
[C---:B------:R-:W-:Y:S04]  /*9300*/  HMMA.16816.F32.BF16 R8, R128.reuse, R14, R8 ;  /* 0x0000000e8008723c */ /* 0x040fe80000041808 */
[----:B------:R-:W-:Y:S02]  /*9310*/  FMUL.FTZ R13, R2, R69 ;  /* 0x00000045020d7220 */ /* 0x000fe40000410000 */
[C---:B------:R-:W-:Y:S02]  /*9320*/  FMUL.FTZ R19, R0.reuse, R75 ;  /* 0x0000004b00137220 */ /* 0x040fe40000410000 */
[C---:B------:R-:W-:Y:S01]  /*9330*/  FMUL.FTZ R14, R0.reuse, R70 ;  /* 0x00000046000e7220 */ /* 0x040fe20000410000 */
[----:B------:R-:W-:Y:S03]  /*9340*/  LDSM.16.MT88.4 R72, [R191+0x3000] ;  /* 0x00300000bf48783b */ /* 0x000fe60000004200 */
[C---:B------:R-:W-:Y:S02]  /*9350*/  FMUL.FTZ R15, R0.reuse, R71 ;  /* 0x00000047000f7220 */ /* 0x040fe40000410000 */
[C---:B------:R-:W-:Y:S02]  /*9360*/  FMUL.FTZ R26, R0.reuse, R82 ;  /* 0x00000052001a7220 */ /* 0x040fe40000410000 */
[C---:B------:R-:W-:Y:S01]  /*9370*/  FMUL.FTZ R27, R0.reuse, R83 ;  /* 0x00000053001b7220 */ /* 0x040fe20000410000 */
[----:B------:R-:W2:Y:S01]  /*9380*/  LDSM.16.MT88.4 R68, [R192+0x3000] ;  /* 0x00300000c044783b */ /* 0x000ea20000004200 */
[C---:B------:R-:W-:Y:S01]  /*9390*/  FMUL.FTZ R34, R0.reuse, R90 ;  /* 0x0000005a00227220 */ /* 0x040fe20000410000 */
[C---:B------:R-:W-:Y:S03]  /*93a0*/  HMMA.16816.F32.BF16 R12, R128.reuse, R20, R12 ;  /* 0x00000014800c723c */ /* 0x040fe6000004180c */
[C---:B------:R-:W-:Y:S02]  /*93b0*/  FMUL.FTZ R35, R0.reuse, R91 ;  /* 0x0000005b00237220 */ /* 0x040fe40000410000 */
[----:B------:R-:W-:Y:S01]  /*93c0*/  FMUL.FTZ R42, R0, R98 ;  /* 0x00000062002a7220 */ /* 0x000fe20000410000 */
[----:B------:R-:W-:Y:S01]  /*93d0*/  LDSM.16.MT88.4 R80, [R188+0x800] ;  /* 0x00080000bc50783b */ /* 0x000fe20000004200 */
[C---:B------:R-:W-:Y:S01]  /*93e0*/  FMUL.FTZ R20, R2.reuse, R76 ;  /* 0x0000004c02147220 */ /* 0x040fe20000410000 */
[C---:B------:R-:W-:Y:S04]  /*93f0*/  HMMA.16816.F32.BF16 R16, R128.reuse, R22, R16 ;  /* 0x000000168010723c */ /* 0x040fe80000041810 */
[----:B------:R-:W-:Y:S02]  /*9400*/  FMUL.FTZ R21, R2, R77 ;  /* 0x0000004d02157220 */ /* 0x000fe40000410000 */
[C---:B------:R-:W-:Y:S01]  /*9410*/  FMUL.FTZ R43, R0.reuse, R99 ;  /* 0x00000063002b7220 */ /* 0x040fe20000410000 */
[----:B------:R-:W-:Y:S01]  /*9420*/  LDSM.16.MT88.4 R88, [R194+0x800] ;  /* 0x00080000c258783b */ /* 0x000fe20000004200 */
[C---:B------:R-:W-:Y:S04]  /*9430*/  FMUL.FTZ R22, R0.reuse, R78 ;  /* 0x0000004e00167220 */ /* 0x040fe80000410000 */
[C---:B------:R-:W-:Y:S02]  /*9440*/  FMUL.FTZ R23, R0.reuse, R79 ;  /* 0x0000004f00177220 */ /* 0x040fe40000410000 */
[C---:B------:R-:W-:Y:S01]  /*9450*/  FMUL.FTZ R50, R0.reuse, R106 ;  /* 0x0000006a00327220 */ /* 0x040fe20000410000 */
[----:B------:R-:W3:Y:S01]  /*9460*/  LDSM.16.MT88.4 R76, [R194+0x3000] ;  /* 0x00300000c24c783b */ /* 0x000ee20000004200 */
[C---:B------:R-:W-:Y:S02]  /*9470*/  FMUL.FTZ R51, R0.reuse, R107 ;  /* 0x0000006b00337220 */ /* 0x040fe40000410000 */
[C---:B------:R-:W-:Y:S01]  /*9480*/  FMUL.FTZ R54, R0.reuse, R54 ;  /* 0x0000003600367220 */ /* 0x040fe20000410000 */
[C---:B-1----:R-:W-:Y:S03]  /*9490*/  HMMA.16816.F32.BF16 R20, R128.reuse, R28, R20 ;  /* 0x0000001c8014723c */ /* 0x042fe60000041814 */
[C---:B------:R-:W-:Y:S01]  /*94a0*/  FMUL.FTZ R55, R0.reuse, R55 ;  /* 0x0000003700377220 */ /* 0x040fe20000410000 */
[----:B------:R-:W-:Y:S01]  /*94b0*/  LDSM.16.MT88.4 R96, [R194+0x2800] ;  /* 0x00280000c260783b */ /* 0x000fe20000004200 */
[----:B------:R-:W-:Y:S02]  /*94c0*/  FMUL.FTZ R58, R0, R58 ;  /* 0x0000003a003a7220 */ /* 0x000fe40000410000 */
[C---:B------:R-:W-:Y:S01]  /*94d0*/  FMUL.FTZ R28, R2.reuse, R84 ;  /* 0x00000054021c7220 */ /* 0x040fe20000410000 */
[C---:B------:R-:W-:Y:S04]  /*94e0*/  HMMA.16816.F32.BF16 R24, R128.reuse, R30, R24 ;  /* 0x0000001e8018723c */ /* 0x040fe80000041818 */
[----:B------:R-:W-:Y:S02]  /*94f0*/  FMUL.FTZ R29, R2, R85 ;  /* 0x00000055021d7220 */ /* 0x000fe40000410000 */
[C---:B------:R-:W-:Y:S02]  /*9500*/  FMUL.FTZ R59, R0.reuse, R59 ;  /* 0x0000003b003b7220 */ /* 0x040fe40000410000 */
[C---:B------:R-:W-:Y:S04]  /*9510*/  FMUL.FTZ R30, R0.reuse, R86 ;  /* 0x00000056001e7220 */ /* 0x040fe80000410000 */
[C---:B------:R-:W-:Y:S02]  /*9520*/  FMUL.FTZ R31, R0.reuse, R87 ;  /* 0x00000057001f7220 */ /* 0x040fe40000410000 */
[----:B------:R-:W-:Y:S01]  /*9530*/  LDSM.16.MT88.4 R84, [R191+0x800] ;  /* 0x00080000bf54783b */ /* 0x000fe20000004200 */
[C---:B------:R-:W-:Y:S02]  /*9540*/  FMUL.FTZ R62, R0.reuse, R62 ;  /* 0x0000003e003e7220 */ /* 0x040fe40000410000 */
[C---:B------:R-:W-:Y:S02]  /*9550*/  FMUL.FTZ R63, R0.reuse, R63 ;  /* 0x0000003f003f7220 */ /* 0x040fe40000410000 */
[C---:B------:R-:W-:Y:S03]  /*9560*/  HMMA.16816.F32.BF16 R28, R128.reuse, R36, R28 ;  /* 0x00000024801c723c */ /* 0x040fe6000004181c */
[C---:B------:R-:W-:Y:S02]  /*9570*/  FMUL.FTZ R66, R0.reuse, R66 ;  /* 0x0000004200427220 */ /* 0x040fe40000410000 */
[----:B------:R-:W-:Y:S02]  /*9580*/  FMUL.FTZ R67, R0, R67 ;  /* 0x0000004300437220 */ /* 0x000fe40000410000 */
[--C-:B------:R-:W-:Y:S01]  /*9590*/  FFMA.FTZ R36, R145, c[0x0][0x2d0], -R132.reuse ;  /* 0x0000b40091247a23 */ /* 0x100fe20000010884 */
[C---:B------:R-:W-:Y:S03]  /*95a0*/  HMMA.16816.F32.BF16 R32, R128.reuse, R38, R32 ;  /* 0x000000268020723c */ /* 0x040fe60000041820 */
[----:B------:R1:W-:Y:S01]  /*95b0*/  MUFU.EX2 R245, R36 ;  /* 0x0000002400f57308 */ /* 0x0003e20000000800 */
[----:B------:R-:W-:Y:S03]  /*95c0*/  FMUL.FTZ R37, R2, R93 ;  /* 0x0000005d02257220 */ /* 0x000fe60000410000 */
[C---:B------:R-:W-:Y:S02]  /*95d0*/  FMUL.FTZ R38, R0.reuse, R94 ;  /* 0x0000005e00267220 */ /* 0x040fe40000410000 */
[----:B------:R-:W-:Y:S03]  /*95e0*/  FMUL.FTZ R39, R0, R95 ;  /* 0x0000005f00277220 */ /* 0x000fe60000410000 */
[C---:B-1----:R-:W-:Y:S02]  /*95f0*/  FMUL.FTZ R36, R2.reuse, R92 ;  /* 0x0000005c02247220 */ /* 0x042fe40000410000 */
[----:B------:R-:W-:Y:S05]  /*9600*/  LDSM.16.MT88.4 R92, [R194+0x4800] ;  /* 0x00480000c25c783b */ /* 0x000fea0000004200 */
[C---:B------:R-:W-:Y:S07]  /*9610*/  HMMA.16816.F32.BF16 R36, R128.reuse, R44, R36 ;  /* 0x0000002c8024723c */ /* 0x040fee0000041824 */
[--C-:B------:R-:W-:Y:S01]  /*9620*/  FFMA.FTZ R44, R147, c[0x0][0x2d0], -R132.reuse ;  /* 0x0000b400932c7a23 */ /* 0x100fe20000010884 */
[C---:B------:R-:W-:Y:S03]  /*9630*/  HMMA.16816.F32.BF16 R40, R128.reuse, R46, R40 ;  /* 0x0000002e8028723c */ /* 0x040fe60000041828 */
[----:B------:R1:W5:Y:S01]  /*9640*/  MUFU.EX2 R243, R44 ;  /* 0x0000002c00f37308 */ /* 0x0003620000000800 */
[----:B------:R-:W-:Y:S03]  /*9650*/  FMUL.FTZ R45, R2, R101 ;  /* 0x00000065022d7220 */ /* 0x000fe60000410000 */
[C---:B------:R-:W-:Y:S02]  /*9660*/  FMUL.FTZ R46, R0.reuse, R102 ;  /* 0x00000066002e7220 */ /* 0x040fe40000410000 */
[----:B------:R-:W-:Y:S03]  /*9670*/  FMUL.FTZ R47, R0, R103 ;  /* 0x00000067002f7220 */ /* 0x000fe60000410000 */
[----:B-1----:R-:W-:Y:S02]  /*9680*/  FMUL.FTZ R44, R2, R100 ;  /* 0x00000064022c7220 */ /* 0x002fe40000410000 */
[----:B------:R-:W-:Y:S05]  /*9690*/  LDSM.16.MT88.4 R100, [R188+0x5800] ;  /* 0x00580000bc64783b */ /* 0x000fea0000004200 */
[C---:B--2---:R-:W-:Y:S07]  /*96a0*/  HMMA.16816.F32.BF16 R44, R128.reuse, R68, R44 ;  /* 0x00000044802c723c */ /* 0x044fee000004182c */
[--C-:B------:R-:W-:Y:S01]  /*96b0*/  FFMA.FTZ R68, R140, c[0x0][0x2d0], -R109.reuse ;  /* 0x0000b4008c447a23 */ /* 0x100fe2000001086d */
[C---:B------:R-:W-:Y:S03]  /*96c0*/  HMMA.16816.F32.BF16 R48, R128.reuse, R70, R48 ;  /* 0x000000468030723c */ /* 0x040fe60000041830 */
[----:B------:R1:W-:Y:S04]  /*96d0*/  MUFU.EX2 R241, R68 ;  /* 0x0000004400f17308 */ /* 0x0003e80000000800 */
[----:B-----5:R-:W-:Y:S01]  /*96e0*/  F2FP.BF16.PACK_AB R70, R242, R243 ;  /* 0x000000f3f246723e */ /* 0x020fe200000010ff */
[C---:B------:R-:W-:Y:S08]  /*96f0*/  HMMA.16816.F32.BF16 R52, R128.reuse, R72, R52 ;  /* 0x000000488034723c */ /* 0x040ff00000041834 */
[C---:B------:R-:W-:Y:S01]  /*9700*/  HMMA.16816.F32.BF16 R56, R128.reuse, R74, R56 ;  /* 0x0000004a8038723c */ /* 0x040fe20000041838 */
[----:B------:R-:W2:Y:S07]  /*9710*/  LDSM.16.MT88.4 R72, [R192+0x800] ;  /* 0x00080000c048783b */ /* 0x000eae0000004200 */
[C---:B---3--:R-:W-:Y:S04]  /*9720*/  HMMA.16816.F32.BF16 R60, R128.reuse, R76, R60 ;  /* 0x0000004c803c723c */ /* 0x048fe8000004183c */
[--C-:B-1----:R-:W-:Y:S04]  /*9730*/  FFMA.FTZ R68, R139, c[0x0][0x2d0], -R109.reuse ;  /* 0x0000b4008b447a23 */ /* 0x102fe8000001086d */
[----:B------:R-:W-:Y:S01]  /*9740*/  HMMA.16816.F32.BF16 R64, R128, R78, R64 ;  /* 0x0000004e8040723c */ /* 0x000fe20000041840 */
[----:B------:R1:W3:Y:S01]  /*9750*/  MUFU.EX2 R240, R68 ;  /* 0x0000004400f07308 */ /* 0x0002e20000000800 */
[----:B------:R-:W5:Y:S02]  /*9760*/  LDSM.16.MT88.4 R76, [R188+0x3800] ;  /* 0x00380000bc4c783b */ /* 0x000f640000004200 */
[--C-:B-1----:R-:W-:Y:S01]  /*9770*/  FFMA.FTZ R68, R138, c[0x0][0x2d0], -R109.reuse ;  /* 0x0000b4008a447a23 */ /* 0x102fe2000001086d */
[----:B---3--:R-:W-:Y:S06]  /*9780*/  F2FP.BF16.PACK_AB R69, R240, R241 ;  /* 0x000000f1f045723e */ /* 0x008fec00000010ff */
[----:B------:R1:W-:Y:S02]  /*9790*/  MUFU.EX2 R239, R68 ;  /* 0x0000004400ef7308 */ /* 0x0003e40000000800 */
[--C-:B-1----:R-:W-:Y:S08]  /*97a0*/  FFMA.FTZ R68, R137, c[0x0][0x2d0], -R109.reuse ;  /* 0x0000b40089447a23 */ /* 0x102ff0000001086d */
[----:B------:R1:W3:Y:S02]  /*97b0*/  MUFU.EX2 R238, R68 ;  /* 0x0000004400ee7308 */ /* 0x0002e40000000800 */
[----:B-1----:R-:W-:Y:S02]  /*97c0*/  F2FP.BF16.PACK_AB R68, R244, R245 ;  /* 0x000000f5f444723e */ /* 0x002fe400000010ff */
[----:B---3--:R-:W-:Y:S07]  /*97d0*/  F2FP.BF16.PACK_AB R71, R238, R239 ;  /* 0x000000efee47723e */ /* 0x008fee00000010ff */
[C---:B------:R-:W-:Y:S07]  /*97e0*/  HMMA.16816.F32.BF16 R4, R68.reuse, R80, R4 ;  /* 0x000000504404723c */ /* 0x040fee0000041804 */
[--C-:B------:R-:W-:Y:S01]  /*97f0*/  FFMA.FTZ R80, R149, c[0x0][0x2d0], -R132.reuse ;  /* 0x0000b40095507a23 */ /* 0x100fe20000010884 */
[C---:B------:R-:W-:Y:S03]  /*9800*/  HMMA.16816.F32.BF16 R8, R68.reuse, R82, R8 ;  /* 0x000000524408723c */ /* 0x040fe60000041808 */
[----:B------:R1:W-:Y:S05]  /*9810*/  MUFU.EX2 R236, R80 ;  /* 0x0000005000ec7308 */ /* 0x0003ea0000000800 */
[C---:B--2---:R-:W-:Y:S08]  /*9820*/  HMMA.16816.F32.BF16 R12, R68.reuse, R72, R12 ;  /* 0x00000048440c723c */ /* 0x044ff0000004180c */
[C---:B------:R-:W-:Y:S01]  /*9830*/  HMMA.16816.F32.BF16 R16, R68.reuse, R74, R16 ;  /* 0x0000004a4410723c */ /* 0x040fe20000041810 */
[----:B------:R-:W2:Y:S07]  /*9840*/  LDSM.16.MT88.4 R72, [R192+0x3800] ;  /* 0x00380000c048783b */ /* 0x000eae0000004200 */
[C---:B------:R-:W-:Y:S04]  /*9850*/  HMMA.16816.F32.BF16 R20, R68.reuse, R84, R20 ;  /* 0x000000544414723c */ /* 0x040fe80000041814 */
[--C-:B-1----:R-:W-:Y:S03]  /*9860*/  FFMA.FTZ R80, R150, c[0x0][0x2d0], -R132.reuse ;  /* 0x0000b40096507a23 */ /* 0x102fe60000010884 */
[--C-:B------:R-:W-:Y:S01]  /*9870*/  FFMA.FTZ R84, R151, c[0x0][0x2d0], -R132.reuse ;  /* 0x0000b40097547a23 */ /* 0x100fe20000010884 */
[C---:B------:R-:W-:Y:S01]  /*9880*/  HMMA.16816.F32.BF16 R24, R68.reuse, R86, R24 ;  /* 0x000000564418723c */ /* 0x040fe20000041818 */
[----:B------:R1:W3:Y:S07]  /*9890*/  MUFU.EX2 R237, R80 ;  /* 0x0000005000ed7308 */ /* 0x0002ee0000000800 */
[C---:B------:R-:W-:Y:S03]  /*98a0*/  HMMA.16816.F32.BF16 R28, R68.reuse, R88, R28 ;  /* 0x00000058441c723c */ /* 0x040fe6000004181c */
[----:B------:R2:W-:Y:S04]  /*98b0*/  MUFU.EX2 R235, R84 ;  /* 0x0000005400eb7308 */ /* 0x0005e80000000800 */
[--C-:B------:R-:W-:Y:S01]  /*98c0*/  FFMA.FTZ R88, R157, c[0x0][0x2d0], -R132.reuse ;  /* 0x0000b4009d587a23 */ /* 0x100fe20000010884 */
[C---:B------:R-:W-:Y:S05]  /*98d0*/  HMMA.16816.F32.BF16 R32, R68.reuse, R90, R32 ;  /* 0x0000005a4420723c */ /* 0x040fea0000041820 */
[----:B------:R3:W-:Y:S03]  /*98e0*/  MUFU.EX2 R157, R88 ;  /* 0x00000058009d7308 */ /* 0x0007e60000000800 */
[C---:B-----5:R-:W-:Y:S01]  /*98f0*/  HMMA.16816.F32.BF16 R36, R68.reuse, R76, R36 ;  /* 0x0000004c4424723c */ /* 0x060fe20000041824 */
[----:B-1----:R-:W1:Y:S06]  /*9900*/  LDSM.16.MT88.4 R80, [R191+0x3800] ;  /* 0x00380000bf50783b */ /* 0x002e6c0000004200 */
[--C-:B------:R-:W-:Y:S01]  /*9910*/  FFMA.FTZ R76, R136, c[0x0][0x2d0], -R109.reuse ;  /* 0x0000b400884c7a23 */ /* 0x100fe2000001086d */
[C---:B------:R-:W-:Y:S03]  /*9920*/  HMMA.16816.F32.BF16 R40, R68.reuse, R78, R40 ;  /* 0x0000004e4428723c */ /* 0x040fe60000041828 */
[----:B------:R5:W-:Y:S01]  /*9930*/  MUFU.EX2 R233, R76 ;  /* 0x0000004c00e97308 */ /* 0x000be20000000800 */
[--C-:B--2---:R-:W-:Y:S04]  /*9940*/  FFMA.FTZ R84, R156, c[0x0][0x2d0], -R132.reuse ;  /* 0x0000b4009c547a23 */ /* 0x104fe80000010884 */
[C---:B------:R-:W-:Y:S05]  /*9950*/  HMMA.16816.F32.BF16 R44, R68.reuse, R72, R44 ;  /* 0x00000048442c723c */ /* 0x040fea000004182c */
[----:B------:R2:W2:Y:S01]  /*9960*/  MUFU.EX2 R234, R84 ;  /* 0x0000005400ea7308 */ /* 0x0004a20000000800 */
[----:B---3--:R-:W-:Y:S01]  /*9970*/  LDSM.16.MT88.4 R88, [R194+0x4000] ;  /* 0x00400000c258783b */ /* 0x008fe20000004200 */
[--C-:B------:R-:W-:Y:S01]  /*9980*/  FFMA.FTZ R72, R134, c[0x0][0x2d0], -R109.reuse ;  /* 0x0000b40086487a23 */ /* 0x100fe2000001086d */
[C---:B------:R-:W-:Y:S07]  /*9990*/  HMMA.16816.F32.BF16 R48, R68.reuse, R74, R48 ;  /* 0x0000004a4430723c */ /* 0x040fee0000041830 */
[----:B------:R3:W-:Y:S01]  /*99a0*/  MUFU.EX2 R231, R72 ;  /* 0x0000004800e77308 */ /* 0x0007e20000000800 */
[--C-:B-----5:R-:W-:Y:S01]  /*99b0*/  FFMA.FTZ R76, R135, c[0x0][0x2d0], -R109.reuse ;  /* 0x0000b400874c7a23 */ /* 0x120fe2000001086d */
[C---:B-1----:R-:W-:Y:S08]  /*99c0*/  HMMA.16816.F32.BF16 R52, R68.reuse, R80, R52 ;  /* 0x000000504434723c */ /* 0x042ff00000041834 */
[----:B------:R1:W5:Y:S01]  /*99d0*/  MUFU.EX2 R232, R76 ;  /* 0x0000004c00e87308 */ /* 0x0003620000000800 */
[----:B--2---:R-:W2:Y:S01]  /*99e0*/  LDSM.16.MT88.4 R84, [R194+0x3800] ;  /* 0x00380000c254783b */ /* 0x004ea20000004200 */
[C---:B------:R-:W-:Y:S07]  /*99f0*/  HMMA.16816.F32.BF16 R56, R68.reuse, R82, R56 ;  /* 0x000000524438723c */ /* 0x040fee0000041838 */
[----:B------:R-:W-:Y:S08]  /*9a00*/  LDSM.16.MT88.4 R80, [R191+0x1000] ;  /* 0x00100000bf50783b */ /* 0x000ff00000004200 */
[----:B---3--:R-:W3:Y:S01]  /*9a10*/  LDSM.16.MT88.4 R72, [R188+0x1000] ;  /* 0x00100000bc48783b */ /* 0x008ee20000004200 */
[--C-:B-1----:R-:W-:Y:S04]  /*9a20*/  FFMA.FTZ R76, R141, c[0x0][0x2d0], -R109.reuse ;  /* 0x0000b4008d4c7a23 */ /* 0x102fe8000001086d */
[----:B------:R1:W1:Y:S01]  /*9a30*/  MUFU.EX2 R230, R76 ;  /* 0x0000004c00e67308 */ /* 0x0002620000000800 */
[C---:B--2---:R-:W-:Y:S08]  /*9a40*/  HMMA.16816.F32.BF16 R60, R68.reuse, R84, R60 ;  /* 0x00000054443c723c */ /* 0x044ff0000004183c */
[----:B------:R-:W-:Y:S01]  /*9a50*/  HMMA.16816.F32.BF16 R64, R68, R86, R64 ;  /* 0x000000564440723c */ /* 0x000fe20000041840 */
[----:B-1----:R-:W1:Y:S06]  /*9a60*/  LDSM.16.MT88.4 R76, [R192+0x1000] ;  /* 0x00100000c04c783b */ /* 0x002e6c0000004200 */
[----:B------:R-:W-:Y:S02]  /*9a70*/  F2FP.BF16.PACK_AB R68, R237, R236 ;  /* 0x000000eced44723e */ /* 0x000fe400000010ff */
[----:B------:R-:W-:Y:S01]  /*9a80*/  F2FP.BF16.PACK_AB R70, R234, R235 ;  /* 0x000000ebea46723e */ /* 0x000fe200000010ff */
[----:B------:R-:W2:Y:S02]  /*9a90*/  LDSM.16.MT88.4 R84, [R194+0x1000] ;  /* 0x00100000c254783b */ /* 0x000ea40000004200 */
[----:B-----5:R-:W-:Y:S02]  /*9aa0*/  F2FP.BF16.PACK_AB R69, R232, R233 ;  /* 0x000000e9e845723e */ /* 0x020fe400000010ff */
[----:B------:R-:W-:Y:S07]  /*9ab0*/  F2FP.BF16.PACK_AB R71, R230, R231 ;  /* 0x000000e7e647723e */ /* 0x000fee00000010ff */
[C---:B---3--:R-:W-:Y:S07]  /*9ac0*/  HMMA.16816.F32.BF16 R4, R68.reuse, R72, R4 ;  /* 0x000000484404723c */ /* 0x048fee0000041804 */
[----:B------:R-:W-:Y:S01]  /*9ad0*/  FFMA.FTZ R72, R158, c[0x0][0x2d0], -R132 ;  /* 0x0000b4009e487a23 */ /* 0x000fe20000010884 */
[C---:B------:R-:W-:Y:S03]  /*9ae0*/  HMMA.16816.F32.BF16 R8, R68.reuse, R74, R8 ;  /* 0x0000004a4408723c */ /* 0x040fe60000041808 */
[----:B------:R3:W5:Y:S01]  /*9af0*/  MUFU.EX2 R156, R72 ;  /* 0x00000048009c7308 */ /* 0x0007620000000800 */
[----:B------:R-:W-:Y:S04]  /*9b00*/  IMAD.MOV.U32 R158, RZ, RZ, R112 ;  /* 0x000000ffff9e7224 */ /* 0x000fe800078e0070 */
[C---:B-1----:R-:W-:Y:S07]  /*9b10*/  HMMA.16816.F32.BF16 R12, R68.reuse, R76, R12 ;  /* 0x0000004c440c723c */ /* 0x042fee000004180c */
[----:B------:R-:W-:Y:S01]  /*9b20*/  FFMA.FTZ R76, R160, c[0x0][0x2d0], -R132 ;  /* 0x0000b400a04c7a23 */ /* 0x000fe20000010884 */
[C---:B------:R-:W-:Y:S03]  /*9b30*/  HMMA.16816.F32.BF16 R16, R68.reuse, R78, R16 ;  /* 0x0000004e4410723c */ /* 0x040fe60000041810 */
[----:B------:R1:W-:Y:S01]  /*9b40*/  MUFU.EX2 R151, R76 ;  /* 0x0000004c00977308 */ /* 0x0003e20000000800 */
[----:B------:R-:W-:Y:S01]  /*9b50*/  IMAD.MOV.U32 R160, RZ, RZ, R110 ;  /* 0x000000ffffa07224 */ /* 0x000fe200078e006e */
[----:B---3--:R-:W3:Y:S03]  /*9b60*/  LDSM.16.MT88.4 R72, [R188+0x4000] ;  /* 0x00400000bc48783b */ /* 0x008ee60000004200 */
[C---:B------:R-:W-:Y:S07]  /*9b70*/  HMMA.16816.F32.BF16 R20, R68.reuse, R80, R20 ;  /* 0x000000504414723c */ /* 0x040fee0000041814 */
[----:B------:R-:W-:Y:S01]  /*9b80*/  FFMA.FTZ R80, R142, c[0x0][0x2d0], -R109 ;  /* 0x0000b4008e507a23 */ /* 0x000fe2000001086d */
[C---:B------:R-:W-:Y:S03]  /*9b90*/  HMMA.16816.F32.BF16 R24, R68.reuse, R82, R24 ;  /* 0x000000524418723c */ /* 0x040fe60000041818 */
[----:B------:R4:W-:Y:S05]  /*9ba0*/  MUFU.EX2 R149, R80 ;  /* 0x0000005000957308 */ /* 0x0009ea0000000800 */
[C---:B--2---:R-:W-:Y:S04]  /*9bb0*/  HMMA.16816.F32.BF16 R28, R68.reuse, R84, R28 ;  /* 0x00000054441c723c */ /* 0x044fe8000004181c */
[--C-:B-1----:R-:W-:Y:S02]  /*9bc0*/  FFMA.FTZ R76, R161, c[0x0][0x2d0], -R132.reuse ;  /* 0x0000b400a14c7a23 */ /* 0x102fe40000010884 */
[----:B------:R-:W-:Y:S02]  /*9bd0*/  IMAD.MOV.U32 R161, RZ, RZ, R133 ;  /* 0x000000ffffa17224 */ /* 0x000fe400078e0085 */
[C---:B------:R-:W-:Y:S01]  /*9be0*/  HMMA.16816.F32.BF16 R32, R68.reuse, R86, R32 ;  /* 0x000000564420723c */ /* 0x040fe20000041820 */
[----:B------:R1:W2:Y:S03]  /*9bf0*/  MUFU.EX2 R150, R76 ;  /* 0x0000004c00967308 */ /* 0x0002a60000000800 */
[--C-:B------:R-:W-:Y:S07]  /*9c00*/  FFMA.FTZ R84, R143, c[0x0][0x2d0], -R109.reuse ;  /* 0x0000b4008f547a23 */ /* 0x100fee000001086d */
[----:B------:R2:W2:Y:S01]  /*9c10*/  MUFU.EX2 R148, R84 ;  /* 0x0000005400947308 */ /* 0x0004a20000000800 */
[----:B----4-:R-:W-:Y:S01]  /*9c20*/  LDSM.16.MT88.4 R80, [R191+0x4000] ;  /* 0x00400000bf50783b */ /* 0x010fe20000004200 */
[C---:B---3--:R-:W-:Y:S07]  /*9c30*/  HMMA.16816.F32.BF16 R36, R68.reuse, R72, R36 ;  /* 0x000000484424723c */ /* 0x048fee0000041824 */
[--C-:B------:R-:W-:Y:S01]  /*9c40*/  FFMA.FTZ R72, R159, c[0x0][0x2d0], -R109.reuse ;  /* 0x0000b4009f487a23 */ /* 0x100fe2000001086d */
[C---:B------:R-:W-:Y:S01]  /*9c50*/  HMMA.16816.F32.BF16 R40, R68.reuse, R74, R40 ;  /* 0x0000004a4428723c */ /* 0x040fe20000041828 */
[----:B------:R-:W3:Y:S02]  /*9c60*/  LDL.LU R159, [R1+0x4] ;  /* 0x00000400019f7983 */ /* 0x000ee40000300800 */
[----:B------:R4:W-:Y:S02]  /*9c70*/  MUFU.EX2 R146, R72 ;  /* 0x0000004800927308 */ /* 0x0009e40000000800 */
[----:B-1----:R-:W1:Y:S01]  /*9c80*/  LDSM.16.MT88.4 R76, [R192+0x4000] ;  /* 0x00400000c04c783b */ /* 0x002e620000004200 */
[--C-:B--2---:R-:W-:Y:S07]  /*9c90*/  FFMA.FTZ R84, R144, c[0x0][0x2d0], -R109.reuse ;  /* 0x0000b40090547a23 */ /* 0x104fee000001086d */
[----:B------:R2:W1:Y:S01]  /*9ca0*/  MUFU.EX2 R147, R84 ;  /* 0x0000005400937308 */ /* 0x0004620000000800 */
[----:B----4-:R-:W-:Y:S08]  /*9cb0*/  LDSM.16.MT88.4 R72, [R192+0x1800] ;  /* 0x00180000c048783b */ /* 0x010ff00000004200 */
[----:B--2---:R-:W2:Y:S01]  /*9cc0*/  LDSM.16.MT88.4 R84, [R188+0x1800] ;  /* 0x00180000bc54783b */ /* 0x004ea20000004200 */
[C---:B-1----:R-:W-:Y:S08]  /*9cd0*/  HMMA.16816.F32.BF16 R44, R68.reuse, R76, R44 ;  /* 0x0000004c442c723c */ /* 0x042ff0000004182c */
[C---:B------:R-:W-:Y:S01]  /*9ce0*/  HMMA.16816.F32.BF16 R48, R68.reuse, R78, R48 ;  /* 0x0000004e4430723c */ /* 0x040fe20000041830 */
[----:B------:R-:W1:Y:S07]  /*9cf0*/  LDSM.16.MT88.4 R76, [R191+0x1800] ;  /* 0x00180000bf4c783b */ /* 0x000e6e0000004200 */
[C---:B------:R-:W-:Y:S07]  /*9d00*/  HMMA.16816.F32.BF16 R52, R68.reuse, R80, R52 ;  /* 0x000000504434723c */ /* 0x040fee0000041834 */
[--C-:B------:R-:W-:Y:S01]  /*9d10*/  FFMA.FTZ R80, R185, c[0x0][0x2d0], -R132.reuse ;  /* 0x0000b400b9507a23 */ /* 0x100fe20000010884 */
[C---:B------:R-:W-:Y:S03]  /*9d20*/  HMMA.16816.F32.BF16 R56, R68.reuse, R82, R56 ;  /* 0x000000524438723c */ /* 0x040fe60000041838 */
[----:B------:R4:W-:Y:S05]  /*9d30*/  MUFU.EX2 R145, R80 ;  /* 0x0000005000917308 */ /* 0x0009ea0000000800 */
[C---:B------:R-:W-:Y:S08]  /*9d40*/  HMMA.16816.F32.BF16 R60, R68.reuse, R88, R60 ;  /* 0x00000058443c723c */ /* 0x040ff0000004183c */
[----:B------:R-:W-:Y:S01]  /*9d50*/  HMMA.16816.F32.BF16 R64, R68, R90, R64 ;  /* 0x0000005a4440723c */ /* 0x000fe20000041840 */
[----:B------:R-:W-:Y:S06]  /*9d60*/  LDSM.16.MT88.4 R88, [R191+0x4800] ;  /* 0x00480000bf58783b */ /* 0x000fec0000004200 */
[----:B-----5:R-:W-:Y:S02]  /*9d70*/  F2FP.BF16.PACK_AB R68, R156, R157 ;  /* 0x0000009d9c44723e */ /* 0x020fe400000010ff */
[----:B------:R-:W-:Y:S01]  /*9d80*/  F2FP.BF16.PACK_AB R70, R150, R151 ;  /* 0x000000979646723e */ /* 0x000fe200000010ff */
[----:B----4-:R-:W4:Y:S02]  /*9d90*/  LDSM.16.MT88.4 R80, [R194+0x1800] ;  /* 0x00180000c250783b */ /* 0x010f240000004200 */
[----:B------:R-:W-:Y:S02]  /*9da0*/  F2FP.BF16.PACK_AB R69, R148, R149 ;  /* 0x000000959445723e */ /* 0x000fe400000010ff */
[----:B------:R-:W-:Y:S07]  /*9db0*/  F2FP.BF16.PACK_AB R71, R146, R147 ;  /* 0x000000939247723e */ /* 0x000fee00000010ff */
[C---:B--2---:R-:W-:Y:S07]  /*9dc0*/  HMMA.16816.F32.BF16 R4, R68.reuse, R84, R4 ;  /* 0x000000544404723c */ /* 0x044fee0000041804 */
[--C-:B------:R-:W-:Y:S01]  /*9dd0*/  FFMA.FTZ R84, R212, c[0x0][0x2d0], -R132.reuse ;  /* 0x0000b400d4547a23 */ /* 0x100fe20000010884 */
[C---:B------:R-:W-:Y:S03]  /*9de0*/  HMMA.16816.F32.BF16 R8, R68.reuse, R86, R8 ;  /* 0x000000564408723c */ /* 0x040fe60000041808 */
[----:B------:R2:W5:Y:S01]  /*9df0*/  MUFU.EX2 R144, R84 ;  /* 0x0000005400907308 */ /* 0x0005620000000800 */
[----:B------:R-:W-:Y:S04]  /*9e00*/  IADD3 R212, R186, -0x1, RZ ;  /* 0xffffffffbad47810 */ /* 0x000fe80007ffe0ff */
[C---:B------:R-:W-:Y:S07]  /*9e10*/  HMMA.16816.F32.BF16 R12, R68.reuse, R72, R12 ;  /* 0x00000048440c723c */ /* 0x040fee000004180c */
[--C-:B------:R-:W-:Y:S01]  /*9e20*/  FFMA.FTZ R72, R214, c[0x0][0x2d0], -R132.reuse ;  /* 0x0000b400d6487a23 */ /* 0x100fe20000010884 */
[C---:B------:R-:W-:Y:S03]  /*9e30*/  HMMA.16816.F32.BF16 R16, R68.reuse, R74, R16 ;  /* 0x0000004a4410723c */ /* 0x040fe60000041810 */
[----:B------:R5:W-:Y:S05]  /*9e40*/  MUFU.EX2 R143, R72 ;  /* 0x00000048008f7308 */ /* 0x000bea0000000800 */
[C---:B-1----:R-:W-:Y:S01]  /*9e50*/  HMMA.16816.F32.BF16 R20, R68.reuse, R76, R20 ;  /* 0x0000004c4414723c */ /* 0x042fe20000041814 */
[----:B--2---:R-:W1:Y:S06]  /*9e60*/  LDSM.16.MT88.4 R84, [R188+0x4800] ;  /* 0x00480000bc54783b */ /* 0x004e6c0000004200 */
[--C-:B------:R-:W-:Y:S01]  /*9e70*/  FFMA.FTZ R76, R162, c[0x0][0x2d0], -R109.reuse ;  /* 0x0000b400a24c7a23 */ /* 0x100fe2000001086d */
[C---:B------:R-:W-:Y:S03]  /*9e80*/  HMMA.16816.F32.BF16 R24, R68.reuse, R78, R24 ;  /* 0x0000004e4418723c */ /* 0x040fe60000041818 */
[----:B------:R2:W-:Y:S05]  /*9e90*/  MUFU.EX2 R141, R76 ;  /* 0x0000004c008d7308 */ /* 0x0005ea0000000800 */
[C---:B----4-:R-:W-:Y:S04]  /*9ea0*/  HMMA.16816.F32.BF16 R28, R68.reuse, R80, R28 ;  /* 0x00000050441c723c */ /* 0x050fe8000004181c */
[--C-:B-----5:R-:W-:Y:S03]  /*9eb0*/  FFMA.FTZ R72, R215, c[0x0][0x2d0], -R132.reuse ;  /* 0x0000b400d7487a23 */ /* 0x120fe60000010884 */
[--C-:B------:R-:W-:Y:S01]  /*9ec0*/  FFMA.FTZ R80, R187, c[0x0][0x2d0], -R109.reuse ;  /* 0x0000b400bb507a23 */ /* 0x100fe2000001086d */
[C---:B------:R-:W-:Y:S01]  /*9ed0*/  HMMA.16816.F32.BF16 R32, R68.reuse, R82, R32 ;  /* 0x000000524420723c */ /* 0x040fe20000041820 */
[----:B------:R4:W5:Y:S10]  /*9ee0*/  MUFU.EX2 R142, R72 ;  /* 0x00000048008e7308 */ /* 0x0009740000000800 */
[----:B------:R5:W-:Y:S01]  /*9ef0*/  MUFU.EX2 R138, R80 ;  /* 0x00000050008a7308 */ /* 0x000be20000000800 */
[--C-:B--2---:R-:W-:Y:S01]  /*9f00*/  FFMA.FTZ R76, R163, c[0x0][0x2d0], -R109.reuse ;  /* 0x0000b400a34c7a23 */ /* 0x104fe2000001086d */
[C---:B-1----:R-:W-:Y:S08]  /*9f10*/  HMMA.16816.F32.BF16 R36, R68.reuse, R84, R36 ;  /* 0x000000544424723c */ /* 0x042ff00000041824 */
[----:B------:R1:W2:Y:S01]  /*9f20*/  MUFU.EX2 R140, R76 ;  /* 0x0000004c008c7308 */ /* 0x0002a20000000800 */
[----:B----4-:R-:W4:Y:S01]  /*9f30*/  LDSM.16.MT88.4 R72, [R192+0x4800] ;  /* 0x00480000c048783b */ /* 0x010f220000004200 */
[C---:B------:R-:W-:Y:S07]  /*9f40*/  HMMA.16816.F32.BF16 R40, R68.reuse, R86, R40 ;  /* 0x000000564428723c */ /* 0x040fee0000041828 */
[----:B------:R-:W-:Y:S08]  /*9f50*/  LDSM.16.MT88.4 R84, [R194+0x2000] ;  /* 0x00200000c254783b */ /* 0x000ff00000004200 */
[----:B-----5:R-:W-:Y:S01]  /*9f60*/  LDSM.16.MT88.4 R80, [R192+0x2000] ;  /* 0x00200000c050783b */ /* 0x020fe20000004200 */
[--C-:B-1----:R-:W-:Y:S04]  /*9f70*/  FFMA.FTZ R76, R184, c[0x0][0x2d0], -R109.reuse ;  /* 0x0000b400b84c7a23 */ /* 0x102fe8000001086d */
[----:B------:R1:W5:Y:S01]  /*9f80*/  MUFU.EX2 R139, R76 ;  /* 0x0000004c008b7308 */ /* 0x0003620000000800 */
[C---:B----4-:R-:W-:Y:S08]  /*9f90*/  HMMA.16816.F32.BF16 R44, R68.reuse, R72, R44 ;  /* 0x00000048442c723c */ /* 0x050ff0000004182c */
[C---:B------:R-:W-:Y:S01]  /*9fa0*/  HMMA.16816.F32.BF16 R48, R68.reuse, R74, R48 ;  /* 0x0000004a4430723c */ /* 0x040fe20000041830 */
[----:B-1----:R-:W1:Y:S07]  /*9fb0*/  LDSM.16.MT88.4 R76, [R188+0x2000] ;  /* 0x00200000bc4c783b */ /* 0x002e6e0000004200 */
[C---:B------:R-:W-:Y:S01]  /*9fc0*/  HMMA.16816.F32.BF16 R52, R68.reuse, R88, R52 ;  /* 0x000000584434723c */ /* 0x040fe20000041834 */
[----:B------:R-:W4:Y:S07]  /*9fd0*/  LDSM.16.MT88.4 R72, [R191+0x2000] ;  /* 0x00200000bf48783b */ /* 0x000f2e0000004200 */
[C---:B------:R-:W-:Y:S01]  /*9fe0*/  HMMA.16816.F32.BF16 R56, R68.reuse, R90, R56 ;  /* 0x0000005a4438723c */ /* 0x040fe20000041838 */
[----:B------:R-:W-:Y:S07]  /*9ff0*/  LDSM.16.MT88.4 R88, [R191+0x5000] ;  /* 0x00500000bf58783b */ /* 0x000fee0000004200 */
[C---:B------:R-:W-:Y:S07]  /*a000*/  HMMA.16816.F32.BF16 R60, R68.reuse, R92, R60 ;  /* 0x0000005c443c723c */ /* 0x040fee000004183c */
[--C-:B------:R-:W-:Y:S01]  /*a010*/  FFMA.FTZ R92, R217, c[0x0][0x2d0], -R109.reuse ;  /* 0x0000b400d95c7a23 */ /* 0x100fe2000001086d */
[----:B------:R-:W-:Y:S07]  /*a020*/  HMMA.16816.F32.BF16 R64, R68, R94, R64 ;  /* 0x0000005e4440723c */ /* 0x000fee0000041840 */
[----:B------:R-:W-:Y:S02]  /*a030*/  F2FP.BF16.PACK_AB R68, R144, R145 ;  /* 0x000000919044723e */ /* 0x000fe400000010ff */
[----:B------:R-:W-:Y:S03]  /*a040*/  F2FP.BF16.PACK_AB R70, R142, R143 ;  /* 0x0000008f8e46723e */ /* 0x000fe600000010ff */
[----:B--2---:R-:W-:Y:S02]  /*a050*/  F2FP.BF16.PACK_AB R69, R140, R141 ;  /* 0x0000008d8c45723e */ /* 0x004fe400000010ff */
[----:B-----5:R-:W-:Y:S07]  /*a060*/  F2FP.BF16.PACK_AB R71, R138, R139 ;  /* 0x0000008b8a47723e */ /* 0x020fee00000010ff */
[C---:B-1----:R-:W-:Y:S07]  /*a070*/  HMMA.16816.F32.BF16 R4, R68.reuse, R76, R4 ;  /* 0x0000004c4404723c */ /* 0x042fee0000041804 */
[--C-:B------:R-:W-:Y:S01]  /*a080*/  FFMA.FTZ R76, R219, c[0x0][0x2d0], -R132.reuse ;  /* 0x0000b400db4c7a23 */ /* 0x100fe20000010884 */
[C---:B------:R-:W-:Y:S03]  /*a090*/  HMMA.16816.F32.BF16 R8, R68.reuse, R78, R8 ;  /* 0x0000004e4408723c */ /* 0x040fe60000041808 */
[----:B------:R1:W-:Y:S05]  /*a0a0*/  MUFU.EX2 R137, R76 ;  /* 0x0000004c00897308 */ /* 0x0003ea0000000800 */
[C---:B------:R-:W-:Y:S07]  /*a0b0*/  HMMA.16816.F32.BF16 R12, R68.reuse, R80, R12 ;  /* 0x00000050440c723c */ /* 0x040fee000004180c */
[--C-:B------:R-:W-:Y:S01]  /*a0c0*/  FFMA.FTZ R80, R221, c[0x0][0x2d0], -R132.reuse ;  /* 0x0000b400dd507a23 */ /* 0x100fe20000010884 */
[C---:B------:R-:W-:Y:S03]  /*a0d0*/  HMMA.16816.F32.BF16 R16, R68.reuse, R82, R16 ;  /* 0x000000524410723c */ /* 0x040fe60000041810 */
[----:B------:R2:W-:Y:S05]  /*a0e0*/  MUFU.EX2 R135, R80 ;  /* 0x0000005000877308 */ /* 0x0005ea0000000800 */
[C---:B----4-:R-:W-:Y:S04]  /*a0f0*/  HMMA.16816.F32.BF16 R20, R68.reuse, R72, R20 ;  /* 0x000000484414723c */ /* 0x050fe80000041814 */
[--C-:B-1----:R-:W-:Y:S02]  /*a100*/  FFMA.FTZ R76, R220, c[0x0][0x2d0], -R132.reuse ;  /* 0x0000b400dc4c7a23 */ /* 0x102fe40000010884 */
[----:B------:R-:W-:Y:S02]  /*a110*/  FFMA.FTZ R132, R222, c[0x0][0x2d0], -R132 ;  /* 0x0000b400de847a23 */ /* 0x000fe40000010884 */
[C---:B------:R-:W-:Y:S01]  /*a120*/  HMMA.16816.F32.BF16 R24, R68.reuse, R74, R24 ;  /* 0x0000004a4418723c */ /* 0x040fe20000041818 */
[----:B------:R1:W4:Y:S03]  /*a130*/  MUFU.EX2 R136, R76 ;  /* 0x0000004c00887308 */ /* 0x0003260000000800 */
[--C-:B------:R-:W-:Y:S04]  /*a140*/  FFMA.FTZ R72, R216, c[0x0][0x2d0], -R109.reuse ;  /* 0x0000b400d8487a23 */ /* 0x100fe8000001086d */
[C---:B------:R-:W-:Y:S01]  /*a150*/  HMMA.16816.F32.BF16 R28, R68.reuse, R84, R28 ;  /* 0x00000054441c723c */ /* 0x040fe2000004181c */
[----:B--2---:R-:W-:Y:S02]  /*a160*/  LDSM.16.MT88.4 R80, [R192+0x5000] ;  /* 0x00500000c050783b */ /* 0x004fe40000004200 */
[----:B------:R2:W-:Y:S04]  /*a170*/  MUFU.EX2 R133, R72 ;  /* 0x0000004800857308 */ /* 0x0005e80000000800 */
[--C-:B------:R-:W-:Y:S01]  /*a180*/  FFMA.FTZ R84, R218, c[0x0][0x2d0], -R109.reuse ;  /* 0x0000b400da547a23 */ /* 0x100fe2000001086d */
[C---:B------:R-:W-:Y:S04]  /*a190*/  HMMA.16816.F32.BF16 R32, R68.reuse, R86, R32 ;  /* 0x000000564420723c */ /* 0x040fe80000041820 */
[----:B------:R-:W-:Y:S01]  /*a1a0*/  FFMA.FTZ R109, R111, c[0x0][0x2d0], -R109 ;  /* 0x0000b4006f6d7a23 */ /* 0x000fe2000001086d */
[----:B------:R5:W-:Y:S01]  /*a1b0*/  MUFU.EX2 R110, R84 ;  /* 0x00000054006e7308 */ /* 0x000be20000000800 */
[----:B-1----:R-:W1:Y:S01]  /*a1c0*/  LDSM.16.MT88.4 R76, [R188+0x5000] ;  /* 0x00500000bc4c783b */ /* 0x002e620000004200 */
[----:B----4-:R-:W-:Y:S08]  /*a1d0*/  F2FP.BF16.PACK_AB R128, R136, R137 ;  /* 0x000000898880723e */ /* 0x010ff000000010ff */
[----:B------:R-:W4:Y:S01]  /*a1e0*/  MUFU.EX2 R134, R132 ;  /* 0x0000008400867308 */ /* 0x000f220000000800 */
[----:B--2---:R-:W2:Y:S09]  /*a1f0*/  LDSM.16.MT88.4 R72, [R194+0x5000] ;  /* 0x00500000c248783b */ /* 0x004eb20000004200 */
[----:B------:R3:W3:Y:S01]  /*a200*/  MUFU.EX2 R132, R92 ;  /* 0x0000005c00847308 */ /* 0x0006e20000000800 */
[----:B-----5:R-:W5:Y:S09]  /*a210*/  LDSM.16.MT88.4 R84, [R192+0x2800] ;  /* 0x00280000c054783b */ /* 0x020f720000004200 */
[----:B------:R-:W2:Y:S01]  /*a220*/  MUFU.EX2 R109, R109 ;  /* 0x0000006d006d7308 */ /* 0x000ea20000000800 */
[----:B----4-:R-:W-:Y:S01]  /*a230*/  F2FP.BF16.PACK_AB R130, R134, R135 ;  /* 0x000000878682723e */ /* 0x010fe200000010ff */
[C---:B-1----:R-:W-:Y:S01]  /*a240*/  HMMA.16816.F32.BF16 R36, R68.reuse, R76, R36 ;  /* 0x0000004c4424723c */ /* 0x042fe20000041824 */
[----:B---3--:R-:W1:Y:S02]  /*a250*/  LDSM.16.MT88.4 R92, [R191+0x2800] ;  /* 0x00280000bf5c783b */ /* 0x008e640000004200 */
[----:B------:R-:W-:Y:S05]  /*a260*/  F2FP.BF16.PACK_AB R129, R132, R133 ;  /* 0x000000858481723e */ /* 0x000fea00000010ff */
[C---:B------:R-:W-:Y:S04]  /*a270*/  HMMA.16816.F32.BF16 R40, R68.reuse, R78, R40 ;  /* 0x0000004e4428723c */ /* 0x040fe80000041828 */
[----:B--2---:R-:W-:Y:S04]  /*a280*/  F2FP.BF16.PACK_AB R131, R109, R110 ;  /* 0x0000006e6d83723e */ /* 0x004fe800000010ff */
[C---:B------:R-:W-:Y:S08]  /*a290*/  HMMA.16816.F32.BF16 R44, R68.reuse, R80, R44 ;  /* 0x00000050442c723c */ /* 0x040ff0000004182c */
[C---:B------:R-:W-:Y:S08]  /*a2a0*/  HMMA.16816.F32.BF16 R48, R68.reuse, R82, R48 ;  /* 0x000000524430723c */ /* 0x040ff00000041830 */
[C---:B------:R-:W-:Y:S08]  /*a2b0*/  HMMA.16816.F32.BF16 R52, R68.reuse, R88, R52 ;  /* 0x000000584434723c */ /* 0x040ff00000041834 */
[C---:B------:R-:W-:Y:S08]  /*a2c0*/  HMMA.16816.F32.BF16 R56, R68.reuse, R90, R56 ;  /* 0x0000005a4438723c */ /* 0x040ff00000041838 */
[C---:B------:R-:W-:Y:S08]  /*a2d0*/  HMMA.16816.F32.BF16 R60, R68.reuse, R72, R60 ;  /* 0x00000048443c723c */ /* 0x040ff0000004183c */
[----:B------:R-:W-:Y:S08]  /*a2e0*/  HMMA.16816.F32.BF16 R64, R68, R74, R64 ;  /* 0x0000004a4440723c */ /* 0x000ff00000041840 */
[C---:B------:R-:W-:Y:S07]  /*a2f0*/  HMMA.16816.F32.BF16 R112, R128.reuse, R116, R4 ;  /* 0x000000748070723c */ /* 0x040fee0000041804 */
[----:B------:R-:W-:Y:S01]  /*a300*/  FFMA.FTZ R4, R2, R104, R252 ;  /* 0x0000006802047223 */ /* 0x000fe200000100fc */
[C---:B------:R-:W-:Y:S01]  /*a310*/  HMMA.16816.F32.BF16 R116, R128.reuse, R118, R8 ;  /* 0x000000768074723c */ /* 0x040fe20000041808 */
[----:B------:R-:W2:Y:S03]  /*a320*/  LDSM.16.MT88.4 R104, [R192+0x5800] ;  /* 0x00580000c068783b */ /* 0x000ea60000004200 */
[----:B------:R-:W-:Y:S02]  /*a330*/  FFMA.FTZ R2, R0, R159, R251 ;  /* 0x0000009f00027223 */ /* 0x000fe400000100fb */
[----:B------:R-:W-:Y:S02]  /*a340*/  FADD.FTZ R0, R161, R4 ;  /* 0x00000004a1007221 */ /* 0x000fe40000010000 */
[C---:B-----5:R-:W-:Y:S01]  /*a350*/  HMMA.16816.F32.BF16 R68, R128.reuse, R84, R12 ;  /* 0x000000548044723c */ /* 0x060fe2000004180c */
[----:B------:R-:W3:Y:S03]  /*a360*/  LDL R12, [R1+0x14] ;  /* 0x00001400010c7983 */ /* 0x000ee60000100800 */
[----:B------:R-:W-:Y:S01]  /*a370*/  FADD.FTZ R2, R250, R2 ;  /* 0x00000002fa027221 */ /* 0x000fe20000010000 */
[----:B------:R-:W4:Y:S01]  /*a380*/  LDSM.16.MT88.4 R4, [R191+0x5800] ;  /* 0x00580000bf04783b */ /* 0x000f220000004200 */
[----:B------:R-:W-:Y:S02]  /*a390*/  FADD.FTZ R0, R160, R0 ;  /* 0x00000000a0007221 */ /* 0x000fe40000010000 */
[C---:B------:R-:W-:Y:S04]  /*a3a0*/  HMMA.16816.F32.BF16 R72, R128.reuse, R86, R16 ;  /* 0x000000568048723c */ /* 0x040fe80000041810 */
[----:B------:R-:W-:Y:S01]  /*a3b0*/  FADD.FTZ R2, R249, R2 ;  /* 0x00000002f9027221 */ /* 0x000fe20000010000 */
[----:B------:R-:W5:Y:S01]  /*a3c0*/  LDSM.16.MT88.4 R8, [R194+0x5800] ;  /* 0x00580000c208783b */ /* 0x000f620000004200 */
[----:B------:R-:W-:Y:S02]  /*a3d0*/  FADD.FTZ R0, R158, R0 ;  /* 0x000000009e007221 */ /* 0x000fe40000010000 */
[C---:B-1----:R-:W-:Y:S04]  /*a3e0*/  HMMA.16816.F32.BF16 R76, R128.reuse, R92, R20 ;  /* 0x0000005c804c723c */ /* 0x042fe80000041814 */
[----:B------:R-:W-:Y:S02]  /*a3f0*/  FADD.FTZ R2, R248, R2 ;  /* 0x00000002f8027221 */ /* 0x000fe40000010000 */
[----:B------:R-:W-:Y:S02]  /*a400*/  FADD.FTZ R0, R245, R0 ;  /* 0x00000000f5007221 */ /* 0x000fe40000010000 */
[C---:B------:R-:W-:Y:S04]  /*a410*/  HMMA.16816.F32.BF16 R80, R128.reuse, R94, R24 ;  /* 0x0000005e8050723c */ /* 0x040fe80000041818 */
[----:B------:R-:W-:Y:S02]  /*a420*/  FADD.FTZ R2, R241, R2 ;  /* 0x00000002f1027221 */ /* 0x000fe40000010000 */
[----:B------:R-:W-:Y:S02]  /*a430*/  FADD.FTZ R0, R244, R0 ;  /* 0x00000000f4007221 */ /* 0x000fe40000010000 */
[----:B------:R-:W-:Y:S01]  /*a440*/  FADD.FTZ R2, R240, R2 ;  /* 0x00000002f0027221 */ /* 0x000fe20000010000 */
[C---:B------:R-:W-:Y:S03]  /*a450*/  HMMA.16816.F32.BF16 R84, R128.reuse, R96, R28 ;  /* 0x000000608054723c */ /* 0x040fe6000004181c */
[----:B------:R-:W-:Y:S02]  /*a460*/  FADD.FTZ R0, R243, R0 ;  /* 0x00000000f3007221 */ /* 0x000fe40000010000 */
[----:B------:R-:W-:Y:S02]  /*a470*/  FADD.FTZ R2, R239, R2 ;  /* 0x00000002ef027221 */ /* 0x000fe40000010000 */
[----:B------:R-:W-:Y:S01]  /*a480*/  FADD.FTZ R0, R242, R0 ;  /* 0x00000000f2007221 */ /* 0x000fe20000010000 */
        /* <DEDUP_REMOVED lines=12> */
[C---:B--2---:R-:W-:Y:S03]  /*a550*/  HMMA.16816.F32.BF16 R100, R128.reuse, R104, R44 ;  /* 0x000000688064723c */ /* 0x044fe6000004182c */
[----:B------:R-:W-:Y:S02]  /*a560*/  FADD.FTZ R0, R157, R0 ;  /* 0x000000009d007221 */ /* 0x000fe40000010000 */
[----:B------:R-:W-:Y:S02]  /*a570*/  FADD.FTZ R2, R149, R2 ;  /* 0x0000000295027221 */ /* 0x000fe40000010000 */
[----:B------:R-:W-:Y:S01]  /*a580*/  FADD.FTZ R0, R156, R0 ;  /* 0x000000009c007221 */ /* 0x000fe20000010000 */
[C---:B------:R-:W-:Y:S04]  /*a590*/  HMMA.16816.F32.BF16 R104, R128.reuse, R106, R48 ;  /* 0x0000006a8068723c */ /* 0x040fe80000041830 */
[----:B------:R-:W-:Y:S02]  /*a5a0*/  FADD.FTZ R2, R148, R2 ;  /* 0x0000000294027221 */ /* 0x000fe40000010000 */
[----:B------:R-:W-:Y:S02]  /*a5b0*/  FADD.FTZ R0, R151, R0 ;  /* 0x0000000097007221 */ /* 0x000fe40000010000 */
[----:B------:R-:W-:Y:S01]  /*a5c0*/  FADD.FTZ R2, R147, R2 ;  /* 0x0000000293027221 */ /* 0x000fe20000010000 */
[C---:B----4-:R-:W-:Y:S03]  /*a5d0*/  HMMA.16816.F32.BF16 R52, R128.reuse, R4, R52 ;  /* 0x000000048034723c */ /* 0x050fe60000041834 */
[----:B------:R-:W-:Y:S02]  /*a5e0*/  FADD.FTZ R0, R150, R0 ;  /* 0x0000000096007221 */ /* 0x000fe40000010000 */
[----:B------:R-:W-:Y:S02]  /*a5f0*/  FADD.FTZ R2, R146, R2 ;  /* 0x0000000292027221 */ /* 0x000fe40000010000 */
[----:B------:R-:W-:Y:S01]  /*a600*/  FADD.FTZ R0, R145, R0 ;  /* 0x0000000091007221 */ /* 0x000fe20000010000 */
[C---:B------:R-:W-:Y:S04]  /*a610*/  HMMA.16816.F32.BF16 R56, R128.reuse, R6, R56 ;  /* 0x000000068038723c */ /* 0x040fe80000041838 */
[----:B------:R-:W-:Y:S02]  /*a620*/  FADD.FTZ R2, R141, R2 ;  /* 0x000000028d027221 */ /* 0x000fe40000010000 */
[----:B------:R-:W-:Y:S02]  /*a630*/  FADD.FTZ R0, R144, R0 ;  /* 0x0000000090007221 */ /* 0x000fe40000010000 */
[----:B------:R-:W-:Y:S01]  /*a640*/  FADD.FTZ R2, R140, R2 ;  /* 0x000000028c027221 */ /* 0x000fe20000010000 */
[C---:B-----5:R-:W-:Y:S03]  /*a650*/  HMMA.16816.F32.BF16 R60, R128.reuse, R8, R60 ;  /* 0x00000008803c723c */ /* 0x060fe6000004183c */
        /* <DEDUP_REMOVED lines=13> */
[--C-:B------:R-:W-:Y:S01]  /*a730*/  IMAD.MOV.U32 R4, RZ, RZ, R3.reuse ;  /* 0x000000ffff047224 */ /* 0x100fe200078e0003 */
[----:B------:R1:W-:Y:S01]  /*a740*/  STL [R1], R2 ;  /* 0x0000000201007387 */ /* 0x0003e20000100800 */
[----:B------:R-:W-:Y:S02]  /*a750*/  IMAD.MOV.U32 R109, RZ, RZ, R108 ;  /* 0x000000ffff6d7224 */ /* 0x000fe400078e006c */
[----:B------:R-:W-:Y:S01]  /*a760*/  IMAD.MOV.U32 R110, RZ, RZ, R3 ;  /* 0x000000ffff6e7224 */ /* 0x000fe200078e0003 */
[----:B------:R1:W-:Y:S01]  /*a770*/  STL [R1+0x4], R0 ;  /* 0x0000040001007387 */ /* 0x0003e20000100800 */
[----:B---3--:R-:W-:Y:S01]  /*a780*/  ISETP.GT.AND P0, PT, R186, R12, PT ;  /* 0x0000000cba00720c */ /* 0x008fe20003f04270 */
[----:B------:R-:W-:Y:S11]  /*a790*/  IMAD.MOV.U32 R186, RZ, RZ, R212 ;  /* 0x000000ffffba7224 */ /* 0x000ff600078e00d4 */
[----:B------:R-:W-:Y:S01]  /*a7a0*/  @!UPT UIADD3 URZ, URZ, URZ, URZ ;  /* 0x0000003f3f3ff290 */ /* 0x000fe2000fffe03f */
[----:B-1----:R-:W-:-:S05]  /*a7b0*/  @P0 BRA `(.L_x_570) ;  /* 0xffffc12000000947 */ /* 0x002fca000383ffff */
.L_x_561:
[----:B------:R-:W2:Y:S04]  /*a7c0*/  LDL R0, [R1+0x18] ;  /* 0x0000180001007983 */ /* 0x000ea80000100800 */
[----:B------:R-:W3:Y:S04]  /*a7d0*/  LDL R3, [R1+0x8] ;  /* 0x0000080001037983 */ /* 0x000ee80000100800 */
[----:B-1----:R-:W4:Y:S01]  /*a7e0*/  LDL R2, [R1+0xc] ;  /* 0x00000c0001027983 */ /* 0x002f220000100800 */
[----:B--2---:R-:W-:Y:S01]  /*a7f0*/  IADD3 R0, R0, 0x7f, RZ ;  /* 0x0000007f00007810 */ /* 0x004fe20007ffe0ff */
[----:B---3--:R-:W-:-:S04]  /*a800*/  IMAD.MOV.U32 R5, RZ, RZ, R3 ;  /* 0x000000ffff057224 */ /* 0x008fc800078e0003 */
[----:B------:R-:W-:Y:S01]  /*a810*/  @P2 IMAD.HI.U32 R3, R0, c[0x0][0x2c8], RZ ;  /* 0x0000b20000032a27 */ /* 0x000fe200078e00ff */
[----:B----4-:R-:W-:-:S04]  /*a820*/  IADD3 R2, R2, 0x1, -R5 ;  /* 0x0000000102027810 */ /* 0x010fc80007ffe805 */
[----:B------:R-:W-:-:S05]  /*a830*/  @P2 SHF.R.U32.HI R0, RZ, c[0x0][0x2cc], R3 ;  /* 0x0000b300ff002a19 */ /* 0x000fca0000011603 */
[----:B------:R-:W-:-:S05]  /*a840*/  IMAD.IADD R0, R2, 0x1, R0 ;  /* 0x0000000102007824 */ /* 0x000fca00078e0200 */
[----:B------:R-:W-:Y:S01]  /*a850*/  IADD3 R2, R0, -c[0x0][0x324], RZ ;  /* 0x8000c90000027a10 */ /* 0x000fe20007ffe0ff */
[----:B------:R-:W-:Y:S05]  /*a860*/  @!P1 BRA `(.L_x_571) ;  /* 0x0000011000009947 */ /* 0x000fea0003800000 */
[----:B------:R-:W-:Y:S01]  /*a870*/  ISETP.GT.AND P0, PT, R0, -0x1, PT ;  /* 0xffffffff0000780c */ /* 0x000fe20003f04270 */
[----:B------:R-:W-:-:S12]  /*a880*/  BSSY B0, `(.L_x_572) ;  /* 0x000000d000007945 */ /* 0x000fd80003800000 */
        /* <DEDUP_REMOVED lines=8> */
.L_x_573:
[----:B------:R-:W-:-:S04]  /*a910*/  MOV R3, c[0x0][0x32c] ;  /* 0x0000cb0000037a02 */ /* 0x000fc80000000f00 */
[----:B------:R-:W-:-:S13]  /*a920*/  ISETP.NE.AND P0, PT, R3, 0x1, PT ;  /* 0x000000010300780c */ /* 0x000fda0003f05270 */
[----:B------:R-:W-:-:S05]  /*a930*/  @P0 IMAD.HI.U32 R3, R0, c[0x0][0x330], RZ ;  /* 0x0000cc0000030a27 */ /* 0x000fca00078e00ff */
[----:B------:R-:W-:Y:S02]  /*a940*/  @P0 SHF.R.U32.HI R0, RZ, c[0x0][0x334], R3 ;  /* 0x0000cd00ff000a19 */ /* 0x000fe40000011603 */
.L_x_574:
[----:B------:R-:W-:Y:S05]  /*a950*/  BSYNC B0 ;  /* 0x0000000000007941 */ /* 0x000fea0003800000 */
.L_x_572:
[----:B------:R-:W-:-:S05]  /*a960*/  IMAD R0, R0, c[0x0][0x32c], RZ ;  /* 0x0000cb0000007a24 */ /* 0x000fca00078e02ff */
[----:B------:R-:W-:-:S04]  /*a970*/  IMNMX R2, R2, R0, !PT ;  /* 0x0000000002027217 */ /* 0x000fc80007800200 */
.L_x_571:
[----:B------:R-:W-:-:S05]  /*a980*/  IADD3 R2, R2, 0x5f, RZ ;  /* 0x0000005f02027810 */ /* 0x000fca0007ffe0ff */
[----:B------:R-:W-:-:S05]  /*a990*/  IMAD.HI R2, R2, 0x2aaaaaab, RZ ;  /* 0x2aaaaaab02027827 */ /* 0x000fca00078e02ff */
[----:B------:R-:W-:-:S04]  /*a9a0*/  SHF.R.U32.HI R0, RZ, 0x1f, R2 ;  /* 0x0000001fff007819 */ /* 0x000fc80000011602 */
[----:B------:R-:W-:-:S04]  /*a9b0*/  LEA.HI.SX32 R0, R2, R0, 0x1c ;  /* 0x0000000002007211 */ /* 0x000fc800078fe2ff */
[----:B------:R-:W-:-:S04]  /*a9c0*/  IMNMX R220, R223, R0, !PT ;  /* 0x00000000dfdc7217 */ /* 0x000fc80007800200 */
[----:B------:R-:W-:-:S13]  /*a9d0*/  ISETP.GE.AND P0, PT, R212, R220, PT ;  /* 0x000000dcd400720c */ /* 0x000fda0003f06270 */
[----:B------:R-:W-:Y:S05]  /*a9e0*/  @!P0 BRA `(.L_x_575) ;  /* 0x00002c6000008947 */ /* 0x000fea0003800000 */
[----:B------:R-:W-:Y:S02]  /*a9f0*/  MOV R110, R4 ;  /* 0x00000004006e7202 */ /* 0x000fe40000000f00 */
[----:B------:R-:W-:Y:S02]  /*aa00*/  MOV R109, R108 ;  /* 0x0000006c006d7202 */ /* 0x000fe40000000f00 */
[----:B------:R-:W-:Y:S02]  /*aa10*/  MOV R214, R212 ;  /* 0x000000d400d67202 */ /* 0x000fe40000000f00 */
.L_x_576:
[----:B------:R-:W-:Y:S04]  /*aa20*/  DEPBAR.LE SB0, 0x0 ;  /* 0x000080000000791a */ /* 0x000fe80000000000 */
[----:B------:R-:W-:Y:S01]  /*aa30*/  WARPSYNC 0xffffffff ;  /* 0xffffffff00007948 */ /* 0x000fe20003800000 */
[----:B------:R-:W-:Y:S01]  /*aa40*/  BAR.SYNC.DEFER_BLOCKING 0x0 ;  /* 0x0000000000007b1d */ /* 0x000fe20000010000 */
[----:B------:R-:W-:Y:S02]  /*aa50*/  ISETP.GT.AND P6, PT, R223, R214, PT ;  /* 0x000000d6df00720c */ /* 0x000fe40003fc4270 */
[C---:B------:R-:W-:Y:S11]  /*aa60*/  IADD3 R212, R214.reuse, -0x1, RZ ;  /* 0xffffffffd6d47810 */ /* 0x040ff60007ffe0ff */
[----:B-1----:R-:W-:Y:S01]  /*aa70*/  @!P6 SHF.R.S32.HI R0, RZ, 0x1f, R214 ;  /* 0x0000001fff00e819 */ /* 0x002fe200000114d6 */
[----:B------:R-:W-:Y:S01]  /*aa80*/  @!P6 IMAD.WIDE.U32 R20, R214, c[0x0][0x208], RZ ;  /* 0x00008200d614ea25 */ /* 0x000fe200078e00ff */
[----:B------:R-:W-:Y:S02]  /*aa90*/  @!P6 MOV R2, c[0x0][0x208] ;  /* 0x000082000002ea02 */ /* 0x000fe40000000f00 */
[----:B------:R-:W-:Y:S01]  /*aaa0*/  @!P6 MOV R3, 0x5 ;  /* 0x000000050003e802 */ /* 0x000fe20000000f00 */
[----:B------:R-:W-:Y:S01]  /*aab0*/  @!P6 IMAD R0, R0, c[0x0][0x208], RZ ;  /* 0x000082000000ea24 */ /* 0x000fe200078e02ff */
[C---:B------:R-:W-:Y:S02]  /*aac0*/  @!P6 SHF.L.U32 R28, R2.reuse, 0x5, RZ ;  /* 0x00000005021ce819 */ /* 0x040fe400000006ff */
[----:B------:R-:W-:Y:S01]  /*aad0*/  @!P6 SHF.L.U64.HI R29, R2, R3, c[0x0][0x20c] ;  /* 0x00008300021de619 */ /* 0x000fe20000010203 */
[----:B------:R-:W-:Y:S01]  /*aae0*/  @!P6 IMAD R0, R214, c[0x0][0x20c], R0 ;  /* 0x00008300d600ea24 */ /* 0x000fe200078e0200 */
[----:B------:R-:W1:Y:S01]  /*aaf0*/  LDSM.16.M88.4 R8, [R189] ;  /* 0x00000000bd08783b */ /* 0x000e620000000200 */
[----:B------:R-:W-:Y:S02]  /*ab00*/  @!P6 MOV R30, R224 ;  /* 0x000000e0001ee202 */ /* 0x000fe40000000f00 */
[----:B------:R-:W-:Y:S01]  /*ab10*/  @!P6 IMAD.WIDE.U32 R2, R20, 0x60, R28 ;  /* 0x000000601402e825 */ /* 0x000fe200078e001c */
[----:B------:R-:W-:Y:S02]  /*ab20*/  @!P6 IADD3 R0, R21, R0, RZ ;  /* 0x000000001500e210 */ /* 0x000fe40007ffe0ff */
[----:B------:R-:W-:Y:S02]  /*ab30*/  @!P6 MOV R31, R228 ;  /* 0x000000e4001fe202 */ /* 0x000fe40000000f00 */
[----:B------:R-:W2:Y:S01]  /*ab40*/  LDSM.16.M88.4 R16, [R189+0x800] ;  /* 0x00080000bd10783b */ /* 0x000ea20000000200 */
[----:B------:R-:W-:Y:S01]  /*ab50*/  @!P6 IMAD R22, R0, 0x60, RZ ;  /* 0x000000600016e824 */ /* 0x000fe200078e02ff */
[----:B------:R-:W-:Y:S01]  /*ab60*/  @!P6 IADD3 R21, P4, R224, R2, RZ ;  /* 0x00000002e015e210 */ /* 0x000fe20007f9e0ff */
[----:B------:R-:W-:Y:S03]  /*ab70*/  @!P6 IMAD.WIDE.U32 R30, R20, 0x60, R30 ;  /* 0x00000060141ee825 */ /* 0x000fe600078e001e */
[----:B------:R-:W-:Y:S02]  /*ab80*/  @!P6 IADD3 R0, R22, R3, RZ ;  /* 0x000000031600e210 */ /* 0x000fe40007ffe0ff */
[----:B------:R-:W3:Y:S01]  /*ab90*/  LDSM.16.M88.4 R24, [R189+0x1000] ;  /* 0x00100000bd18783b */ /* 0x000ee20000000200 */
[C---:B------:R-:W-:Y:S02]  /*aba0*/  @!P6 LEA R160, P0, R21.reuse, c[0x0][0x1f8], 0x1 ;  /* 0x00007e0015a0ea11 */ /* 0x040fe400078008ff */
[----:B------:R-:W-:Y:S02]  /*abb0*/  @!P6 IADD3.X R3, R0, R228, RZ, P4, !PT ;  /* 0x000000e40003e210 */ /* 0x000fe400027fe4ff */
[----:B------:R-:W-:Y:S02]  /*abc0*/  @!P6 IADD3 R28, P4, R28, R2, RZ ;  /* 0x000000021c1ce210 */ /* 0x000fe40007f9e0ff */
[----:B------:R-:W-:Y:S01]  /*abd0*/  @!P6 LEA.HI.X R161, R21, c[0x0][0x1fc], R3, 0x1, P0 ;  /* 0x00007f0015a1ea11 */ /* 0x000fe200000f0c03 */
[----:B------:R-:W4:Y:S01]  /*abe0*/  LDL.LU R222, [R1] ;  /* 0x0000000001de7983 */ /* 0x000f220000300800 */
[----:B------:R-:W-:Y:S02]  /*abf0*/  @!P6 IADD3 R36, P0, R224, 0x40, RZ ;  /* 0x00000040e024e810 */ /* 0x000fe40007f1e0ff */
[----:B------:R-:W-:Y:S01]  /*ac00*/  @!P6 IADD3 R3, R31, R22, RZ ;  /* 0x000000161f03e210 */ /* 0x000fe20007ffe0ff */
[----:B------:R-:W5:Y:S01]  /*ac10*/  LDSM.16.M88.4 R32, [R189+0x1800] ;  /* 0x00180000bd20783b */ /* 0x000f620000000200 */
[----:B------:R-:W-:Y:S02]  /*ac20*/  @!P6 IADD3 R37, P5, R36, R2, RZ ;  /* 0x000000022425e210 */ /* 0x000fe40007fbe0ff */
[----:B------:R-:W-:Y:S02]  /*ac30*/  @!P6 SHF.L.U64.HI R108, R30, 0x1, R3 ;  /* 0x000000011e6ce819 */ /* 0x000fe40000010203 */
[----:B------:R-:W-:Y:S02]  /*ac40*/  @!P6 IADD3.X R3, RZ, R228, RZ, P0, !PT ;  /* 0x000000e4ff03e210 */ /* 0x000fe400007fe4ff */
[----:B------:R-:W-:Y:S01]  /*ac50*/  @!P6 IADD3 R38, P0, R28, R36, RZ ;  /* 0x000000241c26e210 */ /* 0x000fe20007f1e0ff */
[----:B------:R-:W4:Y:S01]  /*ac60*/  LDL.LU R221, [R1+0x4] ;  /* 0x0000040001dd7983 */ /* 0x000f220000300800 */
[----:B------:R-:W-:Y:S02]  /*ac70*/  @!P6 IADD3.X R2, R0, R29, RZ, P4, !PT ;  /* 0x0000001d0002e210 */ /* 0x000fe400027fe4ff */
[----:B------:R-:W-:Y:S01]  /*ac80*/  @!P6 IADD3 R36, P4, R28, R224, RZ ;  /* 0x000000e01c24e210 */ /* 0x000fe20007f9e0ff */
[C---:B-1----:R-:W-:Y:S01]  /*ac90*/  HMMA.16816.F32.BF16 R4, R120.reuse, R8, RZ ;  /* 0x000000087804723c */ /* 0x042fe200000418ff */
[----:B------:R-:W1:Y:S02]  /*aca0*/  LDSM.16.M88.4 R40, [R189+0x2000] ;  /* 0x00200000bd28783b */ /* 0x000e640000000200 */
[-C--:B------:R-:W-:Y:S02]  /*acb0*/  @!P6 IADD3.X R0, R0, R3.reuse, RZ, P5, !PT ;  /* 0x000000030000e210 */ /* 0x080fe40002ffe4ff */
[----:B------:R-:W-:Y:S02]  /*acc0*/  @!P6 IADD3.X R3, R2, R3, RZ, P0, !PT ;  /* 0x000000030203e210 */ /* 0x000fe400007fe4ff */
[----:B------:R-:W-:Y:S01]  /*acd0*/  @!P6 LEA R46, P0, R36, c[0x0][0x1f8], 0x1 ;  /* 0x00007e00242eea11 */ /* 0x000fe200078008ff */
[C---:B------:R-:W-:Y:S01]  /*ace0*/  HMMA.16816.F32.BF16 R8, R120.reuse, R10, RZ ;  /* 0x0000000a7808723c */ /* 0x040fe200000418ff */
[----:B------:R-:W-:Y:S01]  /*acf0*/  @!P6 IADD3.X R2, R2, R228, RZ, P4, !PT ;  /* 0x000000e40202e210 */ /* 0x000fe200027fe4ff */
[----:B------:R-:W1:Y:S02]  /*ad00*/  LDSM.16.M88.4 R48, [R189+0x2800] ;  /* 0x00280000bd30783b */ /* 0x000e640000000200 */
[----:B------:R-:W-:Y:S02]  /*ad10*/  @!P6 LEA R156, P4, R38, c[0x0][0x1f8], 0x1 ;  /* 0x00007e00269cea11 */ /* 0x000fe400078808ff */
[----:B------:R-:W-:Y:S02]  /*ad20*/  @!P6 LEA.HI.X R47, R36, c[0x0][0x1fc], R2, 0x1, P0 ;  /* 0x00007f00242fea11 */ /* 0x000fe400000f0c02 */
[C---:B--2---:R-:W-:Y:S01]  /*ad30*/  HMMA.16816.F32.BF16 R12, R120.reuse, R16, RZ ;  /* 0x00000010780c723c */ /* 0x044fe200000418ff */
[----:B------:R-:W-:Y:S01]  /*ad40*/  @!P6 ISETP.GE.AND P0, PT, R246, c[0x0][0x1d4], PT ;  /* 0x00007500f600ea0c */ /* 0x000fe20003f06270 */
[----:B------:R-:W2:Y:S02]  /*ad50*/  LDSM.16.M88.4 R128, [R195] ;  /* 0x00000000c380783b */ /* 0x000ea40000000200 */
[----:B------:R-:W-:Y:S02]  /*ad60*/  @!P6 SHF.L.U32 R39, R30, 0x1, RZ ;  /* 0x000000011e27e819 */ /* 0x000fe400000006ff */
[----:B------:R-:W-:Y:S02]  /*ad70*/  @!P6 LEA R158, P5, R37, c[0x0][0x1f8], 0x1 ;  /* 0x00007e00259eea11 */ /* 0x000fe400078a08ff */
[C---:B------:R-:W-:Y:S01]  /*ad80*/  HMMA.16816.F32.BF16 R16, R120.reuse, R18, RZ ;  /* 0x000000127810723c */ /* 0x040fe200000418ff */
[----:B------:R-:W-:Y:S01]  /*ad90*/  @!P6 LEA.HI.X R157, R38, c[0x0][0x1fc], R3, 0x1, P4 ;  /* 0x00007f00269dea11 */ /* 0x000fe200020f0c03 */
[----:B------:R-:W2:Y:S02]  /*ada0*/  LDSM.16.M88.4 R132, [R206] ;  /* 0x00000000ce84783b */ /* 0x000ea40000000200 */
[----:B------:R-:W-:Y:S02]  /*adb0*/  @!P6 IADD3 R44, P4, R39, c[0x0][0x1f8], RZ ;  /* 0x00007e00272cea10 */ /* 0x000fe40007f9e0ff */
[----:B------:R-:W-:Y:S02]  /*adc0*/  @!P6 LEA.HI.X R159, R37, c[0x0][0x1fc], R0, 0x1, P5 ;  /* 0x00007f00259fea11 */ /* 0x000fe400028f0c00 */
[C---:B---3--:R-:W-:Y:S01]  /*add0*/  HMMA.16816.F32.BF16 R20, R120.reuse, R24, RZ ;  /* 0x000000187814723c */ /* 0x048fe200000418ff */
[----:B------:R-:W-:Y:S01]  /*ade0*/  @!P6 IADD3.X R45, R108, c[0x0][0x1fc], RZ, P4, !PT ;  /* 0x00007f006c2dea10 */ /* 0x000fe200027fe4ff */
[----:B------:R-:W3:Y:S02]  /*adf0*/  LDSM.16.M88.4 R136, [R205] ;  /* 0x00000000cd88783b */ /* 0x000ee40000000200 */
[----:B------:R-:W-:Y:S04]  /*ae00*/  @!P6 IADD3 R2, P5, R39, 0x80, RZ ;  /* 0x000000802702e810 */ /* 0x000fe80007fbe0ff */
[C---:B------:R-:W-:Y:S01]  /*ae10*/  HMMA.16816.F32.BF16 R24, R120.reuse, R26, RZ ;  /* 0x0000001a7818723c */ /* 0x040fe200000418ff */
[----:B------:R-:W-:Y:S01]  /*ae20*/  @!P6 IADD3 R2, P4, R2, c[0x0][0x1f8], RZ ;  /* 0x00007e000202ea10 */ /* 0x000fe20007f9e0ff */
[----:B------:R-:W2:Y:S03]  /*ae30*/  LDSM.16.M88.4 R140, [R204] ;  /* 0x00000000cc8c783b */ /* 0x000ea60000000200 */
[----:B------:R-:W-:Y:S03]  /*ae40*/  @!P6 IADD3.X R3, RZ, c[0x0][0x1fc], R108, P4, P5 ;  /* 0x00007f00ff03ea10 */ /* 0x000fe600027ea46c */
[C---:B-----5:R-:W-:Y:S02]  /*ae50*/  HMMA.16816.F32.BF16 R28, R120.reuse, R32, RZ ;  /* 0x00000020781c723c */ /* 0x060fe400000418ff */
[----:B------:R-:W5:Y:S06]  /*ae60*/  LDSM.16.M88.4 R144, [R203] ;  /* 0x00000000cb90783b */ /* 0x000f6c0000000200 */
[C---:B------:R-:W-:Y:S02]  /*ae70*/  HMMA.16816.F32.BF16 R32, R120.reuse, R34, RZ ;  /* 0x000000227820723c */ /* 0x040fe400000418ff */
[----:B------:R-:W2:Y:S06]  /*ae80*/  LDSM.16.M88.4 R148, [R202] ;  /* 0x00000000ca94783b */ /* 0x000eac0000000200 */
[C---:B-1----:R-:W-:Y:S02]  /*ae90*/  HMMA.16816.F32.BF16 R36, R120.reuse, R40, RZ ;  /* 0x000000287824723c */ /* 0x042fe400000418ff */
[----:B------:R-:W-:Y:S01]  /*aea0*/  @!PT LDS RZ, [RZ] ;  /* 0x00000000fffff984 */ /* 0x000fe20000000800 */
[----:B------:R-:W-:Y:S01]  /*aeb0*/  @!PT LDS RZ, [RZ] ;  /* 0x00000000fffff984 */ /* 0x000fe20000000800 */
[----:B------:R-:W-:Y:S01]  /*aec0*/  @!PT LDS RZ, [RZ] ;  /* 0x00000000fffff984 */ /* 0x000fe20000000800 */
[----:B------:R1:W-:Y:S06]  /*aed0*/  @!P6 LDGSTS.E.BYPASS.LTC128B.128 [R213+0x100], [R44.64], !P0 ;  /* 0x001000002cd5efae */ /* 0x0003ec000c101d48 */
[C---:B------:R-:W-:Y:S02]  /*aee0*/  HMMA.16816.F32.BF16 R40, R120.reuse, R42, RZ ;  /* 0x0000002a7828723c */ /* 0x040fe400000418ff */
[----:B------:R1:W-:Y:S08]  /*aef0*/  @!P6 LDGSTS.E.BYPASS.LTC128B.128 [R213+0x3100], [R2.64], !P3 ;  /* 0x0310000002d5efae */ /* 0x0003f0000d901d48 */
[----:B------:R1:W-:Y:S08]  /*af00*/  @!P6 LDGSTS.E.BYPASS.LTC128B.128 [R213+0x1100], [R160.64], !P0 ;  /* 0x01100000a0d5efae */ /* 0x0003f0000c101d48 */
[----:B------:R2:W-:Y:S08]  /*af10*/  @!P6 LDGSTS.E.BYPASS.LTC128B.128 [R213+0x4100], [R158.64], !P3 ;  /* 0x041000009ed5efae */ /* 0x0005f0000d901d48 */
[----:B------:R2:W-:Y:S08]  /*af20*/  @!P6 LDGSTS.E.BYPASS.LTC128B.128 [R213+0x2100], [R46.64], !P0 ;  /* 0x021000002ed5efae */ /* 0x0005f0000c101d48 */
[----:B------:R3:W-:Y:S01]  /*af30*/  @!P6 LDGSTS.E.BYPASS.LTC128B.128 [R213+0x5100], [R156.64], !P3 ;  /* 0x051000009cd5efae */ /* 0x0007e2000d901d48 */
[----:B------:R-:W-:Y:S07]  /*af40*/  ISETP.GT.AND P6, PT, R214, R223, PT ;  /* 0x000000dfd600720c */ /* 0x000fee0003fc4270 */
[----:B-1----:R-:W-:Y:S06]  /*af50*/  LDSM.16.M88.4 R160, [R193+0x800] ;  /* 0x00080000c1a0783b */ /* 0x002fec0000000200 */
[----:B------:R-:W-:Y:S02]  /*af60*/  @P6 SHF.R.S32.HI R111, RZ, 0x1f, R212 ;  /* 0x0000001fff6f6819 */ /* 0x000fe400000114d4 */
[----:B------:R-:W0:Y:S01]  /*af70*/  LDGDEPBAR ;  /* 0x00000000000079af */ /* 0x000e220000000000 */
[C---:B--2---:R-:W-:Y:S07]  /*af80*/  HMMA.16816.F32.BF16 R44, R120.reuse, R48, RZ ;  /* 0x00000030782c723c */ /* 0x044fee00000418ff */
[----:B------:R-:W-:Y:S01]  /*af90*/  LDSM.16.M88.4 R184, [R190+0x3000] ;  /* 0x00300000beb8783b */ /* 0x000fe20000000200 */
[----:B------:R-:W-:Y:S07]  /*afa0*/  HMMA.16816.F32.BF16 R48, R120, R50, RZ ;  /* 0x000000327830723c */ /* 0x000fee00000418ff */
[----:B---3--:R-:W1:Y:S01]  /*afb0*/  LDSM.16.M88.4 R156, [R193] ;  /* 0x00000000c19c783b */ /* 0x008e620000000200 */
[C---:B------:R-:W-:Y:S08]  /*afc0*/  HMMA.16816.F32.BF16 R4, R124.reuse, R128, R4 ;  /* 0x000000807c04723c */ /* 0x040ff00000041804 */
[C---:B------:R-:W-:Y:S01]  /*afd0*/  HMMA.16816.F32.BF16 R8, R124.reuse, R130, R8 ;  /* 0x000000827c08723c */ /* 0x040fe20000041808 */
[----:B------:R-:W2:Y:S07]  /*afe0*/  LDSM.16.M88.4 R128, [R193+0x1000] ;  /* 0x00100000c180783b */ /* 0x000eae0000000200 */
[C---:B------:R-:W-:Y:S08]  /*aff0*/  HMMA.16816.F32.BF16 R12, R124.reuse, R132, R12 ;  /* 0x000000847c0c723c */ /* 0x040ff0000004180c */
[C---:B------:R-:W-:Y:S01]  /*b000*/  HMMA.16816.F32.BF16 R16, R124.reuse, R134, R16 ;  /* 0x000000867c10723c */ /* 0x040fe20000041810 */
[----:B------:R-:W3:Y:S07]  /*b010*/  LDSM.16.M88.4 R132, [R193+0x1800] ;  /* 0x00180000c184783b */ /* 0x000eee0000000200 */
[C---:B------:R-:W-:Y:S08]  /*b020*/  HMMA.16816.F32.BF16 R20, R124.reuse, R136, R20 ;  /* 0x000000887c14723c */ /* 0x040ff00000041814 */
[C---:B------:R-:W-:Y:S01]  /*b030*/  HMMA.16816.F32.BF16 R24, R124.reuse, R138, R24 ;  /* 0x0000008a7c18723c */ /* 0x040fe20000041818 */
[----:B------:R-:W1:Y:S07]  /*b040*/  LDSM.16.M88.4 R136, [R193+0x2000] ;  /* 0x00200000c188783b */ /* 0x000e6e0000000200 */
[C---:B------:R-:W-:Y:S08]  /*b050*/  HMMA.16816.F32.BF16 R28, R124.reuse, R140, R28 ;  /* 0x0000008c7c1c723c */ /* 0x040ff0000004181c */
[C---:B------:R-:W-:Y:S01]  /*b060*/  HMMA.16816.F32.BF16 R32, R124.reuse, R142, R32 ;  /* 0x0000008e7c20723c */ /* 0x040fe20000041820 */
[----:B------:R-:W2:Y:S07]  /*b070*/  LDSM.16.M88.4 R140, [R193+0x2800] ;  /* 0x00280000c18c783b */ /* 0x000eae0000000200 */
[C---:B-----5:R-:W-:Y:S08]  /*b080*/  HMMA.16816.F32.BF16 R36, R124.reuse, R144, R36 ;  /* 0x000000907c24723c */ /* 0x060ff00000041824 */
[C---:B------:R-:W-:Y:S01]  /*b090*/  HMMA.16816.F32.BF16 R40, R124.reuse, R146, R40 ;  /* 0x000000927c28723c */ /* 0x040fe20000041828 */
[----:B------:R-:W5:Y:S07]  /*b0a0*/  LDSM.16.M88.4 R144, [R190] ;  /* 0x00000000be90783b */ /* 0x000f6e0000000200 */
[C---:B------:R-:W-:Y:S08]  /*b0b0*/  HMMA.16816.F32.BF16 R44, R124.reuse, R148, R44 ;  /* 0x000000947c2c723c */ /* 0x040ff0000004182c */
[----:B------:R-:W-:Y:S01]  /*b0c0*/  HMMA.16816.F32.BF16 R48, R124, R150, R48 ;  /* 0x000000967c30723c */ /* 0x000fe20000041830 */
[----:B------:R-:W3:Y:S07]  /*b0d0*/  LDSM.16.M88.4 R148, [R190+0x800] ;  /* 0x00080000be94783b */ /* 0x000eee0000000200 */
[C---:B-1----:R-:W-:Y:S08]  /*b0e0*/  HMMA.16816.F32.BF16 R4, R152.reuse, R156, R4 ;  /* 0x0000009c9804723c */ /* 0x042ff00000041804 */
[C---:B------:R-:W-:Y:S01]  /*b0f0*/  HMMA.16816.F32.BF16 R8, R152.reuse, R158, R8 ;  /* 0x0000009e9808723c */ /* 0x040fe20000041808 */
[----:B------:R-:W-:Y:S07]  /*b100*/  LDSM.16.M88.4 R156, [R190+0x2000] ;  /* 0x00200000be9c783b */ /* 0x000fee0000000200 */
[C---:B------:R-:W-:Y:S08]  /*b110*/  HMMA.16816.F32.BF16 R12, R152.reuse, R160, R12 ;  /* 0x000000a0980c723c */ /* 0x040ff0000004180c */
[C---:B------:R-:W-:Y:S01]  /*b120*/  HMMA.16816.F32.BF16 R16, R152.reuse, R162, R16 ;  /* 0x000000a29810723c */ /* 0x040fe20000041810 */
[----:B------:R-:W-:Y:S07]  /*b130*/  LDSM.16.M88.4 R160, [R190+0x2800] ;  /* 0x00280000bea0783b */ /* 0x000fee0000000200 */
[C---:B--2---:R-:W-:Y:S08]  /*b140*/  HMMA.16816.F32.BF16 R20, R152.reuse, R128, R20 ;  /* 0x000000809814723c */ /* 0x044ff00000041814 */
[C---:B------:R-:W-:Y:S01]  /*b150*/  HMMA.16816.F32.BF16 R24, R152.reuse, R130, R24 ;  /* 0x000000829818723c */ /* 0x040fe20000041818 */
[----:B------:R-:W1:Y:S07]  /*b160*/  LDSM.16.M88.4 R128, [R190+0x1000] ;  /* 0x00100000be80783b */ /* 0x000e6e0000000200 */
[C---:B---3--:R-:W-:Y:S08]  /*b170*/  HMMA.16816.F32.BF16 R28, R152.reuse, R132, R28 ;  /* 0x00000084981c723c */ /* 0x048ff0000004181c */
[C---:B------:R-:W-:Y:S01]  /*b180*/  HMMA.16816.F32.BF16 R32, R152.reuse, R134, R32 ;  /* 0x000000869820723c */ /* 0x040fe20000041820 */
[----:B------:R-:W2:Y:S07]  /*b190*/  LDSM.16.M88.4 R132, [R190+0x1800] ;  /* 0x00180000be84783b */ /* 0x000eae0000000200 */
[C---:B------:R-:W-:Y:S08]  /*b1a0*/  HMMA.16816.F32.BF16 R36, R152.reuse, R136, R36 ;  /* 0x000000889824723c */ /* 0x040ff00000041824 */
[C---:B------:R-:W-:Y:S01]  /*b1b0*/  HMMA.16816.F32.BF16 R40, R152.reuse, R138, R40 ;  /* 0x0000008a9828723c */ /* 0x040fe20000041828 */
[----:B------:R-:W3:Y:S07]  /*b1c0*/  LDSM.16.M88.4 R136, [R189+0x3000] ;  /* 0x00300000bd88783b */ /* 0x000eee0000000200 */
[C---:B------:R-:W-:Y:S08]  /*b1d0*/  HMMA.16816.F32.BF16 R44, R152.reuse, R140, R44 ;  /* 0x0000008c982c723c */ /* 0x040ff0000004182c */
[----:B------:R-:W-:Y:S01]  /*b1e0*/  HMMA.16816.F32.BF16 R48, R152, R142, R48 ;  /* 0x0000008e9830723c */ /* 0x000fe20000041830 */
[----:B------:R-:W2:Y:S07]  /*b1f0*/  LDSM.16.M88.4 R140, [R189+0x3800] ;  /* 0x00380000bd8c783b */ /* 0x000eae0000000200 */
[C---:B-----5:R-:W-:Y:S08]  /*b200*/  HMMA.16816.F32.BF16 R4, R164.reuse, R144, R4 ;  /* 0x00000090a404723c */ /* 0x060ff00000041804 */
[C---:B------:R-:W-:Y:S01]  /*b210*/  HMMA.16816.F32.BF16 R8, R164.reuse, R146, R8 ;  /* 0x00000092a408723c */ /* 0x040fe20000041808 */
[----:B------:R-:W5:Y:S07]  /*b220*/  LDSM.16.M88.4 R144, [R189+0x4000] ;  /* 0x00400000bd90783b */ /* 0x000f6e0000000200 */
        /* <DEDUP_REMOVED lines=11> */
[----:B------:R-:W1:Y:S07]  /*b2e0*/  LDSM.16.M88.4 R156, [R201] ;  /* 0x00000000c99c783b */ /* 0x000e6e0000000200 */
[C---:B------:R-:W-:Y:S08]  /*b2f0*/  HMMA.16816.F32.BF16 R44, R164.reuse, R160, R44 ;  /* 0x000000a0a42c723c */ /* 0x040ff0000004182c */
[----:B------:R-:W-:Y:S01]  /*b300*/  HMMA.16816.F32.BF16 R48, R164, R162, R48 ;  /* 0x000000a2a430723c */ /* 0x000fe20000041830 */
[----:B------:R-:W-:Y:S07]  /*b310*/  LDSM.16.M88.4 R160, [R193+0x5000] ;  /* 0x00500000c1a0783b */ /* 0x000fee0000000200 */
[C---:B---3--:R-:W-:Y:S08]  /*b320*/  HMMA.16816.F32.BF16 R4, R168.reuse, R136, R4 ;  /* 0x00000088a804723c */ /* 0x048ff00000041804 */
[C---:B------:R-:W-:Y:S01]  /*b330*/  HMMA.16816.F32.BF16 R8, R168.reuse, R138, R8 ;  /* 0x0000008aa808723c */ /* 0x040fe20000041808 */
[----:B------:R-:W3:Y:S07]  /*b340*/  LDSM.16.M88.4 R136, [R200] ;  /* 0x00000000c888783b */ /* 0x000eee0000000200 */
[C---:B------:R-:W-:Y:S08]  /*b350*/  HMMA.16816.F32.BF16 R12, R168.reuse, R140, R12 ;  /* 0x0000008ca80c723c */ /* 0x040ff0000004180c */
[C---:B------:R-:W-:Y:S01]  /*b360*/  HMMA.16816.F32.BF16 R16, R168.reuse, R142, R16 ;  /* 0x0000008ea810723c */ /* 0x040fe20000041810 */
[----:B------:R-:W2:Y:S07]  /*b370*/  LDSM.16.M88.4 R140, [R199] ;  /* 0x00000000c78c783b */ /* 0x000eae0000000200 */
[C---:B-----5:R-:W-:Y:S08]  /*b380*/  HMMA.16816.F32.BF16 R20, R168.reuse, R144, R20 ;  /* 0x00000090a814723c */ /* 0x060ff00000041814 */
[C---:B------:R-:W-:Y:S01]  /*b390*/  HMMA.16816.F32.BF16 R24, R168.reuse, R146, R24 ;  /* 0x00000092a818723c */ /* 0x040fe20000041818 */
[----:B------:R-:W5:Y:S07]  /*b3a0*/  LDSM.16.M88.4 R144, [R198] ;  /* 0x00000000c690783b */ /* 0x000f6e0000000200 */
[C---:B------:R-:W-:Y:S08]  /*b3b0*/  HMMA.16816.F32.BF16 R28, R168.reuse, R148, R28 ;  /* 0x00000094a81c723c */ /* 0x040ff0000004181c */
[C---:B------:R-:W-:Y:S01]  /*b3c0*/  HMMA.16816.F32.BF16 R32, R168.reuse, R150, R32 ;  /* 0x00000096a820723c */ /* 0x040fe20000041820 */
[----:B------:R-:W-:Y:S07]  /*b3d0*/  LDSM.16.M88.4 R148, [R193+0x3000] ;  /* 0x00300000c194783b */ /* 0x000fee0000000200 */
[C---:B-1----:R-:W-:Y:S08]  /*b3e0*/  HMMA.16816.F32.BF16 R36, R168.reuse, R128, R36 ;  /* 0x00000080a824723c */ /* 0x042ff00000041824 */
[C---:B------:R-:W-:Y:S01]  /*b3f0*/  HMMA.16816.F32.BF16 R40, R168.reuse, R130, R40 ;  /* 0x00000082a828723c */ /* 0x040fe20000041828 */
[----:B------:R-:W1:Y:S07]  /*b400*/  LDSM.16.M88.4 R128, [R197] ;  /* 0x00000000c580783b */ /* 0x000e6e0000000200 */
[C---:B--2---:R-:W-:Y:S08]  /*b410*/  HMMA.16816.F32.BF16 R44, R168.reuse, R132, R44 ;  /* 0x00000084a82c723c */ /* 0x044ff0000004182c */
[----:B------:R-:W-:Y:S01]  /*b420*/  HMMA.16816.F32.BF16 R48, R168, R134, R48 ;  /* 0x00000086a830723c */ /* 0x000fe20000041830 */
[----:B------:R-:W2:Y:S07]  /*b430*/  LDSM.16.M88.4 R132, [R196] ;  /* 0x00000000c484783b */ /* 0x000eae0000000200 */
[C---:B------:R-:W-:Y:S08]  /*b440*/  HMMA.16816.F32.BF16 R4, R172.reuse, R156, R4 ;  /* 0x0000009cac04723c */ /* 0x040ff00000041804 */
[C---:B------:R-:W-:Y:S01]  /*b450*/  HMMA.16816.F32.BF16 R8, R172.reuse, R158, R8 ;  /* 0x0000009eac08723c */ /* 0x040fe20000041808 */
[----:B------:R-:W-:Y:S07]  /*b460*/  LDSM.16.M88.4 R156, [R193+0x4800] ;  /* 0x00480000c19c783b */ /* 0x000fee0000000200 */
[C---:B---3--:R-:W-:Y:S08]  /*b470*/  HMMA.16816.F32.BF16 R12, R172.reuse, R136, R12 ;  /* 0x00000088ac0c723c */ /* 0x048ff0000004180c */
[C---:B------:R-:W-:Y:S01]  /*b480*/  HMMA.16816.F32.BF16 R16, R172.reuse, R138, R16 ;  /* 0x0000008aac10723c */ /* 0x040fe20000041810 */
[----:B------:R-:W3:Y:S07]  /*b490*/  LDSM.16.M88.4 R136, [R193+0x3800] ;  /* 0x00380000c188783b */ /* 0x000eee0000000200 */
[C---:B------:R-:W-:Y:S08]  /*b4a0*/  HMMA.16816.F32.BF16 R20, R172.reuse, R140, R20 ;  /* 0x0000008cac14723c */ /* 0x040ff00000041814 */
[C---:B------:R-:W-:Y:S01]  /*b4b0*/  HMMA.16816.F32.BF16 R24, R172.reuse, R142, R24 ;  /* 0x0000008eac18723c */ /* 0x040fe20000041818 */
[----:B------:R-:W3:Y:S07]  /*b4c0*/  LDSM.16.M88.4 R140, [R193+0x4000] ;  /* 0x00400000c18c783b */ /* 0x000eee0000000200 */
[C---:B-----5:R-:W-:Y:S08]  /*b4d0*/  HMMA.16816.F32.BF16 R28, R172.reuse, R144, R28 ;  /* 0x00000090ac1c723c */ /* 0x060ff0000004181c */
[C---:B------:R-:W-:Y:S01]  /*b4e0*/  HMMA.16816.F32.BF16 R32, R172.reuse, R146, R32 ;  /* 0x00000092ac20723c */ /* 0x040fe20000041820 */
[----:B------:R-:W5:Y:S07]  /*b4f0*/  LDSM.16.M88.4 R144, [R193+0x5800] ;  /* 0x00580000c190783b */ /* 0x000f6e0000000200 */
[C---:B-1----:R-:W-:Y:S08]  /*b500*/  HMMA.16816.F32.BF16 R36, R172.reuse, R128, R36 ;  /* 0x00000080ac24723c */ /* 0x042ff00000041824 */
[C---:B------:R-:W-:Y:S01]  /*b510*/  HMMA.16816.F32.BF16 R40, R172.reuse, R130, R40 ;  /* 0x00000082ac28723c */ /* 0x040fe20000041828 */
[----:B------:R-:W1:Y:S07]  /*b520*/  LDSM.16.M88.4 R128, [R190+0x3800] ;  /* 0x00380000be80783b */ /* 0x000e6e0000000200 */
[C---:B--2---:R-:W-:Y:S08]  /*b530*/  HMMA.16816.F32.BF16 R44, R172.reuse, R132, R44 ;  /* 0x00000084ac2c723c */ /* 0x044ff0000004182c */
[----:B------:R-:W-:Y:S01]  /*b540*/  HMMA.16816.F32.BF16 R48, R172, R134, R48 ;  /* 0x00000086ac30723c */ /* 0x000fe20000041830 */
[----:B------:R-:W2:Y:S07]  /*b550*/  LDSM.16.M88.4 R132, [R190+0x4000] ;  /* 0x00400000be84783b */ /* 0x000eae0000000200 */
[C---:B------:R-:W-:Y:S08]  /*b560*/  HMMA.16816.F32.BF16 R4, R176.reuse, R148, R4 ;  /* 0x00000094b004723c */ /* 0x040ff00000041804 */
[C---:B------:R-:W-:Y:S08]  /*b570*/  HMMA.16816.F32.BF16 R8, R176.reuse, R150, R8 ;  /* 0x00000096b008723c */ /* 0x040ff00000041808 */
[C---:B---3--:R-:W-:Y:S08]  /*b580*/  HMMA.16816.F32.BF16 R12, R176.reuse, R136, R12 ;  /* 0x00000088b00c723c */ /* 0x048ff0000004180c */
[C---:B------:R-:W-:Y:S01]  /*b590*/  HMMA.16816.F32.BF16 R16, R176.reuse, R138, R16 ;  /* 0x0000008ab010723c */ /* 0x040fe20000041810 */
[----:B------:R-:W3:Y:S07]  /*b5a0*/  LDSM.16.M88.4 R136, [R190+0x4800] ;  /* 0x00480000be88783b */ /* 0x000eee0000000200 */
[C---:B------:R-:W-:Y:S08]  /*b5b0*/  HMMA.16816.F32.BF16 R20, R176.reuse, R140, R20 ;  /* 0x0000008cb014723c */ /* 0x040ff00000041814 */
[C---:B------:R-:W-:Y:S08]  /*b5c0*/  HMMA.16816.F32.BF16 R24, R176.reuse, R142, R24 ;  /* 0x0000008eb018723c */ /* 0x040ff00000041818 */
[C---:B------:R-:W-:Y:S08]  /*b5d0*/  HMMA.16816.F32.BF16 R28, R176.reuse, R156, R28 ;  /* 0x0000009cb01c723c */ /* 0x040ff0000004181c */
[C---:B------:R-:W-:Y:S08]  /*b5e0*/  HMMA.16816.F32.BF16 R32, R176.reuse, R158, R32 ;  /* 0x0000009eb020723c */ /* 0x040ff00000041820 */
[C---:B------:R-:W-:Y:S08]  /*b5f0*/  HMMA.16816.F32.BF16 R36, R176.reuse, R160, R36 ;  /* 0x000000a0b024723c */ /* 0x040ff00000041824 */
[C---:B------:R-:W-:Y:S08]  /*b600*/  HMMA.16816.F32.BF16 R40, R176.reuse, R162, R40 ;  /* 0x000000a2b028723c */ /* 0x040ff00000041828 */
[C---:B-----5:R-:W-:Y:S08]  /*b610*/  HMMA.16816.F32.BF16 R44, R176.reuse, R144, R44 ;  /* 0x00000090b02c723c */ /* 0x060ff0000004182c */
[----:B------:R-:W-:Y:S08]  /*b620*/  HMMA.16816.F32.BF16 R48, R176, R146, R48 ;  /* 0x00000092b030723c */ /* 0x000ff00000041830 */
[C---:B------:R-:W-:Y:S08]  /*b630*/  HMMA.16816.F32.BF16 R4, R180.reuse, R184, R4 ;  /* 0x000000b8b404723c */ /* 0x040ff00000041804 */
[C---:B------:R-:W-:Y:S08]  /*b640*/  HMMA.16816.F32.BF16 R8, R180.reuse, R186, R8 ;  /* 0x000000bab408723c */ /* 0x040ff00000041808 */
[C---:B-1----:R-:W-:Y:S08]  /*b650*/  HMMA.16816.F32.BF16 R12, R180.reuse, R128, R12 ;  /* 0x00000080b40c723c */ /* 0x042ff0000004180c */
[C---:B------:R-:W-:Y:S01]  /*b660*/  HMMA.16816.F32.BF16 R16, R180.reuse, R130, R16 ;  /* 0x00000082b410723c */ /* 0x040fe20000041810 */
[----:B------:R-:W1:Y:S03]  /*b670*/  LDSM.16.M88.4 R128, [R190+0x5000] ;  /* 0x00500000be80783b */ /* 0x000e660000000200 */
        /* <DEDUP_REMOVED lines=9> */
[C---:B---3--:R-:W-:Y:S01]  /*b710*/  HMMA.16816.F32.BF16 R28, R180.reuse, R136, R28 ;  /* 0x00000088b41c723c */ /* 0x048fe2000004181c */
[----:B------:R-:W-:Y:S04]  /*b720*/  BAR.SYNC.DEFER_BLOCKING 0x0 ;  /* 0x0000000000007b1d */ /* 0x000fe80000010000 */
[----:B------:R-:W-:Y:S02]  /*b730*/  FMNMX.FTZ R0, R9, R0, !PT ;  /* 0x0000000009007209 */ /* 0x000fe40007810000 */
[----:B------:R-:W-:Y:S01]  /*b740*/  FMNMX.FTZ R2, R10, R2, !PT ;  /* 0x000000020a027209 */ /* 0x000fe20007810000 */
[C---:B------:R-:W-:Y:S04]  /*b750*/  HMMA.16816.F32.BF16 R32, R180.reuse, R138, R32 ;  /* 0x0000008ab420723c */ /* 0x040fe80000041820 */
[----:B------:R-:W-:Y:S01]  /*b760*/  FMNMX.FTZ R0, R12, R0, !PT ;  /* 0x000000000c007209 */ /* 0x000fe20007810000 */
[----:B------:R-:W-:Y:S01]  /*b770*/  @P6 IMAD.WIDE.U32 R136, R212, c[0x0][0x1e0], RZ ;  /* 0x00007800d4886a25 */ /* 0x000fe200078e00ff */
[----:B------:R-:W-:Y:S02]  /*b780*/  FMNMX.FTZ R2, R11, R2, !PT ;  /* 0x000000020b027209 */ /* 0x000fe40007810000 */
[----:B------:R-:W-:Y:S01]  /*b790*/  FMNMX.FTZ R0, R13, R0, !PT ;  /* 0x000000000d007209 */ /* 0x000fe20007810000 */
[C---:B-1----:R-:W-:Y:S03]  /*b7a0*/  HMMA.16816.F32.BF16 R36, R180.reuse, R128, R36 ;  /* 0x00000080b424723c */ /* 0x042fe60000041824 */
[----:B------:R-:W-:Y:S02]  /*b7b0*/  FMNMX.FTZ R2, R14, R2, !PT ;  /* 0x000000020e027209 */ /* 0x000fe40007810000 */
[----:B------:R-:W-:Y:S02]  /*b7c0*/  FMNMX.FTZ R0, R16, R0, !PT ;  /* 0x0000000010007209 */ /* 0x000fe40007810000 */
[----:B------:R-:W-:Y:S01]  /*b7d0*/  FMNMX.FTZ R2, R15, R2, !PT ;  /* 0x000000020f027209 */ /* 0x000fe20007810000 */
[C---:B------:R-:W-:Y:S01]  /*b7e0*/  HMMA.16816.F32.BF16 R40, R180.reuse, R130, R40 ;  /* 0x00000082b428723c */ /* 0x040fe20000041828 */
[----:B------:R-:W-:Y:S03]  /*b7f0*/  @P6 MOV R128, c[0x0][0x1e0] ;  /* 0x0000780000806a02 */ /* 0x000fe60000000f00 */
        /* <DEDUP_REMOVED lines=38> */
[----:B------:R-:W-:Y:S02]  /*ba60*/  FMNMX.FTZ R0, R51, R0, !PT ;  /* 0x0000000033007209 */ /* 0x000fe40007810000 */
[----:B------:R-:W-:Y:S05]  /*ba70*/  @P6 MOV R131, R229 ;  /* 0x000000e500836202 */ /* 0x000fea0000000f00 */
[----:B------:R-:W2:Y:S01]  /*ba80*/  SHFL.BFLY PT, R2, R0, 0x2, 0x1f ;  /* 0x0c401f0000027f89 */ /* 0x000ea200000e0000 */
[----:B------:R-:W-:Y:S01]  /*ba90*/  @P6 IMAD.WIDE.U32 R130, R136, 0x60, R130 ;  /* 0x0000006088826825 */ /* 0x000fe200078e0082 */
[----:B-1----:R-:W-:Y:S06]  /*baa0*/  FMNMX.FTZ R3, R3, R108, !PT ;  /* 0x0000006c03037209 */ /* 0x002fec0007810000 */
[----:B------:R-:W1:Y:S01]  /*bab0*/  SHFL.BFLY PT, R108, R3, 0x1, 0x1f ;  /* 0x0c201f00036c7f89 */ /* 0x000e6200000e0000 */
[----:B--2---:R-:W-:Y:S07]  /*bac0*/  FMNMX.FTZ R0, R0, R2, !PT ;  /* 0x0000000200007209 */ /* 0x004fee0007810000 */
[----:B------:R-:W2:Y:S01]  /*bad0*/  SHFL.BFLY PT, R2, R0, 0x1, 0x1f ;  /* 0x0c201f0000027f89 */ /* 0x000ea200000e0000 */
[----:B-1----:R-:W-:Y:S05]  /*bae0*/  FMNMX.FTZ R108, R3, R108, !PT ;  /* 0x0000006c036c7209 */ /* 0x002fea0007810000 */
[----:B------:R-:W-:Y:S01]  /*baf0*/  FMUL.FTZ R140, R108, c[0x0][0x2d0] ;  /* 0x0000b4006c8c7a20 */ /* 0x000fe20000410000 */
[----:B--2---:R-:W-:Y:S01]  /*bb00*/  FMNMX.FTZ R3, R0, R2, !PT ;  /* 0x0000000200037209 */ /* 0x004fe20007810000 */
[----:B------:R-:W-:Y:S01]  /*bb10*/  FADD.FTZ R0, -R108, R109 ;  /* 0x0000006d6c007221 */ /* 0x000fe20000010100 */
[----:B------:R-:W-:Y:S01]  /*bb20*/  @P6 MOV R2, 0x5 ;  /* 0x0000000500026802 */ /* 0x000fe20000000f00 */
[----:B------:R-:W-:Y:S02]  /*bb30*/  @P6 IMAD R109, R111, c[0x0][0x1e0], RZ ;  /* 0x000078006f6d6a24 */ /* 0x000fe400078e02ff */
[----:B------:R-:W-:Y:S01]  /*bb40*/  FMUL.FTZ R0, R0, c[0x0][0x2d0] ;  /* 0x0000b40000007a20 */ /* 0x000fe20000410000 */
[----:B------:R-:W-:Y:S01]  /*bb50*/  @P6 SHF.L.U64.HI R129, R128, R2, c[0x0][0x1e4] ;  /* 0x0000790080816619 */ /* 0x000fe20000010202 */
[----:B------:R-:W-:Y:S01]  /*bb60*/  @P6 IMAD R109, R212, c[0x0][0x1e4], R109 ;  /* 0x00007900d46d6a24 */ /* 0x000fe200078e026d */
[----:B------:R-:W-:Y:S01]  /*bb70*/  @P6 SHF.L.U32 R128, R128, 0x5, RZ ;  /* 0x0000000580806819 */ /* 0x000fe200000006ff */
[----:B------:R1:W2:Y:S01]  /*bb80*/  MUFU.EX2 R2, R0 ;  /* 0x0000000000027308 */ /* 0x0002a20000000800 */
[--C-:B------:R-:W-:Y:S02]  /*bb90*/  FFMA.FTZ R5, R5, c[0x0][0x2d0], -R140.reuse ;  /* 0x0000b40005057a23 */ /* 0x100fe4000001088c */
[----:B------:R-:W-:Y:S01]  /*bba0*/  @P6 IADD3 R109, R137, R109, RZ ;  /* 0x0000006d896d6210 */ /* 0x000fe20007ffe0ff */
[--C-:B------:R-:W-:Y:S02]  /*bbb0*/  FFMA.FTZ R9, R9, c[0x0][0x2d0], -R140.reuse ;  /* 0x0000b40009097a23 */ /* 0x100fe4000001088c */
[--C-:B------:R-:W-:Y:S02]  /*bbc0*/  FFMA.FTZ R12, R12, c[0x0][0x2d0], -R140.reuse ;  /* 0x0000b4000c0c7a23 */ /* 0x100fe4000001088c */
[----:B------:R-:W-:Y:S02]  /*bbd0*/  @P6 IMAD R133, R109, 0x60, RZ ;  /* 0x000000606d856824 */ /* 0x000fe400078e02ff */
[----:B------:R3:W-:Y:S01]  /*bbe0*/  MUFU.EX2 R218, R5 ;  /* 0x0000000500da7308 */ /* 0x0007e20000000800 */
[--C-:B------:R-:W-:Y:S02]  /*bbf0*/  FFMA.FTZ R13, R13, c[0x0][0x2d0], -R140.reuse ;  /* 0x0000b4000d0d7a23 */ /* 0x100fe4000001088c */
[--C-:B------:R-:W-:Y:S02]  /*bc00*/  FFMA.FTZ R21, R21, c[0x0][0x2d0], -R140.reuse ;  /* 0x0000b40015157a23 */ /* 0x100fe4000001088c */
[----:B------:R-:W-:Y:S05]  /*bc10*/  FFMA.FTZ R29, R29, c[0x0][0x2d0], -R140 ;  /* 0x0000b4001d1d7a23 */ /* 0x000fea000001088c */
[----:B------:R-:W-:Y:S01]  /*bc20*/  MUFU.EX2 R216, R9 ;  /* 0x0000000900d87308 */ /* 0x000fe20000000800 */
[----:B-1----:R-:W-:Y:S02]  /*bc30*/  FADD.FTZ R0, -R3, R110 ;  /* 0x0000006e03007221 */ /* 0x002fe40000010100 */
[----:B------:R-:W-:Y:S04]  /*bc40*/  @P6 IMAD.WIDE.U32 R110, R136, 0x60, R128 ;  /* 0x00000060886e6825 */ /* 0x000fe800078e0080 */
[----:B------:R-:W-:Y:S01]  /*bc50*/  FMUL.FTZ R0, R0, c[0x0][0x2d0] ;  /* 0x0000b40000007a20 */ /* 0x000fe20000410000 */
[----:B------:R-:W-:Y:S01]  /*bc60*/  @P6 IADD3 R109, R133, R111, RZ ;  /* 0x0000006f856d6210 */ /* 0x000fe20007ffe0ff */
[----:B------:R-:W-:Y:S01]  /*bc70*/  FFMA.FTZ R111, R4, c[0x0][0x2d0], -R140 ;  /* 0x0000b400046f7a23 */ /* 0x000fe2000001088c */
[----:B------:R-:W-:Y:S01]  /*bc80*/  @P6 IADD3 R132, P4, R226, R110, RZ ;  /* 0x0000006ee2846210 */ /* 0x000fe20007f9e0ff */
[----:B------:R1:W-:Y:S01]  /*bc90*/  MUFU.EX2 R215, R12 ;  /* 0x0000000c00d77308 */ /* 0x0003e20000000800 */
[----:B--2---:R-:W-:Y:S02]  /*bca0*/  FMUL.FTZ R68, R2, R68 ;  /* 0x0000004402447220 */ /* 0x004fe40000410000 */
[----:B------:R-:W-:Y:S01]  /*bcb0*/  @P6 LEA R134, P0, R132, c[0x0][0x1c8], 0x1 ;  /* 0x0000720084866a11 */ /* 0x000fe200078008ff */
[C---:B------:R-:W-:Y:S01]  /*bcc0*/  FMUL.FTZ R69, R2.reuse, R69 ;  /* 0x0000004502457220 */ /* 0x040fe20000410000 */
[----:B------:R-:W-:Y:S01]  /*bcd0*/  @P6 IADD3.X R4, R109, R229, RZ, P4, !PT ;  /* 0x000000e56d046210 */ /* 0x000fe200027fe4ff */
[----:B------:R-:W-:Y:S01]  /*bce0*/  FMUL.FTZ R72, R2, R72 ;  /* 0x0000004802487220 */ /* 0x000fe20000410000 */
[----:B------:R-:W-:Y:S01]  /*bcf0*/  @P6 IADD3 R128, P4, R128, R110, RZ ;  /* 0x0000006e80806210 */ /* 0x000fe20007f9e0ff */
[----:B------:R-:W-:Y:S01]  /*bd00*/  FMUL.FTZ R73, R2, R73 ;  /* 0x0000004902497220 */ /* 0x000fe20000410000 */
[----:B------:R-:W-:Y:S01]  /*bd10*/  @P6 LEA.HI.X R135, R132, c[0x0][0x1cc], R4, 0x1, P0 ;  /* 0x0000730084876a11 */ /* 0x000fe200000f0c04 */
[----:B------:R2:W-:Y:S01]  /*bd20*/  MUFU.EX2 R219, R111 ;  /* 0x0000006f00db7308 */ /* 0x0005e20000000800 */
[----:B------:R-:W-:Y:S01]  /*bd30*/  @P6 IADD3 R4, R131, R133, RZ ;  /* 0x0000008583046210 */ /* 0x000fe20007ffe0ff */
[C---:B------:R-:W-:Y:S01]  /*bd40*/  FMUL.FTZ R76, R2.reuse, R76 ;  /* 0x0000004c024c7220 */ /* 0x040fe20000410000 */
[----:B---3--:R-:W-:Y:S01]  /*bd50*/  @P6 IADD3.X R5, R109, R129, RZ, P4, !PT ;  /* 0x000000816d056210 */ /* 0x008fe200027fe4ff */
[----:B------:R-:W-:Y:S01]  /*bd60*/  FMUL.FTZ R77, R2, R77 ;  /* 0x0000004d024d7220 */ /* 0x000fe20000410000 */
[----:B------:R-:W-:Y:S01]  /*bd70*/  @P6 SHF.L.U64.HI R136, R130, 0x1, R4 ;  /* 0x0000000182886819 */ /* 0x000fe20000010204 */
[----:B------:R-:W-:Y:S01]  /*bd80*/  FMUL.FTZ R80, R2, R80 ;  /* 0x0000005002507220 */ /* 0x000fe20000410000 */
[----:B------:R-:W-:Y:S01]  /*bd90*/  @P6 SHF.L.U32 R133, R130, 0x1, RZ ;  /* 0x0000000182856819 */ /* 0x000fe200000006ff */
[C---:B------:R-:W-:Y:S02]  /*bda0*/  FMUL.FTZ R81, R2.reuse, R81 ;  /* 0x0000005102517220 */ /* 0x040fe40000410000 */
[----:B------:R-:W3:Y:S01]  /*bdb0*/  MUFU.EX2 R0, R0 ;  /* 0x0000000000007308 */ /* 0x000ee20000000800 */
[C---:B------:R-:W-:Y:S02]  /*bdc0*/  FMUL.FTZ R84, R2.reuse, R84 ;  /* 0x0000005402547220 */ /* 0x040fe40000410000 */
[----:B------:R-:W-:Y:S02]  /*bdd0*/  FMUL.FTZ R85, R2, R85 ;  /* 0x0000005502557220 */ /* 0x000fe40000410000 */
[--C-:B-1----:R-:W-:Y:S02]  /*bde0*/  FFMA.FTZ R12, R16, c[0x0][0x2d0], -R140.reuse ;  /* 0x0000b400100c7a23 */ /* 0x102fe4000001088c */
[C---:B------:R-:W-:Y:S02]  /*bdf0*/  FMUL.FTZ R88, R2.reuse, R88 ;  /* 0x0000005802587220 */ /* 0x040fe40000410000 */
[C---:B------:R-:W-:Y:S01]  /*be00*/  FMUL.FTZ R89, R2.reuse, R89 ;  /* 0x0000005902597220 */ /* 0x040fe20000410000 */
[----:B------:R-:W-:Y:S01]  /*be10*/  MUFU.EX2 R186, R12 ;  /* 0x0000000c00ba7308 */ /* 0x000fe20000000800 */
[C---:B------:R-:W-:Y:S02]  /*be20*/  FMUL.FTZ R92, R2.reuse, R92 ;  /* 0x0000005c025c7220 */ /* 0x040fe40000410000 */
[----:B------:R-:W-:Y:S01]  /*be30*/  FMUL.FTZ R93, R2, R93 ;  /* 0x0000005d025d7220 */ /* 0x000fe20000410000 */
[----:B--2---:R-:W-:Y:S01]  /*be40*/  @P6 IADD3 R111, P0, R226, 0x40, RZ ;  /* 0x00000040e26f6810 */ /* 0x004fe20007f1e0ff */
[C---:B------:R-:W-:Y:S02]  /*be50*/  FMUL.FTZ R96, R2.reuse, R96 ;  /* 0x0000006002607220 */ /* 0x040fe40000410000 */
[----:B------:R-:W-:Y:S01]  /*be60*/  FMUL.FTZ R97, R2, R97 ;  /* 0x0000006102617220 */ /* 0x000fe20000410000 */
[----:B------:R-:W-:Y:S01]  /*be70*/  @P6 IADD3 R131, P5, R111, R110, RZ ;  /* 0x0000006e6f836210 */ /* 0x000fe20007fbe0ff */
[----:B------:R-:W-:Y:S01]  /*be80*/  FFMA.FTZ R110, R8, c[0x0][0x2d0], -R140 ;  /* 0x0000b400086e7a23 */ /* 0x000fe2000001088c */
[----:B------:R-:W-:Y:S01]  /*be90*/  @P6 IADD3.X R4, RZ, R229, RZ, P0, !PT ;  /* 0x000000e5ff046210 */ /* 0x000fe200007fe4ff */
[----:B------:R-:W-:Y:S01]  /*bea0*/  FMUL.FTZ R100, R2, R100 ;  /* 0x0000006402647220 */ /* 0x000fe20000410000 */
[C---:B------:R-:W-:Y:S01]  /*beb0*/  @P6 IADD3 R132, P0, R128.reuse, R111, RZ ;  /* 0x0000006f80846210 */ /* 0x040fe20007f1e0ff */
[----:B------:R1:W2:Y:S01]  /*bec0*/  MUFU.EX2 R217, R110 ;  /* 0x0000006e00d97308 */ /* 0x0002a20000000800 */
[----:B------:R-:W-:Y:S01]  /*bed0*/  @P6 IADD3 R111, P4, R128, R226, RZ ;  /* 0x000000e2806f6210 */ /* 0x000fe20007f9e0ff */
[C---:B---3--:R-:W-:Y:S01]  /*bee0*/  FMUL.FTZ R70, R0.reuse, R70 ;  /* 0x0000004600467220 */ /* 0x048fe20000410000 */
[-C--:B------:R-:W-:Y:S01]  /*bef0*/  @P6 IADD3.X R8, R109, R4.reuse, RZ, P5, !PT ;  /* 0x000000046d086210 */ /* 0x080fe20002ffe4ff */
[----:B------:R-:W-:Y:S01]  /*bf00*/  FMUL.FTZ R109, R3, c[0x0][0x2d0] ;  /* 0x0000b400036d7a20 */ /* 0x000fe20000410000 */
[----:B------:R-:W-:Y:S01]  /*bf10*/  @P6 IADD3.X R4, R5, R4, RZ, P0, !PT ;  /* 0x0000000405046210 */ /* 0x000fe200007fe4ff */
[----:B------:R-:W-:Y:S01]  /*bf20*/  FMUL.FTZ R71, R0, R71 ;  /* 0x0000004700477220 */ /* 0x000fe20000410000 */
[----:B------:R-:W-:Y:S01]  /*bf30*/  @P6 LEA R128, P0, R111, c[0x0][0x1c8], 0x1 ;  /* 0x000072006f806a11 */ /* 0x000fe200078008ff */
[--C-:B------:R-:W-:Y:S01]  /*bf40*/  FFMA.FTZ R6, R6, c[0x0][0x2d0], -R109.reuse ;  /* 0x0000b40006067a23 */ /* 0x100fe2000001086d */
[----:B------:R-:W-:Y:S01]  /*bf50*/  @P6 IADD3.X R5, R5, R229, RZ, P4, !PT ;  /* 0x000000e505056210 */ /* 0x000fe200027fe4ff */
[----:B------:R-:W-:Y:S01]  /*bf60*/  FFMA.FTZ R7, R7, c[0x0][0x2d0], -R109 ;  /* 0x0000b40007077a23 */ /* 0x000fe2000001086d */
[----:B------:R-:W-:Y:S01]  /*bf70*/  @P6 LEA R130, P5, R131, c[0x0][0x1c8], 0x1 ;  /* 0x0000720083826a11 */ /* 0x000fe200078a08ff */
[----:B------:R3:W-:Y:S01]  /*bf80*/  MUFU.EX2 R147, R6 ;  /* 0x0000000600937308 */ /* 0x0007e20000000800 */
[----:B------:R-:W-:Y:S01]  /*bf90*/  @P6 LEA.HI.X R129, R111, c[0x0][0x1cc], R5, 0x1, P0 ;  /* 0x000073006f816a11 */ /* 0x000fe200000f0c05 */
[----:B------:R-:W-:Y:S01]  /*bfa0*/  FMUL.FTZ R74, R0, R74 ;  /* 0x0000004a004a7220 */ /* 0x000fe20000410000 */
[----:B------:R-:W-:Y:S01]  /*bfb0*/  @P6 ISETP.GE.AND P0, PT, R246, c[0x0][0x1d4], PT ;  /* 0x00007500f6006a0c */ /* 0x000fe20003f06270 */
[C---:B------:R-:W-:Y:S01]  /*bfc0*/  FMUL.FTZ R75, R0.reuse, R75 ;  /* 0x0000004b004b7220 */ /* 0x040fe20000410000 */
[----:B------:R-:W-:Y:S01]  /*bfd0*/  @P6 LEA.HI.X R131, R131, c[0x0][0x1cc], R8, 0x1, P5 ;  /* 0x0000730083836a11 */ /* 0x000fe200028f0c08 */
[C---:B------:R-:W-:Y:S02]  /*bfe0*/  FMUL.FTZ R78, R0.reuse, R78 ;  /* 0x0000004e004e7220 */ /* 0x040fe40000410000 */
[C---:B------:R-:W-:Y:S02]  /*bff0*/  FMUL.FTZ R79, R0.reuse, R79 ;  /* 0x0000004f004f7220 */ /* 0x040fe40000410000 */
[----:B------:R5:W4:Y:S01]  /*c000*/  MUFU.EX2 R148, R7 ;  /* 0x0000000700947308 */ /* 0x000b220000000800 */
[----:B------:R-:W-:Y:S01]  /*c010*/  FMUL.FTZ R82, R0, R82 ;  /* 0x0000005200527220 */ /* 0x000fe20000410000 */
[----:B-1----:R-:W-:Y:S01]  /*c020*/  @P6 LEA R110, P4, R132, c[0x0][0x1c8], 0x1 ;  /* 0x00007200846e6a11 */ /* 0x002fe200078808ff */
[----:B------:R-:W-:Y:S02]  /*c030*/  FMUL.FTZ R83, R0, R83 ;  /* 0x0000005300537220 */ /* 0x000fe40000410000 */
[----:B------:R-:W-:Y:S01]  /*c040*/  FFMA.FTZ R12, R17, c[0x0][0x2d0], -R140 ;  /* 0x0000b400110c7a23 */ /* 0x000fe2000001088c */
[----:B------:R-:W-:Y:S01]  /*c050*/  @P6 LEA.HI.X R111, R132, c[0x0][0x1cc], R4, 0x1, P4 ;  /* 0x00007300846f6a11 */ /* 0x000fe200020f0c04 */
[C---:B------:R-:W-:Y:S01]  /*c060*/  FMUL.FTZ R86, R0.reuse, R86 ;  /* 0x0000005600567220 */ /* 0x040fe20000410000 */
[C---:B------:R-:W-:Y:S01]  /*c070*/  @P6 IADD3 R8, P4, R133.reuse, c[0x0][0x1c8], RZ ;  /* 0x0000720085086a10 */ /* 0x040fe20007f9e0ff */
[----:B------:R-:W-:Y:S01]  /*c080*/  FMUL.FTZ R87, R0, R87 ;  /* 0x0000005700577220 */ /* 0x000fe20000410000 */
[----:B------:R-:W-:Y:S01]  /*c090*/  @P6 IADD3 R4, P5, R133, 0x80, RZ ;  /* 0x0000008085046810 */ /* 0x000fe20007fbe0ff */
[----:B------:R1:W1:Y:S01]  /*c0a0*/  MUFU.EX2 R185, R12 ;  /* 0x0000000c00b97308 */ /* 0x0002620000000800 */
[----:B------:R-:W-:Y:S01]  /*c0b0*/  @P6 IADD3.X R9, R136, c[0x0][0x1cc], RZ, P4, !PT ;  /* 0x0000730088096a10 */ /* 0x000fe200027fe4ff */
[----:B------:R-:W-:Y:S01]  /*c0c0*/  FMUL.FTZ R90, R0, R90 ;  /* 0x0000005a005a7220 */ /* 0x000fe20000410000 */
[----:B------:R-:W-:Y:S01]  /*c0d0*/  @P6 IADD3 R4, P4, R4, c[0x0][0x1c8], RZ ;  /* 0x0000720004046a10 */ /* 0x000fe20007f9e0ff */
[----:B---3--:R-:W-:Y:S01]  /*c0e0*/  FMUL.FTZ R6, R0, R114 ;  /* 0x0000007200067220 */ /* 0x008fe20000410000 */
[----:B--2---:R-:W-:Y:S01]  /*c0f0*/  F2FP.BF16.PACK_AB R114, R216, R217 ;  /* 0x000000d9d872723e */ /* 0x004fe200000010ff */
[----:B------:R2:W-:Y:S01]  /*c100*/  @P6 LDGSTS.E.BYPASS.LTC128B.128 [R213+0x8100], [R8.64], !P0 ;  /* 0x0810000008d56fae */ /* 0x0005e2000c101d48 */
[----:B------:R-:W-:Y:S01]  /*c110*/  @P6 IADD3.X R5, RZ, c[0x0][0x1cc], R136, P4, P5 ;  /* 0x00007300ff056a10 */ /* 0x000fe200027ea488 */
[C---:B------:R-:W-:Y:S02]  /*c120*/  FMUL.FTZ R91, R0.reuse, R91 ;  /* 0x0000005b005b7220 */ /* 0x040fe40000410000 */
[C---:B------:R-:W-:Y:S01]  /*c130*/  FMUL.FTZ R94, R0.reuse, R94 ;  /* 0x0000005e005e7220 */ /* 0x040fe20000410000 */
[----:B------:R-:W-:Y:S01]  /*c140*/  MUFU.EX2 R187, R13 ;  /* 0x0000000d00bb7308 */ /* 0x000fe20000000800 */
[C---:B------:R-:W-:Y:S02]  /*c150*/  FMUL.FTZ R95, R0.reuse, R95 ;  /* 0x0000005f005f7220 */ /* 0x040fe40000410000 */
[----:B------:R3:W-:Y:S01]  /*c160*/  @P6 LDGSTS.E.BYPASS.LTC128B.128 [R213+0xb100], [R4.64], !P3 ;  /* 0x0b10000004d56fae */ /* 0x0007e2000d901d48 */
[C---:B-----5:R-:W-:Y:S02]  /*c170*/  FMUL.FTZ R7, R0.reuse, R115 ;  /* 0x0000007300077220 */ /* 0x060fe40000410000 */
[C---:B------:R-:W-:Y:S02]  /*c180*/  FMUL.FTZ R98, R0.reuse, R98 ;  /* 0x0000006200627220 */ /* 0x040fe40000410000 */
[----:B------:R-:W-:Y:S02]  /*c190*/  FMUL.FTZ R99, R0, R99 ;  /* 0x0000006300637220 */ /* 0x000fe40000410000 */
[----:B------:R-:W-:Y:S01]  /*c1a0*/  FMUL.FTZ R101, R2, R101 ;  /* 0x0000006502657220 */ /* 0x000fe20000410000 */
[----:B------:R5:W-:Y:S01]  /*c1b0*/  @P6 LDGSTS.E.BYPASS.LTC128B.128 [R213+0x9100], [R134.64], !P0 ;  /* 0x0910000086d56fae */ /* 0x000be2000c101d48 */
[----:B------:R-:W-:Y:S01]  /*c1c0*/  FMUL.FTZ R102, R0, R102 ;  /* 0x0000006600667220 */ /* 0x000fe20000410000 */
[----:B------:R-:W-:Y:S01]  /*c1d0*/  MUFU.EX2 R184, R21 ;  /* 0x0000001500b87308 */ /* 0x000fe20000000800 */
[--C-:B-1----:R-:W-:Y:S02]  /*c1e0*/  FFMA.FTZ R12, R18, c[0x0][0x2d0], -R109.reuse ;  /* 0x0000b400120c7a23 */ /* 0x102fe4000001086d */
[----:B------:R-:W-:Y:S02]  /*c1f0*/  FMUL.FTZ R103, R0, R103 ;  /* 0x0000006700677220 */ /* 0x000fe40000410000 */
[C---:B------:R-:W-:Y:S01]  /*c200*/  FMUL.FTZ R104, R2.reuse, R104 ;  /* 0x0000006802687220 */ /* 0x040fe20000410000 */
[----:B------:R1:W-:Y:S01]  /*c210*/  @P6 LDGSTS.E.BYPASS.LTC128B.128 [R213+0xc100], [R130.64], !P3 ;  /* 0x0c10000082d56fae */ /* 0x0003e2000d901d48 */
[C---:B------:R-:W-:Y:S02]  /*c220*/  FMUL.FTZ R105, R2.reuse, R105 ;  /* 0x0000006902697220 */ /* 0x040fe40000410000 */
[C---:B--2---:R-:W-:Y:S01]  /*c230*/  FMUL.FTZ R8, R2.reuse, R116 ;  /* 0x0000007402087220 */ /* 0x044fe20000410000 */
[----:B------:R2:W-:Y:S01]  /*c240*/  MUFU.EX2 R142, R12 ;  /* 0x0000000c008e7308 */ /* 0x0005e20000000800 */
[----:B------:R-:W-:Y:S02]  /*c250*/  FMUL.FTZ R9, R2, R117 ;  /* 0x0000007502097220 */ /* 0x000fe40000410000 */
[C---:B------:R-:W-:Y:S01]  /*c260*/  FMUL.FTZ R106, R0.reuse, R106 ;  /* 0x0000006a006a7220 */ /* 0x040fe20000410000 */
[----:B------:R1:W-:Y:S01]  /*c270*/  @P6 LDGSTS.E.BYPASS.LTC128B.128 [R213+0xa100], [R128.64], !P0 ;  /* 0x0a10000080d56fae */ /* 0x0003e2000c101d48 */
[----:B------:R-:W-:Y:S01]  /*c280*/  FMUL.FTZ R107, R0, R107 ;  /* 0x0000006b006b7220 */ /* 0x000fe20000410000 */
[----:B------:R-:W-:Y:S01]  /*c290*/  ISETP.GT.AND P0, PT, R214, R220, PT ;  /* 0x000000dcd600720c */ /* 0x000fe20003f04270 */
[--C-:B---3--:R-:W-:Y:S01]  /*c2a0*/  FFMA.FTZ R4, R10, c[0x0][0x2d0], -R109.reuse ;  /* 0x0000b4000a047a23 */ /* 0x108fe2000001086d */
[----:B------:R-:W-:Y:S01]  /*c2b0*/  MOV R214, R212 ;  /* 0x000000d400d67202 */ /* 0x000fe20000000f00 */
[----:B------:R-:W-:Y:S01]  /*c2c0*/  FMUL.FTZ R5, R2, R113 ;  /* 0x0000007102057220 */ /* 0x000fe20000410000 */
[----:B----4-:R-:W-:Y:S01]  /*c2d0*/  F2FP.BF16.PACK_AB R113, R148, R147 ;  /* 0x000000939471723e */ /* 0x010fe200000010ff */
[----:B------:R3:W-:Y:S01]  /*c2e0*/  MUFU.EX2 R146, R4 ;  /* 0x0000000400927308 */ /* 0x0007e20000000800 */
[----:B------:R4:W-:Y:S01]  /*c2f0*/  @P6 LDGSTS.E.BYPASS.LTC128B.128 [R213+0xd100], [R110.64], !P3 ;  /* 0x0d1000006ed56fae */ /* 0x0009e2000d901d48 */
[----:B------:R-:W-:Y:S02]  /*c300*/  FMUL.FTZ R10, R0, R118 ;  /* 0x00000076000a7220 */ /* 0x000fe40000410000 */
[C---:B------:R-:W-:Y:S02]  /*c310*/  FMUL.FTZ R52, R2.reuse, R52 ;  /* 0x0000003402347220 */ /* 0x040fe40000410000 */
[----:B------:R-:W-:Y:S02]  /*c320*/  FMUL.FTZ R53, R2, R53 ;  /* 0x0000003502357220 */ /* 0x000fe40000410000 */
[C---:B------:R-:W-:Y:S01]  /*c330*/  FMUL.FTZ R54, R0.reuse, R54 ;  /* 0x0000003600367220 */ /* 0x040fe20000410000 */
[----:B-----5:R-:W-:Y:S01]  /*c340*/  LDSM.16.MT88.4 R132, [R192] ;  /* 0x00000000c084783b */ /* 0x020fe20000004200 */
[----:B------:R-:W-:Y:S01]  /*c350*/  FMUL.FTZ R55, R0, R55 ;  /* 0x0000003700377220 */ /* 0x000fe20000410000 */
[----:B------:R-:W-:Y:S01]  /*c360*/  MUFU.EX2 R159, R29 ;  /* 0x0000001d009f7308 */ /* 0x000fe20000000800 */
[--C-:B------:R-:W-:Y:S02]  /*c370*/  FFMA.FTZ R14, R14, c[0x0][0x2d0], -R109.reuse ;  /* 0x0000b4000e0e7a23 */ /* 0x100fe4000001086d */
[--C-:B--2---:R-:W-:Y:S02]  /*c380*/  FFMA.FTZ R12, R19, c[0x0][0x2d0], -R109.reuse ;  /* 0x0000b400130c7a23 */ /* 0x104fe4000001086d */
[--C-:B------:R-:W-:Y:S01]  /*c390*/  FFMA.FTZ R15, R15, c[0x0][0x2d0], -R109.reuse ;  /* 0x0000b4000f0f7a23 */ /* 0x100fe2000001086d */
[----:B------:R-:W-:Y:S01]  /*c3a0*/  LDSM.16.MT88.4 R136, [R191] ;  /* 0x00000000bf88783b */ /* 0x000fe20000004200 */
[C---:B------:R-:W-:Y:S02]  /*c3b0*/  FMUL.FTZ R56, R2.reuse, R56 ;  /* 0x0000003802387220 */ /* 0x040fe40000410000 */
[----:B------:R-:W-:Y:S01]  /*c3c0*/  FMUL.FTZ R57, R2, R57 ;  /* 0x0000003902397220 */ /* 0x000fe20000410000 */
[----:B------:R2:W-:Y:S01]  /*c3d0*/  MUFU.EX2 R144, R14 ;  /* 0x0000000e00907308 */ /* 0x0005e20000000800 */
[C---:B------:R-:W-:Y:S02]  /*c3e0*/  FMUL.FTZ R58, R0.reuse, R58 ;  /* 0x0000003a003a7220 */ /* 0x040fe40000410000 */
[--C-:B---3--:R-:W-:Y:S01]  /*c3f0*/  FFMA.FTZ R4, R11, c[0x0][0x2d0], -R109.reuse ;  /* 0x0000b4000b047a23 */ /* 0x108fe2000001086d */
[----:B-1----:R-:W1:Y:S01]  /*c400*/  LDSM.16.MT88.4 R128, [R188] ;  /* 0x00000000bc80783b */ /* 0x002e620000004200 */
[C---:B------:R-:W-:Y:S02]  /*c410*/  FMUL.FTZ R11, R0.reuse, R119 ;  /* 0x00000077000b7220 */ /* 0x040fe40000410000 */
[----:B------:R-:W-:Y:S02]  /*c420*/  FMUL.FTZ R59, R0, R59 ;  /* 0x0000003b003b7220 */ /* 0x000fe40000410000 */
[C---:B------:R-:W-:Y:S01]  /*c430*/  FMUL.FTZ R60, R2.reuse, R60 ;  /* 0x0000003c023c7220 */ /* 0x040fe20000410000 */
[----:B------:R-:W3:Y:S01]  /*c440*/  MUFU.EX2 R145, R4 ;  /* 0x0000000400917308 */ /* 0x000ee20000000800 */
[----:B------:R-:W-:Y:S01]  /*c450*/  FMUL.FTZ R61, R2, R61 ;  /* 0x0000003d023d7220 */ /* 0x000fe20000410000 */
[----:B------:R-:W5:Y:S01]  /*c460*/  LDSM.16.MT88.4 R116, [R207] ;  /* 0x00000000cf74783b */ /* 0x000f620000004200 */
[C---:B------:R-:W-:Y:S02]  /*c470*/  FMUL.FTZ R62, R0.reuse, R62 ;  /* 0x0000003e003e7220 */ /* 0x040fe40000410000 */
[----:B------:R-:W-:Y:S02]  /*c480*/  FMUL.FTZ R63, R0, R63 ;  /* 0x0000003f003f7220 */ /* 0x000fe40000410000 */
[C---:B------:R-:W-:Y:S02]  /*c490*/  FMUL.FTZ R64, R2.reuse, R64 ;  /* 0x0000004002407220 */ /* 0x040fe40000410000 */
[----:B------:R-:W-:Y:S01]  /*c4a0*/  FMUL.FTZ R65, R2, R65 ;  /* 0x0000004102417220 */ /* 0x000fe20000410000 */
[----:B------:R-:W1:Y:S01]  /*c4b0*/  MUFU.EX2 R143, R15 ;  /* 0x0000000f008f7308 */ /* 0x000e620000000800 */
[----:B------:R-:W-:Y:S01]  /*c4c0*/  LDSM.16.MT88.4 R16, [R192+0x800] ;  /* 0x00080000c010783b */ /* 0x000fe20000004200 */
[C---:B------:R-:W-:Y:S02]  /*c4d0*/  FMUL.FTZ R66, R0.reuse, R66 ;  /* 0x0000004200427220 */ /* 0x040fe40000410000 */
[----:B------:R-:W-:Y:S01]  /*c4e0*/  FMUL.FTZ R67, R0, R67 ;  /* 0x0000004300437220 */ /* 0x000fe20000410000 */
[----:B--2---:R-:W-:Y:S01]  /*c4f0*/  F2FP.BF16.PACK_AB R14, R185, R186 ;  /* 0x000000bab90e723e */ /* 0x004fe200000010ff */
[--C-:B------:R-:W-:Y:S02]  /*c500*/  FFMA.FTZ R22, R22, c[0x0][0x2d0], -R109.reuse ;  /* 0x0000b40016167a23 */ /* 0x100fe4000001086d */
[--C-:B------:R-:W-:Y:S01]  /*c510*/  FFMA.FTZ R23, R23, c[0x0][0x2d0], -R109.reuse ;  /* 0x0000b40017177a23 */ /* 0x100fe2000001086d */
[----:B------:R-:W0:Y:S01]  /*c520*/  LDGDEPBAR ;  /* 0x00000000000079af */ /* 0x000e220000000000 */
[----:B------:R2:W2:Y:S01]  /*c530*/  MUFU.EX2 R141, R12 ;  /* 0x0000000c008d7308 */ /* 0x0004a20000000800 */
[--C-:B------:R-:W-:Y:S02]  /*c540*/  FFMA.FTZ R31, R31, c[0x0][0x2d0], -R109.reuse ;  /* 0x0000b4001f1f7a23 */ /* 0x100fe4000001086d */
[----:B------:R-:W-:Y:S01]  /*c550*/  FFMA.FTZ R35, R35, c[0x0][0x2d0], -R109 ;  /* 0x0000b40023237a23 */ /* 0x000fe2000001086d */
[----:B---3--:R-:W-:Y:S01]  /*c560*/  F2FP.BF16.PACK_AB R115, R145, R146 ;  /* 0x000000929173723e */ /* 0x008fe200000010ff */
[----:B------:R-:W-:Y:S01]  /*c570*/  FMUL.FTZ R4, R2, R112 ;  /* 0x0000007002047220 */ /* 0x000fe20000410000 */
[----:B------:R-:W-:Y:S01]  /*c580*/  F2FP.BF16.PACK_AB R112, R218, R219 ;  /* 0x000000dbda70723e */ /* 0x000fe200000010ff */
[----:B------:R-:W-:Y:S02]  /*c590*/  FFMA.FTZ R2, R2, R222, R219 ;  /* 0x000000de02027223 */ /* 0x000fe400000100db */
[----:B------:R-:W-:Y:S02]  /*c5a0*/  FFMA.FTZ R0, R0, R221, R147 ;  /* 0x000000dd00007223 */ /* 0x000fe40000010093 */
[----:B------:R-:W-:Y:S02]  /*c5b0*/  FADD.FTZ R2, R218, R2 ;  /* 0x00000002da027221 */ /* 0x000fe40000010000 */
[----:B------:R-:W-:Y:S01]  /*c5c0*/  FADD.FTZ R0, R148, R0 ;  /* 0x0000000094007221 */ /* 0x000fe20000010000 */
[C---:B-1----:R-:W-:Y:S05]  /*c5d0*/  HMMA.16816.F32.BF16 R4, R112.reuse, R128, R4 ;  /* 0x000000807004723c */ /* 0x042fea0000041804 */
[----:B------:R-:W-:Y:S01]  /*c5e0*/  F2FP.BF16.PACK_AB R13, R143, R144 ;  /* 0x000000908f0d723e */ /* 0x000fe200000010ff */
[----:B------:R-:W-:Y:S02]  /*c5f0*/  FADD.FTZ R2, R217, R2 ;  /* 0x00000002d9027221 */ /* 0x000fe40000010000 */
[C---:B------:R-:W-:Y:S01]  /*c600*/  HMMA.16816.F32.BF16 R8, R112.reuse, R130, R8 ;  /* 0x000000827008723c */ /* 0x040fe20000041808 */
[----:B------:R-:W1:Y:S03]  /*c610*/  LDSM.16.MT88.4 R128, [R188+0x3000] ;  /* 0x00300000bc80783b */ /* 0x000e660000004200 */
[----:B--2---:R-:W-:Y:S01]  /*c620*/  F2FP.BF16.PACK_AB R12, R187, R215 ;  /* 0x000000d7bb0c723e */ /* 0x004fe200000010ff */
[----:B------:R-:W-:Y:S01]  /*c630*/  FADD.FTZ R2, R216, R2 ;  /* 0x00000002d8027221 */ /* 0x000fe20000010000 */
[----:B------:R-:W-:Y:S01]  /*c640*/  F2FP.BF16.PACK_AB R15, R141, R142 ;  /* 0x0000008e8d0f723e */ /* 0x000fe200000010ff */
[----:B------:R-:W-:Y:S01]  /*c650*/  FADD.FTZ R0, R146, R0 ;  /* 0x0000000092007221 */ /* 0x000fe20000010000 */
        /* <DEDUP_REMOVED lines=10> */
[C---:B------:R-:W-:Y:S01]  /*c700*/  HMMA.16816.F32.BF16 R80, R112.reuse, R138, R80 ;  /* 0x0000008a7050723c */ /* 0x040fe20000041850 */
[----:B------:R-:W3:Y:S03]  /*c710*/  MUFU.EX2 R138, R22 ;  /* 0x00000016008a7308 */ /* 0x000ee60000000800 */
[----:B------:R-:W-:Y:S02]  /*c720*/  FADD.FTZ R2, R185, R2 ;  /* 0x00000002b9027221 */ /* 0x000fe40000010000 */
[----:B------:R-:W-:Y:S02]  /*c730*/  FADD.FTZ R0, R142, R0 ;  /* 0x000000008e007221 */ /* 0x000fe40000010000 */
[C---:B-----5:R-:W-:Y:S03]  /*c740*/  HMMA.16816.F32.BF16 R84, R112.reuse, R116, R84 ;  /* 0x000000747054723c */ /* 0x060fe60000041854 */
[----:B------:R-:W5:Y:S01]  /*c750*/  MUFU.EX2 R139, R23 ;  /* 0x00000017008b7308 */ /* 0x000f620000000800 */
[----:B------:R-:W-:Y:S04]  /*c760*/  FADD.FTZ R0, R141, R0 ;  /* 0x000000008d007221 */ /* 0x000fe80000010000 */
[C---:B------:R-:W-:Y:S01]  /*c770*/  HMMA.16816.F32.BF16 R88, R112.reuse, R118, R88 ;  /* 0x000000767058723c */ /* 0x040fe20000041858 */
[----:B------:R-:W4:Y:S07]  /*c780*/  LDSM.16.MT88.4 R116, [R191+0x3000] ;  /* 0x00300000bf74783b */ /* 0x000f2e0000004200 */
[C---:B-1----:R-:W-:Y:S04]  /*c790*/  HMMA.16816.F32.BF16 R92, R112.reuse, R128, R92 ;  /* 0x00000080705c723c */ /* 0x042fe8000004185c */
[----:B---3--:R-:W-:Y:S04]  /*c7a0*/  FADD.FTZ R0, R138, R0 ;  /* 0x000000008a007221 */ /* 0x008fe80000010000 */
[C---:B------:R-:W-:Y:S01]  /*c7b0*/  HMMA.16816.F32.BF16 R96, R112.reuse, R130, R96 ;  /* 0x000000827060723c */ /* 0x040fe20000041860 */
[----:B------:R-:W1:Y:S03]  /*c7c0*/  LDSM.16.MT88.4 R128, [R194+0x3000] ;  /* 0x00300000c280783b */ /* 0x000e660000004200 */
[----:B-----5:R-:W-:Y:S04]  /*c7d0*/  FADD.FTZ R0, R139, R0 ;  /* 0x000000008b007221 */ /* 0x020fe80000010000 */
[C---:B--2---:R-:W-:Y:S08]  /*c7e0*/  HMMA.16816.F32.BF16 R100, R112.reuse, R132, R100 ;  /* 0x000000847064723c */ /* 0x044ff00000041864 */
[C---:B------:R-:W-:Y:S01]  /*c7f0*/  HMMA.16816.F32.BF16 R104, R112.reuse, R134, R104 ;  /* 0x000000867068723c */ /* 0x040fe20000041868 */
[----:B------:R-:W2:Y:S07]  /*c800*/  LDSM.16.MT88.4 R132, [R188+0x800] ;  /* 0x00080000bc84783b */ /* 0x000eae0000004200 */
[C---:B----4-:R-:W-:Y:S08]  /*c810*/  HMMA.16816.F32.BF16 R52, R112.reuse, R116, R52 ;  /* 0x000000747034723c */ /* 0x050ff00000041834 */
[C---:B------:R-:W-:Y:S01]  /*c820*/  HMMA.16816.F32.BF16 R56, R112.reuse, R118, R56 ;  /* 0x000000767038723c */ /* 0x040fe20000041838 */
[----:B------:R-:W3:Y:S07]  /*c830*/  LDSM.16.MT88.4 R116, [R191+0x800] ;  /* 0x00080000bf74783b */ /* 0x000eee0000004200 */
[C---:B-1----:R-:W-:Y:S08]  /*c840*/  HMMA.16816.F32.BF16 R60, R112.reuse, R128, R60 ;  /* 0x00000080703c723c */ /* 0x042ff0000004183c */
[----:B------:R-:W-:Y:S01]  /*c850*/  HMMA.16816.F32.BF16 R64, R112, R130, R64 ;  /* 0x000000827040723c */ /* 0x000fe20000041840 */
[----:B------:R-:W1:Y:S07]  /*c860*/  LDSM.16.MT88.4 R112, [R194+0x800] ;  /* 0x00080000c270783b */ /* 0x000e6e0000004200 */
[C---:B--2---:R-:W-:Y:S01]  /*c870*/  HMMA.16816.F32.BF16 R4, R12.reuse, R132, R4 ;  /* 0x000000840c04723c */ /* 0x044fe20000041804 */
[----:B------:R-:W2:Y:S01]  /*c880*/  LDSM.16.MT88.4 R128, [R188+0x3800] ;  /* 0x00380000bc80783b */ /* 0x000ea20000004200 */
[----:B------:R-:W-:Y:S06]  /*c890*/  MUFU.EX2 R132, R35 ;  /* 0x0000002300847308 */ /* 0x000fec0000000800 */
[C---:B------:R-:W-:Y:S04]  /*c8a0*/  HMMA.16816.F32.BF16 R8, R12.reuse, R134, R8 ;  /* 0x000000860c08723c */ /* 0x040fe80000041808 */
[----:B------:R-:W-:Y:S04]  /*c8b0*/  MUFU.EX2 R134, R31 ;  /* 0x0000001f00867308 */ /* 0x000fe80000000800 */
[C---:B------:R-:W-:Y:S07]  /*c8c0*/  HMMA.16816.F32.BF16 R68, R12.reuse, R16, R68 ;  /* 0x000000100c44723c */ /* 0x040fee0000041844 */
[--C-:B------:R-:W-:Y:S01]  /*c8d0*/  FFMA.FTZ R16, R20, c[0x0][0x2d0], -R140.reuse ;  /* 0x0000b40014107a23 */ /* 0x100fe2000001088c */
[C---:B------:R-:W-:Y:S03]  /*c8e0*/  HMMA.16816.F32.BF16 R72, R12.reuse, R18, R72 ;  /* 0x000000120c48723c */ /* 0x040fe60000041848 */
[----:B------:R4:W5:Y:S01]  /*c8f0*/  MUFU.EX2 R163, R16 ;  /* 0x0000001000a37308 */ /* 0x0009620000000800 */
[--C-:B------:R-:W-:Y:S02]  /*c900*/  FFMA.FTZ R20, R24, c[0x0][0x2d0], -R140.reuse ;  /* 0x0000b40018147a23 */ /* 0x100fe4000001088c */
[----:B------:R-:W-:Y:S02]  /*c910*/  FFMA.FTZ R24, R28, c[0x0][0x2d0], -R140 ;  /* 0x0000b4001c187a23 */ /* 0x000fe4000001088c */
[C---:B---3--:R-:W-:Y:S05]  /*c920*/  HMMA.16816.F32.BF16 R76, R12.reuse, R116, R76 ;  /* 0x000000740c4c723c */ /* 0x048fea000004184c */
[----:B------:R3:W2:Y:S03]  /*c930*/  MUFU.EX2 R162, R20 ;  /* 0x0000001400a27308 */ /* 0x0006a60000000800 */
[C---:B------:R-:W-:Y:S01]  /*c940*/  HMMA.16816.F32.BF16 R80, R12.reuse, R118, R80 ;  /* 0x000000760c50723c */ /* 0x040fe20000041850 */
[----:B------:R-:W-:Y:S06]  /*c950*/  LDSM.16.MT88.4 R116, [R191+0x3800] ;  /* 0x00380000bf74783b */ /* 0x000fec0000004200 */
[----:B------:R-:W-:Y:S01]  /*c960*/  MUFU.EX2 R160, R24 ;  /* 0x0000001800a07308 */ /* 0x000fe20000000800 */
[C---:B-1----:R-:W-:Y:S01]  /*c970*/  HMMA.16816.F32.BF16 R84, R12.reuse, R112, R84 ;  /* 0x000000700c54723c */ /* 0x042fe20000041854 */
[----:B----4-:R-:W1:Y:S03]  /*c980*/  LDSM.16.MT88.4 R16, [R192+0x3800] ;  /* 0x00380000c010783b */ /* 0x010e660000004200 */
[----:B-----5:R-:W-:Y:S04]  /*c990*/  FADD.FTZ R2, R163, R2 ;  /* 0x00000002a3027221 */ /* 0x020fe80000010000 */
[C---:B------:R-:W-:Y:S01]  /*c9a0*/  HMMA.16816.F32.BF16 R88, R12.reuse, R114, R88 ;  /* 0x000000720c58723c */ /* 0x040fe20000041858 */
[----:B------:R-:W4:Y:S03]  /*c9b0*/  LDSM.16.MT88.4 R112, [R194+0x3800] ;  /* 0x00380000c270783b */ /* 0x000f260000004200 */
[----:B------:R-:W-:Y:S02]  /*c9c0*/  FADD.FTZ R2, R184, R2 ;  /* 0x00000002b8027221 */ /* 0x000fe40000010000 */
[----:B---3--:R-:W-:Y:S02]  /*c9d0*/  FFMA.FTZ R20, R25, c[0x0][0x2d0], -R140 ;  /* 0x0000b40019147a23 */ /* 0x008fe4000001088c */
[C---:B--2---:R-:W-:Y:S02]  /*c9e0*/  HMMA.16816.F32.BF16 R92, R12.reuse, R128, R92 ;  /* 0x000000800c5c723c */ /* 0x044fe4000004185c */
[----:B------:R2:W3:Y:S02]  /*c9f0*/  MUFU.EX2 R161, R20 ;  /* 0x0000001400a17308 */ /* 0x0004e40000000800 */
[----:B------:R-:W-:Y:S04]  /*ca00*/  FADD.FTZ R2, R162, R2 ;  /* 0x00000002a2027221 */ /* 0x000fe80000010000 */
[C---:B------:R-:W-:Y:S01]  /*ca10*/  HMMA.16816.F32.BF16 R96, R12.reuse, R130, R96 ;  /* 0x000000820c60723c */ /* 0x040fe20000041860 */
[----:B------:R-:W-:Y:S03]  /*ca20*/  LDSM.16.MT88.4 R128, [R191+0x4000] ;  /* 0x00400000bf80783b */ /* 0x000fe60000004200 */
[--C-:B--2---:R-:W-:Y:S04]  /*ca30*/  FFMA.FTZ R20, R26, c[0x0][0x2d0], -R109.reuse ;  /* 0x0000b4001a147a23 */ /* 0x104fe8000001086d */
[C---:B-1----:R-:W-:Y:S01]  /*ca40*/  HMMA.16816.F32.BF16 R100, R12.reuse, R16, R100 ;  /* 0x000000100c64723c */ /* 0x042fe20000041864 */
[----:B------:R-:W1:Y:S03]  /*ca50*/  MUFU.EX2 R137, R20 ;  /* 0x0000001400897308 */ /* 0x000e660000000800 */
[----:B---3--:R-:W-:Y:S03]  /*ca60*/  FADD.FTZ R2, R161, R2 ;  /* 0x00000002a1027221 */ /* 0x008fe60000010000 */
[--C-:B------:R-:W-:Y:S01]  /*ca70*/  FFMA.FTZ R16, R27, c[0x0][0x2d0], -R109.reuse ;  /* 0x0000b4001b107a23 */ /* 0x100fe2000001086d */
[C---:B------:R-:W-:Y:S01]  /*ca80*/  HMMA.16816.F32.BF16 R104, R12.reuse, R18, R104 ;  /* 0x000000120c68723c */ /* 0x040fe20000041868 */
[----:B------:R-:W-:Y:S03]  /*ca90*/  LDSM.16.MT88.4 R24, [R191+0x1000] ;  /* 0x00100000bf18783b */ /* 0x000fe60000004200 */
[----:B------:R-:W-:Y:S01]  /*caa0*/  FADD.FTZ R2, R160, R2 ;  /* 0x00000002a0027221 */ /* 0x000fe20000010000 */
[----:B------:R-:W2:Y:S03]  /*cab0*/  MUFU.EX2 R136, R16 ;  /* 0x0000001000887308 */ /* 0x000ea60000000800 */
[C---:B------:R-:W-:Y:S04]  /*cac0*/  HMMA.16816.F32.BF16 R52, R12.reuse, R116, R52 ;  /* 0x000000740c34723c */ /* 0x040fe80000041834 */
[----:B------:R-:W-:Y:S04]  /*cad0*/  FADD.FTZ R2, R159, R2 ;  /* 0x000000029f027221 */ /* 0x000fe80000010000 */
[C---:B------:R-:W-:Y:S01]  /*cae0*/  HMMA.16816.F32.BF16 R56, R12.reuse, R118, R56 ;  /* 0x000000760c38723c */ /* 0x040fe20000041838 */
[----:B------:R-:W-:Y:S03]  /*caf0*/  LDSM.16.MT88.4 R116, [R192+0x4000] ;  /* 0x00400000c074783b */ /* 0x000fe60000004200 */
[----:B-1----:R-:W-:Y:S04]  /*cb00*/  FADD.FTZ R0, R137, R0 ;  /* 0x0000000089007221 */ /* 0x002fe80000010000 */
[C---:B----4-:R-:W-:Y:S01]  /*cb10*/  HMMA.16816.F32.BF16 R60, R12.reuse, R112, R60 ;  /* 0x000000700c3c723c */ /* 0x050fe2000004183c */
[----:B------:R-:W1:Y:S03]  /*cb20*/  LDSM.16.MT88.4 R20, [R188+0x1000] ;  /* 0x00100000bc14783b */ /* 0x000e660000004200 */
[----:B--2---:R-:W-:Y:S04]  /*cb30*/  FADD.FTZ R0, R136, R0 ;  /* 0x0000000088007221 */ /* 0x004fe80000010000 */
[----:B------:R-:W-:Y:S01]  /*cb40*/  HMMA.16816.F32.BF16 R64, R12, R114, R64 ;  /* 0x000000720c40723c */ /* 0x000fe20000041840 */
[----:B------:R-:W2:Y:S06]  /*cb50*/  LDSM.16.MT88.4 R16, [R192+0x1000] ;  /* 0x00100000c010783b */ /* 0x000eac0000004200 */
[----:B------:R-:W-:Y:S02]  /*cb60*/  F2FP.BF16.PACK_AB R12, R184, R163 ;  /* 0x000000a3b80c723e */ /* 0x000fe400000010ff */
[----:B------:R-:W-:Y:S01]  /*cb70*/  F2FP.BF16.PACK_AB R14, R161, R162 ;  /* 0x000000a2a10e723e */ /* 0x000fe200000010ff */
[----:B------:R-:W3:Y:S02]  /*cb80*/  LDSM.16.MT88.4 R112, [R194+0x1000] ;  /* 0x00100000c270783b */ /* 0x000ee40000004200 */
[----:B------:R-:W-:Y:S02]  /*cb90*/  F2FP.BF16.PACK_AB R13, R139, R138 ;  /* 0x0000008a8b0d723e */ /* 0x000fe400000010ff */
[----:B------:R-:W-:Y:S07]  /*cba0*/  F2FP.BF16.PACK_AB R15, R136, R137 ;  /* 0x00000089880f723e */ /* 0x000fee00000010ff */
[C---:B-1----:R-:W-:Y:S07]  /*cbb0*/  HMMA.16816.F32.BF16 R4, R12.reuse, R20, R4 ;  /* 0x000000140c04723c */ /* 0x042fee0000041804 */
[--C-:B------:R-:W-:Y:S01]  /*cbc0*/  FFMA.FTZ R20, R32, c[0x0][0x2d0], -R140.reuse ;  /* 0x0000b40020147a23 */ /* 0x100fe2000001088c */
[C---:B------:R-:W-:Y:S03]  /*cbd0*/  HMMA.16816.F32.BF16 R8, R12.reuse, R22, R8 ;  /* 0x000000160c08723c */ /* 0x040fe60000041808 */
[----:B------:R1:W4:Y:S05]  /*cbe0*/  MUFU.EX2 R158, R20 ;  /* 0x00000014009e7308 */ /* 0x00032a0000000800 */
[C---:B--2---:R-:W-:Y:S07]  /*cbf0*/  HMMA.16816.F32.BF16 R68, R12.reuse, R16, R68 ;  /* 0x000000100c44723c */ /* 0x044fee0000041844 */
[--C-:B------:R-:W-:Y:S01]  /*cc00*/  FFMA.FTZ R16, R30, c[0x0][0x2d0], -R109.reuse ;  /* 0x0000b4001e107a23 */ /* 0x100fe2000001086d */
[C---:B------:R-:W-:Y:S01]  /*cc10*/  HMMA.16816.F32.BF16 R72, R12.reuse, R18, R72 ;  /* 0x000000120c48723c */ /* 0x040fe20000041848 */
[----:B------:R-:W-:Y:S02]  /*cc20*/  LDSM.16.MT88.4 R28, [R192+0x1800] ;  /* 0x00180000c01c783b */ /* 0x000fe40000004200 */
[----:B------:R-:W2:Y:S05]  /*cc30*/  MUFU.EX2 R135, R16 ;  /* 0x0000001000877308 */ /* 0x000eaa0000000800 */
[C---:B------:R-:W-:Y:S04]  /*cc40*/  HMMA.16816.F32.BF16 R76, R12.reuse, R24, R76 ;  /* 0x000000180c4c723c */ /* 0x040fe8000004184c */
[----:B-1----:R-:W-:Y:S02]  /*cc50*/  FFMA.FTZ R20, R33, c[0x0][0x2d0], -R140 ;  /* 0x0000b40021147a23 */ /* 0x002fe4000001088c */
[----:B----4-:R-:W-:Y:S02]  /*cc60*/  FADD.FTZ R2, R158, R2 ;  /* 0x000000029e027221 */ /* 0x010fe40000010000 */
[C---:B------:R-:W-:Y:S01]  /*cc70*/  HMMA.16816.F32.BF16 R80, R12.reuse, R26, R80 ;  /* 0x0000001a0c50723c */ /* 0x040fe20000041850 */
[----:B------:R1:W4:Y:S03]  /*cc80*/  MUFU.EX2 R157, R20 ;  /* 0x00000014009d7308 */ /* 0x0003260000000800 */
[--C-:B------:R-:W-:Y:S02]  /*cc90*/  FFMA.FTZ R24, R34, c[0x0][0x2d0], -R109.reuse ;  /* 0x0000b40022187a23 */ /* 0x100fe4000001086d */
[----:B------:R-:W-:Y:S02]  /*cca0*/  LDSM.16.MT88.4 R32, [R191+0x1800] ;  /* 0x00180000bf20783b */ /* 0x000fe40000004200 */
[C---:B---3--:R-:W-:Y:S03]  /*ccb0*/  HMMA.16816.F32.BF16 R84, R12.reuse, R112, R84 ;  /* 0x000000700c54723c */ /* 0x048fe60000041854 */
[----:B------:R3:W5:Y:S01]  /*ccc0*/  MUFU.EX2 R133, R24 ;  /* 0x0000001800857308 */ /* 0x0007620000000800 */
[----:B--2---:R-:W-:Y:S02]  /*ccd0*/  FADD.FTZ R0, R135, R0 ;  /* 0x0000000087007221 */ /* 0x004fe40000010000 */
[----:B------:R-:W-:Y:S02]  /*cce0*/  LDSM.16.MT88.4 R16, [R194+0x4000] ;  /* 0x00400000c210783b */ /* 0x000fe40000004200 */
[C---:B------:R-:W-:Y:S04]  /*ccf0*/  HMMA.16816.F32.BF16 R88, R12.reuse, R114, R88 ;  /* 0x000000720c58723c */ /* 0x040fe80000041858 */
[----:B------:R-:W-:Y:S02]  /*cd00*/  FADD.FTZ R0, R134, R0 ;  /* 0x0000000086007221 */ /* 0x000fe40000010000 */
[----:B-1----:R-:W1:Y:S01]  /*cd10*/  LDSM.16.MT88.4 R20, [R188+0x4000] ;  /* 0x00400000bc14783b */ /* 0x002e620000004200 */
[----:B----4-:R-:W-:Y:S07]  /*cd20*/  FADD.FTZ R2, R157, R2 ;  /* 0x000000029d027221 */ /* 0x010fee0000010000 */
[----:B---3--:R-:W2:Y:S01]  /*cd30*/  LDSM.16.MT88.4 R24, [R188+0x1800] ;  /* 0x00180000bc18783b */ /* 0x008ea20000004200 */
[----:B-----5:R-:W-:Y:S04]  /*cd40*/  FADD.FTZ R0, R133, R0 ;  /* 0x0000000085007221 */ /* 0x020fe80000010000 */
[----:B------:R-:W-:Y:S01]  /*cd50*/  FADD.FTZ R0, R132, R0 ;  /* 0x0000000084007221 */ /* 0x000fe20000010000 */
[C---:B-1----:R-:W-:Y:S08]  /*cd60*/  HMMA.16816.F32.BF16 R92, R12.reuse, R20, R92 ;  /* 0x000000140c5c723c */ /* 0x042ff0000004185c */
[C---:B------:R-:W-:Y:S01]  /*cd70*/  HMMA.16816.F32.BF16 R96, R12.reuse, R22, R96 ;  /* 0x000000160c60723c */ /* 0x040fe20000041860 */
[----:B------:R-:W-:Y:S07]  /*cd80*/  LDSM.16.MT88.4 R20, [R188+0x4800] ;  /* 0x00480000bc14783b */ /* 0x000fee0000004200 */
[C---:B------:R-:W-:Y:S08]  /*cd90*/  HMMA.16816.F32.BF16 R100, R12.reuse, R116, R100 ;  /* 0x000000740c64723c */ /* 0x040ff00000041864 */
[C---:B------:R-:W-:Y:S01]  /*cda0*/  HMMA.16816.F32.BF16 R104, R12.reuse, R118, R104 ;  /* 0x000000760c68723c */ /* 0x040fe20000041868 */
[----:B------:R-:W-:Y:S07]  /*cdb0*/  LDSM.16.MT88.4 R116, [R188+0x2800] ;  /* 0x00280000bc74783b */ /* 0x000fee0000004200 */
[C---:B------:R-:W-:Y:S08]  /*cdc0*/  HMMA.16816.F32.BF16 R52, R12.reuse, R128, R52 ;  /* 0x000000800c34723c */ /* 0x040ff00000041834 */
[C---:B------:R-:W-:Y:S08]  /*cdd0*/  HMMA.16816.F32.BF16 R56, R12.reuse, R130, R56 ;  /* 0x000000820c38723c */ /* 0x040ff00000041838 */
[C---:B------:R-:W-:Y:S08]  /*cde0*/  HMMA.16816.F32.BF16 R60, R12.reuse, R16, R60 ;  /* 0x000000100c3c723c */ /* 0x040ff0000004183c */
[----:B------:R-:W-:Y:S01]  /*cdf0*/  HMMA.16816.F32.BF16 R64, R12, R18, R64 ;  /* 0x000000120c40723c */ /* 0x000fe20000041840 */
[----:B------:R-:W1:Y:S06]  /*ce00*/  LDSM.16.MT88.4 R16, [R194+0x1800] ;  /* 0x00180000c210783b */ /* 0x000e6c0000004200 */
[----:B------:R-:W-:Y:S02]  /*ce10*/  F2FP.BF16.PACK_AB R12, R159, R160 ;  /* 0x000000a09f0c723e */ /* 0x000fe400000010ff */
[----:B------:R-:W-:Y:S03]  /*ce20*/  F2FP.BF16.PACK_AB R14, R157, R158 ;  /* 0x0000009e9d0e723e */ /* 0x000fe600000010ff */
[----:B------:R-:W-:Y:S02]  /*ce30*/  F2FP.BF16.PACK_AB R13, R134, R135 ;  /* 0x00000087860d723e */ /* 0x000fe400000010ff */
[----:B------:R-:W-:Y:S07]  /*ce40*/  F2FP.BF16.PACK_AB R15, R132, R133 ;  /* 0x00000085840f723e */ /* 0x000fee00000010ff */
[C---:B--2---:R-:W-:Y:S07]  /*ce50*/  HMMA.16816.F32.BF16 R4, R12.reuse, R24, R4 ;  /* 0x000000180c04723c */ /* 0x044fee0000041804 */
[--C-:B------:R-:W-:Y:S01]  /*ce60*/  FFMA.FTZ R24, R36, c[0x0][0x2d0], -R140.reuse ;  /* 0x0000b40024187a23 */ /* 0x100fe2000001088c */
[C---:B------:R-:W-:Y:S03]  /*ce70*/  HMMA.16816.F32.BF16 R8, R12.reuse, R26, R8 ;  /* 0x0000001a0c08723c */ /* 0x040fe60000041808 */
[----:B------:R2:W3:Y:S05]  /*ce80*/  MUFU.EX2 R156, R24 ;  /* 0x00000018009c7308 */ /* 0x0004ea0000000800 */
[C---:B------:R-:W-:Y:S07]  /*ce90*/  HMMA.16816.F32.BF16 R68, R12.reuse, R28, R68 ;  /* 0x0000001c0c44723c */ /* 0x040fee0000041844 */
[----:B------:R-:W-:Y:S01]  /*cea0*/  FFMA.FTZ R28, R37, c[0x0][0x2d0], -R140 ;  /* 0x0000b400251c7a23 */ /* 0x000fe2000001088c */
[C---:B------:R-:W-:Y:S03]  /*ceb0*/  HMMA.16816.F32.BF16 R72, R12.reuse, R30, R72 ;  /* 0x0000001e0c48723c */ /* 0x040fe60000041848 */
[----:B------:R4:W5:Y:S05]  /*cec0*/  MUFU.EX2 R151, R28 ;  /* 0x0000001c00977308 */ /* 0x00096a0000000800 */
[C---:B------:R-:W-:Y:S01]  /*ced0*/  HMMA.16816.F32.BF16 R76, R12.reuse, R32, R76 ;  /* 0x000000200c4c723c */ /* 0x040fe2000004184c */
[----:B--2---:R-:W2:Y:S03]  /*cee0*/  LDSM.16.MT88.4 R24, [R192+0x4800] ;  /* 0x00480000c018783b */ /* 0x004ea60000004200 */
[----:B---3--:R-:W-:Y:S03]  /*cef0*/  FADD.FTZ R2, R156, R2 ;  /* 0x000000029c027221 */ /* 0x008fe60000010000 */
[--C-:B------:R-:W-:Y:S01]  /*cf00*/  FFMA.FTZ R32, R38, c[0x0][0x2d0], -R109.reuse ;  /* 0x0000b40026207a23 */ /* 0x100fe2000001086d */
[C---:B------:R-:W-:Y:S03]  /*cf10*/  HMMA.16816.F32.BF16 R80, R12.reuse, R34, R80 ;  /* 0x000000220c50723c */ /* 0x040fe60000041850 */
[----:B------:R3:W3:Y:S05]  /*cf20*/  MUFU.EX2 R129, R32 ;  /* 0x0000002000817308 */ /* 0x0006ea0000000800 */
[C---:B-1----:R-:W-:Y:S04]  /*cf30*/  HMMA.16816.F32.BF16 R84, R12.reuse, R16, R84 ;  /* 0x000000100c54723c */ /* 0x042fe80000041854 */
[----:B----4-:R-:W-:Y:S02]  /*cf40*/  FFMA.FTZ R28, R40, c[0x0][0x2d0], -R140 ;  /* 0x0000b400281c7a23 */ /* 0x010fe4000001088c */
[----:B-----5:R-:W-:Y:S02]  /*cf50*/  FADD.FTZ R2, R151, R2 ;  /* 0x0000000297027221 */ /* 0x020fe40000010000 */
[C---:B------:R-:W-:Y:S01]  /*cf60*/  HMMA.16816.F32.BF16 R88, R12.reuse, R18, R88 ;  /* 0x000000120c58723c */ /* 0x040fe20000041858 */
[----:B------:R-:W1:Y:S03]  /*cf70*/  MUFU.EX2 R150, R28 ;  /* 0x0000001c00967308 */ /* 0x000e660000000800 */
[--C-:B------:R-:W-:Y:S04]  /*cf80*/  FFMA.FTZ R16, R41, c[0x0][0x2d0], -R140.reuse ;  /* 0x0000b40029107a23 */ /* 0x100fe8000001088c */
[C---:B------:R-:W-:Y:S03]  /*cf90*/  HMMA.16816.F32.BF16 R92, R12.reuse, R20, R92 ;  /* 0x000000140c5c723c */ /* 0x040fe6000004185c */
[----:B------:R4:W5:Y:S01]  /*cfa0*/  MUFU.EX2 R149, R16 ;  /* 0x0000001000957308 */ /* 0x0009620000000800 */
[----:B---3--:R-:W-:Y:S02]  /*cfb0*/  FFMA.FTZ R32, R45, c[0x0][0x2d0], -R140 ;  /* 0x0000b4002d207a23 */ /* 0x008fe4000001088c */
[----:B------:R-:W-:Y:S02]  /*cfc0*/  FADD.FTZ R0, R129, R0 ;  /* 0x0000000081007221 */ /* 0x000fe40000010000 */
[C---:B------:R-:W-:Y:S04]  /*cfd0*/  HMMA.16816.F32.BF16 R96, R12.reuse, R22, R96 ;  /* 0x000000160c60723c */ /* 0x040fe80000041860 */
[--C-:B------:R-:W-:Y:S01]  /*cfe0*/  FFMA.FTZ R20, R39, c[0x0][0x2d0], -R109.reuse ;  /* 0x0000b40027147a23 */ /* 0x100fe2000001086d */
[----:B------:R3:W-:Y:S01]  /*cff0*/  MUFU.EX2 R130, R32 ;  /* 0x0000002000827308 */ /* 0x0007e20000000800 */
[----:B------:R-:W-:Y:S02]  /*d000*/  LDSM.16.MT88.4 R36, [R191+0x2800] ;  /* 0x00280000bf24783b */ /* 0x000fe40000004200 */
[C---:B--2---:R-:W-:Y:S04]  /*d010*/  HMMA.16816.F32.BF16 R100, R12.reuse, R24, R100 ;  /* 0x000000180c64723c */ /* 0x044fe80000041864 */
[----:B-1----:R-:W-:Y:S02]  /*d020*/  FADD.FTZ R2, R150, R2 ;  /* 0x0000000296027221 */ /* 0x002fe40000010000 */
[----:B------:R-:W1:Y:S01]  /*d030*/  LDSM.16.MT88.4 R28, [R191+0x4800] ;  /* 0x00480000bf1c783b */ /* 0x000e620000004200 */
[----:B------:R2:W2:Y:S01]  /*d040*/  MUFU.EX2 R128, R20 ;  /* 0x0000001400807308 */ /* 0x0004a20000000800 */
[C---:B------:R-:W-:Y:S04]  /*d050*/  HMMA.16816.F32.BF16 R104, R12.reuse, R26, R104 ;  /* 0x0000001a0c68723c */ /* 0x040fe80000041868 */
[--C-:B------:R-:W-:Y:S02]  /*d060*/  FFMA.FTZ R24, R43, c[0x0][0x2d0], -R109.reuse ;  /* 0x0000b4002b187a23 */ /* 0x100fe4000001086d */
[----:B----4-:R-:W4:Y:S01]  /*d070*/  LDSM.16.MT88.4 R16, [R194+0x4800] ;  /* 0x00480000c210783b */ /* 0x010f220000004200 */
[----:B-----5:R-:W-:Y:S02]  /*d080*/  FADD.FTZ R2, R149, R2 ;  /* 0x0000000295027221 */ /* 0x020fe40000010000 */
[----:B------:R5:W-:Y:S05]  /*d090*/  MUFU.EX2 R110, R24 ;  /* 0x00000018006e7308 */ /* 0x000bea0000000800 */
[----:B---3--:R-:W-:Y:S01]  /*d0a0*/  LDSM.16.MT88.4 R32, [R194+0x5000] ;  /* 0x00500000c220783b */ /* 0x008fe20000004200 */
[--C-:B--2---:R-:W-:Y:S02]  /*d0b0*/  FFMA.FTZ R20, R42, c[0x0][0x2d0], -R109.reuse ;  /* 0x0000b4002a147a23 */ /* 0x104fe4000001086d */
[----:B------:R-:W-:Y:S02]  /*d0c0*/  FADD.FTZ R0, R128, R0 ;  /* 0x0000000080007221 */ /* 0x000fe40000010000 */
[----:B------:R-:W2:Y:S03]  /*d0d0*/  MUFU.EX2 R111, R20 ;  /* 0x00000014006f7308 */ /* 0x000ea60000000800 */
[----:B-----5:R-:W-:Y:S01]  /*d0e0*/  LDSM.16.MT88.4 R24, [R192+0x2000] ;  /* 0x00200000c018783b */ /* 0x020fe20000004200 */
[C---:B-1----:R-:W-:Y:S08]  /*d0f0*/  HMMA.16816.F32.BF16 R52, R12.reuse, R28, R52 ;  /* 0x0000001c0c34723c */ /* 0x042ff00000041834 */
[C---:B------:R-:W-:Y:S01]  /*d100*/  HMMA.16816.F32.BF16 R56, R12.reuse, R30, R56 ;  /* 0x0000001e0c38723c */ /* 0x040fe20000041838 */
[----:B------:R-:W-:Y:S03]  /*d110*/  LDSM.16.MT88.4 R28, [R191+0x2000] ;  /* 0x00200000bf1c783b */ /* 0x000fe60000004200 */
[----:B--2---:R-:W-:Y:S04]  /*d120*/  FADD.FTZ R0, R111, R0 ;  /* 0x000000006f007221 */ /* 0x004fe80000010000 */
[C---:B----4-:R-:W-:Y:S01]  /*d130*/  HMMA.16816.F32.BF16 R60, R12.reuse, R16, R60 ;  /* 0x000000100c3c723c */ /* 0x050fe2000004183c */
[----:B------:R-:W1:Y:S03]  /*d140*/  LDSM.16.MT88.4 R20, [R188+0x2000] ;  /* 0x00200000bc14783b */ /* 0x000e660000004200 */
[----:B------:R-:W-:Y:S04]  /*d150*/  FADD.FTZ R0, R110, R0 ;  /* 0x000000006e007221 */ /* 0x000fe80000010000 */
[----:B------:R-:W-:Y:S01]  /*d160*/  HMMA.16816.F32.BF16 R64, R12, R18, R64 ;  /* 0x000000120c40723c */ /* 0x000fe20000041840 */
[----:B------:R-:W2:Y:S06]  /*d170*/  LDSM.16.MT88.4 R16, [R194+0x2000] ;  /* 0x00200000c210783b */ /* 0x000eac0000004200 */
[----:B------:R-:W-:Y:S02]  /*d180*/  F2FP.BF16.PACK_AB R12, R151, R156 ;  /* 0x0000009c970c723e */ /* 0x000fe400000010ff */
[----:B------:R-:W-:Y:S03]  /*d190*/  F2FP.BF16.PACK_AB R14, R149, R150 ;  /* 0x00000096950e723e */ /* 0x000fe600000010ff */
[----:B------:R-:W-:Y:S02]  /*d1a0*/  F2FP.BF16.PACK_AB R13, R128, R129 ;  /* 0x00000081800d723e */ /* 0x000fe400000010ff */
[----:B------:R-:W-:Y:S02]  /*d1b0*/  F2FP.BF16.PACK_AB R15, R110, R111 ;  /* 0x0000006f6e0f723e */ /* 0x000fe400000010ff */
[----:B------:R-:W-:Y:S05]  /*d1c0*/  MOV R110, R3 ;  /* 0x00000003006e7202 */ /* 0x000fea0000000f00 */
[C---:B-1----:R-:W-:Y:S07]  /*d1d0*/  HMMA.16816.F32.BF16 R4, R12.reuse, R20, R4 ;  /* 0x000000140c04723c */ /* 0x042fee0000041804 */
[--C-:B------:R-:W-:Y:S01]  /*d1e0*/  FFMA.FTZ R20, R44, c[0x0][0x2d0], -R140.reuse ;  /* 0x0000b4002c147a23 */ /* 0x100fe2000001088c */
[C---:B------:R-:W-:Y:S03]  /*d1f0*/  HMMA.16816.F32.BF16 R8, R12.reuse, R22, R8 ;  /* 0x000000160c08723c */ /* 0x040fe60000041808 */
[----:B------:R1:W3:Y:S05]  /*d200*/  MUFU.EX2 R131, R20 ;  /* 0x0000001400837308 */ /* 0x0002ea0000000800 */
[C---:B------:R-:W-:Y:S07]  /*d210*/  HMMA.16816.F32.BF16 R68, R12.reuse, R24, R68 ;  /* 0x000000180c44723c */ /* 0x040fee0000041844 */
[--C-:B------:R-:W-:Y:S01]  /*d220*/  FFMA.FTZ R24, R48, c[0x0][0x2d0], -R140.reuse ;  /* 0x0000b40030187a23 */ /* 0x100fe2000001088c */
[C---:B------:R-:W-:Y:S03]  /*d230*/  HMMA.16816.F32.BF16 R72, R12.reuse, R26, R72 ;  /* 0x0000001a0c48723c */ /* 0x040fe60000041848 */
[----:B------:R4:W-:Y:S05]  /*d240*/  MUFU.EX2 R45, R24 ;  /* 0x00000018002d7308 */ /* 0x0009ea0000000800 */
[C---:B------:R-:W-:Y:S01]  /*d250*/  HMMA.16816.F32.BF16 R76, R12.reuse, R28, R76 ;  /* 0x0000001c0c4c723c */ /* 0x040fe2000004184c */
[----:B-1----:R-:W1:Y:S06]  /*d260*/  LDSM.16.MT88.4 R20, [R188+0x5000] ;  /* 0x00500000bc14783b */ /* 0x002e6c0000004200 */
[--C-:B------:R-:W-:Y:S01]  /*d270*/  FFMA.FTZ R28, R46, c[0x0][0x2d0], -R109.reuse ;  /* 0x0000b4002e1c7a23 */ /* 0x100fe2000001086d */
[C---:B------:R-:W-:Y:S03]  /*d280*/  HMMA.16816.F32.BF16 R80, R12.reuse, R30, R80 ;  /* 0x0000001e0c50723c */ /* 0x040fe60000041850 */
[----:B------:R5:W-:Y:S05]  /*d290*/  MUFU.EX2 R43, R28 ;  /* 0x0000001c002b7308 */ /* 0x000bea0000000800 */
[C---:B--2---:R-:W-:Y:S04]  /*d2a0*/  HMMA.16816.F32.BF16 R84, R12.reuse, R16, R84 ;  /* 0x000000100c54723c */ /* 0x044fe80000041854 */
[----:B----4-:R-:W-:Y:S03]  /*d2b0*/  FFMA.FTZ R24, R49, c[0x0][0x2d0], -R140 ;  /* 0x0000b40031187a23 */ /* 0x010fe6000001088c */
[--C-:B------:R-:W-:Y:S01]  /*d2c0*/  FFMA.FTZ R16, R47, c[0x0][0x2d0], -R109.reuse ;  /* 0x0000b4002f107a23 */ /* 0x100fe2000001086d */
[C---:B------:R-:W-:Y:S01]  /*d2d0*/  HMMA.16816.F32.BF16 R88, R12.reuse, R18, R88 ;  /* 0x000000120c58723c */ /* 0x040fe20000041858 */
[----:B------:R2:W4:Y:S01]  /*d2e0*/  MUFU.EX2 R44, R24 ;  /* 0x00000018002c7308 */ /* 0x0005220000000800 */
[----:B-----5:R-:W-:Y:S09]  /*d2f0*/  LDSM.16.MT88.4 R28, [R191+0x5000] ;  /* 0x00500000bf1c783b */ /* 0x020ff20000004200 */
[----:B------:R5:W3:Y:S01]  /*d300*/  MUFU.EX2 R42, R16 ;  /* 0x00000010002a7308 */ /* 0x000ae20000000800 */
[C---:B-1----:R-:W-:Y:S01]  /*d310*/  HMMA.16816.F32.BF16 R92, R12.reuse, R20, R92 ;  /* 0x000000140c5c723c */ /* 0x042fe2000004185c */
[----:B--2---:R-:W1:Y:S07]  /*d320*/  LDSM.16.MT88.4 R24, [R192+0x5000] ;  /* 0x00500000c018783b */ /* 0x004e6e0000004200 */
[C---:B------:R-:W-:Y:S01]  /*d330*/  HMMA.16816.F32.BF16 R96, R12.reuse, R22, R96 ;  /* 0x000000160c60723c */ /* 0x040fe20000041860 */
[----:B------:R-:W-:Y:S03]  /*d340*/  LDSM.16.MT88.4 R20, [R194+0x2800] ;  /* 0x00280000c214783b */ /* 0x000fe60000004200 */
[--C-:B-----5:R-:W-:Y:S02]  /*d350*/  FFMA.FTZ R16, R50, c[0x0][0x2d0], -R109.reuse ;  /* 0x0000b40032107a23 */ /* 0x120fe4000001086d */
[----:B------:R-:W-:Y:S02]  /*d360*/  FFMA.FTZ R109, R51, c[0x0][0x2d0], -R109 ;  /* 0x0000b400336d7a23 */ /* 0x000fe4000001086d */
[----:B------:R2:W-:Y:S10]  /*d370*/  MUFU.EX2 R41, R16 ;  /* 0x0000001000297308 */ /* 0x0005f40000000800 */
[----:B------:R5:W3:Y:S01]  /*d380*/  MUFU.EX2 R40, R109 ;  /* 0x0000006d00287308 */ /* 0x000ae20000000800 */
[----:B--2---:R-:W2:Y:S01]  /*d390*/  LDSM.16.MT88.4 R16, [R192+0x2800] ;  /* 0x00280000c010783b */ /* 0x004ea20000004200 */
[C---:B-1----:R-:W-:Y:S08]  /*d3a0*/  HMMA.16816.F32.BF16 R100, R12.reuse, R24, R100 ;  /* 0x000000180c64723c */ /* 0x042ff00000041864 */
[C---:B------:R-:W-:Y:S01]  /*d3b0*/  HMMA.16816.F32.BF16 R104, R12.reuse, R26, R104 ;  /* 0x0000001a0c68723c */ /* 0x040fe20000041868 */
[----:B------:R-:W1:Y:S03]  /*d3c0*/  LDSM.16.MT88.4 R24, [R188+0x5800] ;  /* 0x00580000bc18783b */ /* 0x000e660000004200 */
[----:B-----5:R-:W-:Y:S04]  /*d3d0*/  MOV R109, R108 ;  /* 0x0000006c006d7202 */ /* 0x020fe80000000f00 */
[C---:B------:R-:W-:Y:S08]  /*d3e0*/  HMMA.16816.F32.BF16 R52, R12.reuse, R28, R52 ;  /* 0x0000001c0c34723c */ /* 0x040ff00000041834 */
[C---:B------:R-:W-:Y:S08]  /*d3f0*/  HMMA.16816.F32.BF16 R56, R12.reuse, R30, R56 ;  /* 0x0000001e0c38723c */ /* 0x040ff00000041838 */
[C---:B------:R-:W-:Y:S08]  /*d400*/  HMMA.16816.F32.BF16 R60, R12.reuse, R32, R60 ;  /* 0x000000200c3c723c */ /* 0x040ff0000004183c */
[----:B------:R-:W-:Y:S07]  /*d410*/  HMMA.16816.F32.BF16 R64, R12, R34, R64 ;  /* 0x000000220c40723c */ /* 0x000fee0000041840 */
[----:B---3--:R-:W-:Y:S02]  /*d420*/  F2FP.BF16.PACK_AB R12, R130, R131 ;  /* 0x00000083820c723e */ /* 0x008fe400000010ff */
[----:B----4-:R-:W-:Y:S03]  /*d430*/  F2FP.BF16.PACK_AB R14, R44, R45 ;  /* 0x0000002d2c0e723e */ /* 0x010fe600000010ff */
[----:B------:R-:W-:Y:S02]  /*d440*/  F2FP.BF16.PACK_AB R13, R42, R43 ;  /* 0x0000002b2a0d723e */ /* 0x000fe400000010ff */
[----:B------:R-:W-:Y:S07]  /*d450*/  F2FP.BF16.PACK_AB R15, R40, R41 ;  /* 0x00000029280f723e */ /* 0x000fee00000010ff */
[C---:B------:R-:W-:Y:S01]  /*d460*/  HMMA.16816.F32.BF16 R112, R12.reuse, R116, R4 ;  /* 0x000000740c70723c */ /* 0x040fe20000041804 */
[----:B------:R-:W3:Y:S07]  /*d470*/  LDSM.16.MT88.4 R4, [R192+0x5800] ;  /* 0x00580000c004783b */ /* 0x000eee0000004200 */
[C---:B------:R-:W-:Y:S01]  /*d480*/  HMMA.16816.F32.BF16 R116, R12.reuse, R118, R8 ;  /* 0x000000760c74723c */ /* 0x040fe20000041808 */
[----:B------:R-:W4:Y:S07]  /*d490*/  LDSM.16.MT88.4 R8, [R191+0x5800] ;  /* 0x00580000bf08783b */ /* 0x000f2e0000004200 */
[C---:B--2---:R-:W-:Y:S08]  /*d4a0*/  HMMA.16816.F32.BF16 R68, R12.reuse, R16, R68 ;  /* 0x000000100c44723c */ /* 0x044ff00000041844 */
[C---:B------:R-:W-:Y:S01]  /*d4b0*/  HMMA.16816.F32.BF16 R72, R12.reuse, R18, R72 ;  /* 0x000000120c48723c */ /* 0x040fe20000041848 */
[----:B------:R-:W2:Y:S07]  /*d4c0*/  LDSM.16.MT88.4 R16, [R194+0x5800] ;  /* 0x00580000c210783b */ /* 0x000eae0000004200 */
[C---:B------:R-:W-:Y:S08]  /*d4d0*/  HMMA.16816.F32.BF16 R76, R12.reuse, R36, R76 ;  /* 0x000000240c4c723c */ /* 0x040ff0000004184c */
[C---:B------:R-:W-:Y:S08]  /*d4e0*/  HMMA.16816.F32.BF16 R80, R12.reuse, R38, R80 ;  /* 0x000000260c50723c */ /* 0x040ff00000041850 */
[C---:B------:R-:W-:Y:S08]  /*d4f0*/  HMMA.16816.F32.BF16 R84, R12.reuse, R20, R84 ;  /* 0x000000140c54723c */ /* 0x040ff00000041854 */
[C---:B------:R-:W-:Y:S08]  /*d500*/  HMMA.16816.F32.BF16 R88, R12.reuse, R22, R88 ;  /* 0x000000160c58723c */ /* 0x040ff00000041858 */
[C---:B-1----:R-:W-:Y:S08]  /*d510*/  HMMA.16816.F32.BF16 R92, R12.reuse, R24, R92 ;  /* 0x000000180c5c723c */ /* 0x042ff0000004185c */
[C---:B------:R-:W-:Y:S08]  /*d520*/  HMMA.16816.F32.BF16 R96, R12.reuse, R26, R96 ;  /* 0x0000001a0c60723c */ /* 0x040ff00000041860 */
[C---:B---3--:R-:W-:Y:S07]  /*d530*/  HMMA.16816.F32.BF16 R100, R12.reuse, R4, R100 ;  /* 0x000000040c64723c */ /* 0x048fee0000041864 */
[----:B------:R-:W-:Y:S01]  /*d540*/  FADD.FTZ R4, R131, R2 ;  /* 0x0000000283047221 */ /* 0x000fe20000010000 */
[C---:B------:R-:W-:Y:S04]  /*d550*/  HMMA.16816.F32.BF16 R104, R12.reuse, R6, R104 ;  /* 0x000000060c68723c */ /* 0x040fe80000041868 */
[----:B------:R-:W-:Y:S02]  /*d560*/  FADD.FTZ R2, R43, R0 ;  /* 0x000000002b027221 */ /* 0x000fe40000010000 */
[----:B------:R-:W-:Y:S02]  /*d570*/  FADD.FTZ R0, R130, R4 ;  /* 0x0000000482007221 */ /* 0x000fe40000010000 */
[C---:B----4-:R-:W-:Y:S04]  /*d580*/  HMMA.16816.F32.BF16 R52, R12.reuse, R8, R52 ;  /* 0x000000080c34723c */ /* 0x050fe80000041834 */
[----:B------:R-:W-:Y:S02]  /*d590*/  FADD.FTZ R4, R42, R2 ;  /* 0x000000022a047221 */ /* 0x000fe40000010000 */
[----:B------:R-:W-:Y:S02]  /*d5a0*/  FADD.FTZ R2, R45, R0 ;  /* 0x000000002d027221 */ /* 0x000fe40000010000 */
[C---:B------:R-:W-:Y:S04]  /*d5b0*/  HMMA.16816.F32.BF16 R56, R12.reuse, R10, R56 ;  /* 0x0000000a0c38723c */ /* 0x040fe80000041838 */
[----:B------:R-:W-:Y:S02]  /*d5c0*/  FADD.FTZ R2, R44, R2 ;  /* 0x000000022c027221 */ /* 0x000fe40000010000 */
[----:B------:R-:W-:Y:S01]  /*d5d0*/  FADD.FTZ R0, R41, R4 ;  /* 0x0000000429007221 */ /* 0x000fe20000010000 */
[----:B------:R-:W-:Y:S01]  /*d5e0*/  MOV R4, R3 ;  /* 0x0000000300047202 */ /* 0x000fe20000000f00 */
[C---:B--2---:R-:W-:Y:S01]  /*d5f0*/  HMMA.16816.F32.BF16 R60, R12.reuse, R16, R60 ;  /* 0x000000100c3c723c */ /* 0x044fe2000004183c */
[----:B------:R1:W-:Y:S03]  /*d600*/  STL [R1], R2 ;  /* 0x0000000201007387 */ /* 0x0003e60000100800 */
[----:B------:R-:W-:Y:S04]  /*d610*/  FADD.FTZ R0, R40, R0 ;  /* 0x0000000028007221 */ /* 0x000fe80000010000 */
[----:B------:R-:W-:Y:S01]  /*d620*/  HMMA.16816.F32.BF16 R64, R12, R18, R64 ;  /* 0x000000120c40723c */ /* 0x000fe20000041840 */
[----:B------:R1:W-:Y:S01]  /*d630*/  STL [R1+0x4], R0 ;  /* 0x0000040001007387 */ /* 0x0003e20000100800 */
[----:B------:R-:W-:-:S06]  /*d640*/  @P0 BRA `(.L_x_576) ;  /* 0xffffd3d000000947 */ /* 0x000fcc000383ffff */
.L_x_575:
[----:B------:R-:W-:-:S13]  /*d650*/  ISETP.GE.AND P0, PT, R212, R223, PT ;  /* 0x000000dfd400720c */ /* 0x000fda0003f06270 */
[----:B------:R-:W-:Y:S05]  /*d660*/  @!P0 BRA `(.L_x_577) ;  /* 0x00003e5000008947 */ /* 0x000fea0003800000 */
[----:B------:R-:W-:Y:S02]  /*d670*/  MOV R110, R4 ;  /* 0x00000004006e7202 */ /* 0x000fe40000000f00 */
[----:B------:R-:W-:Y:S02]  /*d680*/  MOV R109, R108 ;  /* 0x0000006c006d7202 */ /* 0x000fe40000000f00 */
.L_x_586:
[----:B------:R-:W-:Y:S04]  /*d690*/  DEPBAR.LE SB0, 0x0 ;  /* 0x000080000000791a */ /* 0x000fe80000000000 */
[----:B------:R-:W-:Y:S01]  /*d6a0*/  WARPSYNC 0xffffffff ;  /* 0xffffffff00007948 */ /* 0x000fe20003800000 */
[----:B------:R-:W-:Y:S01]  /*d6b0*/  BAR.SYNC.DEFER_BLOCKING 0x0 ;  /* 0x0000000000007b1d */ /* 0x000fe20000010000 */
[----:B-1----:R-:W-:Y:S01]  /*d6c0*/  SHF.R.S32.HI R0, RZ, 0x1f, R212 ;  /* 0x0000001fff007819 */ /* 0x002fe200000114d4 */
[----:B------:R-:W-:Y:S01]  /*d6d0*/  IMAD.MOV.U32 R214, RZ, RZ, 0x5 ;  /* 0x00000005ffd67424 */ /* 0x000fe200078e00ff */
[----:B------:R-:W-:Y:S01]  /*d6e0*/  IADD3 R36, P0, R224, 0x40, RZ ;  /* 0x00000040e0247810 */ /* 0x000fe20007f1e0ff */
[----:B------:R-:W-:Y:S02]  /*d6f0*/  IMAD.MOV.U32 R3, RZ, RZ, c[0x0][0x208] ;  /* 0x00008200ff037624 */ /* 0x000fe400078e00ff */
[----:B------:R-:W-:Y:S02]  /*d700*/  IMAD R0, R0, c[0x0][0x208], RZ ;  /* 0x0000820000007a24 */ /* 0x000fe400078e02ff */
[C---:B------:R-:W-:Y:S04]  /*d710*/  IMAD.WIDE.U32 R20, R212.reuse, c[0x0][0x208], RZ ;  /* 0x00008200d4147a25 */ /* 0x040fe800078e00ff */
[----:B------:R-:W-:Y:S02]  /*d720*/  IMAD R0, R212, c[0x0][0x20c], R0 ;  /* 0x00008300d4007a24 */ /* 0x000fe400078e0200 */
[C---:B--2---:R-:W-:Y:S01]  /*d730*/  IMAD.SHL.U32 R2, R3.reuse, 0x20, RZ ;  /* 0x0000002003027824 */ /* 0x044fe200078e00ff */
[----:B------:R-:W-:Y:S01]  /*d740*/  SHF.L.U64.HI R3, R3, R214, c[0x0][0x20c] ;  /* 0x0000830003037619 */ /* 0x000fe200000102d6 */
[----:B------:R-:W-:Y:S02]  /*d750*/  IMAD.IADD R0, R21, 0x1, R0 ;  /* 0x0000000115007824 */ /* 0x000fe400078e0200 */
[----:B------:R-:W-:Y:S02]  /*d760*/  IMAD.MOV.U32 R28, RZ, RZ, R224 ;  /* 0x000000ffff1c7224 */ /* 0x000fe400078e00e0 */
[----:B------:R-:W-:Y:S02]  /*d770*/  IMAD.MOV.U32 R29, RZ, RZ, R228 ;  /* 0x000000ffff1d7224 */ /* 0x000fe400078e00e4 */
[C---:B------:R-:W-:Y:S01]  /*d780*/  IMAD.WIDE.U32 R30, R20.reuse, 0x60, R2 ;  /* 0x00000060141e7825 */ /* 0x040fe200078e0002 */
[----:B------:R-:W1:Y:S01]  /*d790*/  LDSM.16.M88.4 R8, [R189] ;  /* 0x00000000bd08783b */ /* 0x000e620000000200 */
[----:B------:R-:W-:Y:S02]  /*d7a0*/  ULDC UR4, c[0x0][0x324] ;  /* 0x0000c90000047ab9 */ /* 0x000fe40000000800 */
[----:B------:R-:W-:Y:S01]  /*d7b0*/  IMAD.WIDE.U32 R28, R20, 0x60, R28 ;  /* 0x00000060141c7825 */ /* 0x000fe200078e001c */
[-C--:B------:R-:W-:Y:S01]  /*d7c0*/  IADD3 R44, P6, R224, R30.reuse, RZ ;  /* 0x0000001ee02c7210 */ /* 0x080fe20007fde0ff */
[----:B------:R-:W-:Y:S01]  /*d7d0*/  ULOP3.LUT UR4, URZ, UR4, URZ, 0x33, !UPT ;  /* 0x000000043f047292 */ /* 0x000fe2000f8e333f */
[----:B------:R-:W2:Y:S01]  /*d7e0*/  LDSM.16.M88.4 R16, [R189+0x800] ;  /* 0x00080000bd10783b */ /* 0x000ea20000000200 */
[-C--:B------:R-:W-:Y:S01]  /*d7f0*/  IADD3 R39, P5, R36, R30.reuse, RZ ;  /* 0x0000001e24277210 */ /* 0x080fe20007fbe0ff */
[----:B------:R-:W-:Y:S01]  /*d800*/  IMAD.SHL.U32 R45, R28, 0x2, RZ ;  /* 0x000000021c2d7824 */ /* 0x000fe200078e00ff */
[----:B------:R-:W-:Y:S01]  /*d810*/  IADD3 R38, P4, R2, R30, RZ ;  /* 0x0000001e02267210 */ /* 0x000fe20007f9e0ff */
[----:B------:R-:W-:Y:S01]  /*d820*/  IMAD.X R37, RZ, RZ, R228, P0 ;  /* 0x000000ffff257224 */ /* 0x000fe200000e06e4 */
[----:B------:R-:W3:Y:S01]  /*d830*/  LDSM.16.M88.4 R24, [R189+0x1000] ;  /* 0x00100000bd18783b */ /* 0x000ee20000000200 */
[----:B------:R-:W-:Y:S01]  /*d840*/  IMAD R0, R0, 0x60, RZ ;  /* 0x0000006000007824 */ /* 0x000fe200078e02ff */
[----:B------:R-:W-:Y:S03]  /*d850*/  IADD3 R46, P0, R38, R36, RZ ;  /* 0x00000024262e7210 */ /* 0x000fe60007f1e0ff */
[----:B------:R-:W4:Y:S01]  /*d860*/  LDL R219, [R1+0x18] ;  /* 0x0000180001db7983 */ /* 0x000f220000100800 */
[----:B------:R-:W-:Y:S02]  /*d870*/  IMAD.IADD R2, R29, 0x1, R0 ;  /* 0x000000011d027824 */ /* 0x000fe400078e0200 */
[----:B------:R-:W-:Y:S02]  /*d880*/  IMAD.IADD R0, R0, 0x1, R31 ;  /* 0x0000000100007824 */ /* 0x000fe400078e021f */
[----:B------:R-:W5:Y:S01]  /*d890*/  LDSM.16.M88.4 R32, [R189+0x1800] ;  /* 0x00180000bd20783b */ /* 0x000f620000000200 */
[----:B------:R-:W-:Y:S01]  /*d8a0*/  SHF.L.U64.HI R47, R28, 0x1, R2 ;  /* 0x000000011c2f7819 */ /* 0x000fe20000010202 */
[----:B------:R-:W-:Y:S01]  /*d8b0*/  IMAD.X R2, R0, 0x1, R3, P4 ;  /* 0x0000000100027824 */ /* 0x000fe200020e0603 */
[----:B------:R-:W-:Y:S01]  /*d8c0*/  IADD3 R3, P4, R38, R224, RZ ;  /* 0x000000e026037210 */ /* 0x000fe20007f9e0ff */
[----:B------:R-:W-:Y:S01]  /*d8d0*/  IMAD.X R38, R0, 0x1, R228, P6 ;  /* 0x0000000100267824 */ /* 0x000fe200030e06e4 */
[----:B------:R-:W4:Y:S01]  /*d8e0*/  LDL R218, [R1+0x1c] ;  /* 0x00001c0001da7983 */ /* 0x000f220000100800 */
[----:B------:R-:W-:Y:S01]  /*d8f0*/  LEA R160, P6, R44, c[0x0][0x1f8], 0x1 ;  /* 0x00007e002ca07a11 */ /* 0x000fe200078c08ff */
[--C-:B------:R-:W-:Y:S01]  /*d900*/  IMAD.X R0, R0, 0x1, R37.reuse, P5 ;  /* 0x0000000100007824 */ /* 0x100fe200028e0625 */
[C---:B------:R-:W-:Y:S01]  /*d910*/  LEA R158, P5, R39.reuse, c[0x0][0x1f8], 0x1 ;  /* 0x00007e00279e7a11 */ /* 0x040fe200078a08ff */
[----:B------:R-:W-:Y:S01]  /*d920*/  IMAD.X R108, R2, 0x1, R37, P0 ;  /* 0x00000001026c7824 */ /* 0x000fe200000e0625 */
[----:B------:R-:W3:Y:S01]  /*d930*/  LDSM.16.M88.4 R40, [R189+0x2000] ;  /* 0x00200000bd28783b */ /* 0x000ee20000000200 */
[----:B------:R-:W-:Y:S01]  /*d940*/  LEA.HI.X R161, R44, c[0x0][0x1fc], R38, 0x1, P6 ;  /* 0x00007f002ca17a11 */ /* 0x000fe200030f0c26 */
[----:B------:R-:W-:Y:S01]  /*d950*/  IMAD.X R36, R2, 0x1, R228, P4 ;  /* 0x0000000102247824 */ /* 0x000fe200020e06e4 */
[----:B------:R-:W-:Y:S02]  /*d960*/  LEA.HI.X R159, R39, c[0x0][0x1fc], R0, 0x1, P5 ;  /* 0x00007f00279f7a11 */ /* 0x000fe400028f0c00 */
[----:B------:R-:W4:Y:S01]  /*d970*/  LDL R215, [R1+0x10] ;  /* 0x0000100001d77983 */ /* 0x000f220000100800 */
[----:B------:R-:W-:Y:S02]  /*d980*/  IADD3 R44, P5, R45, c[0x0][0x1f8], RZ ;  /* 0x00007e002d2c7a10 */ /* 0x000fe40007fbe0ff */
[C---:B------:R-:W-:Y:S01]  /*d990*/  LEA R162, P4, R3.reuse, c[0x0][0x1f8], 0x1 ;  /* 0x00007e0003a27a11 */ /* 0x040fe200078808ff */
[C---:B-1----:R-:W-:Y:S01]  /*d9a0*/  HMMA.16816.F32.BF16 R4, R120.reuse, R8, RZ ;  /* 0x000000087804723c */ /* 0x042fe200000418ff */
[----:B------:R-:W1:Y:S02]  /*d9b0*/  LDSM.16.M88.4 R48, [R189+0x2800] ;  /* 0x00280000bd30783b */ /* 0x000e640000000200 */
[----:B------:R-:W-:Y:S02]  /*d9c0*/  LEA.HI.X R163, R3, c[0x0][0x1fc], R36, 0x1, P4 ;  /* 0x00007f0003a37a11 */ /* 0x000fe400020f0c24 */
[----:B------:R-:W-:Y:S01]  /*d9d0*/  LEA R156, P4, R46, c[0x0][0x1f8], 0x1 ;  /* 0x00007e002e9c7a11 */ /* 0x000fe200078808ff */
[----:B------:R-:W4:Y:S01]  /*d9e0*/  LDL R217, [R1+0xc] ;  /* 0x00000c0001d97983 */ /* 0x000f220000100800 */
[----:B------:R-:W-:Y:S01]  /*d9f0*/  ISETP.GE.AND P0, PT, R246, c[0x0][0x1d4], PT ;  /* 0x00007500f6007a0c */ /* 0x000fe20003f06270 */
[C---:B------:R-:W-:Y:S01]  /*da00*/  HMMA.16816.F32.BF16 R8, R120.reuse, R10, RZ ;  /* 0x0000000a7808723c */ /* 0x040fe200000418ff */
[----:B------:R-:W-:Y:S02]  /*da10*/  LEA.HI.X R157, R46, c[0x0][0x1fc], R108, 0x1, P4 ;  /* 0x00007f002e9d7a11 */ /* 0x000fe400020f0c6c */
[----:B------:R-:W1:Y:S01]  /*da20*/  LDSM.16.M88.4 R128, [R195] ;  /* 0x00000000c380783b */ /* 0x000e620000000200 */
[----:B------:R-:W-:Y:S02]  /*da30*/  IADD3 R2, P6, R45, 0x80, RZ ;  /* 0x000000802d027810 */ /* 0x000fe40007fde0ff */
[----:B------:R-:W-:Y:S02]  /*da40*/  IADD3.X R45, R47, c[0x0][0x1fc], RZ, P5, !PT ;  /* 0x00007f002f2d7a10 */ /* 0x000fe40002ffe4ff */
[C---:B--2---:R-:W-:Y:S01]  /*da50*/  HMMA.16816.F32.BF16 R12, R120.reuse, R16, RZ ;  /* 0x00000010780c723c */ /* 0x044fe200000418ff */
[----:B------:R-:W2:Y:S03]  /*da60*/  LDL R216, [R1+0x8] ;  /* 0x0000080001d87983 */ /* 0x000ea60000100800 */
[----:B------:R-:W-:Y:S02]  /*da70*/  IADD3 R2, P5, R2, c[0x0][0x1f8], RZ ;  /* 0x00007e0002027a10 */ /* 0x000fe40007fbe0ff */
[----:B------:R-:W1:Y:S02]  /*da80*/  LDSM.16.M88.4 R132, [R206] ;  /* 0x00000000ce84783b */ /* 0x000e640000000200 */
[C---:B------:R-:W-:Y:S01]  /*da90*/  HMMA.16816.F32.BF16 R16, R120.reuse, R18, RZ ;  /* 0x000000127810723c */ /* 0x040fe200000418ff */
[----:B------:R-:W-:Y:S02]  /*daa0*/  IADD3.X R3, RZ, c[0x0][0x1fc], R47, P5, P6 ;  /* 0x00007f00ff037a10 */ /* 0x000fe40002fec42f */
[----:B------:R-:W1:Y:S01]  /*dab0*/  LDSM.16.M88.4 R136, [R205] ;  /* 0x00000000cd88783b */ /* 0x000e620000000200 */
[C---:B------:R-:W-:Y:S04]  /*dac0*/  ISETP.GT.AND P6, PT, R212.reuse, R223, PT ;  /* 0x000000dfd400720c */ /* 0x040fe80003fc4270 */
[C---:B---3--:R-:W-:Y:S01]  /*dad0*/  HMMA.16816.F32.BF16 R20, R120.reuse, R24, RZ ;  /* 0x000000187814723c */ /* 0x048fe200000418ff */
[----:B------:R-:W3:Y:S05]  /*dae0*/  LDSM.16.M88.4 R140, [R204] ;  /* 0x00000000cc8c783b */ /* 0x000eea0000000200 */
[----:B------:R-:W1:Y:S02]  /*daf0*/  LDSM.16.M88.4 R144, [R203] ;  /* 0x00000000cb90783b */ /* 0x000e640000000200 */
[C---:B------:R-:W-:Y:S01]  /*db00*/  HMMA.16816.F32.BF16 R24, R120.reuse, R26, RZ ;  /* 0x0000001a7818723c */ /* 0x040fe200000418ff */
[----:B------:R-:W-:Y:S02]  /*db10*/  @P6 IMAD.MOV.U32 R111, RZ, RZ, c[0x0][0x1e0] ;  /* 0x00007800ff6f6624 */ /* 0x000fe400078e00ff */
[----:B------:R-:W3:Y:S01]  /*db20*/  LDSM.16.M88.4 R148, [R202] ;  /* 0x00000000ca94783b */ /* 0x000ee20000000200 */
[----:B------:R-:W-:Y:S04]  /*db30*/  @P6 IADD3 R0, R212, -0x1, RZ ;  /* 0xffffffffd4006810 */ /* 0x000fe80007ffe0ff */
[C---:B-----5:R-:W-:Y:S01]  /*db40*/  HMMA.16816.F32.BF16 R28, R120.reuse, R32, RZ ;  /* 0x00000020781c723c */ /* 0x060fe200000418ff */
[----:B------:R-:W-:Y:S01]  /*db50*/  @!PT LDS RZ, [RZ] ;  /* 0x00000000fffff984 */ /* 0x000fe20000000800 */
[----:B------:R-:W-:Y:S01]  /*db60*/  @!PT LDS RZ, [RZ] ;  /* 0x00000000fffff984 */ /* 0x000fe20000000800 */
[----:B------:R-:W-:Y:S01]  /*db70*/  @!PT LDS RZ, [RZ] ;  /* 0x00000000fffff984 */ /* 0x000fe20000000800 */
[----:B------:R1:W-:Y:S05]  /*db80*/  LDGSTS.E.BYPASS.LTC128B.128 [R213+0x100], [R44.64], !P0 ;  /* 0x001000002cd57fae */ /* 0x0003ea000c101d48 */
[----:B------:R5:W-:Y:S02]  /*db90*/  LDGSTS.E.BYPASS.LTC128B.128 [R213+0x3100], [R2.64], !P3 ;  /* 0x0310000002d57fae */ /* 0x000be4000d901d48 */
[C---:B------:R-:W-:Y:S03]  /*dba0*/  HMMA.16816.F32.BF16 R32, R120.reuse, R34, RZ ;  /* 0x000000227820723c */ /* 0x040fe600000418ff */
[----:B------:R3:W-:Y:S05]  /*dbb0*/  LDGSTS.E.BYPASS.LTC128B.128 [R213+0x1100], [R160.64], !P0 ;  /* 0x01100000a0d57fae */ /* 0x0007ea000c101d48 */
[C---:B------:R-:W-:Y:S01]  /*dbc0*/  HMMA.16816.F32.BF16 R36, R120.reuse, R40, RZ ;  /* 0x000000287824723c */ /* 0x040fe200000418ff */
[----:B------:R3:W-:Y:S05]  /*dbd0*/  LDGSTS.E.BYPASS.LTC128B.128 [R213+0x4100], [R158.64], !P3 ;  /* 0x041000009ed57fae */ /* 0x0007ea000d901d48 */
[----:B------:R3:W-:Y:S02]  /*dbe0*/  LDGSTS.E.BYPASS.LTC128B.128 [R213+0x2100], [R162.64], !P0 ;  /* 0x02100000a2d57fae */ /* 0x0007e4000c101d48 */
[C---:B------:R-:W-:Y:S03]  /*dbf0*/  HMMA.16816.F32.BF16 R40, R120.reuse, R42, RZ ;  /* 0x0000002a7828723c */ /* 0x040fe600000418ff */
[----:B------:R3:W-:Y:S05]  /*dc00*/  LDGSTS.E.BYPASS.LTC128B.128 [R213+0x5100], [R156.64], !P3 ;  /* 0x051000009cd57fae */ /* 0x0007ea000d901d48 */
[C---:B-1----:R-:W-:Y:S01]  /*dc10*/  HMMA.16816.F32.BF16 R44, R120.reuse, R48, RZ ;  /* 0x00000030782c723c */ /* 0x042fe200000418ff */
[----:B------:R-:W-:Y:S03]  /*dc20*/  LDSM.16.M88.4 R184, [R193+0x1000] ;  /* 0x00100000c1b8783b */ /* 0x000fe60000000200 */
[C---:B-----5:R-:W-:Y:S02]  /*dc30*/  @P6 SHF.L.U64.HI R3, R111.reuse, R214, c[0x0][0x1e4] ;  /* 0x000079006f036619 */ /* 0x060fe400000102d6 */
[----:B------:R-:W0:Y:S01]  /*dc40*/  LDGDEPBAR ;  /* 0x00000000000079af */ /* 0x000e220000000000 */
[----:B------:R-:W-:Y:S01]  /*dc50*/  @P6 SHF.R.S32.HI R2, RZ, 0x1f, R0 ;  /* 0x0000001fff026819 */ /* 0x000fe20000011400 */
[----:B------:R-:W-:Y:S04]  /*dc60*/  HMMA.16816.F32.BF16 R48, R120, R50, RZ ;  /* 0x000000327830723c */ /* 0x000fe800000418ff */
[----:B------:R-:W-:Y:S04]  /*dc70*/  @P6 IMAD R2, R2, c[0x0][0x1e0], RZ ;  /* 0x0000780002026a24 */ /* 0x000fe800078e02ff */
[C---:B------:R-:W-:Y:S01]  /*dc80*/  HMMA.16816.F32.BF16 R4, R124.reuse, R128, R4 ;  /* 0x000000807c04723c */ /* 0x040fe20000041804 */
[----:B---3--:R-:W-:Y:S04]  /*dc90*/  LDSM.16.M88.4 R160, [R193+0x800] ;  /* 0x00080000c1a0783b */ /* 0x008fe80000000200 */
[----:B------:R-:W-:Y:S01]  /*dca0*/  @P6 IMAD R108, R0, c[0x0][0x1e4], R2 ;  /* 0x00007900006c6a24 */ /* 0x000fe200078e0202 */
[----:B------:R-:W1:Y:S01]  /*dcb0*/  LDSM.16.M88.4 R156, [R193] ;  /* 0x00000000c19c783b */ /* 0x000e620000000200 */
[----:B------:R-:W-:Y:S01]  /*dcc0*/  @P6 IMAD.SHL.U32 R2, R111, 0x20, RZ ;  /* 0x000000206f026824 */ /* 0x000fe200078e00ff */
[C---:B------:R-:W-:Y:S03]  /*dcd0*/  HMMA.16816.F32.BF16 R8, R124.reuse, R130, R8 ;  /* 0x000000827c08723c */ /* 0x040fe60000041808 */
[----:B------:R-:W3:Y:S01]  /*dce0*/  LDSM.16.M88.4 R128, [R193+0x1800] ;  /* 0x00180000c180783b */ /* 0x000ee20000000200 */
[----:B------:R-:W-:Y:S04]  /*dcf0*/  @P6 IADD3 R111, P4, R226, 0x40, RZ ;  /* 0x00000040e26f6810 */ /* 0x000fe80007f9e0ff */
[C---:B------:R-:W-:Y:S08]  /*dd00*/  HMMA.16816.F32.BF16 R12, R124.reuse, R132, R12 ;  /* 0x000000847c0c723c */ /* 0x040ff0000004180c */
[C---:B------:R-:W-:Y:S01]  /*dd10*/  HMMA.16816.F32.BF16 R16, R124.reuse, R134, R16 ;  /* 0x000000867c10723c */ /* 0x040fe20000041810 */
[----:B------:R-:W5:Y:S07]  /*dd20*/  LDSM.16.M88.4 R132, [R193+0x2000] ;  /* 0x00200000c184783b */ /* 0x000f6e0000000200 */
[C---:B------:R-:W-:Y:S08]  /*dd30*/  HMMA.16816.F32.BF16 R20, R124.reuse, R136, R20 ;  /* 0x000000887c14723c */ /* 0x040ff00000041814 */
[C---:B------:R-:W-:Y:S01]  /*dd40*/  HMMA.16816.F32.BF16 R24, R124.reuse, R138, R24 ;  /* 0x0000008a7c18723c */ /* 0x040fe20000041818 */
[----:B------:R-:W1:Y:S07]  /*dd50*/  LDSM.16.M88.4 R136, [R193+0x2800] ;  /* 0x00280000c188783b */ /* 0x000e6e0000000200 */
[C---:B------:R-:W-:Y:S08]  /*dd60*/  HMMA.16816.F32.BF16 R28, R124.reuse, R140, R28 ;  /* 0x0000008c7c1c723c */ /* 0x040ff0000004181c */
[C---:B------:R-:W-:Y:S01]  /*dd70*/  HMMA.16816.F32.BF16 R32, R124.reuse, R142, R32 ;  /* 0x0000008e7c20723c */ /* 0x040fe20000041820 */
[----:B------:R-:W3:Y:S07]  /*dd80*/  LDSM.16.M88.4 R140, [R190] ;  /* 0x00000000be8c783b */ /* 0x000eee0000000200 */
[C---:B------:R-:W-:Y:S08]  /*dd90*/  HMMA.16816.F32.BF16 R36, R124.reuse, R144, R36 ;  /* 0x000000907c24723c */ /* 0x040ff00000041824 */
[C---:B------:R-:W-:Y:S01]  /*dda0*/  HMMA.16816.F32.BF16 R40, R124.reuse, R146, R40 ;  /* 0x000000927c28723c */ /* 0x040fe20000041828 */
[----:B------:R-:W3:Y:S07]  /*ddb0*/  LDSM.16.M88.4 R144, [R190+0x800] ;  /* 0x00080000be90783b */ /* 0x000eee0000000200 */
[C---:B------:R-:W-:Y:S08]  /*ddc0*/  HMMA.16816.F32.BF16 R44, R124.reuse, R148, R44 ;  /* 0x000000947c2c723c */ /* 0x040ff0000004182c */
[----:B------:R-:W-:Y:S01]  /*ddd0*/  HMMA.16816.F32.BF16 R48, R124, R150, R48 ;  /* 0x000000967c30723c */ /* 0x000fe20000041830 */
[----:B------:R-:W2:Y:S07]  /*dde0*/  LDSM.16.M88.4 R148, [R190+0x1000] ;  /* 0x00100000be94783b */ /* 0x000eae0000000200 */
        /* <DEDUP_REMOVED lines=20> */
[----:B------:R-:W3:Y:S07]  /*df30*/  LDSM.16.M88.4 R140, [R189+0x4000] ;  /* 0x00400000bd8c783b */ /* 0x000eee0000000200 */
[C---:B------:R-:W-:Y:S08]  /*df40*/  HMMA.16816.F32.BF16 R12, R164.reuse, R144, R12 ;  /* 0x00000090a40c723c */ /* 0x040ff0000004180c */
[C---:B------:R-:W-:Y:S01]  /*df50*/  HMMA.16816.F32.BF16 R16, R164.reuse, R146, R16 ;  /* 0x00000092a410723c */ /* 0x040fe20000041810 */
[----:B------:R-:W3:Y:S07]  /*df60*/  LDSM.16.M88.4 R144, [R189+0x4800] ;  /* 0x00480000bd90783b */ /* 0x000eee0000000200 */
[C---:B--2---:R-:W-:Y:S08]  /*df70*/  HMMA.16816.F32.BF16 R20, R164.reuse, R148, R20 ;  /* 0x00000094a414723c */ /* 0x044ff00000041814 */
[C---:B------:R-:W-:Y:S01]  /*df80*/  HMMA.16816.F32.BF16 R24, R164.reuse, R150, R24 ;  /* 0x00000096a418723c */ /* 0x040fe20000041818 */
[----:B------:R-:W-:Y:S07]  /*df90*/  LDSM.16.M88.4 R148, [R201] ;  /* 0x00000000c994783b */ /* 0x000fee0000000200 */
[C---:B-1----:R-:W-:Y:S08]  /*dfa0*/  HMMA.16816.F32.BF16 R28, R164.reuse, R128, R28 ;  /* 0x00000080a41c723c */ /* 0x042ff0000004181c */
[C---:B------:R-:W-:Y:S01]  /*dfb0*/  HMMA.16816.F32.BF16 R32, R164.reuse, R130, R32 ;  /* 0x00000082a420723c */ /* 0x040fe20000041820 */
[----:B------:R-:W1:Y:S07]  /*dfc0*/  LDSM.16.M88.4 R128, [R189+0x5000] ;  /* 0x00500000bd80783b */ /* 0x000e6e0000000200 */
[C---:B------:R-:W-:Y:S08]  /*dfd0*/  HMMA.16816.F32.BF16 R36, R164.reuse, R156, R36 ;  /* 0x0000009ca424723c */ /* 0x040ff00000041824 */
[C---:B------:R-:W-:Y:S01]  /*dfe0*/  HMMA.16816.F32.BF16 R40, R164.reuse, R158, R40 ;  /* 0x0000009ea428723c */ /* 0x040fe20000041828 */
[----:B------:R-:W-:Y:S07]  /*dff0*/  LDSM.16.M88.4 R156, [R193+0x4800] ;  /* 0x00480000c19c783b */ /* 0x000fee0000000200 */
[C---:B------:R-:W-:Y:S08]  /*e000*/  HMMA.16816.F32.BF16 R44, R164.reuse, R160, R44 ;  /* 0x000000a0a42c723c */ /* 0x040ff0000004182c */
[----:B------:R-:W-:Y:S01]  /*e010*/  HMMA.16816.F32.BF16 R48, R164, R162, R48 ;  /* 0x000000a2a430723c */ /* 0x000fe20000041830 */
[----:B------:R-:W-:Y:S07]  /*e020*/  LDSM.16.M88.4 R160, [R193+0x5000] ;  /* 0x00500000c1a0783b */ /* 0x000fee0000000200 */
[C---:B---3--:R-:W-:Y:S08]  /*e030*/  HMMA.16816.F32.BF16 R4, R168.reuse, R132, R4 ;  /* 0x00000084a804723c */ /* 0x048ff00000041804 */
[C---:B------:R-:W-:Y:S01]  /*e040*/  HMMA.16816.F32.BF16 R8, R168.reuse, R134, R8 ;  /* 0x00000086a808723c */ /* 0x040fe20000041808 */
[----:B------:R-:W2:Y:S07]  /*e050*/  LDSM.16.M88.4 R132, [R189+0x5800] ;  /* 0x00580000bd84783b */ /* 0x000eae0000000200 */
[C---:B-----5:R-:W-:Y:S08]  /*e060*/  HMMA.16816.F32.BF16 R12, R168.reuse, R136, R12 ;  /* 0x00000088a80c723c */ /* 0x060ff0000004180c */
[C---:B------:R-:W-:Y:S01]  /*e070*/  HMMA.16816.F32.BF16 R16, R168.reuse, R138, R16 ;  /* 0x0000008aa810723c */ /* 0x040fe20000041810 */
[----:B------:R-:W3:Y:S07]  /*e080*/  LDSM.16.M88.4 R136, [R200] ;  /* 0x00000000c888783b */ /* 0x000eee0000000200 */
[C---:B------:R-:W-:Y:S08]  /*e090*/  HMMA.16816.F32.BF16 R20, R168.reuse, R140, R20 ;  /* 0x0000008ca814723c */ /* 0x040ff00000041814 */
[C---:B------:R-:W-:Y:S01]  /*e0a0*/  HMMA.16816.F32.BF16 R24, R168.reuse, R142, R24 ;  /* 0x0000008ea818723c */ /* 0x040fe20000041818 */
[----:B------:R-:W5:Y:S07]  /*e0b0*/  LDSM.16.M88.4 R140, [R199] ;  /* 0x00000000c78c783b */ /* 0x000f6e0000000200 */
[C---:B------:R-:W-:Y:S08]  /*e0c0*/  HMMA.16816.F32.BF16 R28, R168.reuse, R144, R28 ;  /* 0x00000090a81c723c */ /* 0x040ff0000004181c */
[C---:B------:R-:W-:Y:S01]  /*e0d0*/  HMMA.16816.F32.BF16 R32, R168.reuse, R146, R32 ;  /* 0x00000092a820723c */ /* 0x040fe20000041820 */
[----:B------:R-:W3:Y:S07]  /*e0e0*/  LDSM.16.M88.4 R144, [R198] ;  /* 0x00000000c690783b */ /* 0x000eee0000000200 */
        /* <DEDUP_REMOVED lines=12> */
[C---:B-----5:R-:W-:Y:S08]  /*e1b0*/  HMMA.16816.F32.BF16 R20, R172.reuse, R140, R20 ;  /* 0x0000008cac14723c */ /* 0x060ff00000041814 */
[C---:B------:R-:W-:Y:S01]  /*e1c0*/  HMMA.16816.F32.BF16 R24, R172.reuse, R142, R24 ;  /* 0x0000008eac18723c */ /* 0x040fe20000041818 */
[----:B------:R-:W5:Y:S07]  /*e1d0*/  LDSM.16.M88.4 R140, [R193+0x3800] ;  /* 0x00380000c18c783b */ /* 0x000f6e0000000200 */
[C---:B------:R-:W-:Y:S08]  /*e1e0*/  HMMA.16816.F32.BF16 R28, R172.reuse, R144, R28 ;  /* 0x00000090ac1c723c */ /* 0x040ff0000004181c */
        /* <DEDUP_REMOVED lines=11> */
[C---:B-----5:R-:W-:Y:S07]  /*e2a0*/  HMMA.16816.F32.BF16 R12, R176.reuse, R140, R12 ;  /* 0x0000008cb00c723c */ /* 0x060fee000004180c */
[----:B------:R-:W-:Y:S01]  /*e2b0*/  @P6 IMAD.WIDE.U32 R140, R0, c[0x0][0x1e0], RZ ;  /* 0x00007800008c6a25 */ /* 0x000fe200078e00ff */
[C---:B------:R-:W-:Y:S04]  /*e2c0*/  HMMA.16816.F32.BF16 R16, R176.reuse, R142, R16 ;  /* 0x0000008eb010723c */ /* 0x040fe80000041810 */
[----:B------:R-:W-:Y:S03]  /*e2d0*/  @P6 IMAD.IADD R0, R141, 0x1, R108 ;  /* 0x000000018d006824 */ /* 0x000fe600078e026c */
[----:B------:R-:W-:Y:S01]  /*e2e0*/  @P6 IMAD.X R143, RZ, RZ, R229, P4 ;  /* 0x000000ffff8f6224 */ /* 0x000fe200020e06e5 */
[C---:B------:R-:W-:Y:S08]  /*e2f0*/  HMMA.16816.F32.BF16 R20, R176.reuse, R148, R20 ;  /* 0x00000094b014723c */ /* 0x040ff00000041814 */
[C---:B------:R-:W-:Y:S08]  /*e300*/  HMMA.16816.F32.BF16 R24, R176.reuse, R150, R24 ;  /* 0x00000096b018723c */ /* 0x040ff00000041818 */
[C---:B------:R-:W-:Y:S08]  /*e310*/  HMMA.16816.F32.BF16 R28, R176.reuse, R156, R28 ;  /* 0x0000009cb01c723c */ /* 0x040ff0000004181c */
[C---:B------:R-:W-:Y:S08]  /*e320*/  HMMA.16816.F32.BF16 R32, R176.reuse, R158, R32 ;  /* 0x0000009eb020723c */ /* 0x040ff00000041820 */
[C---:B------:R-:W-:Y:S08]  /*e330*/  HMMA.16816.F32.BF16 R36, R176.reuse, R160, R36 ;  /* 0x000000a0b024723c */ /* 0x040ff00000041824 */
[C---:B------:R-:W-:Y:S08]  /*e340*/  HMMA.16816.F32.BF16 R40, R176.reuse, R162, R40 ;  /* 0x000000a2b028723c */ /* 0x040ff00000041828 */
[C---:B----4-:R-:W-:Y:S07]  /*e350*/  HMMA.16816.F32.BF16 R44, R176.reuse, R144, R44 ;  /* 0x00000090b02c723c */ /* 0x050fee000004182c */
[----:B------:R-:W-:Y:S01]  /*e360*/  @P6 IMAD R145, R0, 0x60, RZ ;  /* 0x0000006000916824 */ /* 0x000fe200078e02ff */
[----:B------:R-:W-:Y:S08]  /*e370*/  HMMA.16816.F32.BF16 R48, R176, R146, R48 ;  /* 0x00000092b030723c */ /* 0x000ff00000041830 */
[C---:B------:R-:W-:Y:S08]  /*e380*/  HMMA.16816.F32.BF16 R4, R180.reuse, R184, R4 ;  /* 0x000000b8b404723c */ /* 0x040ff00000041804 */
[C---:B------:R-:W-:Y:S08]  /*e390*/  HMMA.16816.F32.BF16 R8, R180.reuse, R186, R8 ;  /* 0x000000bab408723c */ /* 0x040ff00000041808 */
[C---:B-1----:R-:W-:Y:S08]  /*e3a0*/  HMMA.16816.F32.BF16 R12, R180.reuse, R128, R12 ;  /* 0x00000080b40c723c */ /* 0x042ff0000004180c */
[C---:B------:R-:W-:Y:S01]  /*e3b0*/  HMMA.16816.F32.BF16 R16, R180.reuse, R130, R16 ;  /* 0x00000082b410723c */ /* 0x040fe20000041810 */
[----:B------:R-:W1:Y:S07]  /*e3c0*/  LDSM.16.M88.4 R128, [R190+0x5000] ;  /* 0x00500000be80783b */ /* 0x000e6e0000000200 */
[C---:B--2---:R-:W-:Y:S07]  /*e3d0*/  HMMA.16816.F32.BF16 R20, R180.reuse, R132, R20 ;  /* 0x00000084b414723c */ /* 0x044fee0000041814 */
[----:B------:R-:W-:Y:S01]  /*e3e0*/  @P6 IMAD.WIDE.U32 R132, R140, 0x60, R2 ;  /* 0x000000608c846825 */ /* 0x000fe200078e0002 */
[C---:B------:R-:W-:Y:S04]  /*e3f0*/  HMMA.16816.F32.BF16 R24, R180.reuse, R134, R24 ;  /* 0x00000086b418723c */ /* 0x040fe80000041818 */
[-C--:B------:R-:W-:Y:S01]  /*e400*/  @P6 IADD3 R142, P5, R2, R132.reuse, RZ ;  /* 0x00000084028e6210 */ /* 0x080fe20007fbe0ff */
[----:B------:R-:W-:Y:S01]  /*e410*/  @P6 IMAD.IADD R0, R145, 0x1, R133 ;  /* 0x0000000191006824 */ /* 0x000fe200078e0285 */
[-C--:B------:R-:W-:Y:S01]  /*e420*/  @P6 IADD3 R141, P4, R226, R132.reuse, RZ ;  /* 0x00000084e28d6210 */ /* 0x080fe20007f9e0ff */
[----:B------:R-:W-:Y:S01]  /*e430*/  @P6 IMAD.MOV.U32 R2, RZ, RZ, R226 ;  /* 0x000000ffff026224 */ /* 0x000fe200078e00e2 */
[C---:B---3--:R-:W-:Y:S04]  /*e440*/  HMMA.16816.F32.BF16 R28, R180.reuse, R136, R28 ;  /* 0x00000088b41c723c */ /* 0x048fe8000004181c */
[C---:B------:R-:W-:Y:S01]  /*e450*/  @P6 IMAD.X R144, R0.reuse, 0x1, R3, P5 ;  /* 0x0000000100906824 */ /* 0x040fe200028e0603 */
[----:B------:R-:W-:Y:S01]  /*e460*/  @P6 IADD3 R108, P5, R111, R132, RZ ;  /* 0x000000846f6c6210 */ /* 0x000fe20007fbe0ff */
[--C-:B------:R-:W-:Y:S01]  /*e470*/  @P6 IMAD.MOV.U32 R3, RZ, RZ, R229.reuse ;  /* 0x000000ffff036224 */ /* 0x100fe200078e00e5 */
[----:B------:R-:W2:Y:S01]  /*e480*/  LDSM.16.M88.4 R132, [R190+0x5800] ;  /* 0x00580000be84783b */ /* 0x000ea20000000200 */
[----:B------:R-:W-:Y:S04]  /*e490*/  DEPBAR.LE SB0, 0x0 ;  /* 0x000080000000791a */ /* 0x000fe80000000000 */
[----:B------:R-:W-:Y:S01]  /*e4a0*/  BAR.SYNC.DEFER_BLOCKING 0x0 ;  /* 0x0000000000007b1d */ /* 0x000fe20000010000 */
[C---:B------:R-:W-:Y:S01]  /*e4b0*/  @P6 IMAD.X R136, R0.reuse, 0x1, R229, P4 ;  /* 0x0000000100886824 */ /* 0x040fe200020e06e5 */
[C---:B------:R-:W-:Y:S01]  /*e4c0*/  @P6 LEA R146, P4, R141.reuse, c[0x0][0x1c8], 0x1 ;  /* 0x000072008d926a11 */ /* 0x040fe200078808ff */
[C---:B------:R-:W-:Y:S05]  /*e4d0*/  HMMA.16816.F32.BF16 R32, R180.reuse, R138, R32 ;  /* 0x0000008ab420723c */ /* 0x040fea0000041820 */
[----:B------:R-:W-:Y:S01]  /*e4e0*/  @P6 IMAD.X R0, R0, 0x1, R143, P5 ;  /* 0x0000000100006824 */ /* 0x000fe200028e068f */
[----:B------:R-:W-:Y:S01]  /*e4f0*/  @P6 LEA R148, P5, R108, c[0x0][0x1c8], 0x1 ;  /* 0x000072006c946a11 */ /* 0x000fe200078a08ff */
[----:B------:R-:W-:Y:S01]  /*e500*/  @P6 IMAD.WIDE.U32 R2, R140, 0x60, R2 ;  /* 0x000000608c026825 */ /* 0x000fe200078e0002 */
[----:B------:R-:W-:Y:S01]  /*e510*/  @P6 LEA.HI.X R147, R141, c[0x0][0x1cc], R136, 0x1, P4 ;  /* 0x000073008d936a11 */ /* 0x000fe200020f0c88 */
[C---:B-1----:R-:W-:Y:S03]  /*e520*/  HMMA.16816.F32.BF16 R36, R180.reuse, R128, R36 ;  /* 0x00000080b424723c */ /* 0x042fe60000041824 */
[----:B------:R-:W-:Y:S01]  /*e530*/  @P6 LEA.HI.X R149, R108, c[0x0][0x1cc], R0, 0x1, P5 ;  /* 0x000073006c956a11 */ /* 0x000fe200028f0c00 */
[----:B------:R-:W-:Y:S01]  /*e540*/  @P6 IMAD.IADD R136, R3, 0x1, R145 ;  /* 0x0000000103886824 */ /* 0x000fe200078e0291 */
[----:B------:R-:W-:Y:S01]  /*e550*/  @P6 IADD3 R108, P5, R142, R111, RZ ;  /* 0x0000006f8e6c6210 */ /* 0x000fe20007fbe0ff */
[----:B------:R-:W-:Y:S01]  /*e560*/  @P6 IMAD.SHL.U32 R3, R2, 0x2, RZ ;  /* 0x0000000202036824 */ /* 0x000fe200078e00ff */
[----:B------:R-:W-:Y:S01]  /*e570*/  @P6 IADD3 R0, P4, R142, R226, RZ ;  /* 0x000000e28e006210 */ /* 0x000fe20007f9e0ff */
[C---:B------:R-:W-:Y:S04]  /*e580*/  HMMA.16816.F32.BF16 R40, R180.reuse, R130, R40 ;  /* 0x00000082b428723c */ /* 0x040fe80000041828 */
[----:B------:R-:W-:Y:S01]  /*e590*/  @P6 IMAD.X R137, R144, 0x1, R143, P5 ;  /* 0x0000000190896824 */ /* 0x000fe200028e068f */
[----:B------:R-:W-:Y:S01]  /*e5a0*/  @P6 LEA R140, P5, R0, c[0x0][0x1c8], 0x1 ;  /* 0x00007200008c6a11 */ /* 0x000fe200078a08ff */
[----:B------:R-:W-:Y:S01]  /*e5b0*/  @P6 IMAD.X R111, R144, 0x1, R229, P4 ;  /* 0x00000001906f6824 */ /* 0x000fe200020e06e5 */
[----:B------:R-:W-:Y:S02]  /*e5c0*/  @P6 LEA R138, P4, R108, c[0x0][0x1c8], 0x1 ;  /* 0x000072006c8a6a11 */ /* 0x000fe400078808ff */
[----:B------:R-:W-:Y:S03]  /*e5d0*/  @P6 SHF.L.U64.HI R136, R2, 0x1, R136 ;  /* 0x0000000102886819 */ /* 0x000fe60000010288 */
[----:B------:R-:W-:Y:S02]  /*e5e0*/  @P6 LEA.HI.X R139, R108, c[0x0][0x1cc], R137, 0x1, P4 ;  /* 0x000073006c8b6a11 */ /* 0x000fe400020f0c89 */
[C---:B------:R-:W-:Y:S01]  /*e5f0*/  @P6 IADD3 R128, P4, R3.reuse, c[0x0][0x1c8], RZ ;  /* 0x0000720003806a10 */ /* 0x040fe20007f9e0ff */
[C---:B--2---:R-:W-:Y:S03]  /*e600*/  HMMA.16816.F32.BF16 R44, R180.reuse, R132, R44 ;  /* 0x00000084b42c723c */ /* 0x044fe6000004182c */
[----:B------:R-:W-:Y:S01]  /*e610*/  @P6 LEA.HI.X R141, R0, c[0x0][0x1cc], R111, 0x1, P5 ;  /* 0x00007300008d6a11 */ /* 0x000fe200028f0c6f */
[----:B------:R-:W-:Y:S01]  /*e620*/  IMAD.IADD R111, R218, 0x1, R219 ;  /* 0x00000001da6f7824 */ /* 0x000fe200078e02db */
[----:B------:R-:W-:Y:S02]  /*e630*/  @P6 IADD3 R3, P5, R3, 0x80, RZ ;  /* 0x0000008003036810 */ /* 0x000fe40007fbe0ff */
[----:B------:R-:W-:Y:S01]  /*e640*/  @P6 IADD3.X R129, R136, c[0x0][0x1cc], RZ, P4, !PT ;  /* 0x0000730088816a10 */ /* 0x000fe200027fe4ff */
[----:B------:R-:W-:Y:S01]  /*e650*/  @P2 IMAD.HI.U32 R0, R111, c[0x0][0x2c8], RZ ;  /* 0x0000b2006f002a27 */ /* 0x000fe200078e00ff */
[----:B------:R-:W-:Y:S01]  /*e660*/  @P6 IADD3 R2, P4, R3, c[0x0][0x1c8], RZ ;  /* 0x0000720003026a10 */ /* 0x000fe20007f9e0ff */
[----:B------:R-:W-:Y:S02]  /*e670*/  HMMA.16816.F32.BF16 R48, R180, R134, R48 ;  /* 0x00000086b430723c */ /* 0x000fe40000041830 */
[----:B------:R-:W-:Y:S01]  /*e680*/  @!PT LDS RZ, [RZ] ;  /* 0x00000000fffff984 */ /* 0x000fe20000000800 */
[----:B------:R-:W-:Y:S01]  /*e690*/  @!PT LDS RZ, [RZ] ;  /* 0x00000000fffff984 */ /* 0x000fe20000000800 */
[----:B------:R-:W-:Y:S01]  /*e6a0*/  @!PT LDS RZ, [RZ] ;  /* 0x00000000fffff984 */ /* 0x000fe20000000800 */
[----:B------:R1:W-:Y:S01]  /*e6b0*/  @P6 LDGSTS.E.BYPASS.LTC128B.128 [R213+0x8100], [R128.64], !P0 ;  /* 0x0810000080d56fae */ /* 0x0003e2000c101d48 */
[----:B------:R-:W-:Y:S02]  /*e6c0*/  @P6 IADD3.X R3, RZ, c[0x0][0x1cc], R136, P4, P5 ;  /* 0x00007300ff036a10 */ /* 0x000fe400027ea488 */
[----:B------:R-:W-:Y:S03]  /*e6d0*/  @P2 SHF.R.U32.HI R111, RZ, c[0x0][0x2cc], R0 ;  /* 0x0000b300ff6f2a19 */ /* 0x000fe60000011600 */
[----:B------:R2:W-:Y:S05]  /*e6e0*/  @P6 LDGSTS.E.BYPASS.LTC128B.128 [R213+0xb100], [R2.64], !P3 ;  /* 0x0b10000002d56fae */ /* 0x0005ea000d901d48 */
        /* <DEDUP_REMOVED lines=8> */
[----:B------:R-:W-:Y:S04]  /*e770*/  IADD3 R0, -R216, R0, R217 ;  /* 0x00000000d8007210 */ /* 0x000fe80007ffe1d9 */
[C---:B-1----:R-:W-:Y:S02]  /*e780*/  IADD3 R129, R0.reuse, c[0x0][0x328], RZ ;  /* 0x0000ca0000817a10 */ /* 0x042fe40007ffe0ff */
[----:B------:R-:W-:Y:S03]  /*e790*/  IADD3 R128, R0, UR4, RZ ;  /* 0x0000000400807c10 */ /* 0x000fe6000fffe0ff */
[----:B----4-:R-:W-:Y:S02]  /*e7a0*/  IMAD.IADD R2, R129, 0x1, R108 ;  /* 0x0000000181027824 */ /* 0x010fe400078e026c */
[----:B------:R-:W-:Y:S01]  /*e7b0*/  IMAD.IADD R0, R108, 0x1, R128 ;  /* 0x000000016c007824 */ /* 0x000fe200078e0280 */
[----:B------:R-:W-:-:S05]  /*e7c0*/  @!P1 BRA `(.L_x_578) ;  /* 0x0000018000009947 */ /* 0x000fca0003800000 */
[----:B---3--:R-:W-:Y:S01]  /*e7d0*/  IADD3 R108, -R216, R217, R108 ;  /* 0x000000d9d86c7210 */ /* 0x008fe20007ffe16c */
        /* <DEDUP_REMOVED lines=12> */
.L_x_580:
[----:B------:R-:W-:Y:S04]  /*e8a0*/  MOV R130, c[0x0][0x32c] ;  /* 0x0000cb0000827a02 */ /* 0x000fe80000000f00 */
[----:B------:R-:W-:Y:S11]  /*e8b0*/  ISETP.NE.AND P0, PT, R130, 0x1, PT ;  /* 0x000000018200780c */ /* 0x000ff60003f05270 */
[----:B------:R-:W-:Y:S02]  /*e8c0*/  @!UPT UIADD3 URZ, URZ, URZ, URZ ;  /* 0x0000003f3f3ff290 */ /* 0x000fe4000fffe03f */
[----:B------:R-:W-:Y:S05]  /*e8d0*/  @P0 IMAD.HI.U32 R130, R108, c[0x0][0x330], RZ ;  /* 0x0000cc006c820a27 */ /* 0x000fea00078e00ff */
[----:B------:R-:W-:Y:S02]  /*e8e0*/  @P0 SHF.R.U32.HI R108, RZ, c[0x0][0x334], R130 ;  /* 0x0000cd00ff6c0a19 */ /* 0x000fe40000011682 */
.L_x_581:
[----:B------:R-:W-:Y:S05]  /*e8f0*/  BSYNC B0 ;  /* 0x0000000000007941 */ /* 0x000fea0003800000 */
.L_x_579:
[----:B------:R-:W-:Y:S04]  /*e900*/  IMAD.IADD R130, R3, 0x1, -R215 ;  /* 0x0000000103827824 */ /* 0x000fe800078e0ad7 */
[----:B------:R-:W-:Y:S05]  /*e910*/  IMAD R108, R108, c[0x0][0x32c], R130 ;  /* 0x0000cb006c6c7a24 */ /* 0x000fea00078e0282 */
[----:B------:R-:W-:Y:S02]  /*e920*/  IADD3 R130, R108, c[0x0][0x32c], RZ ;  /* 0x0000cb006c827a10 */ /* 0x000fe40007ffe0ff */
[----:B------:R-:W-:Y:S02]  /*e930*/  IMNMX R0, R0, R108, !PT ;  /* 0x0000006c00007217 */ /* 0x000fe40007800200 */
[----:B------:R-:W-:Y:S02]  /*e940*/  IMNMX R2, R2, R130, PT ;  /* 0x0000008202027217 */ /* 0x000fe40003800200 */
.L_x_578:
[C---:B---3--:R-:W-:Y:S02]  /*e950*/  ISETP.GE.AND P0, PT, R3.reuse, 0x2, PT ;  /* 0x000000020300780c */ /* 0x048fe40003f06270 */
        /* <DEDUP_REMOVED lines=133> */
.L_x_584:
[----:B------:R-:W-:Y:S04]  /*f1b0*/  MOV R5, c[0x0][0x32c] ;  /* 0x0000cb0000057a02 */ /* 0x000fe80000000f00 */
[----:B------:R-:W-:Y:S11]  /*f1c0*/  ISETP.NE.AND P0, PT, R5, 0x1, PT ;  /* 0x000000010500780c */ /* 0x000ff60003f05270 */
[----:B------:R-:W-:Y:S02]  /*f1d0*/  @!UPT UIADD3 URZ, URZ, URZ, URZ ;  /* 0x0000003f3f3ff290 */ /* 0x000fe4000fffe03f */
[----:B------:R-:W-:Y:S05]  /*f1e0*/  @P0 IMAD.HI.U32 R5, R4, c[0x0][0x330], RZ ;  /* 0x0000cc0004050a27 */ /* 0x000fea00078e00ff */
[----:B------:R-:W-:Y:S02]  /*f1f0*/  @P0 SHF.R.U32.HI R4, RZ, c[0x0][0x334], R5 ;  /* 0x0000cd00ff040a19 */ /* 0x000fe40000011605 */
.L_x_585:
[----:B------:R-:W-:Y:S05]  /*f200*/  BSYNC B0 ;  /* 0x0000000000007941 */ /* 0x000fea0003800000 */
.L_x_583:
[----:B------:R-:W-:Y:S04]  /*f210*/  IMAD.IADD R3, R3, 0x1, -R215 ;  /* 0x0000000103037824 */ /* 0x000fe800078e0ad7 */
[----:B------:R-:W-:Y:S05]  /*f220*/  IMAD R3, R4, c[0x0][0x32c], R3 ;  /* 0x0000cb0004037a24 */ /* 0x000fea00078e0203 */
[----:B------:R-:W-:Y:S02]  /*f230*/  IADD3 R4, R3, c[0x0][0x32c], RZ ;  /* 0x0000cb0003047a10 */ /* 0x000fe40007ffe0ff */
[----:B------:R-:W-:Y:S02]  /*f240*/  IMNMX R0, R0, R3, !PT ;  /* 0x0000000300007217 */ /* 0x000fe40007800200 */
[----:B------:R-:W-:Y:S02]  /*f250*/  IMNMX R2, R2, R4, PT ;  /* 0x0000000402027217 */ /* 0x000fe40003800200 */
.L_x_582:
[----:B------:R-:W-:Y:S01]  /*f260*/  ISETP.NE.AND P0, PT, R143, RZ, PT ;  /* 0x000000ff8f00720c */ /* 0x000fe20003f05270 */
[----:B------:R-:W2:Y:S01]  /*f270*/  LDL.LU R241, [R1] ;  /* 0x0000000001f17983 */ /* 0x000ea20000300800 */
[----:B------:R-:W-:Y:S02]  /*f280*/  FMNMX.FTZ R3, R130, R109, !PT ;  /* 0x0000006d82037209 */ /* 0x000fe40007810000 */
[----:B------:R-:W-:Y:S01]  /*f290*/  ISETP.GT.AND P0, PT, R0, RZ, !P0 ;  /* 0x000000ff0000720c */ /* 0x000fe20004704270 */
[----:B------:R-:W3:Y:S01]  /*f2a0*/  LDL.LU R240, [R1+0x4] ;  /* 0x0000040001f07983 */ /* 0x000ee20000300800 */
        /* <DEDUP_REMOVED lines=84> */
[C---:B------:R-:W-:Y:S02]  /*f7f0*/  ISETP.GT.AND P0, PT, R0.reuse, 0x30, !P0 ;  /* 0x000000300000780c */ /* 0x040fe40004704270 */
[----:B------:R-:W-:Y:S02]  /*f800*/  ISETP.GT.AND P5, PT, R0, 0x58, !P5 ;  /* 0x000000580000780c */ /* 0x000fe40006fa4270 */
[----:B------:R-:W-:Y:S02]  /*f810*/  ISETP.LT.OR P0, PT, R2, 0x31, P0 ;  /* 0x000000310200780c */ /* 0x000fe40000701670 */
[----:B------:R-:W-:Y:S02]  /*f820*/  ISETP.GT.AND P4, PT, R0, 0x59, !P4 ;  /* 0x000000590000780c */ /* 0x000fe40006784270 */
[----:B------:R-:W-:Y:S02]  /*f830*/  FSEL R48, R30, -INF , !P0 ;  /* 0xff8000001e307808 */ /* 0x000fe40004000000 */
[----:B------:R-:W-:Y:S02]  /*f840*/  ISETP.NE.AND P0, PT, R25, RZ, PT ;  /* 0x000000ff1900720c */ /* 0x000fe40003f05270 */
[----:B------:R-:W-:Y:S02]  /*f850*/  FMNMX.FTZ R4, R48, R4, !PT ;  /* 0x0000000430047209 */ /* 0x000fe40007810000 */
[----:B------:R-:W-:Y:S02]  /*f860*/  ISETP.GT.AND P0, PT, R0, 0x31, !P0 ;  /* 0x000000310000780c */ /* 0x000fe40004704270 */
[C---:B------:R-:W-:Y:S02]  /*f870*/  ISETP.LT.OR P6, PT, R2.reuse, 0x52, P6 ;  /* 0x000000520200780c */ /* 0x040fe400037c1670 */
[----:B------:R-:W-:Y:S02]  /*f880*/  ISETP.LT.OR P0, PT, R2, 0x32, P0 ;  /* 0x000000320200780c */ /* 0x000fe40000701670 */
[----:B------:R-:W-:Y:S02]  /*f890*/  FSEL R136, R47, -INF , !P6 ;  /* 0xff8000002f887808 */ /* 0x000fe40007000000 */
[----:B------:R-:W-:Y:S02]  /*f8a0*/  FSEL R49, R31, -INF , !P0 ;  /* 0xff8000001f317808 */ /* 0x000fe40004000000 */
[----:B------:R-:W-:Y:S01]  /*f8b0*/  ISETP.NE.AND P0, PT, R24, RZ, PT ;  /* 0x000000ff1800720c */ /* 0x000fe20003f05270 */
[----:B------:R-:W-:Y:S01]  /*f8c0*/  LDSM.16.MT88.4 R28, [R191] ;  /* 0x00000000bf1c783b */ /* 0x000fe20000004200 */
[----:B------:R-:W-:Y:S02]  /*f8d0*/  FMNMX.FTZ R4, R49, R4, !PT ;  /* 0x0000000431047209 */ /* 0x000fe40007810000 */
[----:B------:R-:W-:Y:S02]  /*f8e0*/  ISETP.GT.AND P0, PT, R0, 0x38, !P0 ;  /* 0x000000380000780c */ /* 0x000fe40004704270 */
[C---:B------:R-:W-:Y:S02]  /*f8f0*/  ISETP.LT.OR P5, PT, R2.reuse, 0x59, P5 ;  /* 0x000000590200780c */ /* 0x040fe40002fa1670 */
[C---:B------:R-:W-:Y:S01]  /*f900*/  ISETP.LT.OR P0, PT, R2.reuse, 0x39, P0 ;  /* 0x000000390200780c */ /* 0x040fe20000701670 */
[----:B------:R-:W-:Y:S01]  /*f910*/  LDSM.16.MT88.4 R24, [R192] ;  /* 0x00000000c018783b */ /* 0x000fe20000004200 */
[----:B------:R-:W-:Y:S02]  /*f920*/  ISETP.LT.OR P4, PT, R2, 0x5a, P4 ;  /* 0x0000005a0200780c */ /* 0x000fe40002781670 */
[----:B------:R-:W-:Y:S02]  /*f930*/  FSEL R111, R34, -INF , !P0 ;  /* 0xff800000226f7808 */ /* 0x000fe40004000000 */
[----:B------:R-:W-:Y:S02]  /*f940*/  ISETP.NE.AND P0, PT, R21, RZ, PT ;  /* 0x000000ff1500720c */ /* 0x000fe40003f05270 */
[----:B------:R-:W-:Y:S02]  /*f950*/  FMNMX.FTZ R4, R111, R4, !PT ;  /* 0x000000046f047209 */ /* 0x000fe40007810000 */
[----:B------:R-:W-:Y:S02]  /*f960*/  ISETP.GT.AND P0, PT, R0, 0x39, !P0 ;  /* 0x000000390000780c */ /* 0x000fe40004704270 */
[----:B------:R-:W-:Y:S02]  /*f970*/  FSEL R50, R50, -INF , !P5 ;  /* 0xff80000032327808 */ /* 0x000fe40006800000 */
        /* <DEDUP_REMOVED lines=25> */
[----:B------:R-:W-:Y:S02]  /*fb10*/  ISETP.GT.AND P0, PT, R0, 0x50, !P0 ;  /* 0x000000500000780c */ /* 0x000fe40004704270 */
[----:B------:R-:W-:Y:S02]  /*fb20*/  FSEL R12, R51, -INF , !P4 ;  /* 0xff800000330c7808 */ /* 0x000fe40006000000 */
[----:B------:R-:W-:Y:S04]  /*fb30*/  ISETP.LT.OR P0, PT, R2, 0x51, P0 ;  /* 0x000000510200780c */ /* 0x000fe80000701670 */
[----:B------:R-:W-:Y:S04]  /*fb40*/  FSEL R46, R46, -INF , !P0 ;  /* 0xff8000002e2e7808 */ /* 0x000fe80004000000 */
[----:B------:R-:W-:Y:S04]  /*fb50*/  FMNMX.FTZ R0, R46, R4, !PT ;  /* 0x000000042e007209 */ /* 0x000fe80007810000 */
[----:B------:R-:W-:Y:S04]  /*fb60*/  FMNMX.FTZ R0, R136, R0, !PT ;  /* 0x0000000088007209 */ /* 0x000fe80007810000 */
[----:B------:R-:W-:Y:S02]  /*fb70*/  FMNMX.FTZ R0, R50, R0, !PT ;  /* 0x0000000032007209 */ /* 0x000fe40007810000 */
[----:B-1----:R-:W-:Y:S02]  /*fb80*/  FMNMX.FTZ R3, R3, R5, !PT ;  /* 0x0000000503037209 */ /* 0x002fe40007810000 */
[----:B------:R-:W-:Y:S03]  /*fb90*/  FMNMX.FTZ R0, R12, R0, !PT ;  /* 0x000000000c007209 */ /* 0x000fe60007810000 */
[----:B------:R-:W1:Y:S08]  /*fba0*/  SHFL.BFLY PT, R4, R3, 0x1, 0x1f ;  /* 0x0c201f0003047f89 */ /* 0x000e7000000e0000 */
[----:B------:R-:W4:Y:S01]  /*fbb0*/  SHFL.BFLY PT, R2, R0, 0x2, 0x1f ;  /* 0x0c401f0000027f89 */ /* 0x000f2200000e0000 */
[----:B-1----:R-:W-:Y:S04]  /*fbc0*/  FMNMX.FTZ R108, R3, R4, !PT ;  /* 0x00000004036c7209 */ /* 0x002fe80007810000 */
[C---:B------:R-:W-:Y:S01]  /*fbd0*/  FSETP.NEU.FTZ.AND P0, PT, R108.reuse, -INF , PT ;  /* 0xff8000006c00780b */ /* 0x040fe20003f1d000 */
[----:B------:R-:W-:Y:S01]  /*fbe0*/  FMUL.FTZ R3, R108, c[0x0][0x2d0] ;  /* 0x0000b4006c037a20 */ /* 0x000fe20000410000 */
[----:B----4-:R-:W-:Y:S04]  /*fbf0*/  FMNMX.FTZ R2, R0, R2, !PT ;  /* 0x0000000200027209 */ /* 0x010fe80007810000 */
[----:B------:R-:W-:Y:S02]  /*fc00*/  FSEL R13, R3, RZ, P0 ;  /* 0x000000ff030d7208 */ /* 0x000fe40000000000 */
[----:B------:R-:W1:Y:S03]  /*fc10*/  SHFL.BFLY PT, R3, R2, 0x1, 0x1f ;  /* 0x0c201f0002037f89 */ /* 0x000e6600000e0000 */
[--C-:B------:R-:W-:Y:S02]  /*fc20*/  FFMA.FTZ R15, R145, c[0x0][0x2d0], -R13.reuse ;  /* 0x0000b400910f7a23 */ /* 0x100fe4000001080d */
[--C-:B------:R-:W-:Y:S02]  /*fc30*/  FFMA.FTZ R0, R130, c[0x0][0x2d0], -R13.reuse ;  /* 0x0000b40082007a23 */ /* 0x100fe4000001080d */
[----:B------:R4:W-:Y:S01]  /*fc40*/  MUFU.EX2 R231, R15 ;  /* 0x0000000f00e77308 */ /* 0x0009e20000000800 */
[--C-:B------:R-:W-:Y:S09]  /*fc50*/  FFMA.FTZ R4, R9, c[0x0][0x2d0], -R13.reuse ;  /* 0x0000b40009047a23 */ /* 0x100ff2000001080d */
[----:B------:R5:W-:Y:S01]  /*fc60*/  MUFU.EX2 R236, R0 ;  /* 0x0000000000ec7308 */ /* 0x000be20000000800 */
[----:B-1----:R-:W-:Y:S09]  /*fc70*/  FMNMX.FTZ R3, R2, R3, !PT ;  /* 0x0000000302037209 */ /* 0x002ff20007810000 */
[----:B------:R1:W-:Y:S01]  /*fc80*/  MUFU.EX2 R237, R4 ;  /* 0x0000000400ed7308 */ /* 0x0003e20000000800 */
[--C-:B----4-:R-:W-:Y:S09]  /*fc90*/  FFMA.FTZ R15, R146, c[0x0][0x2d0], -R13.reuse ;  /* 0x0000b400920f7a23 */ /* 0x110ff2000001080d */
[----:B------:R4:W-:Y:S01]  /*fca0*/  MUFU.EX2 R230, R15 ;  /* 0x0000000f00e67308 */ /* 0x0009e20000000800 */
[--C-:B-----5:R-:W-:Y:S09]  /*fcb0*/  FFMA.FTZ R0, R132, c[0x0][0x2d0], -R13.reuse ;  /* 0x0000b40084007a23 */ /* 0x120ff2000001080d */
[----:B------:R5:W2:Y:S01]  /*fcc0*/  MUFU.EX2 R239, R0 ;  /* 0x0000000000ef7308 */ /* 0x000aa20000000800 */
[----:B-1----:R-:W-:Y:S02]  /*fcd0*/  FMUL.FTZ R4, R3, c[0x0][0x2d0] ;  /* 0x0000b40003047a20 */ /* 0x002fe40000410000 */
[--C-:B----4-:R-:W-:Y:S07]  /*fce0*/  FFMA.FTZ R15, R147, c[0x0][0x2d0], -R13.reuse ;  /* 0x0000b400930f7a23 */ /* 0x110fee000001080d */
[----:B------:R1:W-:Y:S01]  /*fcf0*/  MUFU.EX2 R222, R15 ;  /* 0x0000000f00de7308 */ /* 0x0003e20000000800 */
[--C-:B-----5:R-:W-:Y:S01]  /*fd00*/  FFMA.FTZ R0, R131, c[0x0][0x2d0], -R13.reuse ;  /* 0x0000b40083007a23 */ /* 0x120fe2000001080d */
[----:B--2---:R-:W-:Y:S08]  /*fd10*/  F2FP.BF16.PACK_AB R16, R239, R236 ;  /* 0x000000ecef10723e */ /* 0x004ff000000010ff */
[----:B------:R2:W4:Y:S01]  /*fd20*/  MUFU.EX2 R238, R0 ;  /* 0x0000000000ee7308 */ /* 0x0005220000000800 */
[----:B-1----:R-:W-:Y:S09]  /*fd30*/  FFMA.FTZ R15, R148, c[0x0][0x2d0], -R13 ;  /* 0x0000b400940f7a23 */ /* 0x002ff2000001080d */
[----:B------:R1:W-:Y:S01]  /*fd40*/  MUFU.EX2 R221, R15 ;  /* 0x0000000f00dd7308 */ /* 0x0003e20000000800 */
[----:B--2---:R-:W-:Y:S02]  /*fd50*/  FSEL R0, R108, RZ, P0 ;  /* 0x000000ff6c007208 */ /* 0x004fe40000000000 */
[----:B------:R-:W-:Y:S02]  /*fd60*/  FSETP.NEU.FTZ.AND P0, PT, R3, -INF , PT ;  /* 0xff8000000300780b */ /* 0x000fe40003f1d000 */
[----:B----4-:R-:W-:Y:S01]  /*fd70*/  F2FP.BF16.PACK_AB R18, R237, R238 ;  /* 0x000000eeed12723e */ /* 0x010fe200000010ff */
[----:B------:R-:W-:Y:S01]  /*fd80*/  FADD.FTZ R0, -R0, R109 ;  /* 0x0000006d00007221 */ /* 0x000fe20000010100 */
[----:B------:R-:W-:Y:S03]  /*fd90*/  FSEL R14, R4, RZ, P0 ;  /* 0x000000ff040e7208 */ /* 0x000fe60000000000 */
[----:B------:R-:W-:Y:S02]  /*fda0*/  FMUL.FTZ R0, R0, c[0x0][0x2d0] ;  /* 0x0000b40000007a20 */ /* 0x000fe40000410000 */
[--C-:B------:R-:W-:Y:S02]  /*fdb0*/  FFMA.FTZ R4, R6, c[0x0][0x2d0], -R14.reuse ;  /* 0x0000b40006047a23 */ /* 0x100fe4000001080e */
[----:B------:R2:W4:Y:S01]  /*fdc0*/  MUFU.EX2 R2, R0 ;  /* 0x0000000000027308 */ /* 0x0005220000000800 */
[--C-:B-1----:R-:W-:Y:S09]  /*fdd0*/  FFMA.FTZ R15, R32, c[0x0][0x2d0], -R14.reuse ;  /* 0x0000b400200f7a23 */ /* 0x102ff2000001080e */
[----:B------:R1:W-:Y:S10]  /*fde0*/  MUFU.EX2 R220, R15 ;  /* 0x0000000f00dc7308 */ /* 0x0003f40000000800 */
[----:B------:R5:W-:Y:S01]  /*fdf0*/  MUFU.EX2 R235, R4 ;  /* 0x0000000400eb7308 */ /* 0x000be20000000800 */
[--C-:B--2---:R-:W-:Y:S02]  /*fe00*/  FFMA.FTZ R0, R8, c[0x0][0x2d0], -R14.reuse ;  /* 0x0000b40008007a23 */ /* 0x104fe4000001080e */
[C---:B----4-:R-:W-:Y:S02]  /*fe10*/  FMUL.FTZ R5, R2.reuse, R113 ;  /* 0x0000007102057220 */ /* 0x050fe40000410000 */
[C---:B------:R-:W-:Y:S05]  /*fe20*/  FMUL.FTZ R8, R2.reuse, R116 ;  /* 0x0000007402087220 */ /* 0x040fea0000410000 */
[----:B------:R-:W2:Y:S01]  /*fe30*/  MUFU.EX2 R234, R0 ;  /* 0x0000000000ea7308 */ /* 0x000ea20000000800 */
[C---:B------:R-:W-:Y:S02]  /*fe40*/  FMUL.FTZ R9, R2.reuse, R117 ;  /* 0x0000007502097220 */ /* 0x040fe40000410000 */
[C---:B------:R-:W-:Y:S02]  /*fe50*/  FMUL.FTZ R68, R2.reuse, R68 ;  /* 0x0000004402447220 */ /* 0x040fe40000410000 */
[--C-:B-1----:R-:W-:Y:S02]  /*fe60*/  FFMA.FTZ R15, R33, c[0x0][0x2d0], -R14.reuse ;  /* 0x0000b400210f7a23 */ /* 0x102fe4000001080e */
[C---:B------:R-:W-:Y:S01]  /*fe70*/  FMUL.FTZ R69, R2.reuse, R69 ;  /* 0x0000004502457220 */ /* 0x040fe20000410000 */
[----:B------:R-:W-:Y:S01]  /*fe80*/  LDSM.16.MT88.4 R32, [R191+0x800] ;  /* 0x00080000bf20783b */ /* 0x000fe20000004200 */
[C---:B------:R-:W-:Y:S01]  /*fe90*/  FMUL.FTZ R72, R2.reuse, R72 ;  /* 0x0000004802487220 */ /* 0x040fe20000410000 */
[----:B------:R1:W-:Y:S01]  /*fea0*/  MUFU.EX2 R219, R15 ;  /* 0x0000000f00db7308 */ /* 0x0003e20000000800 */
[C---:B------:R-:W-:Y:S02]  /*feb0*/  FMUL.FTZ R73, R2.reuse, R73 ;  /* 0x0000004902497220 */ /* 0x040fe40000410000 */
[C---:B------:R-:W-:Y:S02]  /*fec0*/  FMUL.FTZ R76, R2.reuse, R76 ;  /* 0x0000004c024c7220 */ /* 0x040fe40000410000 */
[--C-:B-----5:R-:W-:Y:S02]  /*fed0*/  FFMA.FTZ R4, R11, c[0x0][0x2d0], -R14.reuse ;  /* 0x0000b4000b047a23 */ /* 0x120fe4000001080e */
[C---:B------:R-:W-:Y:S02]  /*fee0*/  FMUL.FTZ R77, R2.reuse, R77 ;  /* 0x0000004d024d7220 */ /* 0x040fe40000410000 */
[C---:B------:R-:W-:Y:S01]  /*fef0*/  FMUL.FTZ R80, R2.reuse, R80 ;  /* 0x0000005002507220 */ /* 0x040fe20000410000 */
[----:B------:R4:W-:Y:S01]  /*ff00*/  MUFU.EX2 R232, R4 ;  /* 0x0000000400e87308 */ /* 0x0009e20000000800 */
[C---:B------:R-:W-:Y:S02]  /*ff10*/  FMUL.FTZ R81, R2.reuse, R81 ;  /* 0x0000005102517220 */ /* 0x040fe40000410000 */
[----:B------:R-:W-:Y:S01]  /*ff20*/  FMUL.FTZ R84, R2, R84 ;  /* 0x0000005402547220 */ /* 0x000fe20000410000 */
[----:B--2---:R-:W-:Y:S01]  /*ff30*/  F2FP.BF16.PACK_AB R17, R234, R235 ;  /* 0x000000ebea11723e */ /* 0x004fe200000010ff */
[--C-:B------:R-:W-:Y:S02]  /*ff40*/  FFMA.FTZ R0, R7, c[0x0][0x2d0], -R14.reuse ;  /* 0x0000b40007007a23 */ /* 0x100fe4000001080e */
[C---:B------:R-:W-:Y:S02]  /*ff50*/  FMUL.FTZ R85, R2.reuse, R85 ;  /* 0x0000005502557220 */ /* 0x040fe40000410000 */
[C---:B------:R-:W-:Y:S01]  /*ff60*/  FMUL.FTZ R88, R2.reuse, R88 ;  /* 0x0000005802587220 */ /* 0x040fe20000410000 */
[----:B------:R2:W5:Y:S01]  /*ff70*/  MUFU.EX2 R233, R0 ;  /* 0x0000000000e97308 */ /* 0x0005620000000800 */
[C---:B------:R-:W-:Y:S02]  /*ff80*/  FMUL.FTZ R89, R2.reuse, R89 ;  /* 0x0000005902597220 */ /* 0x040fe40000410000 */
[----:B------:R-:W-:Y:S02]  /*ff90*/  FMUL.FTZ R92, R2, R92 ;  /* 0x0000005c025c7220 */ /* 0x000fe40000410000 */
[----:B-1----:R-:W-:Y:S02]  /*ffa0*/  FFMA.FTZ R15, R36, c[0x0][0x2d0], -R14 ;  /* 0x0000b400240f7a23 */ /* 0x002fe4000001080e */
[C---:B------:R-:W-:Y:S02]  /*ffb0*/  FMUL.FTZ R93, R2.reuse, R93 ;  /* 0x0000005d025d7220 */ /* 0x040fe40000410000 */
[C---:B------:R-:W-:Y:S01]  /*ffc0*/  FMUL.FTZ R96, R2.reuse, R96 ;  /* 0x0000006002607220 */ /* 0x040fe20000410000 */
[----:B------:R1:W-:Y:S01]  /*ffd0*/  MUFU.EX2 R218, R15 ;  /* 0x0000000f00da7308 */ /* 0x0003e20000000800 */
[C---:B------:R-:W-:Y:S02]  /*ffe0*/  FMUL.FTZ R97, R2.reuse, R97 ;  /* 0x0000006102617220 */ /* 0x040fe40000410000 */
[C---:B------:R-:W-:Y:S02]  /*fff0*/  FMUL.FTZ R100, R2.reuse, R100 ;  /* 0x0000006402647220 */ /* 0x040fe40000410000 */
[C---:B----4-:R-:W-:Y:S02]  /*10000*/  FMUL.FTZ R4, R2.reuse, R112 ;  /* 0x0000007002047220 */ /* 0x050fe40000410000 */
[C---:B------:R-:W-:Y:S02]  /*10010*/  FMUL.FTZ R101, R2.reuse, R101 ;  /* 0x0000006502657220 */ /* 0x040fe40000410000 */
[C---:B------:R-:W-:Y:S02]  /*10020*/  FMUL.FTZ R104, R2.reuse, R104 ;  /* 0x0000006802687220 */ /* 0x040fe40000410000 */
[C---:B------:R-:W-:Y:S02]  /*10030*/  FMUL.FTZ R105, R2.reuse, R105 ;  /* 0x0000006902697220 */ /* 0x040fe40000410000 */
[C---:B------:R-:W-:Y:S01]  /*10040*/  FMUL.FTZ R52, R2.reuse, R52 ;  /* 0x0000003402347220 */ /* 0x040fe20000410000 */
[----:B--2---:R-:W-:Y:S01]  /*10050*/  FSEL R0, R3, RZ, P0 ;  /* 0x000000ff03007208 */ /* 0x004fe20000000000 */
[----:B------:R-:W-:Y:S01]  /*10060*/  FMUL.FTZ R53, R2, R53 ;  /* 0x0000003502357220 */ /* 0x000fe20000410000 */
[----:B-----5:R-:W-:Y:S01]  /*10070*/  F2FP.BF16.PACK_AB R19, R232, R233 ;  /* 0x000000e9e813723e */ /* 0x020fe200000010ff */
[----:B------:R-:W-:Y:S01]  /*10080*/  FMUL.FTZ R56, R2, R56 ;  /* 0x0000003802387220 */ /* 0x000fe20000410000 */
[----:B------:R-:W-:Y:S01]  /*10090*/  ISETP.GT.AND P0, PT, R212, R223, PT ;  /* 0x000000dfd400720c */ /* 0x000fe20003f04270 */
[----:B------:R-:W-:Y:S02]  /*100a0*/  FADD.FTZ R0, -R0, R110 ;  /* 0x0000006e00007221 */ /* 0x000fe40000010100 */
[----:B------:R-:W-:Y:S02]  /*100b0*/  FMUL.FTZ R57, R2, R57 ;  /* 0x0000003902397220 */ /* 0x000fe40000410000 */
[----:B------:R-:W-:Y:S02]  /*100c0*/  FMUL.FTZ R0, R0, c[0x0][0x2d0] ;  /* 0x0000b40000007a20 */ /* 0x000fe40000410000 */
[--C-:B-1----:R-:W-:Y:S02]  /*100d0*/  FFMA.FTZ R15, R37, c[0x0][0x2d0], -R14.reuse ;  /* 0x0000b400250f7a23 */ /* 0x102fe4000001080e */
[----:B------:R-:W-:Y:S01]  /*100e0*/  LDSM.16.MT88.4 R36, [R194+0x800] ;  /* 0x00080000c224783b */ /* 0x000fe20000004200 */
[C---:B------:R-:W-:Y:S01]  /*100f0*/  FMUL.FTZ R60, R2.reuse, R60 ;  /* 0x0000003c023c7220 */ /* 0x040fe20000410000 */
[----:B------:R1:W-:Y:S01]  /*10100*/  MUFU.EX2 R217, R15 ;  /* 0x0000000f00d97308 */ /* 0x0003e20000000800 */
[C---:B------:R-:W-:Y:S02]  /*10110*/  FMUL.FTZ R61, R2.reuse, R61 ;  /* 0x0000003d023d7220 */ /* 0x040fe40000410000 */
[C---:B------:R-:W-:Y:S02]  /*10120*/  FMUL.FTZ R64, R2.reuse, R64 ;  /* 0x0000004002407220 */ /* 0x040fe40000410000 */
[----:B------:R-:W-:Y:S05]  /*10130*/  FMUL.FTZ R65, R2, R65 ;  /* 0x0000004102417220 */ /* 0x000fea0000410000 */
[----:B------:R-:W2:Y:S01]  /*10140*/  MUFU.EX2 R0, R0 ;  /* 0x0000000000007308 */ /* 0x000ea20000000800 */
[--C-:B-1----:R-:W-:Y:S09]  /*10150*/  FFMA.FTZ R15, R149, c[0x0][0x2d0], -R13.reuse ;  /* 0x0000b400950f7a23 */ /* 0x102ff2000001080d */
[----:B------:R1:W-:Y:S01]  /*10160*/  MUFU.EX2 R215, R15 ;  /* 0x0000000f00d77308 */ /* 0x0003e20000000800 */
[C---:B--2---:R-:W-:Y:S02]  /*10170*/  FMUL.FTZ R6, R0.reuse, R114 ;  /* 0x0000007200067220 */ /* 0x044fe40000410000 */
[C---:B------:R-:W-:Y:S02]  /*10180*/  FMUL.FTZ R7, R0.reuse, R115 ;  /* 0x0000007300077220 */ /* 0x040fe40000410000 */
[C---:B------:R-:W-:Y:S02]  /*10190*/  FMUL.FTZ R10, R0.reuse, R118 ;  /* 0x00000076000a7220 */ /* 0x040fe40000410000 */
[C---:B------:R-:W-:Y:S02]  /*101a0*/  FMUL.FTZ R11, R0.reuse, R119 ;  /* 0x00000077000b7220 */ /* 0x040fe40000410000 */
[----:B------:R-:W-:Y:S01]  /*101b0*/  LDSM.16.MT88.4 R116, [R188+0x2800] ;  /* 0x00280000bc74783b */ /* 0x000fe20000004200 */
[C---:B------:R-:W-:Y:S05]  /*101c0*/  HMMA.16816.F32.BF16 R4, R16.reuse, R20, R4 ;  /* 0x000000141004723c */ /* 0x040fea0000041804 */
[C---:B------:R-:W-:Y:S02]  /*101d0*/  FMUL.FTZ R70, R0.reuse, R70 ;  /* 0x0000004600467220 */ /* 0x040fe40000410000 */
[----:B------:R-:W-:Y:S01]  /*101e0*/  FMUL.FTZ R71, R0, R71 ;  /* 0x0000004700477220 */ /* 0x000fe20000410000 */
[C---:B------:R-:W-:Y:S01]  /*101f0*/  HMMA.16816.F32.BF16 R8, R16.reuse, R22, R8 ;  /* 0x000000161008723c */ /* 0x040fe20000041808 */
[----:B------:R-:W2:Y:S03]  /*10200*/  LDSM.16.MT88.4 R20, [R207] ;  /* 0x00000000cf14783b */ /* 0x000ea60000004200 */
[--C-:B-1----:R-:W-:Y:S02]  /*10210*/  FFMA.FTZ R15, R150, c[0x0][0x2d0], -R13.reuse ;  /* 0x0000b400960f7a23 */ /* 0x102fe4000001080d */
[C---:B------:R-:W-:Y:S02]  /*10220*/  FMUL.FTZ R74, R0.reuse, R74 ;  /* 0x0000004a004a7220 */ /* 0x040fe40000410000 */
[C---:B------:R-:W-:Y:S01]  /*10230*/  HMMA.16816.F32.BF16 R68, R16.reuse, R24, R68 ;  /* 0x000000181044723c */ /* 0x040fe20000041844 */
[----:B------:R1:W4:Y:S03]  /*10240*/  MUFU.EX2 R216, R15 ;  /* 0x0000000f00d87308 */ /* 0x0003260000000800 */
[C---:B------:R-:W-:Y:S02]  /*10250*/  FMUL.FTZ R75, R0.reuse, R75 ;  /* 0x0000004b004b7220 */ /* 0x040fe40000410000 */
[C---:B------:R-:W-:Y:S02]  /*10260*/  FMUL.FTZ R78, R0.reuse, R78 ;  /* 0x0000004e004e7220 */ /* 0x040fe40000410000 */
[C---:B------:R-:W-:Y:S03]  /*10270*/  FMUL.FTZ R79, R0.reuse, R79 ;  /* 0x0000004f004f7220 */ /* 0x040fe60000410000 */
[C---:B------:R-:W-:Y:S01]  /*10280*/  HMMA.16816.F32.BF16 R72, R16.reuse, R26, R72 ;  /* 0x0000001a1048723c */ /* 0x040fe20000041848 */
[----:B------:R-:W5:Y:S02]  /*10290*/  LDSM.16.MT88.4 R24, [R188+0x3000] ;  /* 0x00300000bc18783b */ /* 0x000f640000004200 */
[C---:B------:R-:W-:Y:S02]  /*102a0*/  FMUL.FTZ R82, R0.reuse, R82 ;  /* 0x0000005200527220 */ /* 0x040fe40000410000 */
[C---:B------:R-:W-:Y:S02]  /*102b0*/  FMUL.FTZ R83, R0.reuse, R83 ;  /* 0x0000005300537220 */ /* 0x040fe40000410000 */
[C---:B------:R-:W-:Y:S01]  /*102c0*/  FMUL.FTZ R86, R0.reuse, R86 ;  /* 0x0000005600567220 */ /* 0x040fe20000410000 */
[C---:B------:R-:W-:Y:S04]  /*102d0*/  HMMA.16816.F32.BF16 R76, R16.reuse, R28, R76 ;  /* 0x0000001c104c723c */ /* 0x040fe8000004184c */
[C---:B------:R-:W-:Y:S02]  /*102e0*/  FMUL.FTZ R87, R0.reuse, R87 ;  /* 0x0000005700577220 */ /* 0x040fe40000410000 */
[--C-:B-1----:R-:W-:Y:S02]  /*102f0*/  FFMA.FTZ R15, R151, c[0x0][0x2d0], -R13.reuse ;  /* 0x0000b400970f7a23 */ /* 0x102fe4000001080d */
[C---:B------:R-:W-:Y:S01]  /*10300*/  HMMA.16816.F32.BF16 R80, R16.reuse, R30, R80 ;  /* 0x0000001e1050723c */ /* 0x040fe20000041850 */
[----:B------:R-:W1:Y:S01]  /*10310*/  LDSM.16.MT88.4 R28, [R192+0x3000] ;  /* 0x00300000c01c783b */ /* 0x000e620000004200 */
[----:B------:R3:W-:Y:S02]  /*10320*/  MUFU.EX2 R151, R15 ;  /* 0x0000000f00977308 */ /* 0x0007e40000000800 */
[C---:B------:R-:W-:Y:S02]  /*10330*/  FMUL.FTZ R90, R0.reuse, R90 ;  /* 0x0000005a005a7220 */ /* 0x040fe40000410000 */
[C---:B------:R-:W-:Y:S02]  /*10340*/  FMUL.FTZ R91, R0.reuse, R91 ;  /* 0x0000005b005b7220 */ /* 0x040fe40000410000 */
[C---:B--2---:R-:W-:Y:S04]  /*10350*/  HMMA.16816.F32.BF16 R84, R16.reuse, R20, R84 ;  /* 0x000000141054723c */ /* 0x044fe80000041854 */
[C---:B------:R-:W-:Y:S02]  /*10360*/  FMUL.FTZ R94, R0.reuse, R94 ;  /* 0x0000005e005e7220 */ /* 0x040fe40000410000 */
[C---:B------:R-:W-:Y:S02]  /*10370*/  FMUL.FTZ R95, R0.reuse, R95 ;  /* 0x0000005f005f7220 */ /* 0x040fe40000410000 */
[C---:B------:R-:W-:Y:S01]  /*10380*/  HMMA.16816.F32.BF16 R88, R16.reuse, R22, R88 ;  /* 0x000000161058723c */ /* 0x040fe20000041858 */
[----:B------:R-:W2:Y:S03]  /*10390*/  LDSM.16.MT88.4 R20, [R191+0x3000] ;  /* 0x00300000bf14783b */ /* 0x000ea60000004200 */
[C---:B------:R-:W-:Y:S02]  /*103a0*/  FMUL.FTZ R98, R0.reuse, R98 ;  /* 0x0000006200627220 */ /* 0x040fe40000410000 */
[C---:B------:R-:W-:Y:S02]  /*103b0*/  FMUL.FTZ R99, R0.reuse, R99 ;  /* 0x0000006300637220 */ /* 0x040fe40000410000 */
[----:B------:R-:W-:Y:S01]  /*103c0*/  FMUL.FTZ R102, R0, R102 ;  /* 0x0000006600667220 */ /* 0x000fe20000410000 */
[C---:B-----5:R-:W-:Y:S03]  /*103d0*/  HMMA.16816.F32.BF16 R92, R16.reuse, R24, R92 ;  /* 0x00000018105c723c */ /* 0x060fe6000004185c */
[--C-:B---3--:R-:W-:Y:S02]  /*103e0*/  FFMA.FTZ R15, R156, c[0x0][0x2d0], -R13.reuse ;  /* 0x0000b4009c0f7a23 */ /* 0x108fe4000001080d */
[C---:B------:R-:W-:Y:S02]  /*103f0*/  FMUL.FTZ R103, R0.reuse, R103 ;  /* 0x0000006700677220 */ /* 0x040fe40000410000 */
[----:B------:R3:W5:Y:S01]  /*10400*/  MUFU.EX2 R150, R15 ;  /* 0x0000000f00967308 */ /* 0x0007620000000800 */
[C---:B------:R-:W-:Y:S01]  /*10410*/  HMMA.16816.F32.BF16 R96, R16.reuse, R26, R96 ;  /* 0x0000001a1060723c */ /* 0x040fe20000041860 */
[----:B------:R-:W4:Y:S03]  /*10420*/  LDSM.16.MT88.4 R24, [R194+0x3000] ;  /* 0x00300000c218783b */ /* 0x000f260000004200 */
[C---:B------:R-:W-:Y:S02]  /*10430*/  FMUL.FTZ R106, R0.reuse, R106 ;  /* 0x0000006a006a7220 */ /* 0x040fe40000410000 */
[C---:B------:R-:W-:Y:S02]  /*10440*/  FMUL.FTZ R107, R0.reuse, R107 ;  /* 0x0000006b006b7220 */ /* 0x040fe40000410000 */
[C---:B-1----:R-:W-:Y:S04]  /*10450*/  HMMA.16816.F32.BF16 R100, R16.reuse, R28, R100 ;  /* 0x0000001c1064723c */ /* 0x042fe80000041864 */
[C---:B------:R-:W-:Y:S02]  /*10460*/  FMUL.FTZ R54, R0.reuse, R54 ;  /* 0x0000003600367220 */ /* 0x040fe40000410000 */
[C---:B------:R-:W-:Y:S02]  /*10470*/  FMUL.FTZ R55, R0.reuse, R55 ;  /* 0x0000003700377220 */ /* 0x040fe40000410000 */
[C---:B------:R-:W-:Y:S01]  /*10480*/  HMMA.16816.F32.BF16 R104, R16.reuse, R30, R104 ;  /* 0x0000001e1068723c */ /* 0x040fe20000041868 */
[----:B------:R-:W1:Y:S03]  /*10490*/  LDSM.16.MT88.4 R28, [R188+0x800] ;  /* 0x00080000bc1c783b */ /* 0x000e660000004200 */
[C---:B------:R-:W-:Y:S02]  /*104a0*/  FMUL.FTZ R58, R0.reuse, R58 ;  /* 0x0000003a003a7220 */ /* 0x040fe40000410000 */
[----:B------:R-:W-:Y:S02]  /*104b0*/  FMUL.FTZ R59, R0, R59 ;  /* 0x0000003b003b7220 */ /* 0x000fe40000410000 */
[C---:B--2---:R-:W-:Y:S04]  /*104c0*/  HMMA.16816.F32.BF16 R52, R16.reuse, R20, R52 ;  /* 0x000000141034723c */ /* 0x044fe80000041834 */
[--C-:B---3--:R-:W-:Y:S02]  /*104d0*/  FFMA.FTZ R15, R40, c[0x0][0x2d0], -R14.reuse ;  /* 0x0000b400280f7a23 */ /* 0x108fe4000001080e */
[C---:B------:R-:W-:Y:S02]  /*104e0*/  FMUL.FTZ R62, R0.reuse, R62 ;  /* 0x0000003e003e7220 */ /* 0x040fe40000410000 */
[C---:B------:R-:W-:Y:S01]  /*104f0*/  HMMA.16816.F32.BF16 R56, R16.reuse, R22, R56 ;  /* 0x000000161038723c */ /* 0x040fe20000041838 */
[----:B------:R2:W-:Y:S01]  /*10500*/  MUFU.EX2 R149, R15 ;  /* 0x0000000f00957308 */ /* 0x0005e20000000800 */
[----:B------:R-:W3:Y:S02]  /*10510*/  LDSM.16.MT88.4 R20, [R192+0x800] ;  /* 0x00080000c014783b */ /* 0x000ee40000004200 */
[C---:B------:R-:W-:Y:S02]  /*10520*/  FMUL.FTZ R63, R0.reuse, R63 ;  /* 0x0000003f003f7220 */ /* 0x040fe40000410000 */
[C---:B------:R-:W-:Y:S02]  /*10530*/  FMUL.FTZ R66, R0.reuse, R66 ;  /* 0x0000004200427220 */ /* 0x040fe40000410000 */
[----:B------:R-:W-:Y:S03]  /*10540*/  FMUL.FTZ R67, R0, R67 ;  /* 0x0000004300437220 */ /* 0x000fe60000410000 */
[C---:B----4-:R-:W-:Y:S08]  /*10550*/  HMMA.16816.F32.BF16 R60, R16.reuse, R24, R60 ;  /* 0x00000018103c723c */ /* 0x050ff0000004183c */
[----:B------:R-:W-:Y:S01]  /*10560*/  HMMA.16816.F32.BF16 R64, R16, R26, R64 ;  /* 0x0000001a1040723c */ /* 0x000fe20000041840 */
[----:B------:R-:W4:Y:S03]  /*10570*/  LDSM.16.MT88.4 R24, [R188+0x3800] ;  /* 0x00380000bc18783b */ /* 0x000f260000004200 */
[--C-:B--2---:R-:W-:Y:S03]  /*10580*/  FFMA.FTZ R15, R41, c[0x0][0x2d0], -R14.reuse ;  /* 0x0000b400290f7a23 */ /* 0x104fe6000001080e */
[----:B------:R-:W-:Y:S02]  /*10590*/  F2FP.BF16.PACK_AB R16, R230, R231 ;  /* 0x000000e7e610723e */ /* 0x000fe400000010ff */
[----:B------:R-:W-:Y:S01]  /*105a0*/  F2FP.BF16.PACK_AB R18, R221, R222 ;  /* 0x000000dedd12723e */ /* 0x000fe200000010ff */
[----:B------:R2:W2:Y:S01]  /*105b0*/  MUFU.EX2 R148, R15 ;  /* 0x0000000f00947308 */ /* 0x0004a20000000800 */
[----:B------:R-:W-:Y:S01]  /*105c0*/  LDSM.16.MT88.4 R40, [R194+0x4800] ;  /* 0x00480000c228783b */ /* 0x000fe20000004200 */
[----:B------:R-:W-:Y:S02]  /*105d0*/  F2FP.BF16.PACK_AB R17, R219, R220 ;  /* 0x000000dcdb11723e */ /* 0x000fe400000010ff */
[----:B------:R-:W-:Y:S07]  /*105e0*/  F2FP.BF16.PACK_AB R19, R217, R218 ;  /* 0x000000dad913723e */ /* 0x000fee00000010ff */
[C---:B-1----:R-:W-:Y:S08]  /*105f0*/  HMMA.16816.F32.BF16 R4, R16.reuse, R28, R4 ;  /* 0x0000001c1004723c */ /* 0x042ff00000041804 */
[C---:B------:R-:W-:Y:S01]  /*10600*/  HMMA.16816.F32.BF16 R8, R16.reuse, R30, R8 ;  /* 0x0000001e1008723c */ /* 0x040fe20000041808 */
[----:B------:R-:W-:Y:S03]  /*10610*/  LDSM.16.MT88.4 R28, [R191+0x3800] ;  /* 0x00380000bf1c783b */ /* 0x000fe60000004200 */
[--C-:B--2---:R-:W-:Y:S04]  /*10620*/  FFMA.FTZ R15, R44, c[0x0][0x2d0], -R14.reuse ;  /* 0x0000b4002c0f7a23 */ /* 0x104fe8000001080e */
[C---:B---3--:R-:W-:Y:S01]  /*10630*/  HMMA.16816.F32.BF16 R68, R16.reuse, R20, R68 ;  /* 0x000000141044723c */ /* 0x048fe20000041844 */
[----:B------:R1:W-:Y:S07]  /*10640*/  MUFU.EX2 R147, R15 ;  /* 0x0000000f00937308 */ /* 0x0003ee0000000800 */
[C---:B------:R-:W-:Y:S01]  /*10650*/  HMMA.16816.F32.BF16 R72, R16.reuse, R22, R72 ;  /* 0x000000161048723c */ /* 0x040fe20000041848 */
[----:B------:R-:W2:Y:S07]  /*10660*/  LDSM.16.MT88.4 R20, [R192+0x3800] ;  /* 0x00380000c014783b */ /* 0x000eae0000004200 */
[C---:B------:R-:W-:Y:S08]  /*10670*/  HMMA.16816.F32.BF16 R76, R16.reuse, R32, R76 ;  /* 0x00000020104c723c */ /* 0x040ff0000004184c */
[C---:B------:R-:W-:Y:S01]  /*10680*/  HMMA.16816.F32.BF16 R80, R16.reuse, R34, R80 ;  /* 0x000000221050723c */ /* 0x040fe20000041850 */
[----:B------:R-:W3:Y:S03]  /*10690*/  LDSM.16.MT88.4 R32, [R194+0x3800] ;  /* 0x00380000c220783b */ /* 0x000ee60000004200 */
[--C-:B-1----:R-:W-:Y:S04]  /*106a0*/  FFMA.FTZ R15, R45, c[0x0][0x2d0], -R14.reuse ;  /* 0x0000b4002d0f7a23 */ /* 0x102fe8000001080e */
[C---:B------:R-:W-:Y:S01]  /*106b0*/  HMMA.16816.F32.BF16 R84, R16.reuse, R36, R84 ;  /* 0x000000241054723c */ /* 0x040fe20000041854 */
[----:B------:R1:W1:Y:S07]  /*106c0*/  MUFU.EX2 R146, R15 ;  /* 0x0000000f00927308 */ /* 0x00026e0000000800 */
[C---:B------:R-:W-:Y:S01]  /*106d0*/  HMMA.16816.F32.BF16 R88, R16.reuse, R38, R88 ;  /* 0x000000261058723c */ /* 0x040fe20000041858 */
[----:B------:R-:W-:Y:S07]  /*106e0*/  LDSM.16.MT88.4 R36, [R194+0x4000] ;  /* 0x00400000c224783b */ /* 0x000fee0000004200 */
[C---:B----4-:R-:W-:Y:S08]  /*106f0*/  HMMA.16816.F32.BF16 R92, R16.reuse, R24, R92 ;  /* 0x00000018105c723c */ /* 0x050ff0000004185c */
[C---:B------:R-:W-:Y:S01]  /*10700*/  HMMA.16816.F32.BF16 R96, R16.reuse, R26, R96 ;  /* 0x0000001a1060723c */ /* 0x040fe20000041860 */
[----:B------:R-:W-:Y:S03]  /*10710*/  LDSM.16.MT88.4 R24, [R192+0x1000] ;  /* 0x00100000c018783b */ /* 0x000fe60000004200 */
[--C-:B-1----:R-:W-:Y:S04]  /*10720*/  FFMA.FTZ R15, R157, c[0x0][0x2d0], -R13.reuse ;  /* 0x0000b4009d0f7a23 */ /* 0x102fe8000001080d */
[C---:B--2---:R-:W-:Y:S01]  /*10730*/  HMMA.16816.F32.BF16 R100, R16.reuse, R20, R100 ;  /* 0x000000141064723c */ /* 0x044fe20000041864 */
[----:B------:R1:W-:Y:S07]  /*10740*/  MUFU.EX2 R145, R15 ;  /* 0x0000000f00917308 */ /* 0x0003ee0000000800 */
[C---:B------:R-:W-:Y:S01]  /*10750*/  HMMA.16816.F32.BF16 R104, R16.reuse, R22, R104 ;  /* 0x000000161068723c */ /* 0x040fe20000041868 */
[----:B------:R-:W2:Y:S07]  /*10760*/  LDSM.16.MT88.4 R20, [R188+0x1000] ;  /* 0x00100000bc14783b */ /* 0x000eae0000004200 */
[C---:B------:R-:W-:Y:S08]  /*10770*/  HMMA.16816.F32.BF16 R52, R16.reuse, R28, R52 ;  /* 0x0000001c1034723c */ /* 0x040ff00000041834 */
[C---:B------:R-:W-:Y:S01]  /*10780*/  HMMA.16816.F32.BF16 R56, R16.reuse, R30, R56 ;  /* 0x0000001e1038723c */ /* 0x040fe20000041838 */
[----:B------:R-:W4:Y:S03]  /*10790*/  LDSM.16.MT88.4 R28, [R191+0x1000] ;  /* 0x00100000bf1c783b */ /* 0x000f260000004200 */
[--C-:B-1----:R-:W-:Y:S04]  /*107a0*/  FFMA.FTZ R15, R158, c[0x0][0x2d0], -R13.reuse ;  /* 0x0000b4009e0f7a23 */ /* 0x102fe8000001080d */
[C---:B---3--:R-:W-:Y:S01]  /*107b0*/  HMMA.16816.F32.BF16 R60, R16.reuse, R32, R60 ;  /* 0x00000020103c723c */ /* 0x048fe2000004183c */
[----:B------:R1:W3:Y:S07]  /*107c0*/  MUFU.EX2 R144, R15 ;  /* 0x0000000f00907308 */ /* 0x0002ee0000000800 */
[----:B------:R-:W-:Y:S01]  /*107d0*/  HMMA.16816.F32.BF16 R64, R16, R34, R64 ;  /* 0x000000221040723c */ /* 0x000fe20000041840 */
[----:B------:R-:W3:Y:S06]  /*107e0*/  LDSM.16.MT88.4 R32, [R194+0x1000] ;  /* 0x00100000c220783b */ /* 0x000eec0000004200 */
[----:B------:R-:W-:Y:S02]  /*107f0*/  F2FP.BF16.PACK_AB R16, R216, R215 ;  /* 0x000000d7d810723e */ /* 0x000fe400000010ff */
[----:B-----5:R-:W-:Y:S03]  /*10800*/  F2FP.BF16.PACK_AB R18, R150, R151 ;  /* 0x000000979612723e */ /* 0x020fe600000010ff */
[----:B------:R-:W-:Y:S02]  /*10810*/  F2FP.BF16.PACK_AB R17, R148, R149 ;  /* 0x000000959411723e */ /* 0x000fe400000010ff */
[----:B------:R-:W-:Y:S01]  /*10820*/  F2FP.BF16.PACK_AB R19, R146, R147 ;  /* 0x000000939213723e */ /* 0x000fe200000010ff */
[--C-:B-1----:R-:W-:Y:S06]  /*10830*/  FFMA.FTZ R15, R159, c[0x0][0x2d0], -R13.reuse ;  /* 0x0000b4009f0f7a23 */ /* 0x102fec000001080d */
[C---:B--2---:R-:W-:Y:S01]  /*10840*/  HMMA.16816.F32.BF16 R4, R16.reuse, R20, R4 ;  /* 0x000000141004723c */ /* 0x044fe20000041804 */
[----:B------:R1:W-:Y:S07]  /*10850*/  MUFU.EX2 R143, R15 ;  /* 0x0000000f008f7308 */ /* 0x0003ee0000000800 */
[C---:B------:R-:W-:Y:S01]  /*10860*/  HMMA.16816.F32.BF16 R8, R16.reuse, R22, R8 ;  /* 0x000000161008723c */ /* 0x040fe20000041808 */
[----:B------:R-:W2:Y:S07]  /*10870*/  LDSM.16.MT88.4 R20, [R188+0x4000] ;  /* 0x00400000bc14783b */ /* 0x000eae0000004200 */
[C---:B------:R-:W-:Y:S08]  /*10880*/  HMMA.16816.F32.BF16 R68, R16.reuse, R24, R68 ;  /* 0x000000181044723c */ /* 0x040ff00000041844 */
[C---:B------:R-:W-:Y:S01]  /*10890*/  HMMA.16816.F32.BF16 R72, R16.reuse, R26, R72 ;  /* 0x0000001a1048723c */ /* 0x040fe20000041848 */
[----:B------:R-:W5:Y:S03]  /*108a0*/  LDSM.16.MT88.4 R24, [R192+0x4000] ;  /* 0x00400000c018783b */ /* 0x000f660000004200 */
[--C-:B-1----:R-:W-:Y:S04]  /*108b0*/  FFMA.FTZ R15, R160, c[0x0][0x2d0], -R13.reuse ;  /* 0x0000b400a00f7a23 */ /* 0x102fe8000001080d */
[C---:B----4-:R-:W-:Y:S01]  /*108c0*/  HMMA.16816.F32.BF16 R76, R16.reuse, R28, R76 ;  /* 0x0000001c104c723c */ /* 0x050fe2000004184c */
[----:B------:R1:W4:Y:S07]  /*108d0*/  MUFU.EX2 R142, R15 ;  /* 0x0000000f008e7308 */ /* 0x00032e0000000800 */
[C---:B------:R-:W-:Y:S01]  /*108e0*/  HMMA.16816.F32.BF16 R80, R16.reuse, R30, R80 ;  /* 0x0000001e1050723c */ /* 0x040fe20000041850 */
[----:B------:R-:W4:Y:S07]  /*108f0*/  LDSM.16.MT88.4 R28, [R191+0x4000] ;  /* 0x00400000bf1c783b */ /* 0x000f2e0000004200 */
[C---:B---3--:R-:W-:Y:S08]  /*10900*/  HMMA.16816.F32.BF16 R84, R16.reuse, R32, R84 ;  /* 0x000000201054723c */ /* 0x048ff00000041854 */
[C---:B------:R-:W-:Y:S01]  /*10910*/  HMMA.16816.F32.BF16 R88, R16.reuse, R34, R88 ;  /* 0x000000221058723c */ /* 0x040fe20000041858 */
[----:B------:R-:W3:Y:S03]  /*10920*/  LDSM.16.MT88.4 R32, [R188+0x1800] ;  /* 0x00180000bc20783b */ /* 0x000ee60000004200 */
[--C-:B-1----:R-:W-:Y:S04]  /*10930*/  FFMA.FTZ R15, R48, c[0x0][0x2d0], -R14.reuse ;  /* 0x0000b400300f7a23 */ /* 0x102fe8000001080e */
[C---:B--2---:R-:W-:Y:S01]  /*10940*/  HMMA.16816.F32.BF16 R92, R16.reuse, R20, R92 ;  /* 0x00000014105c723c */ /* 0x044fe2000004185c */
[----:B------:R1:W-:Y:S07]  /*10950*/  MUFU.EX2 R141, R15 ;  /* 0x0000000f008d7308 */ /* 0x0003ee0000000800 */
[C---:B------:R-:W-:Y:S01]  /*10960*/  HMMA.16816.F32.BF16 R96, R16.reuse, R22, R96 ;  /* 0x000000161060723c */ /* 0x040fe20000041860 */
[----:B------:R-:W2:Y:S07]  /*10970*/  LDSM.16.MT88.4 R20, [R192+0x1800] ;  /* 0x00180000c014783b */ /* 0x000eae0000004200 */
[C---:B-----5:R-:W-:Y:S08]  /*10980*/  HMMA.16816.F32.BF16 R100, R16.reuse, R24, R100 ;  /* 0x000000181064723c */ /* 0x060ff00000041864 */
[C---:B------:R-:W-:Y:S01]  /*10990*/  HMMA.16816.F32.BF16 R104, R16.reuse, R26, R104 ;  /* 0x0000001a1068723c */ /* 0x040fe20000041868 */
[----:B------:R-:W5:Y:S03]  /*109a0*/  LDSM.16.MT88.4 R24, [R191+0x1800] ;  /* 0x00180000bf18783b */ /* 0x000f660000004200 */
[--C-:B-1----:R-:W-:Y:S04]  /*109b0*/  FFMA.FTZ R15, R49, c[0x0][0x2d0], -R14.reuse ;  /* 0x0000b400310f7a23 */ /* 0x102fe8000001080e */
[C---:B----4-:R-:W-:Y:S01]  /*109c0*/  HMMA.16816.F32.BF16 R52, R16.reuse, R28, R52 ;  /* 0x0000001c1034723c */ /* 0x050fe20000041834 */
[----:B------:R1:W4:Y:S07]  /*109d0*/  MUFU.EX2 R140, R15 ;  /* 0x0000000f008c7308 */ /* 0x00032e0000000800 */
[C---:B------:R-:W-:Y:S01]  /*109e0*/  HMMA.16816.F32.BF16 R56, R16.reuse, R30, R56 ;  /* 0x0000001e1038723c */ /* 0x040fe20000041838 */
[----:B------:R-:W2:Y:S07]  /*109f0*/  LDSM.16.MT88.4 R28, [R194+0x1800] ;  /* 0x00180000c21c783b */ /* 0x000eae0000004200 */
[C---:B------:R-:W-:Y:S08]  /*10a00*/  HMMA.16816.F32.BF16 R60, R16.reuse, R36, R60 ;  /* 0x00000024103c723c */ /* 0x040ff0000004183c */
[----:B------:R-:W-:Y:S01]  /*10a10*/  HMMA.16816.F32.BF16 R64, R16, R38, R64 ;  /* 0x000000261040723c */ /* 0x000fe20000041840 */
[----:B------:R-:W-:Y:S03]  /*10a20*/  LDSM.16.MT88.4 R36, [R191+0x4800] ;  /* 0x00480000bf24783b */ /* 0x000fe60000004200 */
[--C-:B-1----:R-:W-:Y:S03]  /*10a30*/  FFMA.FTZ R15, R111, c[0x0][0x2d0], -R14.reuse ;  /* 0x0000b4006f0f7a23 */ /* 0x102fe6000001080e */
[----:B------:R-:W-:Y:S01]  /*10a40*/  F2FP.BF16.PACK_AB R16, R144, R145 ;  /* 0x000000919010723e */ /* 0x000fe200000010ff */
[----:B------:R1:W-:Y:S01]  /*10a50*/  MUFU.EX2 R139, R15 ;  /* 0x0000000f008b7308 */ /* 0x0003e20000000800 */
[----:B------:R-:W-:Y:S03]  /*10a60*/  F2FP.BF16.PACK_AB R18, R142, R143 ;  /* 0x0000008f8e12723e */ /* 0x000fe600000010ff */
[----:B----4-:R-:W-:Y:S01]  /*10a70*/  F2FP.BF16.PACK_AB R17, R140, R141 ;  /* 0x0000008d8c11723e */ /* 0x010fe200000010ff */
[--C-:B-1----:R-:W-:Y:S05]  /*10a80*/  FFMA.FTZ R15, R128, c[0x0][0x2d0], -R14.reuse ;  /* 0x0000b400800f7a23 */ /* 0x102fea000001080e */
[----:B------:R1:W4:Y:S02]  /*10a90*/  MUFU.EX2 R138, R15 ;  /* 0x0000000f008a7308 */ /* 0x0003240000000800 */
[--C-:B-1----:R-:W-:Y:S01]  /*10aa0*/  FFMA.FTZ R15, R161, c[0x0][0x2d0], -R13.reuse ;  /* 0x0000b400a10f7a23 */ /* 0x102fe2000001080d */
[----:B----4-:R-:W-:Y:S07]  /*10ab0*/  F2FP.BF16.PACK_AB R19, R138, R139 ;  /* 0x0000008b8a13723e */ /* 0x010fee00000010ff */
[----:B------:R1:W-:Y:S01]  /*10ac0*/  MUFU.EX2 R137, R15 ;  /* 0x0000000f00897308 */ /* 0x0003e20000000800 */
[C---:B---3--:R-:W-:Y:S08]  /*10ad0*/  HMMA.16816.F32.BF16 R4, R16.reuse, R32, R4 ;  /* 0x000000201004723c */ /* 0x048ff00000041804 */
[C---:B------:R-:W-:Y:S01]  /*10ae0*/  HMMA.16816.F32.BF16 R8, R16.reuse, R34, R8 ;  /* 0x000000221008723c */ /* 0x040fe20000041808 */
[----:B------:R-:W3:Y:S07]  /*10af0*/  LDSM.16.MT88.4 R32, [R188+0x4800] ;  /* 0x00480000bc20783b */ /* 0x000eee0000004200 */
[C---:B--2---:R-:W-:Y:S04]  /*10b00*/  HMMA.16816.F32.BF16 R68, R16.reuse, R20, R68 ;  /* 0x000000141044723c */ /* 0x044fe80000041844 */
[--C-:B-1----:R-:W-:Y:S04]  /*10b10*/  FFMA.FTZ R15, R162, c[0x0][0x2d0], -R13.reuse ;  /* 0x0000b400a20f7a23 */ /* 0x102fe8000001080d */
[C---:B------:R-:W-:Y:S01]  /*10b20*/  HMMA.16816.F32.BF16 R72, R16.reuse, R22, R72 ;  /* 0x000000161048723c */ /* 0x040fe20000041848 */
[----:B------:R1:W2:Y:S01]  /*10b30*/  MUFU.EX2 R132, R15 ;  /* 0x0000000f00847308 */ /* 0x0002a20000000800 */
        /* <DEDUP_REMOVED lines=8> */
[----:B------:R-:W2:Y:S06]  /*10bc0*/  LDSM.16.MT88.4 R28, [R192+0x2000] ;  /* 0x00200000c01c783b */ /* 0x000eac0000004200 */
[C---:B---3--:R-:W-:Y:S08]  /*10bd0*/  HMMA.16816.F32.BF16 R92, R16.reuse, R32, R92 ;  /* 0x00000020105c723c */ /* 0x048ff0000004185c */
[C---:B------:R-:W-:Y:S01]  /*10be0*/  HMMA.16816.F32.BF16 R96, R16.reuse, R34, R96 ;  /* 0x000000221060723c */ /* 0x040fe20000041860 */
[----:B------:R-:W-:Y:S07]  /*10bf0*/  LDSM.16.MT88.4 R32, [R194+0x2000] ;  /* 0x00200000c220783b */ /* 0x000fee0000004200 */
[C---:B----4-:R-:W-:Y:S04]  /*10c00*/  HMMA.16816.F32.BF16 R100, R16.reuse, R20, R100 ;  /* 0x000000141064723c */ /* 0x050fe80000041864 */
[--C-:B-1----:R-:W-:Y:S04]  /*10c10*/  FFMA.FTZ R15, R184, c[0x0][0x2d0], -R13.reuse ;  /* 0x0000b400b80f7a23 */ /* 0x102fe8000001080d */
[C---:B------:R-:W-:Y:S01]  /*10c20*/  HMMA.16816.F32.BF16 R104, R16.reuse, R22, R104 ;  /* 0x000000161068723c */ /* 0x040fe20000041868 */
[----:B------:R1:W3:Y:S01]  /*10c30*/  MUFU.EX2 R130, R15 ;  /* 0x0000000f00827308 */ /* 0x0002e20000000800 */
[----:B------:R-:W4:Y:S06]  /*10c40*/  LDSM.16.MT88.4 R20, [R191+0x2000] ;  /* 0x00200000bf14783b */ /* 0x000f2c0000004200 */
[C---:B------:R-:W-:Y:S08]  /*10c50*/  HMMA.16816.F32.BF16 R52, R16.reuse, R36, R52 ;  /* 0x000000241034723c */ /* 0x040ff00000041834 */
[C---:B------:R-:W-:Y:S01]  /*10c60*/  HMMA.16816.F32.BF16 R56, R16.reuse, R38, R56 ;  /* 0x000000261038723c */ /* 0x040fe20000041838 */
[----:B------:R-:W-:Y:S07]  /*10c70*/  LDSM.16.MT88.4 R36, [R191+0x5000] ;  /* 0x00500000bf24783b */ /* 0x000fee0000004200 */
[C---:B------:R-:W-:Y:S04]  /*10c80*/  HMMA.16816.F32.BF16 R60, R16.reuse, R40, R60 ;  /* 0x00000028103c723c */ /* 0x040fe8000004183c */
[--C-:B-1----:R-:W-:Y:S04]  /*10c90*/  FFMA.FTZ R15, R129, c[0x0][0x2d0], -R14.reuse ;  /* 0x0000b400810f7a23 */ /* 0x102fe8000001080e */
[----:B------:R-:W-:Y:S01]  /*10ca0*/  HMMA.16816.F32.BF16 R64, R16, R42, R64 ;  /* 0x0000002a1040723c */ /* 0x000fe20000041840 */
[----:B------:R1:W-:Y:S01]  /*10cb0*/  MUFU.EX2 R129, R15 ;  /* 0x0000000f00817308 */ /* 0x0003e20000000800 */
[----:B------:R-:W-:Y:S05]  /*10cc0*/  LDSM.16.MT88.4 R40, [R191+0x2800] ;  /* 0x00280000bf28783b */ /* 0x000fea0000004200 */
[----:B--2---:R-:W-:Y:S02]  /*10cd0*/  F2FP.BF16.PACK_AB R16, R132, R137 ;  /* 0x000000898410723e */ /* 0x004fe400000010ff */
[----:B---3--:R-:W-:Y:S03]  /*10ce0*/  F2FP.BF16.PACK_AB R18, R130, R131 ;  /* 0x000000838212723e */ /* 0x008fe600000010ff */
[--C-:B-1----:R-:W-:Y:S04]  /*10cf0*/  FFMA.FTZ R15, R133, c[0x0][0x2d0], -R14.reuse ;  /* 0x0000b400850f7a23 */ /* 0x102fe8000001080e */
[----:B------:R1:W2:Y:S02]  /*10d00*/  MUFU.EX2 R128, R15 ;  /* 0x0000000f00807308 */ /* 0x0002a40000000800 */
[--C-:B-1----:R-:W-:Y:S01]  /*10d10*/  FFMA.FTZ R15, R134, c[0x0][0x2d0], -R14.reuse ;  /* 0x0000b400860f7a23 */ /* 0x102fe2000001080e */
[----:B--2---:R-:W-:Y:S07]  /*10d20*/  F2FP.BF16.PACK_AB R17, R128, R129 ;  /* 0x000000818011723e */ /* 0x004fee00000010ff */
[----:B------:R1:W-:Y:S02]  /*10d30*/  MUFU.EX2 R111, R15 ;  /* 0x0000000f006f7308 */ /* 0x0003e40000000800 */
[--C-:B-1----:R-:W-:Y:S08]  /*10d40*/  FFMA.FTZ R15, R135, c[0x0][0x2d0], -R14.reuse ;  /* 0x0000b400870f7a23 */ /* 0x102ff0000001080e */
[----:B------:R1:W2:Y:S02]  /*10d50*/  MUFU.EX2 R110, R15 ;  /* 0x0000000f006e7308 */ /* 0x0002a40000000800 */
[--C-:B-1----:R-:W-:Y:S01]  /*10d60*/  FFMA.FTZ R15, R185, c[0x0][0x2d0], -R13.reuse ;  /* 0x0000b400b90f7a23 */ /* 0x102fe2000001080d */
[----:B--2---:R-:W-:Y:S07]  /*10d70*/  F2FP.BF16.PACK_AB R19, R110, R111 ;  /* 0x0000006f6e13723e */ /* 0x004fee00000010ff */
[----:B------:R1:W-:Y:S01]  /*10d80*/  MUFU.EX2 R109, R15 ;  /* 0x0000000f006d7308 */ /* 0x0003e20000000800 */
[C---:B-----5:R-:W-:Y:S08]  /*10d90*/  HMMA.16816.F32.BF16 R4, R16.reuse, R24, R4 ;  /* 0x000000181004723c */ /* 0x060ff00000041804 */
[C---:B------:R-:W-:Y:S01]  /*10da0*/  HMMA.16816.F32.BF16 R8, R16.reuse, R26, R8 ;  /* 0x0000001a1008723c */ /* 0x040fe20000041808 */
[----:B------:R-:W2:Y:S07]  /*10db0*/  LDSM.16.MT88.4 R24, [R188+0x5000] ;  /* 0x00500000bc18783b */ /* 0x000eae0000004200 */
[C---:B------:R-:W-:Y:S04]  /*10dc0*/  HMMA.16816.F32.BF16 R68, R16.reuse, R28, R68 ;  /* 0x0000001c1044723c */ /* 0x040fe80000041844 */
[--C-:B-1----:R-:W-:Y:S04]  /*10dd0*/  FFMA.FTZ R15, R186, c[0x0][0x2d0], -R13.reuse ;  /* 0x0000b400ba0f7a23 */ /* 0x102fe8000001080d */
[C---:B------:R-:W-:Y:S01]  /*10de0*/  HMMA.16816.F32.BF16 R72, R16.reuse, R30, R72 ;  /* 0x0000001e1048723c */ /* 0x040fe20000041848 */
[----:B------:R1:W3:Y:S01]  /*10df0*/  MUFU.EX2 R51, R15 ;  /* 0x0000000f00337308 */ /* 0x0002e20000000800 */
[----:B------:R-:W5:Y:S06]  /*10e00*/  LDSM.16.MT88.4 R28, [R192+0x5000] ;  /* 0x00500000c01c783b */ /* 0x000f6c0000004200 */
[C---:B----4-:R-:W-:Y:S08]  /*10e10*/  HMMA.16816.F32.BF16 R76, R16.reuse, R20, R76 ;  /* 0x00000014104c723c */ /* 0x050ff0000004184c */
[C---:B------:R-:W-:Y:S01]  /*10e20*/  HMMA.16816.F32.BF16 R80, R16.reuse, R22, R80 ;  /* 0x000000161050723c */ /* 0x040fe20000041850 */
[----:B------:R-:W4:Y:S07]  /*10e30*/  LDSM.16.MT88.4 R20, [R194+0x5000] ;  /* 0x00500000c214783b */ /* 0x000f2e0000004200 */
[C---:B------:R-:W-:Y:S04]  /*10e40*/  HMMA.16816.F32.BF16 R84, R16.reuse, R32, R84 ;  /* 0x000000201054723c */ /* 0x040fe80000041854 */
[--C-:B-1----:R-:W-:Y:S02]  /*10e50*/  FFMA.FTZ R15, R187, c[0x0][0x2d0], -R13.reuse ;  /* 0x0000b400bb0f7a23 */ /* 0x102fe4000001080d */
[----:B------:R-:W-:Y:S02]  /*10e60*/  FFMA.FTZ R13, R214, c[0x0][0x2d0], -R13 ;  /* 0x0000b400d60d7a23 */ /* 0x000fe4000001080d */
[C---:B------:R-:W-:Y:S01]  /*10e70*/  HMMA.16816.F32.BF16 R88, R16.reuse, R34, R88 ;  /* 0x000000221058723c */ /* 0x040fe20000041858 */
[----:B------:R-:W1:Y:S01]  /*10e80*/  LDSM.16.MT88.4 R32, [R192+0x2800] ;  /* 0x00280000c020783b */ /* 0x000e620000004200 */
[----:B------:R3:W-:Y:S06]  /*10e90*/  MUFU.EX2 R48, R13 ;  /* 0x0000000d00307308 */ /* 0x0007ec0000000800 */
[C---:B--2---:R-:W-:Y:S04]  /*10ea0*/  HMMA.16816.F32.BF16 R92, R16.reuse, R24, R92 ;  /* 0x00000018105c723c */ /* 0x044fe8000004185c */
[----:B------:R-:W-:Y:S04]  /*10eb0*/  MUFU.EX2 R49, R15 ;  /* 0x0000000f00317308 */ /* 0x000fe80000000800 */
[C---:B------:R-:W-:Y:S01]  /*10ec0*/  HMMA.16816.F32.BF16 R96, R16.reuse, R26, R96 ;  /* 0x0000001a1060723c */ /* 0x040fe20000041860 */
[----:B------:R-:W2:Y:S07]  /*10ed0*/  LDSM.16.MT88.4 R24, [R194+0x2800] ;  /* 0x00280000c218783b */ /* 0x000eae0000004200 */
[C---:B-----5:R-:W-:Y:S04]  /*10ee0*/  HMMA.16816.F32.BF16 R100, R16.reuse, R28, R100 ;  /* 0x0000001c1064723c */ /* 0x060fe80000041864 */
[--C-:B---3--:R-:W-:Y:S04]  /*10ef0*/  FFMA.FTZ R13, R46, c[0x0][0x2d0], -R14.reuse ;  /* 0x0000b4002e0d7a23 */ /* 0x108fe8000001080e */
[C---:B------:R-:W-:Y:S01]  /*10f00*/  HMMA.16816.F32.BF16 R104, R16.reuse, R30, R104 ;  /* 0x0000001e1068723c */ /* 0x040fe20000041868 */
[----:B------:R3:W-:Y:S07]  /*10f10*/  MUFU.EX2 R47, R13 ;  /* 0x0000000d002f7308 */ /* 0x0007ee0000000800 */
[C---:B------:R-:W-:Y:S08]  /*10f20*/  HMMA.16816.F32.BF16 R52, R16.reuse, R36, R52 ;  /* 0x000000241034723c */ /* 0x040ff00000041834 */
[C---:B------:R-:W-:Y:S08]  /*10f30*/  HMMA.16816.F32.BF16 R56, R16.reuse, R38, R56 ;  /* 0x000000261038723c */ /* 0x040ff00000041838 */
[C---:B----4-:R-:W-:Y:S04]  /*10f40*/  HMMA.16816.F32.BF16 R60, R16.reuse, R20, R60 ;  /* 0x00000014103c723c */ /* 0x050fe8000004183c */
[--C-:B---3--:R-:W-:Y:S04]  /*10f50*/  FFMA.FTZ R13, R136, c[0x0][0x2d0], -R14.reuse ;  /* 0x0000b400880d7a23 */ /* 0x108fe8000001080e */
[----:B------:R-:W-:Y:S01]  /*10f60*/  HMMA.16816.F32.BF16 R64, R16, R22, R64 ;  /* 0x000000161040723c */ /* 0x000fe20000041840 */
[----:B------:R3:W4:Y:S01]  /*10f70*/  MUFU.EX2 R46, R13 ;  /* 0x0000000d002e7308 */ /* 0x0007220000000800 */
[----:B------:R-:W5:Y:S02]  /*10f80*/  LDSM.16.MT88.4 R16, [R188+0x5800] ;  /* 0x00580000bc10783b */ /* 0x000f640000004200 */
[--C-:B---3--:R-:W-:Y:S02]  /*10f90*/  FFMA.FTZ R13, R50, c[0x0][0x2d0], -R14.reuse ;  /* 0x0000b400320d7a23 */ /* 0x108fe4000001080e */
[----:B------:R-:W-:Y:S01]  /*10fa0*/  FFMA.FTZ R14, R12, c[0x0][0x2d0], -R14 ;  /* 0x0000b4000c0e7a23 */ /* 0x000fe2000001080e */
[----:B------:R-:W-:Y:S04]  /*10fb0*/  F2FP.BF16.PACK_AB R12, R51, R109 ;  /* 0x0000006d330c723e */ /* 0x000fe800000010ff */
[----:B------:R4:W-:Y:S10]  /*10fc0*/  MUFU.EX2 R45, R13 ;  /* 0x0000000d002d7308 */ /* 0x0009f40000000800 */
[----:B------:R3:W1:Y:S01]  /*10fd0*/  MUFU.EX2 R44, R14 ;  /* 0x0000000e002c7308 */ /* 0x0006620000000800 */
[----:B----4-:R-:W-:Y:S02]  /*10fe0*/  F2FP.BF16.PACK_AB R13, R46, R47 ;  /* 0x0000002f2e0d723e */ /* 0x010fe400000010ff */
[----:B---3--:R-:W-:Y:S02]  /*10ff0*/  F2FP.BF16.PACK_AB R14, R48, R49 ;  /* 0x00000031300e723e */ /* 0x008fe400000010ff */
[----:B-1----:R-:W-:Y:S07]  /*11000*/  F2FP.BF16.PACK_AB R15, R44, R45 ;  /* 0x0000002d2c0f723e */ /* 0x002fee00000010ff */
[C---:B------:R-:W-:Y:S01]  /*11010*/  HMMA.16816.F32.BF16 R112, R12.reuse, R116, R4 ;  /* 0x000000740c70723c */ /* 0x040fe20000041804 */
[----:B------:R-:W1:Y:S07]  /*11020*/  LDSM.16.MT88.4 R4, [R192+0x5800] ;  /* 0x00580000c004783b */ /* 0x000e6e0000004200 */
[C---:B------:R-:W-:Y:S07]  /*11030*/  HMMA.16816.F32.BF16 R116, R12.reuse, R118, R8 ;  /* 0x000000760c74723c */ /* 0x040fee0000041808 */
[----:B------:R-:W-:Y:S01]  /*11040*/  FFMA.FTZ R8, R2, R241, R236 ;  /* 0x000000f102087223 */ /* 0x000fe200000100ec */
[C---:B------:R-:W-:Y:S04]  /*11050*/  HMMA.16816.F32.BF16 R68, R12.reuse, R32, R68 ;  /* 0x000000200c44723c */ /* 0x040fe80000041844 */
[----:B------:R-:W-:Y:S02]  /*11060*/  FFMA.FTZ R2, R0, R240, R235 ;  /* 0x000000f000027223 */ /* 0x000fe400000100eb */
[----:B------:R-:W-:Y:S02]  /*11070*/  FADD.FTZ R0, R239, R8 ;  /* 0x00000008ef007221 */ /* 0x000fe40000010000 */
[C---:B------:R-:W-:Y:S01]  /*11080*/  HMMA.16816.F32.BF16 R72, R12.reuse, R34, R72 ;  /* 0x000000220c48723c */ /* 0x040fe20000041848 */
[----:B------:R-:W3:Y:S03]  /*11090*/  LDSM.16.MT88.4 R8, [R191+0x5800] ;  /* 0x00580000bf08783b */ /* 0x000ee60000004200 */
        /* <DEDUP_REMOVED lines=10> */
[C---:B--2---:R-:W-:Y:S04]  /*11140*/  HMMA.16816.F32.BF16 R84, R12.reuse, R24, R84 ;  /* 0x000000180c54723c */ /* 0x044fe80000041854 */
[----:B------:R-:W-:Y:S02]  /*11150*/  FADD.FTZ R2, R219, R2 ;  /* 0x00000002db027221 */ /* 0x000fe40000010000 */
[----:B------:R-:W-:Y:S02]  /*11160*/  FADD.FTZ R0, R222, R0 ;  /* 0x00000000de007221 */ /* 0x000fe40000010000 */
[----:B------:R-:W-:Y:S01]  /*11170*/  FADD.FTZ R2, R218, R2 ;  /* 0x00000002da027221 */ /* 0x000fe20000010000 */
[C---:B------:R-:W-:Y:S03]  /*11180*/  HMMA.16816.F32.BF16 R88, R12.reuse, R26, R88 ;  /* 0x0000001a0c58723c */ /* 0x040fe60000041858 */
[----:B------:R-:W-:Y:S02]  /*11190*/  FADD.FTZ R0, R221, R0 ;  /* 0x00000000dd007221 */ /* 0x000fe40000010000 */
[----:B------:R-:W-:Y:S02]  /*111a0*/  FADD.FTZ R2, R217, R2 ;  /* 0x00000002d9027221 */ /* 0x000fe40000010000 */
[----:B------:R-:W-:Y:S01]  /*111b0*/  FADD.FTZ R0, R215, R0 ;  /* 0x00000000d7007221 */ /* 0x000fe20000010000 */
[C---:B-----5:R-:W-:Y:S04]  /*111c0*/  HMMA.16816.F32.BF16 R92, R12.reuse, R16, R92 ;  /* 0x000000100c5c723c */ /* 0x060fe8000004185c */
[----:B------:R-:W-:Y:S02]  /*111d0*/  FADD.FTZ R2, R149, R2 ;  /* 0x0000000295027221 */ /* 0x000fe40000010000 */
[----:B------:R-:W-:Y:S02]  /*111e0*/  FADD.FTZ R0, R216, R0 ;  /* 0x00000000d8007221 */ /* 0x000fe40000010000 */
[----:B------:R-:W-:Y:S01]  /*111f0*/  FADD.FTZ R2, R148, R2 ;  /* 0x0000000294027221 */ /* 0x000fe20000010000 */
[C---:B------:R-:W-:Y:S01]  /*11200*/  HMMA.16816.F32.BF16 R96, R12.reuse, R18, R96 ;  /* 0x000000120c60723c */ /* 0x040fe20000041860 */
[----:B------:R-:W2:Y:S02]  /*11210*/  LDSM.16.MT88.4 R16, [R194+0x5800] ;  /* 0x00580000c210783b */ /* 0x000ea40000004200 */
[----:B------:R-:W-:Y:S02]  /*11220*/  FADD.FTZ R0, R151, R0 ;  /* 0x0000000097007221 */ /* 0x000fe40000010000 */
[----:B------:R-:W-:Y:S02]  /*11230*/  FADD.FTZ R2, R147, R2 ;  /* 0x0000000293027221 */ /* 0x000fe40000010000 */
[----:B------:R-:W-:Y:S01]  /*11240*/  FADD.FTZ R0, R150, R0 ;  /* 0x0000000096007221 */ /* 0x000fe20000010000 */
[C---:B-1----:R-:W-:Y:S04]  /*11250*/  HMMA.16816.F32.BF16 R100, R12.reuse, R4, R100 ;  /* 0x000000040c64723c */ /* 0x042fe80000041864 */
[----:B------:R-:W-:Y:S02]  /*11260*/  FADD.FTZ R2, R146, R2 ;  /* 0x0000000292027221 */ /* 0x000fe40000010000 */
[----:B------:R-:W-:Y:S02]  /*11270*/  FADD.FTZ R0, R145, R0 ;  /* 0x0000000091007221 */ /* 0x000fe40000010000 */
[----:B------:R-:W-:Y:S01]  /*11280*/  FADD.FTZ R2, R141, R2 ;  /* 0x000000028d027221 */ /* 0x000fe20000010000 */
[C---:B------:R-:W-:Y:S03]  /*11290*/  HMMA.16816.F32.BF16 R104, R12.reuse, R6, R104 ;  /* 0x000000060c68723c */ /* 0x040fe60000041868 */
[----:B------:R-:W-:Y:S02]  /*112a0*/  FADD.FTZ R0, R144, R0 ;  /* 0x0000000090007221 */ /* 0x000fe40000010000 */
[----:B------:R-:W-:Y:S02]  /*112b0*/  FADD.FTZ R2, R140, R2 ;  /* 0x000000028c027221 */ /* 0x000fe40000010000 */
[----:B------:R-:W-:Y:S01]  /*112c0*/  FADD.FTZ R0, R143, R0 ;  /* 0x000000008f007221 */ /* 0x000fe20000010000 */
[C---:B---3--:R-:W-:Y:S04]  /*112d0*/  HMMA.16816.F32.BF16 R52, R12.reuse, R8, R52 ;  /* 0x000000080c34723c */ /* 0x048fe80000041834 */
        /* <DEDUP_REMOVED lines=11> */
[----:B------:R-:W-:Y:S03]  /*11390*/  HMMA.16816.F32.BF16 R64, R12, R18, R64 ;  /* 0x000000120c40723c */ /* 0x000fe60000041840 */
[----:B------:R-:W-:Y:S02]  /*113a0*/  FADD.FTZ R0, R130, R0 ;  /* 0x0000000082007221 */ /* 0x000fe40000010000 */
[----:B------:R-:W-:Y:S02]  /*113b0*/  FADD.FTZ R4, R110, R2 ;  /* 0x000000026e047221 */ /* 0x000fe40000010000 */
[----:B------:R-:W-:Y:S02]  /*113c0*/  FADD.FTZ R2, R109, R0 ;  /* 0x000000006d027221 */ /* 0x000fe40000010000 */
[----:B------:R-:W-:Y:S03]  /*113d0*/  FADD.FTZ R0, R47, R4 ;  /* 0x000000042f007221 */ /* 0x000fe60000010000 */
[----:B------:R-:W-:Y:S02]  /*113e0*/  FADD.FTZ R2, R51, R2 ;  /* 0x0000000233027221 */ /* 0x000fe40000010000 */
[----:B------:R-:W-:Y:S02]  /*113f0*/  FADD.FTZ R0, R46, R0 ;  /* 0x000000002e007221 */ /* 0x000fe40000010000 */
[----:B------:R-:W-:Y:S02]  /*11400*/  FADD.FTZ R4, R49, R2 ;  /* 0x0000000231047221 */ /* 0x000fe40000010000 */
[----:B------:R-:W-:Y:S01]  /*11410*/  FADD.FTZ R2, R45, R0 ;  /* 0x000000002d027221 */ /* 0x000fe20000010000 */
[----:B------:R-:W-:Y:S01]  /*11420*/  IADD3 R0, R212, -0x1, RZ ;  /* 0xffffffffd4007810 */ /* 0x000fe20007ffe0ff */
[----:B------:R-:W-:Y:S02]  /*11430*/  FADD.FTZ R4, R48, R4 ;  /* 0x0000000430047221 */ /* 0x000fe40000010000 */
[----:B------:R-:W-:Y:S02]  /*11440*/  FADD.FTZ R2, R44, R2 ;  /* 0x000000022c027221 */ /* 0x000fe40000010000 */
[----:B------:R-:W-:Y:S01]  /*11450*/  IMAD.MOV.U32 R212, RZ, RZ, R0 ;  /* 0x000000ffffd47224 */ /* 0x000fe200078e0000 */
[----:B------:R1:W-:Y:S01]  /*11460*/  STL [R1], R4 ;  /* 0x0000000401007387 */ /* 0x0003e20000100800 */
[----:B------:R-:W-:Y:S02]  /*11470*/  IMAD.MOV.U32 R109, RZ, RZ, R108 ;  /* 0x000000ffff6d7224 */ /* 0x000fe400078e006c */
[--C-:B------:R-:W-:Y:S01]  /*11480*/  IMAD.MOV.U32 R110, RZ, RZ, R3.reuse ;  /* 0x000000ffff6e7224 */ /* 0x100fe200078e0003 */
[----:B------:R2:W-:Y:S01]  /*11490*/  STL [R1+0x4], R2 ;  /* 0x0000040201007387 */ /* 0x0005e20000100800 */
[----:B-1----:R-:W-:Y:S01]  /*114a0*/  IMAD.MOV.U32 R4, RZ, RZ, R3 ;  /* 0x000000ffff047224 */ /* 0x002fe200078e0003 */
[----:B------:R-:W-:-:S05]  /*114b0*/  @P0 BRA `(.L_x_586) ;  /* 0xffffc1d000000947 */ /* 0x000fca000383ffff */
.L_x_577:
[----:B------:R-:W-:Y:S02]  /*114c0*/  MOV R8, 0x1f ;  /* 0x0000001f00087802 */ /* 0x000fe40000000f00 */
[----:B------:R-:W-:Y:S01]  /*114d0*/  MOV R7, 0xffffffff ;  /* 0xffffffff00077802 */ /* 0x000fe20000000f00 */
[----:B------:R-:W-:Y:S05]  /*114e0*/  BRA.DIV ~URZ, `(.L_x_587) ;  /* 0x000046627f007947 */ /* 0x000fea000b800000 */
[----:B-12---:R-:W2:Y:S04]  /*114f0*/  LDL R2, [R1] ;  /* 0x0000000001027983 */ /* 0x006ea80000100800 */
[----:B--2---:R1:W2:Y:S02]  /*11500*/  SHFL.BFLY PT, R0, R2, 0x2, 0x1f ;  /* 0x0c401f0002007f89 */ /* 0x0042a400000e0000 */
.L_x_654:
[----:B-1----:R-:W3:Y:S02]  /*11510*/  LDL.LU R2, [R1] ;  /* 0x0000000001027983 */ /* 0x002ee40000300800 */
        /* <DEDUP_REMOVED lines=8> */
.L_x_655:
[----:B------:R-:W-:Y:S01]  /*115a0*/  FSETP.NE.FTZ.AND P1, PT, R0, RZ, PT ;  /* 0x000000ff0000720b */ /* 0x000fe20003f35000 */
[----:B--2---:R-:W-:Y:S01]  /*115b0*/  FADD.FTZ R3, R3, R5 ;  /* 0x0000000503037221 */ /* 0x004fe20000010000 */
[----:B------:R-:W-:Y:S02]  /*115c0*/  MOV R2, RZ ;  /* 0x000000ff00027202 */ /* 0x000fe40000000f00 */
[----:B------:R-:W-:Y:S02]  /*115d0*/  MOV R21, 0xff800000 ;  /* 0xff80000000157802 */ /* 0x000fe40000000f00 */
[----:B------:R-:W-:Y:S02]  /*115e0*/  FSETP.NE.FTZ.AND P0, PT, R3, RZ, PT ;  /* 0x000000ff0300720b */ /* 0x000fe40003f15000 */
[----:B------:R-:W-:-:S05]  /*115f0*/  MOV R20, 0xff800000 ;  /* 0xff80000000147802 */ /* 0x000fca0000000f00 */
[----:B------:R-:W2:Y:S01]  /*11600*/  @P1 MUFU.LG2 R6, R0 ;  /* 0x0000000000061308 */ /* 0x000ea20000000c00 */
[----:B-1----:R-:W-:-:S05]  /*11610*/  @P1 MOV R5, 0x3f317218 ;  /* 0x3f31721800051802 */ /* 0x002fca0000000f00 */
[----:B------:R-:W-:Y:S02]  /*11620*/  @P1 FMUL.FTZ R5, R5, c[0x0][0x2d0] ;  /* 0x0000b40005051a20 */ /* 0x000fe40000410000 */
[----:B------:R1:W3:Y:S01]  /*11630*/  @P1 MUFU.RCP R2, R0 ;  /* 0x0000000000021308 */ /* 0x0002e20000001000 */
[----:B--2---:R-:W-:-:S04]  /*11640*/  @P1 FMUL.FTZ R6, R6, 0.69314718246459960938 ;  /* 0x3f31721806061820 */ /* 0x004fc80000410000 */
[----:B------:R-:W-:Y:S01]  /*11650*/  @P1 FFMA.FTZ R21, R5, R108, R6 ;  /* 0x0000006c05151223 */ /* 0x000fe20000010006 */
[----:B------:R-:W-:Y:S02]  /*11660*/  MOV R5, 0x1 ;  /* 0x0000000100057802 */ /* 0x000fe40000000f00 */
[----:B-1----:R-:W-:Y:S01]  /*11670*/  MOV R0, RZ ;  /* 0x000000ff00007202 */ /* 0x002fe20000000f00 */
[C---:B---3--:R-:W-:Y:S02]  /*11680*/  FMUL.FTZ R26, R2.reuse, R68 ;  /* 0x00000044021a7220 */ /* 0x048fe40000410000 */
[C---:B------:R-:W-:Y:S02]  /*11690*/  FMUL.FTZ R27, R2.reuse, R69 ;  /* 0x00000045021b7220 */ /* 0x040fe40000410000 */
[C---:B------:R-:W-:Y:S01]  /*116a0*/  FMUL.FTZ R50, R2.reuse, R72 ;  /* 0x0000004802327220 */ /* 0x040fe20000410000 */
[----:B------:R-:W1:Y:S01]  /*116b0*/  @P0 MUFU.RCP R0, R3 ;  /* 0x0000000300000308 */ /* 0x000e620000001000 */
        /* <DEDUP_REMOVED lines=28> */
[----:B------:R-:W-:Y:S02]  /*11880*/  FMUL.FTZ R47, R2, R65 ;  /* 0x00000041022f7220 */ /* 0x000fe40000410000 */
[----:B------:R2:W3:Y:S01]  /*11890*/  @P0 MUFU.LG2 R2, R3 ;  /* 0x0000000300020308 */ /* 0x0004e20000000c00 */
[C---:B-1----:R-:W-:Y:S02]  /*118a0*/  FMUL.FTZ R104, R0.reuse, R114 ;  /* 0x0000007200687220 */ /* 0x042fe40000410000 */
[----:B------:R-:W-:-:S02]  /*118b0*/  FMUL.FTZ R105, R0, R115 ;  /* 0x0000007300697220 */ /* 0x000fc40000410000 */
[C---:B------:R-:W-:Y:S02]  /*118c0*/  FMUL.FTZ R60, R0.reuse, R70 ;  /* 0x00000046003c7220 */ /* 0x040fe40000410000 */
[C---:B------:R-:W-:Y:S02]  /*118d0*/  FMUL.FTZ R61, R0.reuse, R71 ;  /* 0x00000047003d7220 */ /* 0x040fe40000410000 */
[C---:B------:R-:W-:Y:S02]  /*118e0*/  FMUL.FTZ R116, R0.reuse, R74 ;  /* 0x0000004a00747220 */ /* 0x040fe40000410000 */
[C---:B------:R-:W-:Y:S02]  /*118f0*/  FMUL.FTZ R117, R0.reuse, R75 ;  /* 0x0000004b00757220 */ /* 0x040fe40000410000 */
[C---:B------:R-:W-:Y:S02]  /*11900*/  FMUL.FTZ R114, R0.reuse, R78 ;  /* 0x0000004e00727220 */ /* 0x040fe40000410000 */
[----:B------:R-:W-:Y:S01]  /*11910*/  FMUL.FTZ R115, R0, R79 ;  /* 0x0000004f00737220 */ /* 0x000fe20000410000 */
[----:B--2---:R-:W-:Y:S01]  /*11920*/  @P0 MOV R3, 0x3f317218 ;  /* 0x3f31721800030802 */ /* 0x004fe20000000f00 */
[----:B---3--:R-:W-:-:S02]  /*11930*/  @P0 FMUL.FTZ R2, R2, 0.69314718246459960938 ;  /* 0x3f31721802020820 */ /* 0x008fc40000410000 */
[C---:B------:R-:W-:Y:S02]  /*11940*/  FMUL.FTZ R112, R0.reuse, R82 ;  /* 0x0000005200707220 */ /* 0x040fe40000410000 */
[----:B------:R-:W-:Y:S02]  /*11950*/  @P0 FMUL.FTZ R3, R3, c[0x0][0x2d0] ;  /* 0x0000b40003030a20 */ /* 0x000fe40000410000 */
        /* <DEDUP_REMOVED lines=23> */
[----:B------:R-:W-:Y:S01]  /*11ad0*/  PRMT R0, R5, 0x7610, R0 ;  /* 0x0000761005007816 */ /* 0x000fe20000000000 */
[----:B------:R-:W-:Y:S02]  /*11ae0*/  @P0 FFMA.FTZ R20, R3, R4, R2 ;  /* 0x0000000403140223 */ /* 0x000fe40000010002 */
.L_x_546:
[----:B------:R3:W5:Y:S04]  /*11af0*/  LDL R6, [R1+0x28] ;  /* 0x0000280001067983 */ /* 0x0007680000100800 */
[----:B------:R-:W4:Y:S01]  /*11b00*/  S2R R2, SR_TID.X ;  /* 0x0000000000027919 */ /* 0x000f220000002100 */
[----:B------:R-:W-:Y:S01]  /*11b10*/  BSSY B0, `(.L_x_589) ;  /* 0x0000011000007945 */ /* 0x000fe20003800000 */
[----:B----4-:R-:W-:-:S13]  /*11b20*/  LOP3.LUT P0, RZ, R2, 0xff, RZ, 0xc0, !PT ;  /* 0x000000ff02ff7812 */ /* 0x010fda000780c0ff */
[----:B------:R-:W-:Y:S05]  /*11b30*/  @P0 BRA `(.L_x_590) ;  /* 0x000000e000000947 */ /* 0x000fea0003800000 */
[----:B---3--:R-:W3:Y:S01]  /*11b40*/  S2R R4, SR_LANEID ;  /* 0x0000000000047919 */ /* 0x008ee20000000000 */
[----:B------:R-:W-:Y:S01]  /*11b50*/  VOTEU.ANY UR4, UPT, PT ;  /* 0x0000000000047886 */ /* 0x000fe200038e0100 */
[----:B--2---:R-:W-:Y:S01]  /*11b60*/  IMAD.MOV.U32 R5, RZ, RZ, c[0x0][0x564] ;  /* 0x00015900ff057624 */ /* 0x004fe200078e00ff */
[----:B------:R-:W3:Y:S08]  /*11b70*/  FLO.U32 R3, UR4 ;  /* 0x0000000400037d00 */ /* 0x000ef000080e0000 */
[----:B------:R-:W2:Y:S01]  /*11b80*/  POPC R2, UR4 ;  /* 0x0000000400027d09 */ /* 0x000ea20008000000 */
[----:B---3--:R-:W-:Y:S01]  /*11b90*/  ISETP.EQ.U32.AND P0, PT, R3, R4, PT ;  /* 0x000000040300720c */ /* 0x008fe20003f02070 */
[----:B------:R-:W-:-:S12]  /*11ba0*/  IMAD.MOV.U32 R4, RZ, RZ, c[0x0][0x560] ;  /* 0x00015800ff047624 */ /* 0x000fd800078e00ff */
[----:B--2---:R2:W3:Y:S04]  /*11bb0*/  @P0 ATOMG.E.ADD.STRONG.GPU PT, R2, [R4.64], R2 ;  /* 0x00000002040209a8 */ /* 0x0044e800081ee1c8 */
[----:B--2---:R-:W2:Y:S04]  /*11bc0*/  S2R R4, SR_LTMASK ;  /* 0x0000000000047919 */ /* 0x004ea80000003900 */
[----:B---3--:R2:W3:Y:S02]  /*11bd0*/  SHFL.IDX PT, R3, R2, R3, 0x1f ;  /* 0x00001f0302037589 */ /* 0x0084e400000e0000 */
[----:B--2---:R-:W-:-:S06]  /*11be0*/  LOP3.LUT R2, R4, UR4, RZ, 0xc0, !PT ;  /* 0x0000000404027c12 */ /* 0x004fcc000f8ec0ff */
[----:B------:R-:W3:Y:S02]  /*11bf0*/  POPC R2, R2 ;  /* 0x0000000200027309 */ /* 0x000ee40000000000 */
[----:B---3-5:R-:W-:-:S05]  /*11c00*/  IADD3 R6, R3, c[0x0][0xc], R2 ;  /* 0x0000030003067a10 */ /* 0x028fca0007ffe002 */
[----:B------:R2:W-:Y:S02]  /*11c10*/  STL [R1+0x28], R6 ;  /* 0x0000280601007387 */ /* 0x0005e40000100800 */
.L_x_590:
[----:B---3--:R-:W-:Y:S05]  /*11c20*/  BSYNC B0 ;  /* 0x0000000000007941 */ /* 0x008fea0003800000 */
.L_x_589:
[----:B------:R-:W-:Y:S01]  /*11c30*/  PRMT R0, R0, 0x9910, RZ ;  /* 0x0000991000007816 */ /* 0x000fe200000000ff */
[----:B------:R-:W-:Y:S01]  /*11c40*/  BSSY B1, `(.L_x_591) ;  /* 0x00002a3000017945 */ /* 0x000fe20003800000 */
[----:B-----5:R-:W-:Y:S01]  /*11c50*/  IMAD.MOV.U32 R62, RZ, RZ, R6 ;  /* 0x000000ffff3e7224 */ /* 0x020fe200078e0006 */
[----:B------:R-:W-:Y:S02]  /*11c60*/  SHF.R.S32.HI R28, RZ, 0x1f, R246 ;  /* 0x0000001fff1c7819 */ /* 0x000fe400000114f6 */
[----:B------:R-:W-:Y:S02]  /*11c70*/  ISETP.NE.AND P0, PT, R0, RZ, PT ;  /* 0x000000ff0000720c */ /* 0x000fe40003f05270 */
[----:B------:R-:W-:-:S04]  /*11c80*/  IADD3 R0, R246, 0x40, RZ ;  /* 0x00000040f6007810 */ /* 0x000fc80007ffe0ff */
[----:B------:R-:W-:-:S07]  /*11c90*/  SHF.R.S32.HI R29, RZ, 0x1f, R0 ;  /* 0x0000001fff1d7819 */ /* 0x000fce0000011400 */
[----:B------:R-:W-:Y:S05]  /*11ca0*/  @!P0 BRA `(.L_x_592) ;  /* 0x00001e3000008947 */ /* 0x000fea0003800000 */
[----:B------:R-:W3:Y:S04]  /*11cb0*/  LDL R10, [R1+0x38] ;  /* 0x00003800010a7983 */ /* 0x000ee80000100800 */
[----:B--2---:R-:W2:Y:S04]  /*11cc0*/  LDL R6, [R1+0x3c] ;  /* 0x00003c0001067983 */ /* 0x004ea80000100800 */
[----:B------:R-:W4:Y:S04]  /*11cd0*/  LDL R11, [R1+0x44] ;  /* 0x00004400010b7983 */ /* 0x000f280000100800 */
[----:B------:R-:W4:Y:S04]  /*11ce0*/  LDL R13, [R1+0x40] ;  /* 0x00004000010d7983 */ /* 0x000f280000100800 */
[----:B------:R-:W4:Y:S04]  /*11cf0*/  LDL R9, [R1+0x54] ;  /* 0x0000540001097983 */ /* 0x000f280000100800 */
[----:B------:R-:W4:Y:S04]  /*11d00*/  LDL R8, [R1+0x4c] ;  /* 0x00004c0001087983 */ /* 0x000f280000100800 */
[----:B------:R-:W4:Y:S04]  /*11d10*/  LDL R7, [R1+0x50] ;  /* 0x0000500001077983 */ /* 0x000f280000100800 */
[----:B------:R-:W4:Y:S01]  /*11d20*/  LDL R12, [R1+0x48] ;  /* 0x00004800010c7983 */ /* 0x000f220000100800 */
[----:B------:R-:W-:Y:S01]  /*11d30*/  WARPSYNC 0xffffffff ;  /* 0xffffffff00007948 */ /* 0x000fe20003800000 */
[----:B------:R-:W-:-:S02]  /*11d40*/  F2FP.BF16.PACK_AB R2, R111, R110 ;  /* 0x0000006e6f02723e */ /* 0x000fc400000010ff */
[----:B------:R-:W-:Y:S01]  /*11d50*/  BAR.SYNC.DEFER_BLOCKING 0x1, 0x100 ;  /* 0x0044000000007b1d */ /* 0x000fe20000010000 */
[----:B------:R-:W-:Y:S02]  /*11d60*/  F2FP.BF16.PACK_AB R3, R105, R104 ;  /* 0x000000686903723e */ /* 0x000fe400000010ff */
[----:B------:R-:W-:Y:S02]  /*11d70*/  F2FP.BF16.PACK_AB R4, R25, R24 ;  /* 0x000000181904723e */ /* 0x000fe400000010ff */
[----:B------:R-:W-:Y:S01]  /*11d80*/  F2FP.BF16.PACK_AB R5, R113, R112 ;  /* 0x000000707105723e */ /* 0x000fe200000010ff */
[----:B---3--:R3:W-:Y:S04]  /*11d90*/  STS [R10], R2 ;  /* 0x000000020a007388 */ /* 0x0087e80000000800 */
[----:B------:R1:W-:Y:S04]  /*11da0*/  STS [R10+0x400], R3 ;  /* 0x000400030a007388 */ /* 0x0003e80000000800 */
[----:B--2---:R2:W-:Y:S01]  /*11db0*/  STS [R6], R4 ;  /* 0x0000000406007388 */ /* 0x0045e20000000800 */
[----:B---3--:R-:W-:-:S02]  /*11dc0*/  F2FP.BF16.PACK_AB R2, R65, R64 ;  /* 0x000000404102723e */ /* 0x008fc400000010ff */
[----:B-1----:R-:W-:-:S03]  /*11dd0*/  F2FP.BF16.PACK_AB R3, R27, R26 ;  /* 0x0000001a1b03723e */ /* 0x002fc600000010ff */
[----:B------:R1:W-:Y:S01]  /*11de0*/  STS [R6+0x400], R2 ;  /* 0x0004000206007388 */ /* 0x0003e20000000800 */
[----:B--2---:R-:W-:-:S03]  /*11df0*/  F2FP.BF16.PACK_AB R4, R61, R60 ;  /* 0x0000003c3d04723e */ /* 0x004fc600000010ff */
        /* <DEDUP_REMOVED lines=19> */
[----:B------:R3:W-:Y:S04]  /*11f30*/  STS [R12], R5 ;  /* 0x000000050c007388 */ /* 0x0007e80000000800 */
[----:B------:R4:W-:Y:S01]  /*11f40*/  STS [R12+0x400], R3 ;  /* 0x000400030c007388 */ /* 0x0009e20000000800 */
[----:B-1----:R-:W-:Y:S02]  /*11f50*/  F2FP.BF16.PACK_AB R2, R109, R108 ;  /* 0x0000006c6d02723e */ /* 0x002fe400000010ff */
[----:B--2---:R-:W-:-:S03]  /*11f60*/  F2FP.BF16.PACK_AB R4, R85, R84 ;  /* 0x000000545504723e */ /* 0x004fc600000010ff */
[----:B------:R-:W-:Y:S01]  /*11f70*/  STS [R10+0x4000], R2 ;  /* 0x004000020a007388 */ /* 0x000fe20000000800 */
[----:B---3--:R-:W-:Y:S02]  /*11f80*/  F2FP.BF16.PACK_AB R5, R53, R52 ;  /* 0x000000343505723e */ /* 0x008fe400000010ff */
[----:B----4-:R-:W-:-:S03]  /*11f90*/  F2FP.BF16.PACK_AB R3, R91, R90 ;  /* 0x0000005a5b03723e */ /* 0x010fc600000010ff */
[----:B------:R1:W-:Y:S04]  /*11fa0*/  STS [R10+0x4400], R5 ;  /* 0x004400050a007388 */ /* 0x0003e80000000800 */
[----:B-1----:R-:W2:Y:S01]  /*11fb0*/  LDL R10, [R1+0x34] ;  /* 0x00003400010a7983 */ /* 0x002ea20000100800 */
[----:B------:R-:W-:Y:S02]  /*11fc0*/  F2FP.BF16.PACK_AB R2, R89, R88 ;  /* 0x000000585902723e */ /* 0x000fe400000010ff */
[----:B------:R-:W-:Y:S01]  /*11fd0*/  F2FP.BF16.PACK_AB R5, R87, R86 ;  /* 0x000000565705723e */ /* 0x000fe200000010ff */
[----:B------:R1:W-:Y:S04]  /*11fe0*/  STS [R6+0x4000], R4 ;  /* 0x0040000406007388 */ /* 0x0003e80000000800 */
[----:B------:R3:W-:Y:S04]  /*11ff0*/  STS [R6+0x4400], R3 ;  /* 0x0044000306007388 */ /* 0x0007e80000000800 */
[----:B------:R4:W-:Y:S04]  /*12000*/  STS [R11+0x4000], R2 ;  /* 0x004000020b007388 */ /* 0x0009e80000000800 */
[----:B------:R4:W-:Y:S01]  /*12010*/  STS [R11+0x4400], R5 ;  /* 0x004400050b007388 */ /* 0x0009e20000000800 */
[----:B-1----:R-:W-:-:S02]  /*12020*/  F2FP.BF16.PACK_AB R4, R83, R82 ;  /* 0x000000525304723e */ /* 0x002fc400000010ff */
[----:B---3--:R-:W-:Y:S02]  /*12030*/  F2FP.BF16.PACK_AB R6, R93, R92 ;  /* 0x0000005c5d06723e */ /* 0x008fe400000010ff */
[----:B------:R-:W-:Y:S02]  /*12040*/  F2FP.BF16.PACK_AB R3, R101, R100 ;  /* 0x000000646503723e */ /* 0x000fe400000010ff */
[----:B----4-:R-:W-:Y:S01]  /*12050*/  F2FP.BF16.PACK_AB R2, R75, R74 ;  /* 0x0000004a4b02723e */ /* 0x010fe200000010ff */
[----:B------:R1:W-:Y:S01]  /*12060*/  STS [R13+0x4000], R6 ;  /* 0x004000060d007388 */ /* 0x0003e20000000800 */
[----:B------:R-:W-:-:S03]  /*12070*/  F2FP.BF16.PACK_AB R5, R97, R96 ;  /* 0x000000606105723e */ /* 0x000fc600000010ff */
[----:B------:R3:W-:Y:S04]  /*12080*/  STS [R13+0x4400], R4 ;  /* 0x004400040d007388 */ /* 0x0007e80000000800 */
[----:B------:R4:W-:Y:S04]  /*12090*/  STS [R9+0x4000], R3 ;  /* 0x0040000309007388 */ /* 0x0009e80000000800 */
[----:B------:R4:W-:Y:S04]  /*120a0*/  STS [R9+0x4400], R2 ;  /* 0x0044000209007388 */ /* 0x0009e80000000800 */
[----:B------:R-:W-:Y:S01]  /*120b0*/  STS [R8+0x4000], R5 ;  /* 0x0040000508007388 */ /* 0x000fe20000000800 */
[----:B------:R-:W-:-:S02]  /*120c0*/  ISETP.NE.U32.AND P2, PT, RZ, c[0x0][0x508], PT ;  /* 0x00014200ff007a0c */ /* 0x000fc40003f45070 */
[----:B------:R-:W-:Y:S01]  /*120d0*/  ISETP.NE.U32.AND P1, PT, RZ, c[0x0][0x500], PT ;  /* 0x00014000ff007a0c */ /* 0x000fe20003f25070 */
[----:B------:R-:W2:Y:S01]  /*120e0*/  LDL.LU R11, [R1+0x2c] ;  /* 0x00002c00010b7983 */ /* 0x000ea20000300800 */
[----:B------:R-:W-:Y:S01]  /*120f0*/  ISETP.NE.AND.EX P2, PT, RZ, c[0x0][0x50c], PT, P2 ;  /* 0x00014300ff007a0c */ /* 0x000fe20003f45320 */
[----:B------:R-:W-:Y:S01]  /*12100*/  IMAD.MOV.U32 R14, RZ, RZ, c[0x0][0x388] ;  /* 0x0000e200ff0e7624 */ /* 0x000fe200078e00ff */
[----:B------:R-:W-:Y:S01]  /*12110*/  ISETP.NE.AND.EX P1, PT, RZ, c[0x0][0x504], PT, P1 ;  /* 0x00014100ff007a0c */ /* 0x000fe20003f25310 */
[----:B-1----:R-:W-:Y:S01]  /*12120*/  IMAD.MOV.U32 R6, RZ, RZ, 0x4 ;  /* 0x00000004ff067424 */ /* 0x002fe200078e00ff */
[----:B---3--:R-:W-:Y:S02]  /*12130*/  F2FP.BF16.PACK_AB R4, R59, R58 ;  /* 0x0000003a3b04723e */ /* 0x008fe400000010ff */
[----:B----4-:R-:W-:-:S03]  /*12140*/  F2FP.BF16.PACK_AB R3, R57, R56 ;  /* 0x000000383903723e */ /* 0x010fc600000010ff */
[----:B------:R1:W-:Y:S01]  /*12150*/  STS [R8+0x4400], R4 ;  /* 0x0044000408007388 */ /* 0x0003e20000000800 */
[----:B------:R-:W-:-:S03]  /*12160*/  F2FP.BF16.PACK_AB R2, R55, R54 ;  /* 0x000000363702723e */ /* 0x000fc600000010ff */
[----:B------:R3:W-:Y:S04]  /*12170*/  STS [R7+0x4000], R3 ;  /* 0x0040000307007388 */ /* 0x0007e80000000800 */
[----:B------:R4:W-:Y:S01]  /*12180*/  STS [R7+0x4400], R2 ;  /* 0x0044000207007388 */ /* 0x0009e20000000800 */
[----:B-1----:R-:W-:Y:S01]  /*12190*/  F2FP.BF16.PACK_AB R4, R47, R46 ;  /* 0x0000002e2f04723e */ /* 0x002fe200000010ff */
[----:B---3--:R-:W-:-:S04]  /*121a0*/  IMAD.MOV.U32 R3, RZ, RZ, RZ ;  /* 0x000000ffff037224 */ /* 0x008fc800078e00ff */
[----:B------:R-:W-:Y:S01]  /*121b0*/  STS [R12+0x4000], R4 ;  /* 0x004000040c007388 */ /* 0x000fe20000000800 */
[----:B----4-:R-:W-:-:S05]  /*121c0*/  F2FP.BF16.PACK_AB R2, R49, R48 ;  /* 0x000000303102723e */ /* 0x010fca00000010ff */
[----:B------:R1:W-:Y:S01]  /*121d0*/  STS [R12+0x4400], R2 ;  /* 0x004400020c007388 */ /* 0x0003e20000000800 */
[----:B--2---:R-:W-:-:S03]  /*121e0*/  @P2 IMAD.WIDE R8, R10, R6, c[0x0][0x508] ;  /* 0x000142000a082625 */ /* 0x004fc600078e0206 */
[----:B------:R-:W-:Y:S01]  /*121f0*/  BAR.SYNC.DEFER_BLOCKING 0x1, 0x100 ;  /* 0x0044000000007b1d */ /* 0x000fe20000010000 */
[----:B------:R-:W-:-:S05]  /*12200*/  IMAD.WIDE R6, R10, R6, c[0x0][0x500] ;  /* 0x000140000a067625 */ /* 0x000fca00078e0206 */
[----:B------:R2:W5:Y:S04]  /*12210*/  @P2 LDG.E R14, [R8.64] ;  /* 0x00000008080e2981 */ /* 0x000568000c1e1900 */
[----:B------:R2:W5:Y:S01]  /*12220*/  @P1 LDG.E R3, [R6.64] ;  /* 0x0000000806031981 */ /* 0x000562000c1e1900 */
[----:B------:R-:W-:-:S04]  /*12230*/  ISETP.NE.AND P0, PT, R11, RZ, PT ;  /* 0x000000ff0b00720c */ /* 0x000fc80003f05270 */
[----:B-1----:R-:W-:Y:S01]  /*12240*/  SEL R2, R11, c[0x0][0x3d4], P0 ;  /* 0x0000f5000b027a07 */ /* 0x002fe20000000000 */
[----:B------:R-:W-:Y:S05]  /*12250*/  @P2 BRA `(.L_x_593) ;  /* 0x0000004000002947 */ /* 0x000fea0003800000 */
[----:B--2---:R-:W-:Y:S05]  /*12260*/  @!P1 BRA `(.L_x_593) ;  /* 0x0000003000009947 */ /* 0x004fea0003800000 */
[----:B-----5:R1:W2:Y:S04]  /*12270*/  LDG.E R14, [R6.64] ;  /* 0x00000008060e7981 */ /* 0x0202a8000c1e1900 */
[----:B-1----:R-:W2:Y:S02]  /*12280*/  LDG.E R6, [R6.64+0x4] ;  /* 0x0000040806067981 */ /* 0x002ea4000c1e1900 */
[----:B--2---:R-:W-:Y:S02]  /*12290*/  IADD3 R14, -R14, R6, RZ ;  /* 0x000000060e0e7210 */ /* 0x004fe40007ffe1ff */
.L_x_593:
[----:B--2---:R-:W2:Y:S04]  /*122a0*/  LDL R4, [R1+0x1c] ;  /* 0x00001c0001047983 */ /* 0x004ea80000100800 */
[----:B------:R-:W2:Y:S04]  /*122b0*/  LDL R30, [R1+0x18] ;  /* 0x00001800011e7983 */ /* 0x000ea80000100800 */
[----:B------:R-:W3:Y:S04]  /*122c0*/  LDL R22, [R1+0x20] ;  /* 0x0000200001167983 */ /* 0x000ee80000100800 */
[----:B------:R-:W4:Y:S04]  /*122d0*/  LDL R15, [R1+0x30] ;  /* 0x00003000010f7983 */ /* 0x000f280000100800 */
[----:B------:R-:W4:Y:S01]  /*122e0*/  LDL R31, [R1+0x60] ;  /* 0x00006000011f7983 */ /* 0x000f220000100800 */
[----:B------:R-:W-:Y:S01]  /*122f0*/  IMAD.MOV.U32 R11, RZ, RZ, 0x368 ;  /* 0x00000368ff0b7424 */ /* 0x000fe200078e00ff */
[----:B------:R-:W-:-:S04]  /*12300*/  ISETP.GT.AND P3, PT, R2, 0x1, PT ;  /* 0x000000010200780c */ /* 0x000fc80003f64270 */
[----:B------:R-:W-:-:S04]  /*12310*/  SEL R11, R11, 0x328, P3 ;  /* 0x000003280b0b7807 */ /* 0x000fc80001800000 */
[----:B------:R-:W1:Y:S08]  /*12320*/  LDC.64 R8, c[0x0][R11+0x170] ;  /* 0x00005c000b087b82 */ /* 0x000e700000000a00 */
[----:B------:R1:W3:Y:S08]  /*12330*/  LDC.64 R12, c[0x0][R11+0x168] ;  /* 0x00005a000b0c7b82 */ /* 0x0002f00000000a00 */
[----:B------:R1:W2:Y:S08]  /*12340*/  LDC.64 R18, c[0x0][R11+0x178] ;  /* 0x00005e000b127b82 */ /* 0x0002b00000000a00 */
[----:B------:R1:W2:Y:S01]  /*12350*/  LDC.64 R16, c[0x0][R11+0x160] ;  /* 0x000058000b107b82 */ /* 0x0002a20000000a00 */
[----:B------:R-:W-:Y:S01]  /*12360*/  IMAD.MOV.U32 R2, RZ, RZ, c[0x0][0x4e8] ;  /* 0x00013a00ff027624 */ /* 0x000fe200078e00ff */
[----:B------:R-:W-:-:S04]  /*12370*/  ISETP.NE.U32.AND P0, PT, RZ, c[0x0][0x500], PT ;  /* 0x00014000ff007a0c */ /* 0x000fc80003f05070 */
[----:B------:R-:W-:Y:S02]  /*12380*/  ISETP.NE.AND P2, PT, R2, 0x1, PT ;  /* 0x000000010200780c */ /* 0x000fe40003f45270 */
[----:B------:R-:W-:Y:S02]  /*12390*/  ISETP.NE.AND.EX P0, PT, RZ, c[0x0][0x504], PT, P0 ;  /* 0x00014100ff007a0c */ /* 0x000fe40003f05300 */
[----:B------:R-:W-:Y:S02]  /*123a0*/  SHF.R.S32.HI R5, RZ, 0x1f, R10 ;  /* 0x0000001fff057819 */ /* 0x000fe4000001140a */
[----:B------:R-:W-:Y:S02]  /*123b0*/  SEL R2, R10, RZ, !P0 ;  /* 0x000000ff0a027207 */ /* 0x000fe40004000000 */
[----:B------:R-:W-:Y:S01]  /*123c0*/  SEL R6, R5, RZ, !P0 ;  /* 0x000000ff05067207 */ /* 0x000fe20004000000 */
[----:B------:R-:W1:Y:S02]  /*123d0*/  S2R R32, SR_TID.X ;  /* 0x0000000000207919 */ /* 0x000e640000002100 */
[----:B-1----:R-:W-:-:S04]  /*123e0*/  IMAD R5, R9, R2, RZ ;  /* 0x0000000209057224 */ /* 0x002fc800078e02ff */
[C---:B------:R-:W-:Y:S02]  /*123f0*/  IMAD R11, R8.reuse, R6, R5 ;  /* 0x00000006080b7224 */ /* 0x040fe400078e0205 */
[----:B------:R-:W-:Y:S01]  /*12400*/  IMAD.WIDE.U32 R6, R8, R2, RZ ;  /* 0x0000000208067225 */ /* 0x000fe200078e00ff */
[----:B------:R-:W-:-:S04]  /*12410*/  SHF.R.S32.HI R23, RZ, 0x1f, R32 ;  /* 0x0000001fff177819 */ /* 0x000fc80000011420 */
[----:B------:R-:W-:-:S04]  /*12420*/  LEA.HI R23, R23, R32, RZ, 0x5 ;  /* 0x0000002017177211 */ /* 0x000fc800078f28ff */
[----:B------:R-:W-:-:S05]  /*12430*/  LOP3.LUT R23, R23, 0xffffffe0, RZ, 0xc0, !PT ;  /* 0xffffffe017177812 */ /* 0x000fca00078ec0ff */
[----:B------:R-:W-:Y:S02]  /*12440*/  IMAD.IADD R23, R32, 0x1, -R23 ;  /* 0x0000000120177824 */ /* 0x000fe400078e0a17 */
[----:B--2---:R-:W-:-:S04]  /*12450*/  IMAD.IADD R4, R4, 0x1, R30 ;  /* 0x0000000104047824 */ /* 0x004fc800078e021e */
[----:B------:R-:W-:-:S04]  /*12460*/  @P2 IMAD.HI.U32 R10, R4, c[0x0][0x4ec], RZ ;  /* 0x00013b00040a2a27 */ /* 0x000fc800078e00ff */
[----:B------:R-:W-:Y:S01]  /*12470*/  IMAD.MOV.U32 R5, RZ, RZ, R4 ;  /* 0x000000ffff057224 */ /* 0x000fe200078e0004 */
[----:B------:R-:W-:Y:S01]  /*12480*/  @P2 SHF.R.U32.HI R5, RZ, c[0x0][0x4f0], R10 ;  /* 0x00013c00ff052a19 */ /* 0x000fe2000001160a */
[----:B---3--:R-:W-:Y:S01]  /*12490*/  IMAD.WIDE.U32 R8, R12, R22, RZ ;  /* 0x000000160c087225 */ /* 0x008fe200078e00ff */
[----:B----4-:R-:W-:-:S03]  /*124a0*/  SEL R10, R15, RZ, P3 ;  /* 0x000000ff0f0a7207 */ /* 0x010fc60001800000 */
[----:B------:R-:W-:Y:S01]  /*124b0*/  IMAD R12, R13, R22, RZ ;  /* 0x000000160d0c7224 */ /* 0x000fe200078e02ff */
[----:B-----5:R-:W-:Y:S01]  /*124c0*/  IADD3 R15, P1, P0, R6, R8, R3 ;  /* 0x00000008060f7210 */ /* 0x020fe2000783e003 */
[----:B------:R-:W-:Y:S01]  /*124d0*/  IMAD.IADD R13, R7, 0x1, R11 ;  /* 0x00000001070d7824 */ /* 0x000fe200078e020b */
[----:B------:R-:W-:Y:S01]  /*124e0*/  SHF.R.S32.HI R8, RZ, 0x1f, R3 ;  /* 0x0000001fff087819 */ /* 0x000fe20000011403 */
[----:B------:R-:W-:Y:S02]  /*124f0*/  IMAD.IADD R9, R9, 0x1, R12 ;  /* 0x0000000109097824 */ /* 0x000fe400078e020c */
[-C--:B------:R-:W-:Y:S02]  /*12500*/  IMAD R7, R19, R10.reuse, RZ ;  /* 0x0000000a13077224 */ /* 0x080fe400078e02ff */
[----:B------:R-:W-:Y:S02]  /*12510*/  IMAD.MOV R6, RZ, RZ, -R5 ;  /* 0x000000ffff067224 */ /* 0x000fe400078e0a05 */
[----:B------:R-:W-:Y:S01]  /*12520*/  IMAD.WIDE.U32 R10, R18, R10, RZ ;  /* 0x0000000a120a7225 */ /* 0x000fe200078e00ff */
[----:B------:R-:W-:-:S03]  /*12530*/  IADD3.X R13, R13, R9, R8, P1, P0 ;  /* 0x000000090d0d7210 */ /* 0x000fc60000fe0408 */
[----:B------:R-:W-:Y:S01]  /*12540*/  IMAD R6, R6, c[0x0][0x4e8], R4 ;  /* 0x00013a0006067a24 */ /* 0x000fe200078e0204 */
[----:B------:R-:W-:Y:S01]  /*12550*/  IADD3 R10, P1, P0, R5, R15, R10 ;  /* 0x0000000f050a7210 */ /* 0x000fe2000783e00a */
[----:B------:R-:W-:Y:S01]  /*12560*/  IMAD.IADD R11, R11, 0x1, R7 ;  /* 0x000000010b0b7824 */ /* 0x000fe200078e0207 */
[----:B------:R-:W-:Y:S01]  /*12570*/  SHF.R.S32.HI R7, RZ, 0x1f, R5 ;  /* 0x0000001fff077819 */ /* 0x000fe20000011405 */
[----:B------:R-:W-:Y:S01]  /*12580*/  IMAD R5, R17, R6, RZ ;  /* 0x0000000611057224 */ /* 0x000fe200078e02ff */
[----:B------:R-:W-:Y:S01]  /*12590*/  SHF.R.S32.HI R9, RZ, 0x1f, R6 ;  /* 0x0000001fff097819 */ /* 0x000fe20000011406 */
[----:B------:R-:W-:Y:S01]  /*125a0*/  IMAD.MOV.U32 R12, RZ, RZ, c[0x0][0x4a8] ;  /* 0x00012a00ff0c7624 */ /* 0x000fe200078e00ff */
[----:B------:R-:W-:-:S03]  /*125b0*/  IADD3.X R11, R7, R13, R11, P1, P0 ;  /* 0x0000000d070b7210 */ /* 0x000fc60000fe040b */
[C---:B------:R-:W-:Y:S02]  /*125c0*/  IMAD R5, R16.reuse, R9, R5 ;  /* 0x0000000910057224 */ /* 0x040fe400078e0205 */
[----:B------:R-:W-:Y:S01]  /*125d0*/  IMAD.WIDE.U32 R6, R16, R6, R10 ;  /* 0x0000000610067225 */ /* 0x000fe200078e000a */
[----:B------:R-:W-:-:S03]  /*125e0*/  SEL R10, R12, c[0x0][0x450], P3 ;  /* 0x000114000c0a7a07 */ /* 0x000fc60001800000 */
[----:B------:R-:W-:Y:S01]  /*125f0*/  IMAD.MOV.U32 R9, RZ, RZ, c[0x0][0x4ac] ;  /* 0x00012b00ff097624 */ /* 0x000fe200078e00ff */
[----:B------:R-:W-:Y:S01]  /*12600*/  LEA R10, P0, R6, R10, 0x2 ;  /* 0x0000000a060a7211 */ /* 0x000fe200078010ff */
[----:B------:R-:W-:-:S03]  /*12610*/  IMAD.IADD R5, R7, 0x1, R5 ;  /* 0x0000000107057824 */ /* 0x000fc600078e0205 */
[----:B------:R-:W-:-:S04]  /*12620*/  SEL R9, R9, c[0x0][0x454], P3 ;  /* 0x0001150009097a07 */ /* 0x000fc80001800000 */
[----:B------:R-:W-:Y:S01]  /*12630*/  LEA.HI.X R6, R6, R9, R5, 0x2, P0 ;  /* 0x0000000906067211 */ /* 0x000fe200000f1405 */
[----:B------:R-:W-:Y:S01]  /*12640*/  SHFL.IDX PT, R12, R10, RZ, 0x1c1f ;  /* 0x001c1fff0a0c7589 */ /* 0x000fe200000e0000 */
[----:B------:R-:W-:-:S03]  /*12650*/  IMAD.IADD R5, R31, 0x1, R30 ;  /* 0x000000011f057824 */ /* 0x000fc600078e021e */
[----:B------:R-:W1:Y:S04]  /*12660*/  SHFL.IDX PT, R13, R6, RZ, 0x1c1f ;  /* 0x001c1fff060d7589 */ /* 0x000e6800000e0000 */
[----:B------:R-:W-:Y:S04]  /*12670*/  SHFL.IDX PT, R10, R10, 0x1, 0x1c1f ;  /* 0x003c1f000a0a7f89 */ /* 0x000fe800000e0000 */
[----:B------:R2:W3:Y:S01]  /*12680*/  SHFL.IDX PT, R11, R6, 0x1, 0x1c1f ;  /* 0x003c1f00060b7f89 */ /* 0x0004e200000e0000 */
[----:B------:R-:W-:Y:S02]  /*12690*/  LOP3.LUT P0, RZ, R23, 0x3, RZ, 0xc0, !PT ;  /* 0x0000000317ff7812 */ /* 0x000fe4000780c0ff */
[----:B------:R-:W-:Y:S01]  /*126a0*/  IADD3 R7, R5, 0x8, RZ ;  /* 0x0000000805077810 */ /* 0x000fe20007ffe0ff */
[----:B--2---:R-:W-:-:S05]  /*126b0*/  IMAD R6, R14, c[0x0][0x4e8], RZ ;  /* 0x00013a000e067a24 */ /* 0x004fca00078e02ff */
[-C--:B------:R-:W-:Y:S02]  /*126c0*/  ISETP.GE.OR P1, PT, R5, R6.reuse, P0 ;  /* 0x000000060500720c */ /* 0x080fe40000726670 */
[----:B------:R-:W-:-:S11]  /*126d0*/  ISETP.GE.OR P0, PT, R7, R6, P0 ;  /* 0x000000060700720c */ /* 0x000fd60000706670 */
[----:B-1----:R1:W-:Y:S01]  /*126e0*/  @!P1 ST.E [R12.64], R21 ;  /* 0x000000150c009985 */ /* 0x0023e2000c101908 */
[----:B------:R-:W-:-:S03]  /*126f0*/  ISETP.GE.AND P1, PT, R5, R6, PT ;  /* 0x000000060500720c */ /* 0x000fc60003f26270 */
[----:B---3--:R1:W-:Y:S01]  /*12700*/  @!P0 ST.E [R10.64], R20 ;  /* 0x000000140a008985 */ /* 0x0083e2000c101908 */
[----:B------:R-:W-:Y:S01]  /*12710*/  ISETP.GE.AND P0, PT, R7, R6, PT ;  /* 0x000000060700720c */ /* 0x000fe20003f06270 */
[----:B------:R-:W-:Y:S05]  /*12720*/  @P3 BRA `(.L_x_594) ;  /* 0x000006c000003947 */ /* 0x000fea0003800000 */
[----:B------:R-:W2:Y:S01]  /*12730*/  LDL R23, [R1+0x58] ;  /* 0x0000580001177983 */ /* 0x000ea20000100800 */
[----:B------:R-:W-:Y:S02]  /*12740*/  IMAD R8, R8, c[0x0][0x3a0], RZ ;  /* 0x0000e80008087a24 */ /* 0x000fe400078e02ff */
[C---:B------:R-:W-:Y:S01]  /*12750*/  IMAD.WIDE.U32 R4, R3.reuse, c[0x0][0x3a0], RZ ;  /* 0x0000e80003047a25 */ /* 0x040fe200078e00ff */
[----:B------:R3:W4:Y:S03]  /*12760*/  LDS.128 R16, [R213+0x80] ;  /* 0x00008000d5107984 */ /* 0x0007260000000c00 */
[----:B------:R-:W-:Y:S01]  /*12770*/  IMAD R3, R3, c[0x0][0x3a4], R8 ;  /* 0x0000e90003037a24 */ /* 0x000fe200078e0208 */
[----:B------:R-:W-:Y:S01]  /*12780*/  SHF.R.S32.HI R8, RZ, 0x1f, R2 ;  /* 0x0000001fff087819 */ /* 0x000fe20000011402 */
[----:B------:R3:W1:Y:S03]  /*12790*/  LDS.128 R24, [R213+0x1080] ;  /* 0x00108000d5187984 */ /* 0x0006660000000c00 */
[----:B------:R-:W-:Y:S01]  /*127a0*/  IADD3 R5, R5, R3, RZ ;  /* 0x0000000305057210 */ /* 0x000fe20007ffe0ff */
[----:B------:R3:W1:Y:S01]  /*127b0*/  LDS.128 R36, [R213+0x2080] ;  /* 0x00208000d5247984 */ /* 0x0006620000000c00 */
[----:B------:R-:W-:-:S03]  /*127c0*/  IMAD R8, R8, c[0x0][0x3f0], RZ ;  /* 0x0000fc0008087a24 */ /* 0x000fc600078e02ff */
[C---:B------:R-:W-:Y:S01]  /*127d0*/  IMAD.WIDE.U32 R4, R22.reuse, c[0x0][0x3e8], R4 ;  /* 0x0000fa0016047a25 */ /* 0x040fe200078e0004 */
[----:B------:R3:W1:Y:S03]  /*127e0*/  LDS.128 R40, [R213+0x3080] ;  /* 0x00308000d5287984 */ /* 0x0006660000000c00 */
[----:B------:R-:W-:Y:S01]  /*127f0*/  IMAD R5, R22, c[0x0][0x3ec], R5 ;  /* 0x0000fb0016057a24 */ /* 0x000fe200078e0205 */
[----:B-1----:R3:W1:Y:S03]  /*12800*/  LDS.128 R12, [R213+0x4080] ;  /* 0x00408000d50c7984 */ /* 0x0026660000000c00 */
[----:B------:R-:W-:Y:S01]  /*12810*/  IMAD.WIDE.U32 R4, R2, c[0x0][0x3f0], R4 ;  /* 0x0000fc0002047a25 */ /* 0x000fe200078e0004 */
[----:B------:R3:W1:Y:S04]  /*12820*/  LDS.128 R32, [R213+0x6080] ;  /* 0x00608000d5207984 */ /* 0x0006680000000c00 */
[----:B------:R3:W1:Y:S04]  /*12830*/  LDS.128 R44, [R213+0x7080] ;  /* 0x00708000d52c7984 */ /* 0x0006680000000c00 */
[----:B------:R-:W5:Y:S02]  /*12840*/  S2R R10, SR_TID.X ;  /* 0x00000000000a7919 */ /* 0x000f640000002100 */
[----:B-----5:R-:W-:-:S04]  /*12850*/  SHF.R.S32.HI R11, RZ, 0x1f, R10 ;  /* 0x0000001fff0b7819 */ /* 0x020fc8000001140a */
[----:B------:R-:W-:-:S04]  /*12860*/  LEA.HI R11, R11, R10, RZ, 0x3 ;  /* 0x0000000a0b0b7211 */ /* 0x000fc800078f18ff */
[----:B------:R-:W-:Y:S02]  /*12870*/  SHF.R.S32.HI R11, RZ, 0x3, R11 ;  /* 0x00000003ff0b7819 */ /* 0x000fe4000001140b */
[----:B--2---:R-:W-:Y:S02]  /*12880*/  IADD3 R7, R23, R30, RZ ;  /* 0x0000001e17077210 */ /* 0x004fe40007ffe0ff */
[----:B------:R3:W2:Y:S02]  /*12890*/  LDS.128 R20, [R213+0x5080] ;  /* 0x00508000d5147984 */ /* 0x0006a40000000c00 */
[----:B------:R-:W-:Y:S01]  /*128a0*/  MOV R3, R7 ;  /* 0x0000000700037202 */ /* 0x000fe20000000f00 */
[----:B------:R-:W-:-:S05]  /*128b0*/  @P2 IMAD.HI.U32 R9, R7, c[0x0][0x4ec], RZ ;  /* 0x00013b0007092a27 */ /* 0x000fca00078e00ff */
[----:B------:R-:W-:Y:S01]  /*128c0*/  @P2 SHF.R.U32.HI R3, RZ, c[0x0][0x4f0], R9 ;  /* 0x00013c00ff032a19 */ /* 0x000fe20000011609 */
[----:B------:R-:W-:-:S03]  /*128d0*/  IMAD R9, R2, c[0x0][0x3f4], R8 ;  /* 0x0000fd0002097a24 */ /* 0x000fc600078e0208 */
[----:B------:R-:W-:Y:S02]  /*128e0*/  SHF.R.S32.HI R8, RZ, 0x1f, R3 ;  /* 0x0000001fff087819 */ /* 0x000fe40000011403 */
[----:B------:R-:W-:Y:S02]  /*128f0*/  IADD3 R2, -R3, RZ, RZ ;  /* 0x000000ff03027210 */ /* 0x000fe40007ffe1ff */
[----:B------:R-:W-:Y:S01]  /*12900*/  IADD3 R5, R5, R9, RZ ;  /* 0x0000000905057210 */ /* 0x000fe20007ffe0ff */
[----:B------:R-:W-:Y:S02]  /*12910*/  IMAD R8, R8, c[0x0][0x3e0], RZ ;  /* 0x0000f80008087a24 */ /* 0x000fe400078e02ff */
        /* <DEDUP_REMOVED lines=8> */
[----:B------:R-:W-:Y:S02]  /*129a0*/  LEA R10, P0, R2, c[0x0][0x380], 0x1 ;  /* 0x0000e000020a7a11 */ /* 0x000fe400078008ff */
[----:B------:R-:W-:Y:S02]  /*129b0*/  IADD3 R4, R11, R30, RZ ;  /* 0x0000001e0b047210 */ /* 0x000fe40007ffe0ff */
[----:B------:R-:W-:-:S04]  /*129c0*/  IADD3 R3, R3, R7, RZ ;  /* 0x0000000703037210 */ /* 0x000fc80007ffe0ff */
[----:B------:R-:W-:Y:S01]  /*129d0*/  LEA.HI.X R7, R2, c[0x0][0x384], R3, 0x1, P0 ;  /* 0x0000e10002077a11 */ /* 0x000fe200000f0c03 */
[----:B------:R-:W-:Y:S05]  /*129e0*/  BRA.DIV ~URZ, `(.L_x_595) ;  /* 0x000032d27f007947 */ /* 0x000fea000b800000 */
[----:B-1234-:R1:W2:Y:S02]  /*129f0*/  SHFL.IDX PT, R11, R7, RZ, 0x181f ;  /* 0x00181fff070b7589 */ /* 0x01e2a400000e0000 */
.L_x_656:
[----:B------:R-:W-:Y:S05]  /*12a00*/  BRA.DIV ~URZ, `(.L_x_596) ;  /* 0x000033227f007947 */ /* 0x000fea000b800000 */
[----:B------:R3:W4:Y:S02]  /*12a10*/  SHFL.IDX PT, R2, R10, RZ, 0x181f ;  /* 0x00181fff0a027589 */ /* 0x00072400000e0000 */
.L_x_657:
[----:B------:R-:W-:Y:S01]  /*12a20*/  ISETP.GE.AND P0, PT, R4, R6, PT ;  /* 0x000000060400720c */ /* 0x000fe20003f06270 */
[----:B------:R-:W-:-:S12]  /*12a30*/  BSSY B0, `(.L_x_597) ;  /* 0x000000a000007945 */ /* 0x000fd80003800000 */
[----:B------:R-:W-:Y:S05]  /*12a40*/  @P0 BRA `(.L_x_598) ;  /* 0x0000008000000947 */ /* 0x000fea0003800000 */
[----:B------:R-:W-:Y:S02]  /*12a50*/  ISETP.GE.AND P3, PT, R246, c[0x0][0x3c8], PT ;  /* 0x0000f200f6007a0c */ /* 0x000fe40003f66270 */
[----:B------:R-:W-:-:S11]  /*12a60*/  ISETP.GE.AND P2, PT, R0, c[0x0][0x3c8], PT ;  /* 0x0000f20000007a0c */ /* 0x000fd60003f46270 */
[-C--:B----4-:R-:W-:Y:S02]  /*12a70*/  @!P3 LEA R8, P1, R246, R2.reuse, 0x1 ;  /* 0x00000002f608b211 */ /* 0x090fe400078208ff */
[----:B------:R-:W-:Y:S02]  /*12a80*/  @!P2 LEA R2, P0, R0, R2, 0x1 ;  /* 0x000000020002a211 */ /* 0x000fe400078008ff */
[-C--:B--2---:R-:W-:Y:S02]  /*12a90*/  @!P3 LEA.HI.X R9, R246, R11.reuse, R28, 0x1, P1 ;  /* 0x0000000bf609b211 */ /* 0x084fe400008f0c1c */
[----:B------:R-:W-:-:S03]  /*12aa0*/  @!P2 LEA.HI.X R3, R0, R11, R29, 0x1, P0 ;  /* 0x0000000b0003a211 */ /* 0x000fc600000f0c1d */
[----:B------:R2:W-:Y:S04]  /*12ab0*/  @!P3 ST.E.128 [R8.64], R16 ;  /* 0x000000100800b985 */ /* 0x0005e8000c101d08 */
[----:B------:R2:W-:Y:S02]  /*12ac0*/  @!P2 ST.E.128 [R2.64], R12 ;  /* 0x0000000c0200a985 */ /* 0x0005e4000c101d08 */
.L_x_598:
[----:B------:R-:W-:Y:S05]  /*12ad0*/  BSYNC B0 ;  /* 0x0000000000007941 */ /* 0x000fea0003800000 */
.L_x_597:
[----:B------:R-:W-:Y:S05]  /*12ae0*/  BRA.DIV ~URZ, `(.L_x_599) ;  /* 0x000032b27f007947 */ /* 0x000fea000b800000 */
[----:B--2---:R2:W1:Y:S04]  /*12af0*/  SHFL.IDX PT, R11, R7, 0x1, 0x181f ;  /* 0x00381f00070b7f89 */ /* 0x00446800000e0000 */
[----:B----4-:R2:W4:Y:S02]  /*12b00*/  SHFL.IDX PT, R2, R10, 0x1, 0x181f ;  /* 0x00381f000a027f89 */ /* 0x01052400000e0000 */
.L_x_658:
[----:B------:R-:W-:Y:S01]  /*12b10*/  IADD3 R3, R4, 0x20, RZ ;  /* 0x0000002004037810 */ /* 0x000fe20007ffe0ff */
[----:B------:R-:W-:Y:S03]  /*12b20*/  BSSY B0, `(.L_x_600) ;  /* 0x000000b000007945 */ /* 0x000fe60003800000 */
[----:B------:R-:W-:-:S13]  /*12b30*/  ISETP.GE.AND P0, PT, R3, R6, PT ;  /* 0x000000060300720c */ /* 0x000fda0003f06270 */
[----:B------:R-:W-:Y:S05]  /*12b40*/  @P0 BRA `(.L_x_601) ;  /* 0x0000008000000947 */ /* 0x000fea0003800000 */
[----:B------:R-:W-:Y:S02]  /*12b50*/  ISETP.GE.AND P1, PT, R246, c[0x0][0x3c8], PT ;  /* 0x0000f200f6007a0c */ /* 0x000fe40003f26270 */
[----:B------:R-:W-:-:S11]  /*12b60*/  ISETP.GE.AND P0, PT, R0, c[0x0][0x3c8], PT ;  /* 0x0000f20000007a0c */ /* 0x000fd60003f06270 */
[-C--:B----4-:R-:W-:Y:S02]  /*12b70*/  @!P1 LEA R8, P3, R246, R2.reuse, 0x1 ;  /* 0x00000002f6089211 */ /* 0x090fe400078608ff */
[----:B------:R-:W-:Y:S02]  /*12b80*/  @!P0 LEA R2, P2, R0, R2, 0x1 ;  /* 0x0000000200028211 */ /* 0x000fe400078408ff */
[-C--:B-1----:R-:W-:Y:S02]  /*12b90*/  @!P1 LEA.HI.X R9, R246, R11.reuse, R28, 0x1, P3 ;  /* 0x0000000bf6099211 */ /* 0x082fe400018f0c1c */
[----:B------:R-:W-:-:S03]  /*12ba0*/  @!P0 LEA.HI.X R3, R0, R11, R29, 0x1, P2 ;  /* 0x0000000b00038211 */ /* 0x000fc600010f0c1d */
[----:B------:R1:W-:Y:S04]  /*12bb0*/  @!P1 ST.E.128 [R8.64], R24 ;  /* 0x0000001808009985 */ /* 0x0003e8000c101d08 */
[----:B------:R1:W-:Y:S02]  /*12bc0*/  @!P0 ST.E.128 [R2.64], R20 ;  /* 0x0000001402008985 */ /* 0x0003e4000c101d08 */
.L_x_601:
[----:B------:R-:W-:Y:S05]  /*12bd0*/  BSYNC B0 ;  /* 0x0000000000007941 */ /* 0x000fea0003800000 */
.L_x_600:
[----:B------:R-:W-:Y:S05]  /*12be0*/  BRA.DIV ~URZ, `(.L_x_602) ;  /* 0x000032827f007947 */ /* 0x000fea000b800000 */
[----:B-1----:R1:W2:Y:S02]  /*12bf0*/  SHFL.IDX PT, R11, R7, 0x2, 0x181f ;  /* 0x00581f00070b7f89 */ /* 0x0022a400000e0000 */
.L_x_659:
[----:B------:R-:W-:Y:S05]  /*12c00*/  BRA.DIV ~URZ, `(.L_x_603) ;  /* 0x000032d27f007947 */ /* 0x000fea000b800000 */
[----:B----4-:R4:W1:Y:S02]  /*12c10*/  SHFL.IDX PT, R2, R10, 0x2, 0x181f ;  /* 0x00581f000a027f89 */ /* 0x01086400000e0000 */
.L_x_660:
        /* <DEDUP_REMOVED lines=10> */
[----:B------:R1:W-:Y:S04]  /*12cc0*/  @!P1 ST.E.128 [R8.64], R36 ;  /* 0x0000002408009985 */ /* 0x0003e8000c101d08 */
[----:B------:R1:W-:Y:S02]  /*12cd0*/  @!P0 ST.E.128 [R2.64], R32 ;  /* 0x0000002002008985 */ /* 0x0003e4000c101d08 */
.L_x_605:
[----:B------:R-:W-:Y:S05]  /*12ce0*/  BSYNC B0 ;  /* 0x0000000000007941 */ /* 0x000fea0003800000 */
.L_x_604:
[----:B------:R-:W-:Y:S05]  /*12cf0*/  BRA.DIV ~URZ, `(.L_x_606) ;  /* 0x000032527f007947 */ /* 0x000fea000b800000 */
[----:B-12---:R-:W1:Y:S04]  /*12d00*/  SHFL.IDX PT, R7, R7, 0x3, 0x181f ;  /* 0x00781f0007077f89 */ /* 0x006e6800000e0000 */
[----:B------:R2:W3:Y:S02]  /*12d10*/  SHFL.IDX PT, R5, R10, 0x3, 0x181f ;  /* 0x00781f000a057f89 */ /* 0x0004e400000e0000 */
.L_x_661:
[----:B------:R-:W-:-:S04]  /*12d20*/  IADD3 R2, R4, 0x60, RZ ;  /* 0x0000006004027810 */ /* 0x000fc80007ffe0ff */
[----:B------:R-:W-:-:S13]  /*12d30*/  ISETP.GE.AND P0, PT, R2, R6, PT ;  /* 0x000000060200720c */ /* 0x000fda0003f06270 */
[----:B------:R-:W-:Y:S05]  /*12d40*/  @P0 BRA `(.L_x_607) ;  /* 0x0000192000000947 */ /* 0x000fea0003800000 */
[----:B------:R-:W-:-:S13]  /*12d50*/  ISETP.GE.AND P0, PT, R246, c[0x0][0x3c8], PT ;  /* 0x0000f200f6007a0c */ /* 0x000fda0003f06270 */
[----:B---3--:R-:W-:-:S04]  /*12d60*/  @!P0 LEA R2, P1, R246, R5, 0x1 ;  /* 0x00000005f6028211 */ /* 0x008fc800078208ff */
[----:B-1----:R-:W-:-:S05]  /*12d70*/  @!P0 LEA.HI.X R3, R246, R7, R28, 0x1, P1 ;  /* 0x00000007f6038211 */ /* 0x002fca00008f0c1c */
[----:B------:R1:W-:Y:S01]  /*12d80*/  @!P0 ST.E.128 [R2.64], R40 ;  /* 0x0000002802008985 */ /* 0x0003e2000c101d08 */
[----:B------:R-:W-:-:S13]  /*12d90*/  ISETP.GE.AND P0, PT, R0, c[0x0][0x3c8], PT ;  /* 0x0000f20000007a0c */ /* 0x000fda0003f06270 */
[----:B------:R-:W-:Y:S05]  /*12da0*/  @P0 BRA `(.L_x_607) ;  /* 0x000018c000000947 */ /* 0x000fea0003800000 */
[----:B-1----:R-:W-:-:S04]  /*12db0*/  LEA R2, P0, R0, R5, 0x1 ;  /* 0x0000000500027211 */ /* 0x002fc800078008ff */
[----:B------:R-:W-:-:S05]  /*12dc0*/  LEA.HI.X R3, R0, R7, R29, 0x1, P0 ;  /* 0x0000000700037211 */ /* 0x000fca00000f0c1d */
[----:B------:R1:W-:Y:S01]  /*12dd0*/  ST.E.128 [R2.64], R44 ;  /* 0x0000002c02007985 */ /* 0x0003e2000c101d08 */
[----:B------:R-:W-:Y:S05]  /*12de0*/  BRA `(.L_x_607) ;  /* 0x0000188000007947 */ /* 0x000fea0003800000 */
.L_x_594:
[----:B------:R-:W2:Y:S04]  /*12df0*/  LDL.LU R5, [R1+0x20] ;  /* 0x0000200001057983 */ /* 0x000ea80000300800 */
[----:B------:R-:W3:Y:S01]  /*12e00*/  LDL.LU R9, [R1+0x30] ;  /* 0x0000300001097983 */ /* 0x000ee20000300800 */
[----:B------:R-:W-:Y:S01]  /*12e10*/  IMAD R8, R8, c[0x0][0x408], RZ ;  /* 0x0001020008087a24 */ /* 0x000fe200078e02ff */
[----:B------:R-:W-:Y:S01]  /*12e20*/  SHF.R.S32.HI R0, RZ, 0x1f, R2 ;  /* 0x0000001fff007819 */ /* 0x000fe20000011402 */
[----:B------:R-:W-:-:S04]  /*12e30*/  IMAD.WIDE.U32 R6, R3, c[0x0][0x408], RZ ;  /* 0x0001020003067a25 */ /* 0x000fc800078e00ff */
[----:B------:R-:W-:Y:S02]  /*12e40*/  IMAD R3, R3, c[0x0][0x40c], R8 ;  /* 0x0001030003037a24 */ /* 0x000fe400078e0208 */
[----:B------:R-:W-:Y:S02]  /*12e50*/  IMAD R0, R0, c[0x0][0x440], RZ ;  /* 0x0001100000007a24 */ /* 0x000fe400078e02ff */
[----:B------:R-:W-:Y:S01]  /*12e60*/  @P2 IMAD.HI.U32 R8, R4, c[0x0][0x4ec], RZ ;  /* 0x00013b0004082a27 */ /* 0x000fe200078e00ff */
[----:B------:R-:W-:-:S05]  /*12e70*/  IADD3 R7, R7, R3, RZ ;  /* 0x0000000307077210 */ /* 0x000fca0007ffe0ff */
[----:B--2---:R-:W-:-:S04]  /*12e80*/  IMAD.WIDE.U32 R6, R5, c[0x0][0x438], R6 ;  /* 0x00010e0005067a25 */ /* 0x004fc800078e0006 */
[----:B------:R-:W-:Y:S02]  /*12e90*/  IMAD R7, R5, c[0x0][0x43c], R7 ;  /* 0x00010f0005077a24 */ /* 0x000fe400078e0207 */
[C---:B------:R-:W-:Y:S01]  /*12ea0*/  IMAD R5, R2.reuse, c[0x0][0x444], R0 ;  /* 0x0001110002057a24 */ /* 0x040fe200078e0200 */
[----:B------:R-:W-:Y:S01]  /*12eb0*/  MOV R0, R4 ;  /* 0x0000000400007202 */ /* 0x000fe20000000f00 */
[----:B------:R-:W-:Y:S01]  /*12ec0*/  IMAD.WIDE.U32 R2, R2, c[0x0][0x440], R6 ;  /* 0x0001100002027a25 */ /* 0x000fe200078e0006 */
[----:B------:R-:W-:-:S04]  /*12ed0*/  @P2 SHF.R.U32.HI R0, RZ, c[0x0][0x4f0], R8 ;  /* 0x00013c00ff002a19 */ /* 0x000fc80000011608 */
[----:B------:R-:W-:Y:S02]  /*12ee0*/  IADD3 R3, R3, R5, RZ ;  /* 0x0000000503037210 */ /* 0x000fe40007ffe0ff */
[----:B------:R-:W-:Y:S02]  /*12ef0*/  SHF.R.S32.HI R6, RZ, 0x1f, R0 ;  /* 0x0000001fff067819 */ /* 0x000fe40000011400 */
[----:B------:R-:W-:Y:S01]  /*12f00*/  IADD3 R5, -R0, RZ, RZ ;  /* 0x000000ff00057210 */ /* 0x000fe20007ffe1ff */
[----:B---3--:R-:W-:-:S04]  /*12f10*/  IMAD.WIDE.U32 R2, R9, c[0x0][0x448], R2 ;  /* 0x0001120009027a25 */ /* 0x008fc800078e0002 */
[----:B------:R-:W-:Y:S02]  /*12f20*/  IMAD R6, R6, c[0x0][0x430], RZ ;  /* 0x00010c0006067a24 */ /* 0x000fe400078e02ff */
[----:B------:R-:W-:Y:S02]  /*12f30*/  IMAD R3, R9, c[0x0][0x44c], R3 ;  /* 0x0001130009037a24 */ /* 0x000fe400078e0203 */
        /* <DEDUP_REMOVED lines=13> */
.L_x_662:
[----:B------:R-:W-:Y:S05]  /*13010*/  BRA.DIV ~URZ, `(.L_x_609) ;  /* 0x000030627f007947 */ /* 0x000fea000b800000 */
[----:B------:R4:W1:Y:S02]  /*13020*/  SHFL.IDX PT, R0, R29, RZ, 0x1c1f ;  /* 0x001c1fff1d007589 */ /* 0x00086400000e0000 */
.L_x_663:
[----:B------:R-:W5:Y:S01]  /*13030*/  LDL R5, [R1+0x10] ;  /* 0x0000100001057983 */ /* 0x000f620000100800 */
[----:B------:R-:W-:Y:S01]  /*13040*/  BSSY B0, `(.L_x_610) ;  /* 0x0000061000007945 */ /* 0x000fe20003800000 */
[C---:B-1---5:R-:W-:Y:S02]  /*13050*/  IADD3 R21, R5.reuse, 0x20, RZ ;  /* 0x0000002005157810 */ /* 0x062fe40007ffe0ff */
        /* <DEDUP_REMOVED lines=28> */
[----:B------:R-:W-:Y:S01]  /*13220*/  SHF.R.S32.HI R30, RZ, 0x1f, R8 ;  /* 0x0000001fff1e7819 */ /* 0x000fe20000011408 */
[----:B------:R-:W-:Y:S05]  /*13230*/  @P1 BRA `(.L_x_611) ;  /* 0x0000041000001947 */ /* 0x000fea0003800000 */
[----:B------:R-:W-:Y:S02]  /*13240*/  ISETP.GE.AND P4, PT, R5, c[0x0][0x3c8], PT ;  /* 0x0000f20005007a0c */ /* 0x000fe40003f86270 */
[----:B------:R-:W-:Y:S02]  /*13250*/  ISETP.GE.AND P2, PT, R8, c[0x0][0x3c8], PT ;  /* 0x0000f20008007a0c */ /* 0x000fe40003f46270 */
[----:B------:R-:W-:Y:S02]  /*13260*/  ISETP.GE.AND P5, PT, R7, c[0x0][0x3c8], PT ;  /* 0x0000f20007007a0c */ /* 0x000fe40003fa6270 */
[----:B------:R-:W-:Y:S02]  /*13270*/  ISETP.GE.AND P1, PT, R6, c[0x0][0x3c8], PT ;  /* 0x0000f20006007a0c */ /* 0x000fe40003f26270 */
[----:B------:R-:W-:-:S05]  /*13280*/  ISETP.GE.AND P6, PT, R21, c[0x0][0x3c8], PT ;  /* 0x0000f20015007a0c */ /* 0x000fca0003fc6270 */
[----:B------:R-:W-:Y:S02]  /*13290*/  @!P4 IMAD.MOV.U32 R22, RZ, RZ, R0 ;  /* 0x000000ffff16c224 */ /* 0x000fe400078e0000 */
[----:B---3--:R-:W-:Y:S01]  /*132a0*/  @!P4 IMAD.MOV.U32 R23, RZ, RZ, R4 ;  /* 0x000000ffff17c224 */ /* 0x008fe200078e0004 */
[----:B------:R-:W-:-:S03]  /*132b0*/  @!P2 LEA R2, P3, R8, R0, 0x2 ;  /* 0x000000000802a211 */ /* 0x000fc600078610ff */
[----:B------:R-:W-:Y:S01]  /*132c0*/  @!P4 IMAD.WIDE R22, R5, 0x4, R22 ;  /* 0x000000040516c825 */ /* 0x000fe200078e0216 */
[----:B------:R-:W-:-:S04]  /*132d0*/  @!P2 LEA.HI.X R3, R8, R4, R30, 0x2, P3 ;  /* 0x000000040803a211 */ /* 0x000fc800018f141e */
[----:B------:R1:W-:Y:S04]  /*132e0*/  @!P4 ST.E.64 [R22.64], R110 ;  /* 0x0000006e1600c985 */ /* 0x0003e8000c101b08 */
[----:B------:R3:W-:Y:S01]  /*132f0*/  @!P2 ST.E.64 [R2.64], R24 ;  /* 0x000000180200a985 */ /* 0x0007e2000c101b08 */
[----:B------:R-:W-:Y:S02]  /*13300*/  ISETP.GE.AND P2, PT, R20, c[0x0][0x3c8], PT ;  /* 0x0000f20014007a0c */ /* 0x000fe40003f46270 */
[CC--:B-1----:R-:W-:Y:S02]  /*13310*/  @!P5 LEA R22, P4, R7.reuse, R0.reuse, 0x2 ;  /* 0x000000000716d211 */ /* 0x0c2fe400078810ff */
[----:B---3--:R-:W-:Y:S02]  /*13320*/  @!P1 LEA R2, P3, R6, R0, 0x2 ;  /* 0x0000000006029211 */ /* 0x008fe400078610ff */
[----:B------:R-:W-:-:S02]  /*13330*/  @!P5 LEA.HI.X R23, R7, R4, R31, 0x2, P4 ;  /* 0x000000040717d211 */ /* 0x000fc400020f141f */
[----:B------:R-:W-:-:S03]  /*13340*/  @!P1 LEA.HI.X R3, R6, R4, R32, 0x2, P3 ;  /* 0x0000000406039211 */ /* 0x000fc600018f1420 */
[----:B------:R1:W-:Y:S01]  /*13350*/  @!P5 ST.E.64 [R22.64], R26 ;  /* 0x0000001a1600d985 */ /* 0x0003e2000c101b08 */
[----:B------:R-:W-:-:S03]  /*13360*/  ISETP.GE.AND P5, PT, R19, c[0x0][0x3c8], PT ;  /* 0x0000f20013007a0c */ /* 0x000fc60003fa6270 */
[----:B------:R3:W-:Y:S01]  /*13370*/  @!P1 ST.E.64 [R2.64], R50 ;  /* 0x0000003202009985 */ /* 0x0007e2000c101b08 */
[----:B------:R-:W-:Y:S02]  /*13380*/  ISETP.GE.AND P1, PT, R18, c[0x0][0x3c8], PT ;  /* 0x0000f20012007a0c */ /* 0x000fe40003f26270 */
[CC--:B-1----:R-:W-:Y:S02]  /*13390*/  @!P6 LEA R22, P4, R21.reuse, R0.reuse, 0x2 ;  /* 0x000000001516e211 */ /* 0x0c2fe400078810ff */
[C---:B---3--:R-:W-:Y:S02]  /*133a0*/  @!P2 LEA R2, P3, R20.reuse, R0, 0x2 ;  /* 0x000000001402a211 */ /* 0x048fe400078610ff */
[-C--:B------:R-:W-:Y:S02]  /*133b0*/  @!P6 LEA.HI.X R23, R21, R4.reuse, R34, 0x2, P4 ;  /* 0x000000041517e211 */ /* 0x080fe400020f1422 */
[----:B------:R-:W-:Y:S02]  /*133c0*/  @!P2 LEA.HI.X R3, R20, R4, R33, 0x2, P3 ;  /* 0x000000041403a211 */ /* 0x000fe400018f1421 */
[----:B------:R-:W-:Y:S01]  /*133d0*/  ISETP.GE.AND P4, PT, R16, c[0x0][0x3c8], PT ;  /* 0x0000f20010007a0c */ /* 0x000fe20003f86270 */
[----:B------:R1:W-:Y:S01]  /*133e0*/  @!P6 ST.E.64 [R22.64], R68 ;  /* 0x000000441600e985 */ /* 0x0003e2000c101b08 */
[----:B------:R-:W-:-:S03]  /*133f0*/  ISETP.GE.AND P6, PT, R17, c[0x0][0x3c8], PT ;  /* 0x0000f20011007a0c */ /* 0x000fc60003fc6270 */
[----:B------:R3:W-:Y:S01]  /*13400*/  @!P2 ST.E.64 [R2.64], R72 ;  /* 0x000000480200a985 */ /* 0x0007e2000c101b08 */
[CC--:B-1----:R-:W-:Y:S02]  /*13410*/  @!P5 LEA R22, P3, R19.reuse, R0.reuse, 0x2 ;  /* 0x000000001316d211 */ /* 0x0c2fe400078610ff */
[C---:B---3--:R-:W-:Y:S02]  /*13420*/  @!P1 LEA R2, P2, R18.reuse, R0, 0x2 ;  /* 0x0000000012029211 */ /* 0x048fe400078410ff */
        /* <DEDUP_REMOVED lines=10> */
[CC--:B-1----:R-:W-:Y:S02]  /*134d0*/  @!P3 LEA R22, P2, R15.reuse, R0.reuse, 0x2 ;  /* 0x000000000f16b211 */ /* 0x0c2fe400078410ff */
[C---:B---3--:R-:W-:Y:S02]  /*134e0*/  @!P4 LEA R2, P5, R16.reuse, R0, 0x2 ;  /* 0x000000001002c211 */ /* 0x048fe400078a10ff */
[-C--:B------:R-:W-:Y:S02]  /*134f0*/  @!P3 LEA.HI.X R23, R15, R4.reuse, R40, 0x2, P2 ;  /* 0x000000040f17b211 */ /* 0x080fe400010f1428 */
[----:B------:R-:W-:Y:S02]  /*13500*/  @!P4 LEA.HI.X R3, R16, R4, R38, 0x2, P5 ;  /* 0x000000041003c211 */ /* 0x000fe400028f1426 */
[----:B------:R-:W-:-:S03]  /*13510*/  ISETP.GE.AND P5, PT, R12, c[0x0][0x3c8], PT ;  /* 0x0000f2000c007a0c */ /* 0x000fc60003fa6270 */
[----:B------:R1:W-:Y:S01]  /*13520*/  @!P4 ST.E.64 [R2.64], R84 ;  /* 0x000000540200c985 */ /* 0x0003e2000c101b08 */
[----:B------:R-:W-:-:S03]  /*13530*/  ISETP.GE.AND P4, PT, R11, c[0x0][0x3c8], PT ;  /* 0x0000f2000b007a0c */ /* 0x000fc60003f86270 */
[----:B------:R3:W-:Y:S01]  /*13540*/  @!P3 ST.E.64 [R22.64], R88 ;  /* 0x000000581600b985 */ /* 0x0007e2000c101b08 */
[----:B------:R-:W-:Y:S02]  /*13550*/  ISETP.GE.AND P3, PT, R10, c[0x0][0x3c8], PT ;  /* 0x0000f2000a007a0c */ /* 0x000fe40003f66270 */
[----:B-1----:R-:W-:-:S04]  /*13560*/  @!P1 LEA R2, P2, R14, R0, 0x2 ;  /* 0x000000000e029211 */ /* 0x002fc800078410ff */
[----:B------:R-:W-:Y:S02]  /*13570*/  @!P1 LEA.HI.X R3, R14, R4, R39, 0x2, P2 ;  /* 0x000000040e039211 */ /* 0x000fe400010f1427 */
[----:B------:R-:W-:-:S03]  /*13580*/  @!P6 LEA R26, P2, R13, R0, 0x2 ;  /* 0x000000000d1ae211 */ /* 0x000fc600078410ff */
[----:B------:R1:W-:Y:S01]  /*13590*/  @!P1 ST.E.64 [R2.64], R92 ;  /* 0x0000005c02009985 */ /* 0x0003e2000c101b08 */
[C---:B------:R-:W-:Y:S02]  /*135a0*/  @!P5 LEA R24, P1, R12.reuse, R0, 0x2 ;  /* 0x000000000c18d211 */ /* 0x040fe400078210ff */
[----:B------:R-:W-:Y:S02]  /*135b0*/  @!P6 LEA.HI.X R27, R13, R4, R41, 0x2, P2 ;  /* 0x000000040d1be211 */ /* 0x000fe400010f1429 */
[C---:B---3--:R-:W-:Y:S02]  /*135c0*/  @!P4 LEA R22, P2, R11.reuse, R0, 0x2 ;  /* 0x000000000b16c211 */ /* 0x048fe400078410ff */
[-C--:B------:R-:W-:Y:S01]  /*135d0*/  @!P5 LEA.HI.X R25, R12, R4.reuse, R42, 0x2, P1 ;  /* 0x000000040c19d211 */ /* 0x080fe200008f142a */
[----:B------:R3:W-:Y:S01]  /*135e0*/  @!P6 ST.E.64 [R26.64], R100 ;  /* 0x000000641a00e985 */ /* 0x0007e2000c101b08 */
[----:B------:R-:W-:-:S03]  /*135f0*/  @!P4 LEA.HI.X R23, R11, R4, R43, 0x2, P2 ;  /* 0x000000040b17c211 */ /* 0x000fc600010f142b */
[----:B------:R3:W-:Y:S04]  /*13600*/  @!P5 ST.E.64 [R24.64], R96 ;  /* 0x000000601800d985 */ /* 0x0007e8000c101b08 */
[----:B------:R3:W-:Y:S01]  /*13610*/  @!P4 ST.E.64 [R22.64], R56 ;  /* 0x000000381600c985 */ /* 0x0007e2000c101b08 */
[----:B-1----:R-:W-:-:S04]  /*13620*/  @!P3 LEA R2, P1, R10, R0, 0x2 ;  /* 0x000000000a02b211 */ /* 0x002fc800078210ff */
[----:B------:R-:W-:-:S05]  /*13630*/  @!P3 LEA.HI.X R3, R10, R4, R44, 0x2, P1 ;  /* 0x000000040a03b211 */ /* 0x000fca00008f142c */
[----:B------:R3:W-:Y:S04]  /*13640*/  @!P3 ST.E.64 [R2.64], R46 ;  /* 0x0000002e0200b985 */ /* 0x0007e8000c101b08 */
.L_x_611:
[----:B------:R-:W-:Y:S05]  /*13650*/  BSYNC B0 ;  /* 0x0000000000007941 */ /* 0x000fea0003800000 */
.L_x_610:
[----:B------:R-:W-:Y:S05]  /*13660*/  BRA.DIV ~URZ, `(.L_x_612) ;  /* 0x00002a827f007947 */ /* 0x000fea000b800000 */
[----:B---3--:R1:W3:Y:S04]  /*13670*/  SHFL.IDX PT, R4, R28, 0x1, 0x1c1f ;  /* 0x003c1f001c047f89 */ /* 0x0082e800000e0000 */
[----:B------:R1:W2:Y:S02]  /*13680*/  SHFL.IDX PT, R0, R29, 0x1, 0x1c1f ;  /* 0x003c1f001d007f89 */ /* 0x0002a400000e0000 */
.L_x_664:
[----:B------:R-:W-:Y:S05]  /*13690*/  @P0 BRA `(.L_x_607) ;  /* 0x00000fd000000947 */ /* 0x000fea0003800000 */
[----:B------:R-:W5:Y:S01]  /*136a0*/  LDL R5, [R1+0x10] ;  /* 0x0000100001057983 */ /* 0x000f620000100800 */
[----:B------:R-:W-:Y:S02]  /*136b0*/  ISETP.GE.AND P1, PT, R8, c[0x0][0x3c8], PT ;  /* 0x0000f20008007a0c */ /* 0x000fe40003f26270 */
[----:B------:R-:W-:Y:S02]  /*136c0*/  ISETP.GE.AND P0, PT, R7, c[0x0][0x3c8], PT ;  /* 0x0000f20007007a0c */ /* 0x000fe40003f06270 */
[----:B------:R-:W-:Y:S02]  /*136d0*/  ISETP.GE.AND P5, PT, R6, c[0x0][0x3c8], PT ;  /* 0x0000f20006007a0c */ /* 0x000fe40003fa6270 */
[----:B------:R-:W-:-:S07]  /*136e0*/  ISETP.GE.AND P4, PT, R21, c[0x0][0x3c8], PT ;  /* 0x0000f20015007a0c */ /* 0x000fce0003f86270 */
[CC--:B--2---:R-:W-:Y:S02]  /*136f0*/  @!P1 LEA R22, P3, R8.reuse, R0.reuse, 0x2 ;  /* 0x0000000008169211 */ /* 0x0c4fe400078610ff */
[C---:B------:R-:W-:Y:S02]  /*13700*/  @!P0 LEA R2, P6, R7.reuse, R0, 0x2 ;  /* 0x0000000007028211 */ /* 0x040fe400078c10ff */
[-C--:B---3--:R-:W-:Y:S02]  /*13710*/  @!P1 LEA.HI.X R23, R8, R4.reuse, R30, 0x2, P3 ;  /* 0x0000000408179211 */ /* 0x088fe400018f141e */
[----:B------:R-:W-:Y:S02]  /*13720*/  ISETP.GE.AND P3, PT, R20, c[0x0][0x3c8], PT ;  /* 0x0000f20014007a0c */ /* 0x000fe40003f66270 */
[----:B------:R-:W-:Y:S02]  /*13730*/  @!P0 LEA.HI.X R3, R7, R4, R31, 0x2, P6 ;  /* 0x0000000407038211 */ /* 0x000fe400030f141f */
[----:B------:R-:W-:-:S04]  /*13740*/  @!P5 LEA R26, P6, R6, R0, 0x2 ;  /* 0x00000000061ad211 */ /* 0x000fc800078c10ff */
[----:B------:R-:W-:Y:S02]  /*13750*/  @!P5 LEA.HI.X R27, R6, R4, R32, 0x2, P6 ;  /* 0x00000004061bd211 */ /* 0x000fe400030f1420 */
[----:B-----5:R-:W-:-:S13]  /*13760*/  ISETP.GE.AND P2, PT, R5, c[0x0][0x3c8], PT ;  /* 0x0000f20005007a0c */ /* 0x020fda0003f46270 */
[----:B------:R-:W-:Y:S02]  /*13770*/  @!P2 IMAD.MOV.U32 R24, RZ, RZ, R0 ;  /* 0x000000ffff18a224 */ /* 0x000fe400078e0000 */
[----:B------:R-:W-:-:S04]  /*13780*/  @!P2 IMAD.MOV.U32 R25, RZ, RZ, R4 ;  /* 0x000000ffff19a224 */ /* 0x000fc800078e0004 */
[----:B------:R-:W-:-:S05]  /*13790*/  @!P2 IMAD.WIDE R24, R5, 0x4, R24 ;  /* 0x000000040518a825 */ /* 0x000fca00078e0218 */
[----:B------:R2:W-:Y:S01]  /*137a0*/  @!P2 ST.E.64 [R24.64], R104 ;  /* 0x000000681800a985 */ /* 0x0005e2000c101b08 */
[----:B------:R-:W-:-:S03]  /*137b0*/  ISETP.GE.AND P2, PT, R19, c[0x0][0x3c8], PT ;  /* 0x0000f20013007a0c */ /* 0x000fc60003f46270 */
[----:B------:R3:W-:Y:S01]  /*137c0*/  @!P1 ST.E.64 [R22.64], R64 ;  /* 0x0000004016009985 */ /* 0x0007e2000c101b08 */
[----:B------:R-:W-:-:S03]  /*137d0*/  ISETP.GE.AND P1, PT, R18, c[0x0][0x3c8], PT ;  /* 0x0000f20012007a0c */ /* 0x000fc60003f26270 */
[----:B------:R5:W-:Y:S04]  /*137e0*/  @!P0 ST.E.64 [R2.64], R60 ;  /* 0x0000003c02008985 */ /* 0x000be8000c101b08 */
[----:B------:R-:W-:Y:S01]  /*137f0*/  @!P5 ST.E.64 [R26.64], R116 ;  /* 0x000000741a00d985 */ /* 0x000fe2000c101b08 */
[----:B------:R-:W-:Y:S02]  /*13800*/  ISETP.GE.AND P5, PT, R16, c[0x0][0x3c8], PT ;  /* 0x0000f20010007a0c */ /* 0x000fe40003fa6270 */
[CC--:B--2---:R-:W-:Y:S02]  /*13810*/  @!P4 LEA R24, P0, R21.reuse, R0.reuse, 0x2 ;  /* 0x000000001518c211 */ /* 0x0c4fe400078010ff */
[----:B---3--:R-:W-:Y:S02]  /*13820*/  @!P3 LEA R22, P6, R20, R0, 0x2 ;  /* 0x000000001416b211 */ /* 0x008fe400078c10ff */
[----:B------:R-:W-:-:S02]  /*13830*/  @!P4 LEA.HI.X R25, R21, R4, R34, 0x2, P0 ;  /* 0x000000041519c211 */ /* 0x000fc400000f1422 */
[----:B------:R-:W-:Y:S02]  /*13840*/  ISETP.GE.AND P0, PT, R17, c[0x0][0x3c8], PT ;  /* 0x0000f20011007a0c */ /* 0x000fe40003f06270 */
[----:B------:R-:W-:Y:S01]  /*13850*/  @!P3 LEA.HI.X R23, R20, R4, R33, 0x2, P6 ;  /* 0x000000041417b211 */ /* 0x000fe200030f1421 */
[----:B------:R-:W-:Y:S01]  /*13860*/  @!P4 ST.E.64 [R24.64], R114 ;  /* 0x000000721800c985 */ /* 0x000fe2000c101b08 */
[----:B------:R-:W-:Y:S02]  /*13870*/  @!P2 LEA R8, P6, R19, R0, 0x2 ;  /* 0x000000001308a211 */ /* 0x000fe400078c10ff */
[----:B------:R-:W-:Y:S01]  /*13880*/  ISETP.GE.AND P4, PT, R15, c[0x0][0x3c8], PT ;  /* 0x0000f2000f007a0c */ /* 0x000fe20003f86270 */
[----:B------:R-:W-:Y:S01]  /*13890*/  @!P3 ST.E.64 [R22.64], R112 ;  /* 0x000000701600b985 */ /* 0x000fe2000c101b08 */
[----:B------:R-:W-:Y:S02]  /*138a0*/  @!P2 LEA.HI.X R9, R19, R4, R35, 0x2, P6 ;  /* 0x000000041309a211 */ /* 0x000fe400030f1423 */
[----:B------:R-:W-:-:S02]  /*138b0*/  @!P1 LEA R6, P6, R18, R0, 0x2 ;  /* 0x0000000012069211 */ /* 0x000fc400078c10ff */
[----:B------:R-:W-:Y:S01]  /*138c0*/  ISETP.GE.AND P3, PT, R14, c[0x0][0x3c8], PT ;  /* 0x0000f2000e007a0c */ /* 0x000fe20003f66270 */
[----:B------:R2:W-:Y:S01]  /*138d0*/  @!P2 ST.E.64 [R8.64], R78 ;  /* 0x0000004e0800a985 */ /* 0x0005e2000c101b08 */
[----:B------:R-:W-:Y:S02]  /*138e0*/  @!P1 LEA.HI.X R7, R18, R4, R36, 0x2, P6 ;  /* 0x0000000412079211 */ /* 0x000fe400030f1424 */
[----:B-----5:R-:W-:Y:S02]  /*138f0*/  @!P0 LEA R2, P6, R17, R0, 0x2 ;  /* 0x0000000011028211 */ /* 0x020fe400078c10ff */
[----:B------:R-:W-:Y:S01]  /*13900*/  ISETP.GE.AND P2, PT, R13, c[0x0][0x3c8], PT ;  /* 0x0000f2000d007a0c */ /* 0x000fe20003f46270 */
[----:B------:R3:W-:Y:S01]  /*13910*/  @!P1 ST.E.64 [R6.64], R70 ;  /* 0x0000004606009985 */ /* 0x0007e2000c101b08 */
[----:B------:R-:W-:Y:S02]  /*13920*/  @!P0 LEA.HI.X R3, R17, R4, R37, 0x2, P6 ;  /* 0x0000000411038211 */ /* 0x000fe400030f1425 */
[----:B------:R-:W-:-:S02]  /*13930*/  @!P5 LEA R20, P6, R16, R0, 0x2 ;  /* 0x000000001014d211 */ /* 0x000fc400078c10ff */
[----:B------:R-:W-:Y:S01]  /*13940*/  ISETP.GE.AND P1, PT, R12, c[0x0][0x3c8], PT ;  /* 0x0000f2000c007a0c */ /* 0x000fe20003f26270 */
[----:B------:R5:W-:Y:S01]  /*13950*/  @!P0 ST.E.64 [R2.64], R52 ;  /* 0x0000003402008985 */ /* 0x000be2000c101b08 */
[C---:B------:R-:W-:Y:S02]  /*13960*/  @!P4 LEA R18, P0, R15.reuse, R0, 0x2 ;  /* 0x000000000f12c211 */ /* 0x040fe400078010ff */
[----:B------:R-:W-:Y:S02]  /*13970*/  @!P5 LEA.HI.X R21, R16, R4, R38, 0x2, P6 ;  /* 0x000000041015d211 */ /* 0x000fe400030f1426 */
[----:B------:R-:W-:Y:S02]  /*13980*/  @!P3 LEA R16, P6, R14, R0, 0x2 ;  /* 0x000000000e10b211 */ /* 0x000fe400078c10ff */
[----:B------:R-:W-:Y:S01]  /*13990*/  @!P4 LEA.HI.X R19, R15, R4, R40, 0x2, P0 ;  /* 0x000000040f13c211 */ /* 0x000fe200000f1428 */
[----:B------:R1:W-:Y:S01]  /*139a0*/  @!P5 ST.E.64 [R20.64], R90 ;  /* 0x0000005a1400d985 */ /* 0x0003e2000c101b08 */
[----:B------:R-:W-:-:S02]  /*139b0*/  ISETP.GE.AND P0, PT, R11, c[0x0][0x3c8], PT ;  /* 0x0000f2000b007a0c */ /* 0x000fc40003f06270 */
[----:B------:R-:W-:Y:S01]  /*139c0*/  @!P3 LEA.HI.X R17, R14, R4, R39, 0x2, P6 ;  /* 0x000000040e11b211 */ /* 0x000fe200030f1427 */
[----:B------:R1:W-:Y:S04]  /*139d0*/  @!P4 ST.E.64 [R18.64], R86 ;  /* 0x000000561200c985 */ /* 0x0003e8000c101b08 */
[----:B------:R1:W-:Y:S01]  /*139e0*/  @!P3 ST.E.64 [R16.64], R82 ;  /* 0x000000521000b985 */ /* 0x0003e2000c101b08 */
[----:B--2---:R-:W-:-:S04]  /*139f0*/  @!P2 LEA R8, P6, R13, R0, 0x2 ;  /* 0x000000000d08a211 */ /* 0x004fc800078c10ff */
[----:B------:R-:W-:Y:S02]  /*13a00*/  @!P2 LEA.HI.X R9, R13, R4, R41, 0x2, P6 ;  /* 0x000000040d09a211 */ /* 0x000fe400030f1429 */
[----:B---3--:R-:W-:-:S03]  /*13a10*/  @!P1 LEA R6, P6, R12, R0, 0x2 ;  /* 0x000000000c069211 */ /* 0x008fc600078c10ff */
[----:B------:R1:W-:Y:S01]  /*13a20*/  @!P2 ST.E.64 [R8.64], R74 ;  /* 0x0000004a0800a985 */ /* 0x0003e2000c101b08 */
[----:B------:R-:W-:Y:S02]  /*13a30*/  @!P1 LEA.HI.X R7, R12, R4, R42, 0x2, P6 ;  /* 0x000000040c079211 */ /* 0x000fe400030f142a */
[----:B-----5:R-:W-:-:S03]  /*13a40*/  @!P0 LEA R2, P6, R11, R0, 0x2 ;  /* 0x000000000b028211 */ /* 0x020fc600078c10ff */
[----:B------:R1:W-:Y:S01]  /*13a50*/  @!P1 ST.E.64 [R6.64], R58 ;  /* 0x0000003a06009985 */ /* 0x0003e2000c101b08 */
[----:B------:R-:W-:-:S05]  /*13a60*/  @!P0 LEA.HI.X R3, R11, R4, R43, 0x2, P6 ;  /* 0x000000040b038211 */ /* 0x000fca00030f142b */
[----:B------:R1:W-:Y:S01]  /*13a70*/  @!P0 ST.E.64 [R2.64], R54 ;  /* 0x0000003602008985 */ /* 0x0003e2000c101b08 */
[----:B------:R-:W-:-:S13]  /*13a80*/  ISETP.GE.AND P0, PT, R10, c[0x0][0x3c8], PT ;  /* 0x0000f2000a007a0c */ /* 0x000fda0003f06270 */
[----:B------:R-:W-:Y:S05]  /*13a90*/  @P0 BRA `(.L_x_607) ;  /* 0x00000bd000000947 */ /* 0x000fea0003800000 */
[----:B-1----:R-:W-:-:S04]  /*13aa0*/  LEA R2, P0, R10, R0, 0x2 ;  /* 0x000000000a027211 */ /* 0x002fc800078010ff */
[----:B------:R-:W-:-:S05]  /*13ab0*/  LEA.HI.X R3, R10, R4, R44, 0x2, P0 ;  /* 0x000000040a037211 */ /* 0x000fca00000f142c */
[----:B------:R1:W-:Y:S01]  /*13ac0*/  ST.E.64 [R2.64], R48 ;  /* 0x0000003002007985 */ /* 0x0003e2000c101b08 */
[----:B------:R-:W-:Y:S05]  /*13ad0*/  BRA `(.L_x_607) ;  /* 0x00000b9000007947 */ /* 0x000fea0003800000 */
.L_x_592:
[----:B------:R-:W3:Y:S04]  /*13ae0*/  LDL.LU R3, [R1+0x2c] ;  /* 0x00002c0001037983 */ /* 0x000ee80000300800 */
[----:B------:R-:W4:Y:S01]  /*13af0*/  LDL R8, [R1+0x34] ;  /* 0x0000340001087983 */ /* 0x000f220000100800 */
[----:B------:R-:W-:Y:S01]  /*13b00*/  ISETP.NE.U32.AND P0, PT, RZ, c[0x0][0x508], PT ;  /* 0x00014200ff007a0c */ /* 0x000fe20003f05070 */
[----:B--2---:R-:W-:Y:S01]  /*13b10*/  IMAD.MOV.U32 R6, RZ, RZ, 0x4 ;  /* 0x00000004ff067424 */ /* 0x004fe200078e00ff */
[----:B------:R-:W-:Y:S01]  /*13b20*/  ISETP.NE.U32.AND P1, PT, RZ, c[0x0][0x500], PT ;  /* 0x00014000ff007a0c */ /* 0x000fe20003f25070 */
[----:B------:R-:W-:Y:S01]  /*13b30*/  IMAD.MOV.U32 R19, RZ, RZ, c[0x0][0x388] ;  /* 0x0000e200ff137624 */ /* 0x000fe200078e00ff */
[----:B------:R-:W-:Y:S01]  /*13b40*/  ISETP.NE.AND.EX P0, PT, RZ, c[0x0][0x50c], PT, P0 ;  /* 0x00014300ff007a0c */ /* 0x000fe20003f05300 */
[----:B------:R-:W-:Y:S01]  /*13b50*/  IMAD.MOV.U32 R2, RZ, RZ, RZ ;  /* 0x000000ffff027224 */ /* 0x000fe200078e00ff */
[----:B------:R-:W-:Y:S01]  /*13b60*/  ISETP.NE.AND.EX P1, PT, RZ, c[0x0][0x504], PT, P1 ;  /* 0x00014100ff007a0c */ /* 0x000fe20003f25310 */
[----:B----4-:R-:W-:-:S10]  /*13b70*/  IMAD.WIDE R4, R8, R6, c[0x0][0x500] ;  /* 0x0001400008047625 */ /* 0x010fd400078e0206 */
[----:B------:R-:W-:Y:S02]  /*13b80*/  @P0 IMAD.WIDE R6, R8, R6, c[0x0][0x508] ;  /* 0x0001420008060625 */ /* 0x000fe400078e0206 */
[----:B------:R2:W5:Y:S04]  /*13b90*/  @P1 LDG.E R2, [R4.64] ;  /* 0x0000000804021981 */ /* 0x000568000c1e1900 */
[----:B------:R2:W5:Y:S01]  /*13ba0*/  @P0 LDG.E R19, [R6.64] ;  /* 0x0000000806130981 */ /* 0x000562000c1e1900 */
[----:B---3--:R-:W-:-:S04]  /*13bb0*/  ISETP.NE.AND P2, PT, R3, RZ, PT ;  /* 0x000000ff0300720c */ /* 0x008fc80003f45270 */
[----:B------:R-:W-:Y:S01]  /*13bc0*/  SEL R18, R3, c[0x0][0x3d4], P2 ;  /* 0x0000f50003127a07 */ /* 0x000fe20001000000 */
[----:B------:R-:W-:Y:S05]  /*13bd0*/  @P0 BRA `(.L_x_613) ;  /* 0x0000004000000947 */ /* 0x000fea0003800000 */
[----:B------:R-:W-:Y:S05]  /*13be0*/  @!P1 BRA `(.L_x_613) ;  /* 0x0000003000009947 */ /* 0x000fea0003800000 */
[----:B------:R3:W4:Y:S04]  /*13bf0*/  LDG.E R3, [R4.64] ;  /* 0x0000000804037981 */ /* 0x000728000c1e1900 */
[----:B--23--:R-:W4:Y:S02]  /*13c00*/  LDG.E R4, [R4.64+0x4] ;  /* 0x0000040804047981 */ /* 0x00cf24000c1e1900 */
[----:B----45:R-:W-:Y:S02]  /*13c10*/  IADD3 R19, -R3, R4, RZ ;  /* 0x0000000403137210 */ /* 0x030fe40007ffe1ff */
.L_x_613:
[----:B--2---:R-:W2:Y:S01]  /*13c20*/  S2R R5, SR_TID.X ;  /* 0x0000000000057919 */ /* 0x004ea20000002100 */
[----:B------:R-:W-:Y:S01]  /*13c30*/  SHF.R.S32.HI R3, RZ, 0x1f, R8 ;  /* 0x0000001fff037819 */ /* 0x000fe20000011408 */
[----:B------:R-:W-:Y:S01]  /*13c40*/  BSSY B0, `(.L_x_614) ;  /* 0x0000038000007945 */ /* 0x000fe20003800000 */
[----:B-----5:R-:W-:-:S02]  /*13c50*/  SHF.R.S32.HI R15, RZ, 0x1f, R2 ;  /* 0x0000001fff0f7819 */ /* 0x020fc40000011402 */
[----:B------:R-:W-:Y:S02]  /*13c60*/  SEL R8, R8, RZ, !P1 ;  /* 0x000000ff08087207 */ /* 0x000fe40004800000 */
[----:B------:R-:W-:Y:S02]  /*13c70*/  SEL R21, R3, RZ, !P1 ;  /* 0x000000ff03157207 */ /* 0x000fe40004800000 */
[----:B--2---:R-:W-:-:S13]  /*13c80*/  ISETP.GT.AND P0, PT, R5, 0x7f, PT ;  /* 0x0000007f0500780c */ /* 0x004fda0003f04270 */
[----:B------:R-:W-:Y:S05]  /*13c90*/  @P0 BRA `(.L_x_615) ;  /* 0x0000032000000947 */ /* 0x000fea0003800000 */
[----:B------:R-:W2:Y:S01]  /*13ca0*/  LDL R4, [R1+0x18] ;  /* 0x0000180001047983 */ /* 0x000ea20000100800 */
[----:B------:R-:W-:Y:S01]  /*13cb0*/  IMAD R3, R19, c[0x0][0x4e8], RZ ;  /* 0x00013a0013037a24 */ /* 0x000fe200078e02ff */
[----:B--2---:R-:W-:-:S04]  /*13cc0*/  IADD3 R14, R4, R5, RZ ;  /* 0x00000005040e7210 */ /* 0x004fc80007ffe0ff */
[----:B------:R-:W-:-:S13]  /*13cd0*/  ISETP.GE.AND P0, PT, R14, R3, PT ;  /* 0x000000030e00720c */ /* 0x000fda0003f06270 */
[----:B------:R-:W-:Y:S05]  /*13ce0*/  @P0 BRA `(.L_x_615) ;  /* 0x000002d000000947 */ /* 0x000fea0003800000 */
[----:B------:R-:W2:Y:S04]  /*13cf0*/  LDL R4, [R1+0x20] ;  /* 0x0000200001047983 */ /* 0x000ea80000100800 */
[----:B------:R-:W3:Y:S01]  /*13d00*/  LDL.LU R22, [R1+0x30] ;  /* 0x0000300001167983 */ /* 0x000ee20000300800 */
[----:B------:R-:W-:Y:S01]  /*13d10*/  IMAD.MOV.U32 R3, RZ, RZ, 0x368 ;  /* 0x00000368ff037424 */ /* 0x000fe200078e00ff */
[----:B------:R-:W-:-:S04]  /*13d20*/  ISETP.GT.AND P2, PT, R18, 0x1, PT ;  /* 0x000000011200780c */ /* 0x000fc80003f44270 */
[----:B------:R-:W-:-:S04]  /*13d30*/  SEL R3, R3, 0x328, P2 ;  /* 0x0000032803037807 */ /* 0x000fc80001000000 */
[----:B------:R4:W5:Y:S08]  /*13d40*/  LDC.64 R10, c[0x0][R3+0x170] ;  /* 0x00005c00030a7b82 */ /* 0x0009700000000a00 */
[----:B------:R4:W2:Y:S08]  /*13d50*/  LDC.64 R6, c[0x0][R3+0x168] ;  /* 0x00005a0003067b82 */ /* 0x0008b00000000a00 */
[----:B------:R4:W1:Y:S08]  /*13d60*/  LDC.64 R16, c[0x0][R3+0x178] ;  /* 0x00005e0003107b82 */ /* 0x0008700000000a00 */
[----:B------:R4:W1:Y:S02]  /*13d70*/  LDC.64 R12, c[0x0][R3+0x160] ;  /* 0x00005800030c7b82 */ /* 0x0008640000000a00 */
[----:B----4-:R-:W-:-:S02]  /*13d80*/  IMAD.MOV.U32 R3, RZ, RZ, c[0x0][0x4e8] ;  /* 0x00013a00ff037624 */ /* 0x010fc400078e00ff */
[----:B-----5:R-:W-:-:S03]  /*13d90*/  IMAD R9, R11, R8, RZ ;  /* 0x000000080b097224 */ /* 0x020fc600078e02ff */
[----:B------:R-:W-:Y:S02]  /*13da0*/  ISETP.NE.AND P0, PT, R3, 0x1, PT ;  /* 0x000000010300780c */ /* 0x000fe40003f05270 */
[----:B------:R-:W-:-:S11]  /*13db0*/  MOV R3, R14 ;  /* 0x0000000e00037202 */ /* 0x000fd60000000f00 */
[----:B------:R-:W-:-:S05]  /*13dc0*/  @P0 IMAD.HI.U32 R20, R14, c[0x0][0x4ec], RZ ;  /* 0x00013b000e140a27 */ /* 0x000fca00078e00ff */
[----:B------:R-:W-:Y:S01]  /*13dd0*/  @P0 SHF.R.U32.HI R3, RZ, c[0x0][0x4f0], R20 ;  /* 0x00013c00ff030a19 */ /* 0x000fe20000011614 */
[-C--:B--2---:R-:W-:Y:S02]  /*13de0*/  IMAD R11, R7, R4.reuse, RZ ;  /* 0x00000004070b7224 */ /* 0x084fe400078e02ff */
[----:B------:R-:W-:-:S04]  /*13df0*/  IMAD.WIDE.U32 R6, R6, R4, RZ ;  /* 0x0000000406067225 */ /* 0x000fc800078e00ff */
[----:B------:R-:W-:-:S04]  /*13e00*/  IMAD.WIDE.U32 R4, R10, R8, RZ ;  /* 0x000000080a047225 */ /* 0x000fc800078e00ff */
[----:B------:R-:W-:Y:S01]  /*13e10*/  IMAD R10, R10, R21, R9 ;  /* 0x000000150a0a7224 */ /* 0x000fe200078e0209 */
[----:B---3--:R-:W-:Y:S01]  /*13e20*/  SEL R9, R22, RZ, P2 ;  /* 0x000000ff16097207 */ /* 0x008fe20001000000 */
[----:B------:R-:W-:Y:S01]  /*13e30*/  IMAD.IADD R11, R7, 0x1, R11 ;  /* 0x00000001070b7824 */ /* 0x000fe200078e020b */
[----:B------:R-:W-:Y:S01]  /*13e40*/  IADD3 R20, P1, P0, R4, R6, R2 ;  /* 0x0000000604147210 */ /* 0x000fe2000783e002 */
[----:B------:R-:W-:Y:S01]  /*13e50*/  IMAD.MOV R4, RZ, RZ, -R3 ;  /* 0x000000ffff047224 */ /* 0x000fe200078e0a03 */
[----:B------:R-:W-:Y:S01]  /*13e60*/  IADD3 R5, R5, R10, RZ ;  /* 0x0000000a05057210 */ /* 0x000fe20007ffe0ff */
[-C--:B-1----:R-:W-:Y:S02]  /*13e70*/  IMAD R10, R17, R9.reuse, RZ ;  /* 0x00000009110a7224 */ /* 0x082fe400078e02ff */
[----:B------:R-:W-:Y:S01]  /*13e80*/  IMAD.WIDE.U32 R6, R16, R9, RZ ;  /* 0x0000000910067225 */ /* 0x000fe200078e00ff */
[----:B------:R-:W-:Y:S02]  /*13e90*/  IADD3.X R11, R5, R11, R15, P1, P0 ;  /* 0x0000000b050b7210 */ /* 0x000fe40000fe040f */
[----:B------:R-:W-:Y:S01]  /*13ea0*/  SHF.R.S32.HI R5, RZ, 0x1f, R3 ;  /* 0x0000001fff057819 */ /* 0x000fe20000011403 */
[----:B------:R-:W-:Y:S01]  /*13eb0*/  IMAD R4, R4, c[0x0][0x4e8], R14 ;  /* 0x00013a0004047a24 */ /* 0x000fe200078e020e */
[----:B------:R-:W-:Y:S01]  /*13ec0*/  IADD3 R7, R7, R10, RZ ;  /* 0x0000000a07077210 */ /* 0x000fe20007ffe0ff */
[----:B------:R-:W-:Y:S01]  /*13ed0*/  IMAD.MOV.U32 R10, RZ, RZ, c[0x0][0x4a8] ;  /* 0x00012a00ff0a7624 */ /* 0x000fe200078e00ff */
[----:B------:R-:W-:Y:S01]  /*13ee0*/  IADD3 R6, P1, P0, R3, R20, R6 ;  /* 0x0000001403067210 */ /* 0x000fe2000783e006 */
[----:B------:R-:W-:Y:S01]  /*13ef0*/  IMAD R3, R13, R4, RZ ;  /* 0x000000040d037224 */ /* 0x000fe200078e02ff */
[----:B------:R-:W-:-:S02]  /*13f00*/  SHF.R.S32.HI R9, RZ, 0x1f, R4 ;  /* 0x0000001fff097819 */ /* 0x000fc40000011404 */
[----:B------:R-:W-:-:S03]  /*13f10*/  IADD3.X R7, R5, R11, R7, P1, P0 ;  /* 0x0000000b05077210 */ /* 0x000fc60000fe0407 */
[C---:B------:R-:W-:Y:S02]  /*13f20*/  IMAD R3, R12.reuse, R9, R3 ;  /* 0x000000090c037224 */ /* 0x040fe400078e0203 */
        /* <DEDUP_REMOVED lines=9> */
.L_x_615:
[----:B------:R-:W-:Y:S05]  /*13fc0*/  BSYNC B0 ;  /* 0x0000000000007941 */ /* 0x000fea0003800000 */
.L_x_614:
[----:B------:R-:W-:-:S13]  /*13fd0*/  ISETP.GT.AND P0, PT, R18, 0x1, PT ;  /* 0x000000011200780c */ /* 0x000fda0003f04270 */
[----:B------:R-:W-:Y:S05]  /*13fe0*/  @P0 BRA `(.L_x_607) ;  /* 0x0000068000000947 */ /* 0x000fea0003800000 */
[----:B------:R-:W2:Y:S04]  /*13ff0*/  LDL.LU R4, [R1+0x20] ;  /* 0x0000200001047983 */ /* 0x000ea80000300800 */
[----:B-1----:R-:W3:Y:S04]  /*14000*/  LDL.LU R3, [R1+0x18] ;  /* 0x0000180001037983 */ /* 0x002ee80000300800 */
[----:B------:R-:W4:Y:S04]  /*14010*/  LDL R6, [R1+0x58] ;  /* 0x0000580001067983 */ /* 0x000f280000100800 */
[----:B------:R-:W1:Y:S02]  /*14020*/  S2R R10, SR_TID.X ;  /* 0x00000000000a7919 */ /* 0x000e640000002100 */
[----:B-1----:R-:W-:-:S04]  /*14030*/  SHF.R.S32.HI R11, RZ, 0x1f, R10 ;  /* 0x0000001fff0b7819 */ /* 0x002fc8000001140a */
[----:B------:R-:W-:-:S04]  /*14040*/  LEA.HI R11, R11, R10, RZ, 0x3 ;  /* 0x0000000a0b0b7211 */ /* 0x000fc800078f18ff */
[----:B------:R-:W-:Y:S02]  /*14050*/  SHF.R.S32.HI R11, RZ, 0x3, R11 ;  /* 0x00000003ff0b7819 */ /* 0x000fe4000001140b */
[----:B--2---:R-:W-:Y:S02]  /*14060*/  MOV R9, R4 ;  /* 0x0000000400097202 */ /* 0x004fe40000000f00 */
[----:B------:R-:W-:Y:S02]  /*14070*/  MOV R4, c[0x0][0x4e8] ;  /* 0x00013a0000047a02 */ /* 0x000fe40000000f00 */
[----:B---3--:R-:W-:Y:S01]  /*14080*/  MOV R12, R3 ;  /* 0x00000003000c7202 */ /* 0x008fe20000000f00 */
[----:B------:R-:W-:Y:S01]  /*14090*/  IMAD R3, R15, c[0x0][0x3a0], RZ ;  /* 0x0000e8000f037a24 */ /* 0x000fe200078e02ff */
[----:B------:R-:W-:Y:S01]  /*140a0*/  ISETP.NE.AND P0, PT, R4, 0x1, PT ;  /* 0x000000010400780c */ /* 0x000fe20003f05270 */
[----:B------:R-:W-:-:S04]  /*140b0*/  IMAD.WIDE.U32 R4, R2, c[0x0][0x3a0], RZ ;  /* 0x0000e80002047a25 */ /* 0x000fc800078e00ff */
[----:B------:R-:W-:Y:S01]  /*140c0*/  IMAD R2, R2, c[0x0][0x3a4], R3 ;  /* 0x0000e90002027a24 */ /* 0x000fe200078e0203 */
[----:B----4-:R-:W-:Y:S01]  /*140d0*/  IADD3 R3, R6, R12, RZ ;  /* 0x0000000c06037210 */ /* 0x010fe20007ffe0ff */
[----:B------:R-:W-:Y:S02]  /*140e0*/  IMAD R6, R21, c[0x0][0x3f0], RZ ;  /* 0x0000fc0015067a24 */ /* 0x000fe400078e02ff */
[----:B------:R-:W-:Y:S01]  /*140f0*/  IMAD.IADD R5, R5, 0x1, R2 ;  /* 0x0000000105057824 */ /* 0x000fe200078e0202 */
[----:B------:R-:W-:-:S03]  /*14100*/  MOV R2, R3 ;  /* 0x0000000300027202 */ /* 0x000fc60000000f00 */
[----:B------:R-:W-:-:S04]  /*14110*/  @P0 IMAD.HI.U32 R7, R3, c[0x0][0x4ec], RZ ;  /* 0x00013b0003070a27 */ /* 0x000fc800078e00ff */
[----:B------:R-:W-:Y:S01]  /*14120*/  IMAD.WIDE.U32 R4, R9, c[0x0][0x3e8], R4 ;  /* 0x0000fa0009047a25 */ /* 0x000fe200078e0004 */
[----:B------:R-:W-:-:S03]  /*14130*/  @P0 SHF.R.U32.HI R2, RZ, c[0x0][0x4f0], R7 ;  /* 0x00013c00ff020a19 */ /* 0x000fc60000011607 */
[----:B------:R-:W-:Y:S01]  /*14140*/  IMAD R5, R9, c[0x0][0x3ec], R5 ;  /* 0x0000fb0009057a24 */ /* 0x000fe200078e0205 */
[----:B------:R-:W-:Y:S01]  /*14150*/  SHF.R.S32.HI R7, RZ, 0x1f, R2 ;  /* 0x0000001fff077819 */ /* 0x000fe20000011402 */
[----:B------:R-:W-:Y:S01]  /*14160*/  IMAD R9, R8, c[0x0][0x3f4], R6 ;  /* 0x0000fd0008097a24 */ /* 0x000fe200078e0206 */
[----:B------:R-:W-:Y:S01]  /*14170*/  IADD3 R6, -R2, RZ, RZ ;  /* 0x000000ff02067210 */ /* 0x000fe20007ffe1ff */
[----:B------:R-:W-:Y:S01]  /*14180*/  IMAD.WIDE.U32 R4, R8, c[0x0][0x3f0], R4 ;  /* 0x0000fc0008047a25 */ /* 0x000fe200078e0004 */
[----:B------:R-:W-:-:S03]  /*14190*/  IADD3 R8, R11, R12, RZ ;  /* 0x0000000c0b087210 */ /* 0x000fc60007ffe0ff */
[----:B------:R-:W-:Y:S02]  /*141a0*/  IMAD R7, R7, c[0x0][0x3e0], RZ ;  /* 0x0000f80007077a24 */ /* 0x000fe400078e02ff */
[----:B------:R-:W-:Y:S02]  /*141b0*/  IMAD.IADD R5, R5, 0x1, R9 ;  /* 0x0000000105057824 */ /* 0x000fe400078e0209 */
        /* <DEDUP_REMOVED lines=13> */
.L_x_665:
[----:B------:R-:W-:Y:S05]  /*14290*/  BRA.DIV ~URZ, `(.L_x_617) ;  /* 0x00001f927f007947 */ /* 0x000fea000b800000 */
[----:B------:R3:W4:Y:S02]  /*142a0*/  SHFL.IDX PT, R2, R10, RZ, 0x181f ;  /* 0x00181fff0a027589 */ /* 0x00072400000e0000 */
.L_x_666:
[----:B------:R-:W-:Y:S01]  /*142b0*/  IMAD R7, R19, c[0x0][0x4e8], RZ ;  /* 0x00013a0013077a24 */ /* 0x000fe200078e02ff */
[----:B------:R-:W-:Y:S04]  /*142c0*/  BSSY B0, `(.L_x_618) ;  /* 0x000000b000007945 */ /* 0x000fe80003800000 */
[----:B------:R-:W-:-:S13]  /*142d0*/  ISETP.GE.AND P0, PT, R8, R7, PT ;  /* 0x000000070800720c */ /* 0x000fda0003f06270 */
[----:B------:R-:W-:Y:S05]  /*142e0*/  @P0 BRA `(.L_x_619) ;  /* 0x0000008000000947 */ /* 0x000fea0003800000 */
[----:B------:R-:W-:Y:S02]  /*142f0*/  ISETP.GE.AND P1, PT, R246, c[0x0][0x3c8], PT ;  /* 0x0000f200f6007a0c */ /* 0x000fe40003f26270 */
[----:B------:R-:W-:-:S11]  /*14300*/  ISETP.GE.AND P0, PT, R0, c[0x0][0x3c8], PT ;  /* 0x0000f20000007a0c */ /* 0x000fd60003f06270 */
[-C--:B----4-:R-:W-:Y:S02]  /*14310*/  @!P1 LEA R4, P3, R246, R2.reuse, 0x1 ;  /* 0x00000002f6049211 */ /* 0x090fe400078608ff */
[----:B------:R-:W-:Y:S02]  /*14320*/  @!P0 LEA R2, P2, R0, R2, 0x1 ;  /* 0x0000000200028211 */ /* 0x000fe400078408ff */
[-C--:B--2---:R-:W-:Y:S02]  /*14330*/  @!P1 LEA.HI.X R5, R246, R11.reuse, R28, 0x1, P3 ;  /* 0x0000000bf6059211 */ /* 0x084fe400018f0c1c */
[----:B------:R-:W-:-:S03]  /*14340*/  @!P0 LEA.HI.X R3, R0, R11, R29, 0x1, P2 ;  /* 0x0000000b00038211 */ /* 0x000fc600010f0c1d */
[----:B------:R2:W-:Y:S04]  /*14350*/  @!P1 ST.E.128 [R4.64], RZ ;  /* 0x000000ff04009985 */ /* 0x0005e8000c101d08 */
[----:B------:R2:W-:Y:S02]  /*14360*/  @!P0 ST.E.128 [R2.64], RZ ;  /* 0x000000ff02008985 */ /* 0x0005e4000c101d08 */
.L_x_619:
[----:B------:R-:W-:Y:S05]  /*14370*/  BSYNC B0 ;  /* 0x0000000000007941 */ /* 0x000fea0003800000 */
.L_x_618:
[----:B------:R-:W-:Y:S05]  /*14380*/  BRA.DIV ~URZ, `(.L_x_620) ;  /* 0x00001f127f007947 */ /* 0x000fea000b800000 */
[----:B--2---:R2:W1:Y:S04]  /*14390*/  SHFL.IDX PT, R11, R6, 0x1, 0x181f ;  /* 0x00381f00060b7f89 */ /* 0x00446800000e0000 */
[----:B----4-:R2:W4:Y:S02]  /*143a0*/  SHFL.IDX PT, R2, R10, 0x1, 0x181f ;  /* 0x00381f000a027f89 */ /* 0x01052400000e0000 */
.L_x_667:
        /* <DEDUP_REMOVED lines=10> */
[----:B------:R1:W-:Y:S04]  /*14450*/  @!P1 ST.E.128 [R4.64], RZ ;  /* 0x000000ff04009985 */ /* 0x0003e8000c101d08 */
[----:B------:R1:W-:Y:S02]  /*14460*/  @!P0 ST.E.128 [R2.64], RZ ;  /* 0x000000ff02008985 */ /* 0x0003e4000c101d08 */
.L_x_622:
[----:B------:R-:W-:Y:S05]  /*14470*/  BSYNC B0 ;  /* 0x0000000000007941 */ /* 0x000fea0003800000 */
.L_x_621:
[----:B------:R-:W-:Y:S05]  /*14480*/  BRA.DIV ~URZ, `(.L_x_623) ;  /* 0x00001ee27f007947 */ /* 0x000fea000b800000 */
[----:B-1----:R1:W2:Y:S02]  /*14490*/  SHFL.IDX PT, R11, R6, 0x2, 0x181f ;  /* 0x00581f00060b7f89 */ /* 0x0022a400000e0000 */
.L_x_668:
[----:B------:R-:W-:Y:S05]  /*144a0*/  BRA.DIV ~URZ, `(.L_x_624) ;  /* 0x00001f327f007947 */ /* 0x000fea000b800000 */
[----:B----4-:R4:W1:Y:S02]  /*144b0*/  SHFL.IDX PT, R2, R10, 0x2, 0x181f ;  /* 0x00581f000a027f89 */ /* 0x01086400000e0000 */
.L_x_669:
        /* <DEDUP_REMOVED lines=12> */
.L_x_626:
[----:B------:R-:W-:Y:S05]  /*14580*/  BSYNC B0 ;  /* 0x0000000000007941 */ /* 0x000fea0003800000 */
.L_x_625:
[----:B------:R-:W-:Y:S05]  /*14590*/  BRA.DIV ~URZ, `(.L_x_627) ;  /* 0x00001eb27f007947 */ /* 0x000fea000b800000 */
[----:B-12---:R-:W1:Y:S04]  /*145a0*/  SHFL.IDX PT, R6, R6, 0x3, 0x181f ;  /* 0x00781f0006067f89 */ /* 0x006e6800000e0000 */
[----:B------:R2:W3:Y:S02]  /*145b0*/  SHFL.IDX PT, R2, R10, 0x3, 0x181f ;  /* 0x00781f000a027f89 */ /* 0x0004e400000e0000 */
.L_x_670:
[----:B------:R-:W-:-:S04]  /*145c0*/  IADD3 R8, R8, 0x60, RZ ;  /* 0x0000006008087810 */ /* 0x000fc80007ffe0ff */
[----:B------:R-:W-:-:S13]  /*145d0*/  ISETP.GE.AND P0, PT, R8, R7, PT ;  /* 0x000000070800720c */ /* 0x000fda0003f06270 */
[----:B------:R-:W-:Y:S05]  /*145e0*/  @P0 BRA `(.L_x_607) ;  /* 0x0000008000000947 */ /* 0x000fea0003800000 */
[----:B------:R-:W-:Y:S02]  /*145f0*/  ISETP.GE.AND P1, PT, R246, c[0x0][0x3c8], PT ;  /* 0x0000f200f6007a0c */ /* 0x000fe40003f26270 */
[----:B------:R-:W-:-:S11]  /*14600*/  ISETP.GE.AND P0, PT, R0, c[0x0][0x3c8], PT ;  /* 0x0000f20000007a0c */ /* 0x000fd60003f06270 */
[-C--:B---3--:R-:W-:Y:S02]  /*14610*/  @!P1 LEA R4, P3, R246, R2.reuse, 0x1 ;  /* 0x00000002f6049211 */ /* 0x088fe400078608ff */
[----:B------:R-:W-:Y:S02]  /*14620*/  @!P0 LEA R2, P2, R0, R2, 0x1 ;  /* 0x0000000200028211 */ /* 0x000fe400078408ff */
[-C--:B-1----:R-:W-:Y:S02]  /*14630*/  @!P1 LEA.HI.X R5, R246, R6.reuse, R28, 0x1, P3 ;  /* 0x00000006f6059211 */ /* 0x082fe400018f0c1c */
[----:B------:R-:W-:-:S03]  /*14640*/  @!P0 LEA.HI.X R3, R0, R6, R29, 0x1, P2 ;  /* 0x0000000600038211 */ /* 0x000fc600010f0c1d */
[----:B------:R1:W-:Y:S04]  /*14650*/  @!P1 ST.E.128 [R4.64], RZ ;  /* 0x000000ff04009985 */ /* 0x0003e8000c101d08 */
[----:B------:R1:W-:Y:S02]  /*14660*/  @!P0 ST.E.128 [R2.64], RZ ;  /* 0x000000ff02008985 */ /* 0x0003e4000c101d08 */
.L_x_607:
[----:B------:R-:W-:Y:S05]  /*14670*/  BSYNC B1 ;  /* 0x0000000000017941 */ /* 0x000fea0003800000 */
.L_x_591:
[----:B--2---:R-:W2:Y:S02]  /*14680*/  LDL R0, [R1+0x5c] ;  /* 0x00005c0001007983 */ /* 0x004ea40000100800 */
[----:B--2---:R-:W-:-:S13]  /*14690*/  ISETP.NE.AND P0, PT, R0, RZ, PT ;  /* 0x000000ff0000720c */ /* 0x004fda0003f05270 */
[----:B------:R-:W-:Y:S01]  /*146a0*/  @P0 WARPSYNC 0xffffffff ;  /* 0xffffffff00000948 */ /* 0x000fe20003800000 */
[----:B------:R-:W-:Y:S06]  /*146b0*/  @P0 BAR.SYNC.DEFER_BLOCKING 0x5, 0x100 ;  /* 0x0144000000000b1d */ /* 0x000fec0000010000 */
[----:B-1-3--:R-:W1:Y:S04]  /*146c0*/  @P0 LDS.128 R4, [0xe100] ;  /* 0x00e10000ff040984 */ /* 0x00ae680000000c00 */
[----:B-1----:R1:W-:Y:S04]  /*146d0*/  @P0 STL.64 [R1+0x28], R4 ;  /* 0x0000280401000387 */ /* 0x0023e80000100a00 */
[----:B------:R1:W-:Y:S04]  /*146e0*/  @P0 STL.64 [R1+0x30], R6 ;  /* 0x0000300601000387 */ /* 0x0003e80000100a00 */
[----:B------:R-:W-:Y:S06]  /*146f0*/  @P0 BAR.ARV 0x4, 0x100 ;  /* 0x0104000000000b1d */ /* 0x000fec0000002000 */
[----:B------:R-:W-:Y:S05]  /*14700*/  @P0 BRA `(.L_x_628) ;  /* 0x0000104000000947 */ /* 0x000fea0003800000 */
[----:B------:R-:W2:Y:S01]  /*14710*/  S2R R0, SR_TID.X ;  /* 0x0000000000007919 */ /* 0x000ea20000002100 */
[----:B-1----:R-:W-:Y:S01]  /*14720*/  IMAD.MOV.U32 R7, RZ, RZ, RZ ;  /* 0x000000ffff077224 */ /* 0x002fe200078e00ff */
[----:B--2---:R-:W-:-:S04]  /*14730*/  LOP3.LUT R14, R0, 0x1f, RZ, 0xc0, !PT ;  /* 0x0000001f000e7812 */ /* 0x004fc800078ec0ff */
[----:B------:R-:W-:Y:S01]  /*14740*/  ISETP.NE.AND P5, PT, R14, 0x1f, PT ;  /* 0x0000001f0e00780c */ /* 0x000fe20003fa5270 */
[----:B------:R-:W-:Y:S10]  /*14750*/  BRA.DIV ~URZ, `(.L_x_629) ;  /* 0x00001dc27f007947 */ /* 0x000ff4000b800000 */
[----:B----4-:R1:W2:Y:S02]  /*14760*/  SHFL.IDX PT, R10, R62, RZ, 0x1f ;  /* 0x00001fff3e0a7589 */ /* 0x0102a400000e0000 */
.L_x_671:
[----:B------:R-:W-:Y:S05]  /*14770*/  BRA.DIV ~URZ, `(.L_x_630) ;  /* 0x00001e127f007947 */ /* 0x000fea000b800000 */
[----:B------:R3:W4:Y:S02]  /*14780*/  SHFL.IDX PT, R8, R62, 0x1, 0x1f ;  /* 0x00201f003e087f89 */ /* 0x00072400000e0000 */
.L_x_672:
[----:B------:R-:W5:Y:S01]  /*14790*/  LDL R0, [R1+0x34] ;  /* 0x0000340001007983 */ /* 0x000f620000100800 */
[----:B------:R-:W-:Y:S02]  /*147a0*/  IMAD.MOV.U32 R6, RZ, RZ, RZ ;  /* 0x000000ffff067224 */ /* 0x000fe400078e00ff */
[----:B-----5:R-:W-:-:S05]  /*147b0*/  IMAD.IADD R0, R0, 0x1, R14 ;  /* 0x0000000100007824 */ /* 0x020fca00078e020e */
        /* <DEDUP_REMOVED lines=15> */
[----:B------:R1:W3:Y:S02]  /*148b0*/  SHFL.UP PT, R4, R0, 0x1, RZ ;  /* 0x0420000000047989 */ /* 0x0002e400000e00ff */
.L_x_673:
        /* <DEDUP_REMOVED lines=16> */
.L_x_674:
[----:B---3--:R-:W-:Y:S01]  /*149c0*/  IMAD R0, R0, c[0x0][0x538], RZ ;  /* 0x00014e0000007a24 */ /* 0x008fe200078e02ff */
[----:B------:R-:W-:Y:S04]  /*149d0*/  BSSY B1, `(.L_x_633) ;  /* 0x00000ce000017945 */ /* 0x000fe80003800000 */
[----:B----4-:R-:W-:-:S04]  /*149e0*/  IADD3 R8, R0, R8, RZ ;  /* 0x0000000800087210 */ /* 0x010fc80007ffe0ff */
[----:B--2---:R-:W-:-:S13]  /*149f0*/  ISETP.GT.AND P6, PT, R8, R10, PT ;  /* 0x0000000a0800720c */ /* 0x004fda0003fc4270 */
[----:B------:R-:W-:Y:S05]  /*14a00*/  @P6 BRA `(.L_x_634) ;  /* 0x0000025000006947 */ /* 0x000fea0003800000 */
.L_x_638:
[----:B------:R-:W2:Y:S02]  /*14a10*/  LDL.LU R0, [R1+0x34] ;  /* 0x0000340001007983 */ /* 0x000ea40000300800 */
[----:B--2---:R-:W-:-:S04]  /*14a20*/  IADD3 R0, R0, 0x1f, RZ ;  /* 0x0000001f00007810 */ /* 0x004fc80007ffe0ff */
[----:B------:R-:W-:-:S13]  /*14a30*/  ISETP.GE.AND P6, PT, R0, c[0x0][0x53c], PT ;  /* 0x00014f0000007a0c */ /* 0x000fda0003fc6270 */
[----:B------:R-:W-:Y:S05]  /*14a40*/  @P6 BRA `(.L_x_635) ;  /* 0x00000c1000006947 */ /* 0x000fea0003800000 */
[----:B------:R2:W-:Y:S01]  /*14a50*/  STL [R1+0x34], R0 ;  /* 0x0000340001007387 */ /* 0x0005e20000100800 */
[----:B------:R-:W-:Y:S01]  /*14a60*/  CS2R R6, SRZ ;  /* 0x0000000000067805 */ /* 0x000fe2000001ff00 */
[----:B--2---:R-:W-:-:S04]  /*14a70*/  IADD3 R0, R0, R14, RZ ;  /* 0x0000000e00007210 */ /* 0x004fc80007ffe0ff */
        /* <DEDUP_REMOVED lines=10> */
.L_x_675:
        /* <DEDUP_REMOVED lines=16> */
.L_x_676:
[----:B--2---:R-:W-:-:S05]  /*14c20*/  IMAD R0, R0, c[0x0][0x538], RZ ;  /* 0x00014e0000007a24 */ /* 0x004fca00078e02ff */
[----:B------:R-:W-:-:S04]  /*14c30*/  IADD3 R8, R0, R8, RZ ;  /* 0x0000000800087210 */ /* 0x000fc80007ffe0ff */
[----:B------:R-:W-:-:S13]  /*14c40*/  ISETP.GT.AND P6, PT, R8, R10, PT ;  /* 0x0000000a0800720c */ /* 0x000fda0003fc4270 */
[----:B-1----:R-:W-:Y:S05]  /*14c50*/  @!P6 BRA `(.L_x_638) ;  /* 0xfffffdb00000e947 */ /* 0x002fea000383ffff */
.L_x_634:
[----:B------:R-:W-:-:S05]  /*14c60*/  IADD3 R8, -R0, R8, RZ ;  /* 0x0000000800087210 */ /* 0x000fca0007ffe1ff */
[----:B------:R-:W-:-:S05]  /*14c70*/  IMAD R0, R4, c[0x0][0x538], R8 ;  /* 0x00014e0004007a24 */ /* 0x000fca00078e0208 */
[----:B------:R-:W-:Y:S01]  /*14c80*/  ISETP.GT.AND P0, PT, R0, R10, PT ;  /* 0x0000000a0000720c */ /* 0x000fe20003f04270 */
[----:B------:R-:W-:-:S12]  /*14c90*/  BRA.DIV ~URZ, `(.L_x_639) ;  /* 0x00001d527f007947 */ /* 0x000fd8000b800000 */
[----:B------:R-:W-:-:S03]  /*14ca0*/  VOTE.ANY R12, PT, !P0 ;  /* 0x00000000000c7806 */ /* 0x000fc600040e0100 */
.L_x_677:
[----:B------:R-:W2:Y:S01]  /*14cb0*/  LDL.LU R2, [R1+0x34] ;  /* 0x0000340001027983 */ /* 0x000ea20000300800 */
[----:B------:R-:W2:Y:S02]  /*14cc0*/  POPC R0, R12 ;  /* 0x0000000c00007309 */ /* 0x000ea40000000000 */
[----:B--2---:R-:W-:-:S05]  /*14cd0*/  IADD3 R2, R0, R2, RZ ;  /* 0x0000000200027210 */ /* 0x004fca0007ffe0ff */
[----:B------:R2:W-:Y:S01]  /*14ce0*/  STL [R1+0x34], R2 ;  /* 0x0000340201007387 */ /* 0x0005e20000100800 */
[----:B------:R-:W-:Y:S05]  /*14cf0*/  BRA.DIV ~URZ, `(.L_x_640) ;  /* 0x00001d427f007947 */ /* 0x000fea000b800000 */
[----:B------:R3:W4:Y:S04]  /*14d00*/  SHFL.IDX PT, R11, R6, R0, 0x1f ;  /* 0x00001f00060b7589 */ /* 0x00072800000e0000 */
[----:B------:R3:W1:Y:S02]  /*14d10*/  SHFL.IDX PT, R7, R7, R0, 0x1f ;  /* 0x00001f0007077589 */ /* 0x00066400000e0000 */
.L_x_678:
[----:B------:R-:W-:Y:S01]  /*14d20*/  ISETP.NE.AND P0, PT, R12, RZ, PT ;  /* 0x000000ff0c00720c */ /* 0x000fe20003f05270 */
[----:B------:R-:W-:-:S12]  /*14d30*/  BSSY B0, `(.L_x_641) ;  /* 0x0000005000007945 */ /* 0x000fd80003800000 */
[----:B------:R-:W-:Y:S05]  /*14d40*/  @!P0 BRA `(.L_x_642) ;  /* 0x0000003000008947 */ /* 0x000fea0003800000 */
[----:B---3--:R-:W-:Y:S01]  /*14d50*/  IADD3 R0, R0, -0x1, RZ ;  /* 0xffffffff00007810 */ /* 0x008fe20007ffe0ff */
[----:B------:R-:W-:Y:S05]  /*14d60*/  BRA.DIV ~URZ, `(.L_x_643) ;  /* 0x00001da27f007947 */ /* 0x000fea000b800000 */
[----:B------:R3:W2:Y:S02]  /*14d70*/  SHFL.IDX PT, R13, R4, R0, 0x1f ;  /* 0x00001f00040d7589 */ /* 0x0006a400000e0000 */
.L_x_642:
[----:B------:R-:W-:Y:S05]  /*14d80*/  BSYNC B0 ;  /* 0x0000000000007941 */ /* 0x000fea0003800000 */
.L_x_641:
[----:B--23--:R-:W-:Y:S01]  /*14d90*/  IMAD R0, R13, c[0x0][0x538], R8 ;  /* 0x00014e000d007a24 */ /* 0x00cfe200078e0208 */
[----:B-1----:R-:W-:Y:S01]  /*14da0*/  ISETP.NE.AND P0, PT, R7, 0x1, PT ;  /* 0x000000010700780c */ /* 0x002fe20003f05270 */
[----:B------:R-:W-:Y:S03]  /*14db0*/  BSSY B0, `(.L_x_644) ;  /* 0x0000086000007945 */ /* 0x000fe60003800000 */
[----:B------:R1:W-:Y:S01]  /*14dc0*/  STL [R1+0x28], R0 ;  /* 0x0000280001007387 */ /* 0x0003e20000100800 */
[----:B------:R-:W-:-:S08]  /*14dd0*/  IADD3 R8, -R0, R10, RZ ;  /* 0x0000000a00087210 */ /* 0x000fd00007ffe1ff */
[----:B------:R-:W-:Y:S05]  /*14de0*/  @!P0 BRA `(.L_x_645) ;  /* 0x000003e000008947 */ /* 0x000fea0003800000 */
[-C--:B----4-:R-:W-:Y:S02]  /*14df0*/  IABS R2, R11.reuse ;  /* 0x0000000b00027213 */ /* 0x090fe40000000000 */
[----:B------:R-:W-:Y:S02]  /*14e00*/  IABS R9, R11 ;  /* 0x0000000b00097213 */ /* 0x000fe40000000000 */
[----:B-1----:R-:W1:Y:S08]  /*14e10*/  I2F.RP R0, R2 ;  /* 0x0000000200007306 */ /* 0x002e700000209400 */
[----:B-1----:R-:W1:Y:S02]  /*14e20*/  MUFU.RCP R0, R0 ;  /* 0x0000000000007308 */ /* 0x002e640000001000 */
[----:B-1----:R-:W-:-:S06]  /*14e30*/  IADD3 R0, R0, 0xffffffe, RZ ;  /* 0x0ffffffe00007810 */ /* 0x002fcc0007ffe0ff */
[----:B------:R-:W1:Y:S02]  /*14e40*/  F2I.FTZ.U32.TRUNC.NTZ R5, R0 ;  /* 0x0000000000057305 */ /* 0x000e64000021f000 */
[----:B-1----:R-:W-:Y:S01]  /*14e50*/  IMAD.MOV R3, RZ, RZ, -R5 ;  /* 0x000000ffff037224 */ /* 0x002fe200078e0a05 */
[----:B------:R-:W-:-:S03]  /*14e60*/  IABS R0, R7 ;  /* 0x0000000700007213 */ /* 0x000fc60000000000 */
[----:B------:R-:W-:Y:S01]  /*14e70*/  IMAD.MOV.U32 R4, RZ, RZ, R3 ;  /* 0x000000ffff047224 */ /* 0x000fe200078e0003 */
[----:B------:R-:W-:Y:S01]  /*14e80*/  IABS R3, R8 ;  /* 0x0000000800037213 */ /* 0x000fe20000000000 */
[----:B------:R-:W-:Y:S02]  /*14e90*/  IMAD.MOV.U32 R6, RZ, RZ, R0 ;  /* 0x000000ffff067224 */ /* 0x000fe400078e0000 */
[----:B------:R-:W-:Y:S02]  /*14ea0*/  IMAD R0, R4, R2, RZ ;  /* 0x0000000204007224 */ /* 0x000fe400078e02ff */
[----:B------:R-:W-:Y:S01]  /*14eb0*/  IMAD.MOV.U32 R4, RZ, RZ, RZ ;  /* 0x000000ffff047224 */ /* 0x000fe200078e00ff */
[----:B------:R-:W1:Y:S03]  /*14ec0*/  I2F.RP R10, R6 ;  /* 0x00000006000a7306 */ /* 0x000e660000209400 */
[----:B------:R-:W-:-:S04]  /*14ed0*/  IMAD.HI.U32 R5, R5, R0, R4 ;  /* 0x0000000005057227 */ /* 0x000fc800078e0004 */
[----:B------:R-:W-:-:S05]  /*14ee0*/  IMAD.MOV R0, RZ, RZ, -R9 ;  /* 0x000000ffff007224 */ /* 0x000fca00078e0a09 */
[----:B------:R-:W-:Y:S01]  /*14ef0*/  MOV R4, R0 ;  /* 0x0000000000047202 */ /* 0x000fe20000000f00 */
[----:B------:R-:W-:-:S04]  /*14f00*/  IMAD.HI.U32 R0, R5, R3, RZ ;  /* 0x0000000305007227 */ /* 0x000fc800078e00ff */
[----:B------:R-:W-:Y:S02]  /*14f10*/  IMAD R3, R0, R4, R3 ;  /* 0x0000000400037224 */ /* 0x000fe400078e0203 */
[----:B-1----:R-:W1:Y:S03]  /*14f20*/  MUFU.RCP R4, R10 ;  /* 0x0000000a00047308 */ /* 0x002e660000001000 */
        /* <DEDUP_REMOVED lines=9> */
[----:B------:R-:W-:Y:S01]  /*14fc0*/  @P2 IADD3 R0, R0, 0x1, RZ ;  /* 0x0000000100002810 */ /* 0x000fe20007ffe0ff */
[----:B-1----:R-:W-:-:S06]  /*14fd0*/  IMAD.MOV R2, RZ, RZ, -R3 ;  /* 0x000000ffff027224 */ /* 0x002fcc00078e0a03 */
[----:B------:R-:W-:Y:S01]  /*14fe0*/  @!P0 IMAD.MOV R0, RZ, RZ, -R0 ;  /* 0x000000ffff008224 */ /* 0x000fe200078e0a00 */
[----:B------:R-:W-:Y:S02]  /*14ff0*/  @!P1 LOP3.LUT R0, RZ, R11, RZ, 0x33, !PT ;  /* 0x0000000bff009212 */ /* 0x000fe400078e33ff */
[----:B------:R-:W-:Y:S02]  /*15000*/  MOV R4, R2 ;  /* 0x0000000200047202 */ /* 0x000fe40000000f00 */
[----:B------:R-:W-:Y:S02]  /*15010*/  IABS R2, R7 ;  /* 0x0000000700027213 */ /* 0x000fe40000000000 */
[----:B------:R-:W-:Y:S01]  /*15020*/  IABS R9, R0 ;  /* 0x0000000000097213 */ /* 0x000fe20000000000 */
[----:B------:R-:W-:Y:S02]  /*15030*/  IMAD R4, R4, R6, RZ ;  /* 0x0000000604047224 */ /* 0x000fe400078e02ff */
[----:B------:R-:W-:-:S02]  /*15040*/  IMAD.MOV R5, RZ, RZ, -R2 ;  /* 0x000000ffff057224 */ /* 0x000fc400078e0a02 */
[----:B------:R-:W-:-:S04]  /*15050*/  IMAD.MOV.U32 R2, RZ, RZ, RZ ;  /* 0x000000ffff027224 */ /* 0x000fc800078e00ff */
[----:B------:R-:W-:Y:S01]  /*15060*/  IMAD.HI.U32 R2, R3, R4, R2 ;  /* 0x0000000403027227 */ /* 0x000fe200078e0002 */
[----:B------:R-:W-:-:S03]  /*15070*/  MOV R4, R5 ;  /* 0x0000000500047202 */ /* 0x000fc60000000f00 */
[----:B------:R-:W-:-:S04]  /*15080*/  IMAD.MOV.U32 R3, RZ, RZ, R9 ;  /* 0x000000ffff037224 */ /* 0x000fc800078e0009 */
[----:B------:R-:W-:-:S04]  /*15090*/  IMAD.HI.U32 R2, R2, R3, RZ ;  /* 0x0000000302027227 */ /* 0x000fc800078e00ff */
[----:B------:R-:W-:Y:S01]  /*150a0*/  IMAD R3, R2, R4, R3 ;  /* 0x0000000402037224 */ /* 0x000fe200078e0203 */
[----:B------:R-:W-:-:S04]  /*150b0*/  IADD3 R4, -R0, RZ, RZ ;  /* 0x000000ff00047210 */ /* 0x000fc80007ffe1ff */
        /* <DEDUP_REMOVED lines=12> */
[----:B------:R-:W-:Y:S02]  /*15180*/  IMAD R0, R7, 0x1000000, R2 ;  /* 0x0100000007007824 */ /* 0x000fe400078e0202 */
[----:B------:R-:W-:Y:S02]  /*15190*/  IMAD R2, R11, R4, R8 ;  /* 0x000000040b027224 */ /* 0x000fe400078e0208 */
[----:B------:R-:W-:-:S05]  /*151a0*/  IMAD R0, R3, 0x10000, R0 ;  /* 0x0001000003007824 */ /* 0x000fca00078e0200 */
[----:B------:R1:W-:Y:S01]  /*151b0*/  STL [R1+0x30], R0 ;  /* 0x0000300001007387 */ /* 0x0003e20000100800 */
[----:B------:R-:W-:Y:S05]  /*151c0*/  BRA `(.L_x_646) ;  /* 0x0000044000007947 */ /* 0x000fea0003800000 */
.L_x_645:
[----:B-1----:R-:W2:Y:S01]  /*151d0*/  LDL R0, [R1+0x34] ;  /* 0x0000340001007983 */ /* 0x002ea20000100800 */
[----:B------:R-:W-:-:S04]  /*151e0*/  IMAD.MOV.U32 R2, RZ, RZ, 0x4 ;  /* 0x00000004ff027424 */ /* 0x000fc800078e00ff */
[----:B--2---:R-:W-:-:S05]  /*151f0*/  IMAD.WIDE R2, R0, R2, c[0x0][0x590] ;  /* 0x0001640000027625 */ /* 0x004fca00078e0202 */
[----:B------:R-:W2:Y:S02]  /*15200*/  LDG.E R4, [R2.64] ;  /* 0x0000000802047981 */ /* 0x000ea4000c1e1900 */
[----:B--2-4-:R-:W-:-:S05]  /*15210*/  IMAD R7, R4, R11, RZ ;  /* 0x0000000b04077224 */ /* 0x014fca00078e02ff */
[-C--:B------:R-:W-:Y:S02]  /*15220*/  IABS R0, R7.reuse ;  /* 0x0000000700007213 */ /* 0x080fe40000000000 */
        /* <DEDUP_REMOVED lines=27> */
[----:B------:R-:W-:Y:S02]  /*153e0*/  IMAD R9, R4, R2, RZ ;  /* 0x0000000204097224 */ /* 0x000fe400078e02ff */
[----:B------:R-:W-:-:S03]  /*153f0*/  IMAD.MOV R2, RZ, RZ, -R2 ;  /* 0x000000ffff027224 */ /* 0x000fc600078e0a02 */
[----:B------:R-:W-:Y:S01]  /*15400*/  IADD3 R0, -R9, c[0x0][0x538], RZ ;  /* 0x00014e0009007a10 */ /* 0x000fe20007ffe1ff */
[----:B------:R-:W-:-:S03]  /*15410*/  IMAD R6, R7, R2, R8 ;  /* 0x0000000207067224 */ /* 0x000fc600078e0208 */
[----:B------:R-:W-:Y:S02]  /*15420*/  IMNMX R0, R4, R0, PT ;  /* 0x0000000004007217 */ /* 0x000fe40003800200 */
[----:B------:R-:W-:Y:S02]  /*15430*/  IABS R2, R6 ;  /* 0x0000000600027213 */ /* 0x000fe40000000000 */
[-C--:B------:R-:W-:Y:S02]  /*15440*/  IABS R3, R0.reuse ;  /* 0x0000000000037213 */ /* 0x080fe40000000000 */
[----:B------:R-:W-:Y:S02]  /*15450*/  IABS R10, R0 ;  /* 0x00000000000a7213 */ /* 0x000fe40000000000 */
[----:B------:R-:W1:Y:S01]  /*15460*/  I2F.RP R4, R3 ;  /* 0x0000000300047306 */ /* 0x000e620000209400 */
[----:B------:R-:W-:Y:S02]  /*15470*/  MOV R7, R2 ;  /* 0x0000000200077202 */ /* 0x000fe40000000f00 */
[----:B------:R-:W-:-:S05]  /*15480*/  IMAD.MOV R2, RZ, RZ, -R10 ;  /* 0x000000ffff027224 */ /* 0x000fca00078e0a0a */
[----:B-1----:R-:W1:Y:S02]  /*15490*/  MUFU.RCP R4, R4 ;  /* 0x0000000400047308 */ /* 0x002e640000001000 */
[----:B-1----:R-:W-:-:S06]  /*154a0*/  IADD3 R4, R4, 0xffffffe, RZ ;  /* 0x0ffffffe04047810 */ /* 0x002fcc0007ffe0ff */
[----:B------:R-:W1:Y:S02]  /*154b0*/  F2I.FTZ.U32.TRUNC.NTZ R5, R4 ;  /* 0x0000000400057305 */ /* 0x000e64000021f000 */
[----:B-1----:R-:W-:-:S04]  /*154c0*/  IMAD.MOV R4, RZ, RZ, -R5 ;  /* 0x000000ffff047224 */ /* 0x002fc800078e0a05 */
[----:B------:R-:W-:Y:S02]  /*154d0*/  IMAD R8, R4, R3, RZ ;  /* 0x0000000304087224 */ /* 0x000fe400078e02ff */
[----:B------:R-:W-:-:S04]  /*154e0*/  IMAD.MOV.U32 R4, RZ, RZ, RZ ;  /* 0x000000ffff047224 */ /* 0x000fc800078e00ff */
[----:B------:R-:W-:-:S04]  /*154f0*/  IMAD.HI.U32 R5, R5, R8, R4 ;  /* 0x0000000805057227 */ /* 0x000fc800078e0004 */
[----:B------:R-:W-:Y:S02]  /*15500*/  IMAD.MOV.U32 R4, RZ, RZ, R2 ;  /* 0x000000ffff047224 */ /* 0x000fe400078e0002 */
[----:B------:R-:W-:-:S04]  /*15510*/  IMAD.HI.U32 R2, R5, R7, RZ ;  /* 0x0000000705027227 */ /* 0x000fc800078e00ff */
[----:B------:R-:W-:-:S05]  /*15520*/  IMAD R4, R2, R4, R7 ;  /* 0x0000000402047224 */ /* 0x000fca00078e0207 */
[----:B------:R-:W-:-:S13]  /*15530*/  ISETP.GT.U32.AND P1, PT, R3, R4, PT ;  /* 0x000000040300720c */ /* 0x000fda0003f24070 */
[-C--:B------:R-:W-:Y:S02]  /*15540*/  @!P1 IADD3 R4, R4, -R3.reuse, RZ ;  /* 0x8000000304049210 */ /* 0x080fe40007ffe0ff */
[----:B------:R-:W-:Y:S02]  /*15550*/  @!P1 IADD3 R2, R2, 0x1, RZ ;  /* 0x0000000102029810 */ /* 0x000fe40007ffe0ff */
[----:B------:R-:W-:Y:S02]  /*15560*/  ISETP.GE.U32.AND P2, PT, R4, R3, PT ;  /* 0x000000030400720c */ /* 0x000fe40003f46070 */
[----:B------:R-:W-:Y:S02]  /*15570*/  LOP3.LUT R3, R6, R0, RZ, 0x3c, !PT ;  /* 0x0000000006037212 */ /* 0x000fe400078e3cff */
[----:B------:R-:W-:Y:S02]  /*15580*/  ISETP.NE.AND P1, PT, R0, RZ, PT ;  /* 0x000000ff0000720c */ /* 0x000fe40003f25270 */
[----:B------:R-:W-:Y:S01]  /*15590*/  ISETP.GE.AND P0, PT, R3, RZ, PT ;  /* 0x000000ff0300720c */ /* 0x000fe20003f06270 */
[----:B------:R-:W-:Y:S01]  /*155a0*/  IMAD.MOV R3, RZ, RZ, -R0 ;  /* 0x000000ffff037224 */ /* 0x000fe200078e0a00 */
[----:B------:R-:W-:-:S05]  /*155b0*/  IADD3 R6, R9, 0x1000000, R6 ;  /* 0x0100000009067810 */ /* 0x000fca0007ffe006 */
[----:B------:R-:W-:-:S06]  /*155c0*/  @P2 IADD3 R2, R2, 0x1, RZ ;  /* 0x0000000102022810 */ /* 0x000fcc0007ffe0ff */
[----:B------:R-:W-:Y:S01]  /*155d0*/  @!P0 IMAD.MOV R2, RZ, RZ, -R2 ;  /* 0x000000ffff028224 */ /* 0x000fe200078e0a02 */
[----:B------:R-:W-:-:S05]  /*155e0*/  @!P1 LOP3.LUT R2, RZ, R0, RZ, 0x33, !PT ;  /* 0x00000000ff029212 */ /* 0x000fca00078e33ff */
[----:B------:R-:W-:-:S05]  /*155f0*/  IMAD R0, R2, R3, R6 ;  /* 0x0000000302007224 */ /* 0x000fca00078e0206 */
[----:B------:R1:W-:Y:S02]  /*15600*/  STL [R1+0x30], R0 ;  /* 0x0000300001007387 */ /* 0x0003e40000100800 */
.L_x_646:
[----:B------:R-:W-:Y:S05]  /*15610*/  BSYNC B0 ;  /* 0x0000000000007941 */ /* 0x000fea0003800000 */
.L_x_644:
[----:B------:R-:W-:-:S04]  /*15620*/  LOP3.LUT R2, RZ, R2, RZ, 0x33, !PT ;  /* 0x00000002ff027212 */ /* 0x000fc800078e33ff */
[----:B-1----:R-:W-:-:S05]  /*15630*/  IADD3 R0, R2, R11, RZ ;  /* 0x0000000b02007210 */ /* 0x002fca0007ffe0ff */
[----:B------:R1:W-:Y:S01]  /*15640*/  STL [R1+0x2c], R0 ;  /* 0x00002c0001007387 */ /* 0x0003e20000100800 */
[----:B------:R-:W-:Y:S05]  /*15650*/  BRA `(.L_x_647) ;  /* 0x0000005000007947 */ /* 0x000fea0003800000 */
.L_x_635:
[----:B------:R-:W-:Y:S01]  /*15660*/  MOV R0, c[0x0][0x53c] ;  /* 0x00014f0000007a02 */ /* 0x000fe20000000f00 */
[----:B------:R2:W-:Y:S04]  /*15670*/  STL [R1+0x28], R10 ;  /* 0x0000280a01007387 */ /* 0x0005e80000100800 */
[----:B------:R2:W-:Y:S04]  /*15680*/  STL [R1+0x2c], RZ ;  /* 0x00002cff01007387 */ /* 0x0005e80000100800 */
[----:B------:R2:W-:Y:S04]  /*15690*/  STL [R1+0x30], RZ ;  /* 0x000030ff01007387 */ /* 0x0005e80000100800 */
[----:B------:R2:W-:Y:S02]  /*156a0*/  STL [R1+0x34], R0 ;  /* 0x0000340001007387 */ /* 0x0005e40000100800 */
.L_x_647:
[----:B------:R-:W-:Y:S05]  /*156b0*/  BSYNC B1 ;  /* 0x0000000000017941 */ /* 0x000fea0003800000 */
.L_x_633:
[----:B-1----:R-:W3:Y:S04]  /*156c0*/  LDL R4, [R1+0x28] ;  /* 0x0000280001047983 */ /* 0x002ee80000100800 */
[----:B------:R-:W3:Y:S04]  /*156d0*/  LDL R5, [R1+0x2c] ;  /* 0x00002c0001057983 */ /* 0x000ee80000100800 */
[----:B------:R-:W3:Y:S04]  /*156e0*/  LDL R6, [R1+0x30] ;  /* 0x0000300001067983 */ /* 0x000ee80000100800 */
[----:B------:R-:W3:Y:S01]  /*156f0*/  LDL R7, [R1+0x34] ;  /* 0x0000340001077983 */ /* 0x000ee20000100800 */
[----:B------:R-:W-:Y:S03]  /*15700*/  WARPSYNC 0xffffffff ;  /* 0xffffffff00007948 */ /* 0x000fe60003800000 */
[----:B------:R-:W-:Y:S01]  /*15710*/  BAR.SYNC.DEFER_BLOCKING 0x4, 0x100 ;  /* 0x0104000000007b1d */ /* 0x000fe20000010000 */
[----:B------:R-:W-:-:S13]  /*15720*/  ISETP.NE.AND P0, PT, R14, RZ, PT ;  /* 0x000000ff0e00720c */ /* 0x000fda0003f05270 */
[----:B---3--:R1:W-:Y:S04]  /*15730*/  @!P0 STS.128 [0xe100], R4 ;  /* 0x00e10004ff008388 */ /* 0x0083e80000000c00 */
[----:B------:R-:W-:Y:S06]  /*15740*/  BAR.ARV 0x5, 0x100 ;  /* 0x0144000000007b1d */ /* 0x000fec0000002000 */
.L_x_628:
[----:B--2---:R-:W2:Y:S02]  /*15750*/  LDL R0, [R1+0x34] ;  /* 0x0000340001007983 */ /* 0x004ea40000100800 */
[----:B--2---:R-:W-:-:S13]  /*15760*/  ISETP.GE.AND P0, PT, R0, c[0x0][0x53c], PT ;  /* 0x00014f0000007a0c */ /* 0x004fda0003f06270 */
[----:B-1--4-:R-:W-:Y:S01]  /*15770*/  @P0 CALL.REL.NOINC `(.L_x_648) ;  /* 0x0000001000000944 */ /* 0x012fe20003c00000 */
[----:B------:R-:W-:Y:S05]  /*15780*/  BRA `(.L_x_649) ;  /* 0xfffec21000007947 */ /* 0x000fea000383ffff */
.L_x_648:
[----:B------:R-:W-:Y:S05]  /*15790*/  EXIT ;  /* 0x000000000000794d */ /* 0x000fea0003800000 */
.L_x_521:
[----:B------:R-:W-:Y:S01]  /*157a0*/  IMAD.MOV.U32 R0, RZ, RZ, R5 ;  /* 0x000000ffff007224 */ /* 0x000fe200078e0005 */
[----:B------:R-:W-:Y:S02]  /*157b0*/  MOV R2, 0x1 ;  /* 0x0000000100027802 */ /* 0x000fe40000000f00 */
[----:B------:R-:W-:Y:S02]  /*157c0*/  MOV R3, 0x157e0 ;  /* 0x000157e000037802 */ /* 0x000fe40000000f00 */
[----:B------:R-:W-:Y:S05]  /*157d0*/  CALL.REL.NOINC `($__internal_12_$__cuda_sm70_shflsync_up_p) ;  /* 0x0000144000007944 */ /* 0x000fea0003c00000 */
[----:B------:R-:W-:Y:S01]  /*157e0*/  MOV R0, R4 ;  /* 0x0000000400007202 */ /* 0x000fe20000000f00 */
[----:B------:R-:W-:Y:S05]  /*157f0*/  BRA `(.L_x_650) ;  /* 0xfffeac8000007947 */ /* 0x000fea000383ffff */
.L_x_522:
[----:B------:R-:W-:Y:S01]  /*15800*/  IMAD.MOV.U32 R0, RZ, RZ, R5 ;  /* 0x000000ffff007224 */ /* 0x000fe200078e0005 */
[----:B------:R-:W-:Y:S02]  /*15810*/  MOV R2, 0x2 ;  /* 0x0000000200027802 */ /* 0x000fe40000000f00 */
[----:B------:R-:W-:Y:S02]  /*15820*/  MOV R3, 0x15840 ;  /* 0x0001584000037802 */ /* 0x000fe40000000f00 */
[----:B------:R-:W-:Y:S05]  /*15830*/  CALL.REL.NOINC `($__internal_12_$__cuda_sm70_shflsync_up_p) ;  /* 0x000013e000007944 */ /* 0x000fea0003c00000 */
[----:B------:R-:W-:Y:S01]  /*15840*/  SEL R0, R4, RZ, P4 ;  /* 0x000000ff04007207 */ /* 0x000fe20002000000 */
[----:B------:R-:W-:Y:S01]  /*15850*/  IMAD.MOV.U32 R2, RZ, RZ, 0x4 ;  /* 0x00000004ff027424 */ /* 0x000fe200078e00ff */
[----:B------:R-:W-:-:S03]  /*15860*/  MOV R3, 0x15890 ;  /* 0x0001589000037802 */ /* 0x000fc60000000f00 */
[----:B------:R-:W-:Y:S02]  /*15870*/  IMAD.IADD R0, R5, 0x1, R0 ;  /* 0x0000000105007824 */ /* 0x000fe400078e0200 */
        /* <DEDUP_REMOVED lines=13> */
[----:B------:R-:W-:Y:S02]  /*15950*/  MOV R3, 0x1f ;  /* 0x0000001f00037802 */ /* 0x000fe40000000f00 */
[----:B------:R-:W-:Y:S01]  /*15960*/  MOV R2, 0x159a0 ;  /* 0x000159a000027802 */ /* 0x000fe20000000f00 */
[----:B------:R-:W-:-:S04]  /*15970*/  IMAD.IADD R4, R0, 0x1, R4 ;  /* 0x0000000100047824 */ /* 0x000fc800078e0204 */
[----:B------:R-:W-:Y:S02]  /*15980*/  IMAD.MOV.U32 R9, RZ, RZ, R4 ;  /* 0x000000ffff097224 */ /* 0x000fe400078e0004 */
[----:B------:R-:W-:Y:S05]  /*15990*/  CALL.REL.NOINC `($__internal_11_$__cuda_sm70_shflsync_idx_p) ;  /* 0x0000123000007944 */ /* 0x000fea0003c00000 */
[----:B------:R-:W-:Y:S01]  /*159a0*/  MOV R0, R5 ;  /* 0x0000000500007202 */ /* 0x000fe20000000f00 */
[----:B------:R-:W-:Y:S05]  /*159b0*/  BRA `(.L_x_651) ;  /* 0xfffeabc000007947 */ /* 0x000fea000383ffff */
.L_x_524:
[----:B------:R-:W-:Y:S02]  /*159c0*/  SEL R0, RZ, 0x1, P0 ;  /* 0x00000001ff007807 */ /* 0x000fe40000000000 */
[----:B------:R-:W-:Y:S02]  /*159d0*/  MOV R2, 0x159f0 ;  /* 0x000159f000027802 */ /* 0x000fe40000000f00 */
[----:B------:R-:W-:Y:S05]  /*159e0*/  CALL.REL.NOINC `($__internal_13_$__cuda_sm70_votesync_ballot) ;  /* 0x000012a000007944 */ /* 0x000fea0003c00000 */
[----:B------:R-:W-:Y:S01]  /*159f0*/  MOV R7, R0 ;  /* 0x0000000000077202 */ /* 0x000fe20000000f00 */
[----:B------:R-:W-:Y:S05]  /*15a00*/  BRA `(.L_x_652) ;  /* 0xfffeac0000007947 */ /* 0x000fea000383ffff */
.L_x_525:
[----:B------:R-:W-:Y:S01]  /*15a10*/  IMAD.MOV.U32 R9, RZ, RZ, R10 ;  /* 0x000000ffff097224 */ /* 0x000fe200078e000a */
[----:B------:R-:W-:Y:S01]  /*15a20*/  MOV R5, R0 ;  /* 0x0000000000057202 */ /* 0x000fe20000000f00 */
[----:B------:R-:W-:Y:S01]  /*15a30*/  IMAD.MOV.U32 R3, RZ, RZ, 0x1f ;  /* 0x0000001fff037424 */ /* 0x000fe200078e00ff */
[----:B-1----:R-:W-:Y:S02]  /*15a40*/  MOV R2, 0x15a60 ;  /* 0x00015a6000027802 */ /* 0x002fe40000000f00 */
[----:B------:R-:W-:Y:S05]  /*15a50*/  CALL.REL.NOINC `($__internal_11_$__cuda_sm70_shflsync_idx_p) ;  /* 0x0000117000007944 */ /* 0x000fea0003c00000 */
[----:B------:R-:W-:Y:S01]  /*15a60*/  IMAD.MOV.U32 R12, RZ, RZ, R5 ;  /* 0x000000ffff0c7224 */ /* 0x000fe200078e0005 */
[----:B------:R-:W-:Y:S01]  /*15a70*/  MOV R9, R8 ;  /* 0x0000000800097202 */ /* 0x000fe20000000f00 */
[----:B------:R-:W-:Y:S01]  /*15a80*/  IMAD.MOV.U32 R6, RZ, RZ, RZ ;  /* 0x000000ffff067224 */ /* 0x000fe200078e00ff */
[----:B------:R-:W-:Y:S01]  /*15a90*/  MOV R5, R0 ;  /* 0x0000000000057202 */ /* 0x000fe20000000f00 */
[----:B------:R-:W-:Y:S01]  /*15aa0*/  IMAD.MOV.U32 R3, RZ, RZ, 0x1f ;  /* 0x0000001fff037424 */ /* 0x000fe200078e00ff */
[----:B------:R-:W-:-:S02]  /*15ab0*/  MOV R2, 0x15ad0 ;  /* 0x00015ad000027802 */ /* 0x000fc40000000f00 */
[----:B------:R-:W-:Y:S05]  /*15ac0*/  CALL.REL.NOINC `($__internal_11_$__cuda_sm70_shflsync_idx_p) ;  /* 0x0000110000007944 */ /* 0x000fea0003c00000 */
[----:B------:R-:W-:Y:S01]  /*15ad0*/  MOV R10, R5 ;  /* 0x00000005000a7202 */ /* 0x000fe20000000f00 */
[----:B------:R-:W-:Y:S05]  /*15ae0*/  BRA `(.L_x_653) ;  /* 0xfffeab9000007947 */ /* 0x000fea000383ffff */
.L_x_528:
[----:B------:R-:W-:Y:S01]  /*15af0*/  IMAD.MOV.U32 R9, RZ, RZ, R4 ;  /* 0x000000ffff097224 */ /* 0x000fe200078e0004 */
[----:B------:R-:W-:-:S02]  /*15b00*/  MOV R3, 0x1f ;  /* 0x0000001f00037802 */ /* 0x000fc40000000f00 */
[----:B-1----:R-:W-:Y:S02]  /*15b10*/  MOV R2, 0x15b30 ;  /* 0x00015b3000027802 */ /* 0x002fe40000000f00 */
[----:B--234-:R-:W-:Y:S05]  /*15b20*/  CALL.REL.NOINC `($__internal_11_$__cuda_sm70_shflsync_idx_p) ;  /* 0x000010a000007944 */ /* 0x01cfea0003c00000 */
[----:B------:R-:W-:Y:S01]  /*15b30*/  MOV R6, R5 ;  /* 0x0000000500067202 */ /* 0x000fe20000000f00 */
[----:B------:R-:W-:Y:S05]  /*15b40*/  BRA `(.L_x_527) ;  /* 0xfffeab9000007947 */ /* 0x000fea000383ffff */
.L_x_587:
[----:B-12---:R1:W5:Y:S01]  /*15b50*/  LDL R2, [R1] ;  /* 0x0000000001027983 */ /* 0x0063620000100800 */
[----:B------:R-:W-:Y:S02]  /*15b60*/  MOV R6, 0x2 ;  /* 0x0000000200067802 */ /* 0x000fe40000000f00 */
[----:B------:R-:W-:Y:S02]  /*15b70*/  MOV R3, 0x15b90 ;  /* 0x00015b9000037802 */ /* 0x000fe40000000f00 */
[----:B-1---5:R-:W-:Y:S05]  /*15b80*/  CALL.REL.NOINC `($__internal_10_$__cuda_sm70_shflsync_bfly_p) ;  /* 0x00000ff000007944 */ /* 0x022fea0003c00000 */
[----:B------:R-:W-:Y:S01]  /*15b90*/  MOV R0, R6 ;  /* 0x0000000600007202 */ /* 0x000fe20000000f00 */
[----:B------:R-:W-:Y:S05]  /*15ba0*/  BRA `(.L_x_654) ;  /* 0xffffb96000007947 */ /* 0x000fea000383ffff */
.L_x_588:
[----:B------:R-:W-:Y:S01]  /*15bb0*/  IMAD.MOV.U32 R2, RZ, RZ, R0 ;  /* 0x000000ffff027224 */ /* 0x000fe200078e0000 */
[----:B------:R-:W-:Y:S02]  /*15bc0*/  MOV R6, 0x1 ;  /* 0x0000000100067802 */ /* 0x000fe40000000f00 */
[----:B------:R-:W-:Y:S02]  /*15bd0*/  MOV R3, 0x15bf0 ;  /* 0x00015bf000037802 */ /* 0x000fe40000000f00 */
[----:B------:R-:W-:Y:S05]  /*15be0*/  CALL.REL.NOINC `($__internal_10_$__cuda_sm70_shflsync_bfly_p) ;  /* 0x00000f9000007944 */ /* 0x000fea0003c00000 */
[----:B------:R1:W5:Y:S01]  /*15bf0*/  LDL R2, [R1+0x4] ;  /* 0x0000040001027983 */ /* 0x0003620000100800 */
[----:B------:R-:W-:Y:S01]  /*15c00*/  FADD.FTZ R0, R0, R6 ;  /* 0x0000000600007221 */ /* 0x000fe20000010000 */
[----:B------:R-:W-:-:S02]  /*15c10*/  MOV R6, 0x2 ;  /* 0x0000000200067802 */ /* 0x000fc40000000f00 */
[----:B------:R-:W-:Y:S02]  /*15c20*/  MOV R3, 0x15c40 ;  /* 0x00015c4000037802 */ /* 0x000fe40000000f00 */
[----:B-1---5:R-:W-:Y:S05]  /*15c30*/  CALL.REL.NOINC `($__internal_10_$__cuda_sm70_shflsync_bfly_p) ;  /* 0x00000f4000007944 */ /* 0x022fea0003c00000 */
[----:B------:R-:W2:Y:S01]  /*15c40*/  LDL.LU R2, [R1+0x4] ;  /* 0x0000040001027983 */ /* 0x000ea20000300800 */
[----:B------:R-:W-:Y:S01]  /*15c50*/  MOV R3, 0x15ca0 ;  /* 0x00015ca000037802 */ /* 0x000fe20000000f00 */
[----:B--2---:R-:W-:Y:S01]  /*15c60*/  FADD.FTZ R5, R2, R6 ;  /* 0x0000000602057221 */ /* 0x004fe20000010000 */
[----:B------:R-:W-:-:S04]  /*15c70*/  MOV R6, 0x1 ;  /* 0x0000000100067802 */ /* 0x000fc80000000f00 */
[----:B------:R-:W-:Y:S02]  /*15c80*/  MOV R2, R5 ;  /* 0x0000000500027202 */ /* 0x000fe40000000f00 */
[----:B------:R-:W-:Y:S05]  /*15c90*/  CALL.REL.NOINC `($__internal_10_$__cuda_sm70_shflsync_bfly_p) ;  /* 0x00000ee000007944 */ /* 0x000fea0003c00000 */
[----:B------:R-:W-:Y:S01]  /*15ca0*/  MOV R3, R6 ;  /* 0x0000000600037202 */ /* 0x000fe20000000f00 */
[----:B------:R-:W-:Y:S05]  /*15cb0*/  BRA `(.L_x_655) ;  /* 0xffffb8e000007947 */ /* 0x000fea000383ffff */
.L_x_595:
[----:B-1234-:R-:W-:Y:S01]  /*15cc0*/  IMAD.MOV.U32 R9, RZ, RZ, R7 ;  /* 0x000000ffff097224 */ /* 0x01efe200078e0007 */
[----:B------:R-:W-:Y:S01]  /*15cd0*/  MOV R5, RZ ;  /* 0x000000ff00057202 */ /* 0x000fe20000000f00 */
[----:B------:R-:W-:Y:S01]  /*15ce0*/  IMAD.MOV.U32 R3, RZ, RZ, 0x181f ;  /* 0x0000181fff037424 */ /* 0x000fe200078e00ff */
[----:B------:R-:W-:Y:S02]  /*15cf0*/  MOV R2, 0x15d10 ;  /* 0x00015d1000027802 */ /* 0x000fe40000000f00 */
[----:B------:R-:W-:Y:S05]  /*15d00*/  CALL.REL.NOINC `($__internal_11_$__cuda_sm70_shflsync_idx_p) ;  /* 0x00000ec000007944 */ /* 0x000fea0003c00000 */
[----:B------:R-:W-:Y:S01]  /*15d10*/  MOV R11, R5 ;  /* 0x00000005000b7202 */ /* 0x000fe20000000f00 */
[----:B------:R-:W-:Y:S05]  /*15d20*/  BRA `(.L_x_656) ;  /* 0xffffccd000007947 */ /* 0x000fea000383ffff */
.L_x_596:
[----:B------:R-:W-:Y:S01]  /*15d30*/  IMAD.MOV.U32 R9, RZ, RZ, R10 ;  /* 0x000000ffff097224 */ /* 0x000fe200078e000a */
[----:B------:R-:W-:Y:S01]  /*15d40*/  MOV R5, RZ ;  /* 0x000000ff00057202 */ /* 0x000fe20000000f00 */
[----:B------:R-:W-:Y:S01]  /*15d50*/  IMAD.MOV.U32 R3, RZ, RZ, 0x181f ;  /* 0x0000181fff037424 */ /* 0x000fe200078e00ff */
[----:B------:R-:W-:Y:S02]  /*15d60*/  MOV R2, 0x15d80 ;  /* 0x00015d8000027802 */ /* 0x000fe40000000f00 */
[----:B-12---:R-:W-:Y:S05]  /*15d70*/  CALL.REL.NOINC `($__internal_11_$__cuda_sm70_shflsync_idx_p) ;  /* 0x00000e5000007944 */ /* 0x006fea0003c00000 */
[----:B------:R-:W-:Y:S01]  /*15d80*/  MOV R2, R5 ;  /* 0x0000000500027202 */ /* 0x000fe20000000f00 */
[----:B------:R-:W-:Y:S05]  /*15d90*/  BRA `(.L_x_657) ;  /* 0xffffcc8000007947 */ /* 0x000fea000383ffff */
.L_x_599:
[----:B--2---:R-:W-:Y:S01]  /*15da0*/  IMAD.MOV.U32 R9, RZ, RZ, R7 ;  /* 0x000000ffff097224 */ /* 0x004fe200078e0007 */
[----:B------:R-:W-:Y:S01]  /*15db0*/  MOV R5, 0x1 ;  /* 0x0000000100057802 */ /* 0x000fe20000000f00 */
[----:B------:R-:W-:Y:S01]  /*15dc0*/  IMAD.MOV.U32 R3, RZ, RZ, 0x181f ;  /* 0x0000181fff037424 */ /* 0x000fe200078e00ff */
[----:B----4-:R-:W-:-:S02]  /*15dd0*/  MOV R2, 0x15df0 ;  /* 0x00015df000027802 */ /* 0x010fc40000000f00 */
[----:B-1-3--:R-:W-:Y:S05]  /*15de0*/  CALL.REL.NOINC `($__internal_11_$__cuda_sm70_shflsync_idx_p) ;  /* 0x00000de000007944 */ /* 0x00afea0003c00000 */
[----:B------:R-:W-:Y:S01]  /*15df0*/  IMAD.MOV.U32 R11, RZ, RZ, R5 ;  /* 0x000000ffff0b7224 */ /* 0x000fe200078e0005 */
[----:B------:R-:W-:Y:S01]  /*15e00*/  MOV R5, 0x1 ;  /* 0x0000000100057802 */ /* 0x000fe20000000f00 */
[----:B------:R-:W-:Y:S01]  /*15e10*/  IMAD.MOV.U32 R9, RZ, RZ, R10 ;  /* 0x000000ffff097224 */ /* 0x000fe200078e000a */
[----:B------:R-:W-:-:S02]  /*15e20*/  MOV R3, 0x181f ;  /* 0x0000181f00037802 */ /* 0x000fc40000000f00 */
[----:B------:R-:W-:Y:S02]  /*15e30*/  MOV R2, 0x15e50 ;  /* 0x00015e5000027802 */ /* 0x000fe40000000f00 */
[----:B------:R-:W-:Y:S05]  /*15e40*/  CALL.REL.NOINC `($__internal_11_$__cuda_sm70_shflsync_idx_p) ;  /* 0x00000d8000007944 */ /* 0x000fea0003c00000 */
[----:B------:R-:W-:Y:S01]  /*15e50*/  MOV R2, R5 ;  /* 0x0000000500027202 */ /* 0x000fe20000000f00 */
[----:B------:R-:W-:Y:S05]  /*15e60*/  BRA `(.L_x_658) ;  /* 0xffffcca000007947 */ /* 0x000fea000383ffff */
.L_x_602:
[----:B-1----:R-:W-:Y:S01]  /*15e70*/  IMAD.MOV.U32 R9, RZ, RZ, R7 ;  /* 0x000000ffff097224 */ /* 0x002fe200078e0007 */
[----:B------:R-:W-:Y:S01]  /*15e80*/  MOV R5, 0x2 ;  /* 0x0000000200057802 */ /* 0x000fe20000000f00 */
[----:B------:R-:W-:Y:S01]  /*15e90*/  IMAD.MOV.U32 R3, RZ, RZ, 0x181f ;  /* 0x0000181fff037424 */ /* 0x000fe200078e00ff */
[----:B----4-:R-:W-:Y:S02]  /*15ea0*/  MOV R2, 0x15ec0 ;  /* 0x00015ec000027802 */ /* 0x010fe40000000f00 */
[----:B--23--:R-:W-:Y:S05]  /*15eb0*/  CALL.REL.NOINC `($__internal_11_$__cuda_sm70_shflsync_idx_p) ;  /* 0x00000d1000007944 */ /* 0x00cfea0003c00000 */
[----:B------:R-:W-:Y:S01]  /*15ec0*/  MOV R11, R5 ;  /* 0x00000005000b7202 */ /* 0x000fe20000000f00 */
[----:B------:R-:W-:Y:S05]  /*15ed0*/  BRA `(.L_x_659) ;  /* 0xffffcd2000007947 */ /* 0x000fea000383ffff */
.L_x_603:
[----:B------:R-:W-:Y:S01]  /*15ee0*/  IMAD.MOV.U32 R9, RZ, RZ, R10 ;  /* 0x000000ffff097224 */ /* 0x000fe200078e000a */
[----:B------:R-:W-:Y:S01]  /*15ef0*/  MOV R5, 0x2 ;  /* 0x0000000200057802 */ /* 0x000fe20000000f00 */
[----:B------:R-:W-:Y:S01]  /*15f00*/  IMAD.MOV.U32 R3, RZ, RZ, 0x181f ;  /* 0x0000181fff037424 */ /* 0x000fe200078e00ff */
[----:B----4-:R-:W-:Y:S02]  /*15f10*/  MOV R2, 0x15f30 ;  /* 0x00015f3000027802 */ /* 0x010fe40000000f00 */
[----:B-123--:R-:W-:Y:S05]  /*15f20*/  CALL.REL.NOINC `($__internal_11_$__cuda_sm70_shflsync_idx_p) ;  /* 0x00000ca000007944 */ /* 0x00efea0003c00000 */
[----:B------:R-:W-:Y:S01]  /*15f30*/  MOV R2, R5 ;  /* 0x0000000500027202 */ /* 0x000fe20000000f00 */
[----:B------:R-:W-:Y:S05]  /*15f40*/  BRA `(.L_x_660) ;  /* 0xffffccd000007947 */ /* 0x000fea000383ffff */
.L_x_606:
[----:B-1----:R-:W-:Y:S01]  /*15f50*/  IMAD.MOV.U32 R9, RZ, RZ, R7 ;  /* 0x000000ffff097224 */ /* 0x002fe200078e0007 */
[----:B------:R-:W-:Y:S01]  /*15f60*/  MOV R5, 0x3 ;  /* 0x0000000300057802 */ /* 0x000fe20000000f00 */
[----:B------:R-:W-:Y:S01]  /*15f70*/  IMAD.MOV.U32 R3, RZ, RZ, 0x181f ;  /* 0x0000181fff037424 */ /* 0x000fe200078e00ff */
[----:B------:R-:W-:-:S02]  /*15f80*/  MOV R2, 0x15fa0 ;  /* 0x00015fa000027802 */ /* 0x000fc40000000f00 */
[----:B--234-:R-:W-:Y:S05]  /*15f90*/  CALL.REL.NOINC `($__internal_11_$__cuda_sm70_shflsync_idx_p) ;  /* 0x00000c3000007944 */ /* 0x01cfea0003c00000 */
[----:B------:R-:W-:Y:S01]  /*15fa0*/  IMAD.MOV.U32 R7, RZ, RZ, R5 ;  /* 0x000000ffff077224 */ /* 0x000fe200078e0005 */
[----:B------:R-:W-:Y:S01]  /*15fb0*/  MOV R5, 0x3 ;  /* 0x0000000300057802 */ /* 0x000fe20000000f00 */
[----:B------:R-:W-:Y:S01]  /*15fc0*/  IMAD.MOV.U32 R9, RZ, RZ, R10 ;  /* 0x000000ffff097224 */ /* 0x000fe200078e000a */
[----:B------:R-:W-:-:S02]  /*15fd0*/  MOV R3, 0x181f ;  /* 0x0000181f00037802 */ /* 0x000fc40000000f00 */
[----:B------:R-:W-:Y:S02]  /*15fe0*/  MOV R2, 0x16000 ;  /* 0x0001600000027802 */ /* 0x000fe40000000f00 */
[----:B------:R-:W-:Y:S05]  /*15ff0*/  CALL.REL.NOINC `($__internal_11_$__cuda_sm70_shflsync_idx_p) ;  /* 0x00000bd000007944 */ /* 0x000fea0003c00000 */
[----:B------:R-:W-:Y:S05]  /*16000*/  BRA `(.L_x_661) ;  /* 0xffffcd1000007947 */ /* 0x000fea000383ffff */
.L_x_608:
[----:B------:R-:W-:Y:S01]  /*16010*/  IMAD.MOV.U32 R9, RZ, RZ, R28 ;  /* 0x000000ffff097224 */ /* 0x000fe200078e001c */
[----:B------:R-:W-:Y:S01]  /*16020*/  MOV R5, RZ ;  /* 0x000000ff00057202 */ /* 0x000fe20000000f00 */
[----:B------:R-:W-:Y:S01]  /*16030*/  IMAD.MOV.U32 R3, RZ, RZ, 0x1c1f ;  /* 0x00001c1fff037424 */ /* 0x000fe200078e00ff */
[----:B------:R-:W-:Y:S02]  /*16040*/  MOV R2, 0x16060 ;  /* 0x0001606000027802 */ /* 0x000fe40000000f00 */
[----:B-1----:R-:W-:Y:S05]  /*16050*/  CALL.REL.NOINC `($__internal_11_$__cuda_sm70_shflsync_idx_p) ;  /* 0x00000b7000007944 */ /* 0x002fea0003c00000 */
[----:B------:R-:W-:Y:S01]  /*16060*/  MOV R4, R5 ;  /* 0x0000000500047202 */ /* 0x000fe20000000f00 */
[----:B------:R-:W-:Y:S05]  /*16070*/  BRA `(.L_x_662) ;  /* 0xffffcf9000007947 */ /* 0x000fea000383ffff */
.L_x_609:
[----:B------:R-:W-:Y:S01]  /*16080*/  IMAD.MOV.U32 R9, RZ, RZ, R29 ;  /* 0x000000ffff097224 */ /* 0x000fe200078e001d */
[----:B------:R-:W-:Y:S01]  /*16090*/  MOV R5, RZ ;  /* 0x000000ff00057202 */ /* 0x000fe20000000f00 */
[----:B------:R-:W-:Y:S01]  /*160a0*/  IMAD.MOV.U32 R3, RZ, RZ, 0x1c1f ;  /* 0x00001c1fff037424 */ /* 0x000fe200078e00ff */
[----:B------:R-:W-:Y:S02]  /*160b0*/  MOV R2, 0x160d0 ;  /* 0x000160d000027802 */ /* 0x000fe40000000f00 */
[----:B-123--:R-:W-:Y:S05]  /*160c0*/  CALL.REL.NOINC `($__internal_11_$__cuda_sm70_shflsync_idx_p) ;  /* 0x00000b0000007944 */ /* 0x00efea0003c00000 */
[----:B------:R-:W-:Y:S01]  /*160d0*/  MOV R0, R5 ;  /* 0x0000000500007202 */ /* 0x000fe20000000f00 */
[----:B------:R-:W-:Y:S05]  /*160e0*/  BRA `(.L_x_663) ;  /* 0xffffcf4000007947 */ /* 0x000fea000383ffff */
.L_x_612:
[----:B------:R-:W-:Y:S01]  /*160f0*/  IMAD.MOV.U32 R9, RZ, RZ, R28 ;  /* 0x000000ffff097224 */ /* 0x000fe200078e001c */
[----:B------:R-:W-:Y:S01]  /*16100*/  MOV R5, 0x1 ;  /* 0x0000000100057802 */ /* 0x000fe20000000f00 */
[----:B---3--:R-:W-:Y:S01]  /*16110*/  IMAD.MOV.U32 R3, RZ, RZ, 0x1c1f ;  /* 0x00001c1fff037424 */ /* 0x008fe200078e00ff */
[----:B------:R-:W-:-:S02]  /*16120*/  MOV R2, 0x16140 ;  /* 0x0001614000027802 */ /* 0x000fc40000000f00 */
[----:B--2-4-:R-:W-:Y:S05]  /*16130*/  CALL.REL.NOINC `($__internal_11_$__cuda_sm70_shflsync_idx_p) ;  /* 0x00000a9000007944 */ /* 0x014fea0003c00000 */
        /* <DEDUP_REMOVED lines=8> */
.L_x_616:
[----:B------:R-:W-:Y:S01]  /*161c0*/  IMAD.MOV.U32 R9, RZ, RZ, R6 ;  /* 0x000000ffff097224 */ /* 0x000fe200078e0006 */
[----:B------:R-:W-:Y:S01]  /*161d0*/  MOV R5, RZ ;  /* 0x000000ff00057202 */ /* 0x000fe20000000f00 */
[----:B------:R-:W-:Y:S01]  /*161e0*/  IMAD.MOV.U32 R3, RZ, RZ, 0x181f ;  /* 0x0000181fff037424 */ /* 0x000fe200078e00ff */
[----:B------:R-:W-:Y:S02]  /*161f0*/  MOV R2, 0x16210 ;  /* 0x0001621000027802 */ /* 0x000fe40000000f00 */
[----:B------:R-:W-:Y:S05]  /*16200*/  CALL.REL.NOINC `($__internal_11_$__cuda_sm70_shflsync_idx_p) ;  /* 0x000009c000007944 */ /* 0x000fea0003c00000 */
[----:B------:R-:W-:Y:S01]  /*16210*/  MOV R11, R5 ;  /* 0x00000005000b7202 */ /* 0x000fe20000000f00 */
[----:B------:R-:W-:Y:S05]  /*16220*/  BRA `(.L_x_665) ;  /* 0xffffe06000007947 */ /* 0x000fea000383ffff */
.L_x_617:
[----:B------:R-:W-:Y:S01]  /*16230*/  IMAD.MOV.U32 R9, RZ, RZ, R10 ;  /* 0x000000ffff097224 */ /* 0x000fe200078e000a */
[----:B------:R-:W-:Y:S01]  /*16240*/  MOV R5, RZ ;  /* 0x000000ff00057202 */ /* 0x000fe20000000f00 */
[----:B------:R-:W-:Y:S01]  /*16250*/  IMAD.MOV.U32 R3, RZ, RZ, 0x181f ;  /* 0x0000181fff037424 */ /* 0x000fe200078e00ff */
[----:B------:R-:W-:Y:S02]  /*16260*/  MOV R2, 0x16280 ;  /* 0x0001628000027802 */ /* 0x000fe40000000f00 */
[----:B-12---:R-:W-:Y:S05]  /*16270*/  CALL.REL.NOINC `($__internal_11_$__cuda_sm70_shflsync_idx_p) ;  /* 0x0000095000007944 */ /* 0x006fea0003c00000 */
[----:B------:R-:W-:Y:S01]  /*16280*/  MOV R2, R5 ;  /* 0x0000000500027202 */ /* 0x000fe20000000f00 */
[----:B------:R-:W-:Y:S05]  /*16290*/  BRA `(.L_x_666) ;  /* 0xffffe01000007947 */ /* 0x000fea000383ffff */
.L_x_620:
[----:B------:R-:W-:Y:S01]  /*162a0*/  IMAD.MOV.U32 R9, RZ, RZ, R6 ;  /* 0x000000ffff097224 */ /* 0x000fe200078e0006 */
[----:B--2---:R-:W-:Y:S01]  /*162b0*/  MOV R5, 0x1 ;  /* 0x0000000100057802 */ /* 0x004fe20000000f00 */
        /* <DEDUP_REMOVED lines=11> */
.L_x_623:
[----:B------:R-:W-:Y:S01]  /*16370*/  IMAD.MOV.U32 R9, RZ, RZ, R6 ;  /* 0x000000ffff097224 */ /* 0x000fe200078e0006 */
[----:B-1----:R-:W-:Y:S01]  /*16380*/  MOV R5, 0x2 ;  /* 0x0000000200057802 */ /* 0x002fe20000000f00 */
[----:B------:R-:W-:Y:S01]  /*16390*/  IMAD.MOV.U32 R3, RZ, RZ, 0x181f ;  /* 0x0000181fff037424 */ /* 0x000fe200078e00ff */
[----:B----4-:R-:W-:Y:S02]  /*163a0*/  MOV R2, 0x163c0 ;  /* 0x000163c000027802 */ /* 0x010fe40000000f00 */
[----:B--23--:R-:W-:Y:S05]  /*163b0*/  CALL.REL.NOINC `($__internal_11_$__cuda_sm70_shflsync_idx_p) ;  /* 0x0000081000007944 */ /* 0x00cfea0003c00000 */
[----:B------:R-:W-:Y:S01]  /*163c0*/  MOV R11, R5 ;  /* 0x00000005000b7202 */ /* 0x000fe20000000f00 */
[----:B------:R-:W-:Y:S05]  /*163d0*/  BRA `(.L_x_668) ;  /* 0xffffe0c000007947 */ /* 0x000fea000383ffff */
.L_x_624:
[----:B------:R-:W-:Y:S01]  /*163e0*/  IMAD.MOV.U32 R9, RZ, RZ, R10 ;  /* 0x000000ffff097224 */ /* 0x000fe200078e000a */
[----:B------:R-:W-:Y:S01]  /*163f0*/  MOV R5, 0x2 ;  /* 0x0000000200057802 */ /* 0x000fe20000000f00 */
[----:B------:R-:W-:Y:S01]  /*16400*/  IMAD.MOV.U32 R3, RZ, RZ, 0x181f ;  /* 0x0000181fff037424 */ /* 0x000fe200078e00ff */
[----:B----4-:R-:W-:Y:S02]  /*16410*/  MOV R2, 0x16430 ;  /* 0x0001643000027802 */ /* 0x010fe40000000f00 */
[----:B-123--:R-:W-:Y:S05]  /*16420*/  CALL.REL.NOINC `($__internal_11_$__cuda_sm70_shflsync_idx_p) ;  /* 0x000007a000007944 */ /* 0x00efea0003c00000 */
[----:B------:R-:W-:Y:S01]  /*16430*/  MOV R2, R5 ;  /* 0x0000000500027202 */ /* 0x000fe20000000f00 */
[----:B------:R-:W-:Y:S05]  /*16440*/  BRA `(.L_x_669) ;  /* 0xffffe07000007947 */ /* 0x000fea000383ffff */
.L_x_627:
[----:B------:R-:W-:Y:S01]  /*16450*/  IMAD.MOV.U32 R9, RZ, RZ, R6 ;  /* 0x000000ffff097224 */ /* 0x000fe200078e0006 */
[----:B-1----:R-:W-:Y:S01]  /*16460*/  MOV R5, 0x3 ;  /* 0x0000000300057802 */ /* 0x002fe20000000f00 */
        /* <DEDUP_REMOVED lines=11> */
.L_x_629:
[----:B------:R-:W-:Y:S01]  /*16520*/  IMAD.MOV.U32 R9, RZ, RZ, R62 ;  /* 0x000000ffff097224 */ /* 0x000fe200078e003e */
[----:B------:R-:W-:Y:S01]  /*16530*/  MOV R5, RZ ;  /* 0x000000ff00057202 */ /* 0x000fe20000000f00 */
[----:B------:R-:W-:Y:S01]  /*16540*/  IMAD.MOV.U32 R3, RZ, RZ, 0x1f ;  /* 0x0000001fff037424 */ /* 0x000fe200078e00ff */
[----:B------:R-:W-:Y:S02]  /*16550*/  MOV R2, 0x16570 ;  /* 0x0001657000027802 */ /* 0x000fe40000000f00 */
[----:B----4-:R-:W-:Y:S05]  /*16560*/  CALL.REL.NOINC `($__internal_11_$__cuda_sm70_shflsync_idx_p) ;  /* 0x0000066000007944 */ /* 0x010fea0003c00000 */
[----:B------:R-:W-:Y:S01]  /*16570*/  MOV R10, R5 ;  /* 0x00000005000a7202 */ /* 0x000fe20000000f00 */
[----:B------:R-:W-:Y:S05]  /*16580*/  BRA `(.L_x_671) ;  /* 0xffffe1e000007947 */ /* 0x000fea000383ffff */
.L_x_630:
[----:B------:R-:W-:Y:S01]  /*16590*/  IMAD.MOV.U32 R9, RZ, RZ, R62 ;  /* 0x000000ffff097224 */ /* 0x000fe200078e003e */
[----:B------:R-:W-:Y:S01]  /*165a0*/  MOV R5, 0x1 ;  /* 0x0000000100057802 */ /* 0x000fe20000000f00 */
[----:B------:R-:W-:Y:S01]  /*165b0*/  IMAD.MOV.U32 R3, RZ, RZ, 0x1f ;  /* 0x0000001fff037424 */ /* 0x000fe200078e00ff */
[----:B------:R-:W-:Y:S02]  /*165c0*/  MOV R2, 0x165e0 ;  /* 0x000165e000027802 */ /* 0x000fe40000000f00 */
[----:B-12---:R-:W-:Y:S05]  /*165d0*/  CALL.REL.NOINC `($__internal_11_$__cuda_sm70_shflsync_idx_p) ;  /* 0x000005f000007944 */ /* 0x006fea0003c00000 */
[----:B------:R-:W-:Y:S01]  /*165e0*/  MOV R8, R5 ;  /* 0x0000000500087202 */ /* 0x000fe20000000f00 */
[----:B------:R-:W-:Y:S05]  /*165f0*/  BRA `(.L_x_672) ;  /* 0xffffe19000007947 */ /* 0x000fea000383ffff */
.L_x_631:
[----:B------:R-:W-:Y:S02]  /*16600*/  MOV R2, 0x1 ;  /* 0x0000000100027802 */ /* 0x000fe40000000f00 */
[----:B------:R-:W-:-:S02]  /*16610*/  MOV R3, 0x16630 ;  /* 0x0001663000037802 */ /* 0x000fc40000000f00 */
[----:B-1234-:R-:W-:Y:S05]  /*16620*/  CALL.REL.NOINC `($__internal_12_$__cuda_sm70_shflsync_up_p) ;  /* 0x000005f000007944 */ /* 0x01efea0003c00000 */
[----:B------:R-:W-:Y:S05]  /*16630*/  BRA `(.L_x_673) ;  /* 0xffffe28000007947 */ /* 0x000fea000383ffff */
.L_x_632:
[----:B------:R-:W-:Y:S02]  /*16640*/  MOV R2, 0x2 ;  /* 0x0000000200027802 */ /* 0x000fe40000000f00 */
[----:B------:R-:W-:-:S02]  /*16650*/  MOV R3, 0x16670 ;  /* 0x0001667000037802 */ /* 0x000fc40000000f00 */
[----:B--2-4-:R-:W-:Y:S05]  /*16660*/  CALL.REL.NOINC `($__internal_12_$__cuda_sm70_shflsync_up_p) ;  /* 0x000005b000007944 */ /* 0x014fea0003c00000 */
[----:B------:R-:W-:Y:S01]  /*16670*/  SEL R3, R4, RZ, P1 ;  /* 0x000000ff04037207 */ /* 0x000fe20000800000 */
[----:B------:R-:W-:-:S04]  /*16680*/  IMAD.MOV.U32 R2, RZ, RZ, 0x4 ;  /* 0x00000004ff027424 */ /* 0x000fc800078e00ff */
[----:B------:R-:W-:Y:S01]  /*16690*/  IMAD.IADD R0, R0, 0x1, R3 ;  /* 0x0000000100007824 */ /* 0x000fe200078e0203 */
        /* <DEDUP_REMOVED lines=21> */
.L_x_636:
[----:B------:R-:W-:Y:S02]  /*167f0*/  MOV R2, 0x1 ;  /* 0x0000000100027802 */ /* 0x000fe40000000f00 */
[----:B------:R-:W-:Y:S02]  /*16800*/  MOV R3, 0x16820 ;  /* 0x0001682000037802 */ /* 0x000fe40000000f00 */
[----:B------:R-:W-:Y:S05]  /*16810*/  CALL.REL.NOINC `($__internal_12_$__cuda_sm70_shflsync_up_p) ;  /* 0x0000040000007944 */ /* 0x000fea0003c00000 */
[----:B------:R-:W-:Y:S01]  /*16820*/  MOV R2, R4 ;  /* 0x0000000400027202 */ /* 0x000fe20000000f00 */
[----:B------:R-:W-:Y:S05]  /*16830*/  BRA `(.L_x_675) ;  /* 0xffffe2e000007947 */ /* 0x000fea000383ffff */
.L_x_637:
        /* <DEDUP_REMOVED lines=27> */
.L_x_639:
[----:B------:R-:W-:Y:S02]  /*169f0*/  SEL R0, RZ, 0x1, P0 ;  /* 0x00000001ff007807 */ /* 0x000fe40000000000 */
[----:B------:R-:W-:Y:S02]  /*16a00*/  MOV R2, 0x16a20 ;  /* 0x00016a2000027802 */ /* 0x000fe40000000f00 */
[----:B-1----:R-:W-:Y:S05]  /*16a10*/  CALL.REL.NOINC `($__internal_13_$__cuda_sm70_votesync_ballot) ;  /* 0x0000027000007944 */ /* 0x002fea0003c00000 */
[----:B------:R-:W-:Y:S01]  /*16a20*/  MOV R12, R0 ;  /* 0x00000000000c7202 */ /* 0x000fe20000000f00 */
[----:B------:R-:W-:Y:S05]  /*16a30*/  BRA `(.L_x_677) ;  /* 0xffffe27000007947 */ /* 0x000fea000383ffff */
.L_x_640:
[----:B------:R-:W-:Y:S01]  /*16a40*/  IMAD.MOV.U32 R9, RZ, RZ, R6 ;  /* 0x000000ffff097224 */ /* 0x000fe200078e0006 */
[----:B------:R-:W-:Y:S01]  /*16a50*/  MOV R5, R0 ;  /* 0x0000000000057202 */ /* 0x000fe20000000f00 */
[----:B------:R-:W-:Y:S01]  /*16a60*/  IMAD.MOV.U32 R3, RZ, RZ, 0x1f ;  /* 0x0000001fff037424 */ /* 0x000fe200078e00ff */
[----:B--2---:R-:W-:Y:S02]  /*16a70*/  MOV R2, 0x16a90 ;  /* 0x00016a9000027802 */ /* 0x004fe40000000f00 */
[----:B-1----:R-:W-:Y:S05]  /*16a80*/  CALL.REL.NOINC `($__internal_11_$__cuda_sm70_shflsync_idx_p) ;  /* 0x0000014000007944 */ /* 0x002fea0003c00000 */
[----:B------:R-:W-:Y:S01]  /*16a90*/  IMAD.MOV.U32 R11, RZ, RZ, R5 ;  /* 0x000000ffff0b7224 */ /* 0x000fe200078e0005 */
[----:B------:R-:W-:Y:S01]  /*16aa0*/  MOV R5, R0 ;  /* 0x0000000000057202 */ /* 0x000fe20000000f00 */
[----:B------:R-:W-:Y:S01]  /*16ab0*/  IMAD.MOV.U32 R9, RZ, RZ, R7 ;  /* 0x000000ffff097224 */ /* 0x000fe200078e0007 */
[----:B------:R-:W-:-:S02]  /*16ac0*/  MOV R3, 0x1f ;  /* 0x0000001f00037802 */ /* 0x000fc40000000f00 */
[----:B------:R-:W-:Y:S02]  /*16ad0*/  MOV R2, 0x16af0 ;  /* 0x00016af000027802 */ /* 0x000fe40000000f00 */
[----:B------:R-:W-:Y:S05]  /*16ae0*/  CALL.REL.NOINC `($__internal_11_$__cuda_sm70_shflsync_idx_p) ;  /* 0x000000e000007944 */ /* 0x000fea0003c00000 */
[----:B------:R-:W-:Y:S01]  /*16af0*/  MOV R7, R5 ;  /* 0x0000000500077202 */ /* 0x000fe20000000f00 */
[----:B------:R-:W-:Y:S05]  /*16b00*/  BRA `(.L_x_678) ;  /* 0xffffe21000007947 */ /* 0x000fea000383ffff */
.L_x_643:
[----:B------:R-:W-:Y:S01]  /*16b10*/  IMAD.MOV.U32 R9, RZ, RZ, R4 ;  /* 0x000000ffff097224 */ /* 0x000fe200078e0004 */
[----:B------:R-:W-:Y:S01]  /*16b20*/  MOV R5, R0 ;  /* 0x0000000000057202 */ /* 0x000fe20000000f00 */
[----:B------:R-:W-:Y:S01]  /*16b30*/  IMAD.MOV.U32 R3, RZ, RZ, 0x1f ;  /* 0x0000001fff037424 */ /* 0x000fe200078e00ff */
[----:B--2---:R-:W-:Y:S02]  /*16b40*/  MOV R2, 0x16b60 ;  /* 0x00016b6000027802 */ /* 0x004fe40000000f00 */
[----:B-1--4-:R-:W-:Y:S05]  /*16b50*/  CALL.REL.NOINC `($__internal_11_$__cuda_sm70_shflsync_idx_p) ;  /* 0x0000007000007944 */ /* 0x012fea0003c00000 */
[----:B------:R-:W-:Y:S01]  /*16b60*/  MOV R13, R5 ;  /* 0x00000005000d7202 */ /* 0x000fe20000000f00 */
[----:B------:R-:W-:Y:S05]  /*16b70*/  BRA `(.L_x_642) ;  /* 0xffffe20000007947 */ /* 0x000fea000383ffff */
        .weak           $__internal_10_$__cuda_sm70_shflsync_bfly_p
        .type           $__internal_10_$__cuda_sm70_shflsync_bfly_p,@function
        .size           $__internal_10_$__cuda_sm70_shflsync_bfly_p,($__internal_11_$__cuda_sm70_shflsync_idx_p - $__internal_10_$__cuda_sm70_shflsync_bfly_p)
$__internal_10_$__cuda_sm70_shflsync_bfly_p:
[----:B------:R-:W-:Y:S04]  /*16b80*/  WARPSYNC R7 ;  /* 0x0000000700007348 */ /* 0x000fe80003800000 */
[----:B------:R1:W2:Y:S02]  /*16b90*/  SHFL.BFLY PT, R6, R2, R6, R8 ;  /* 0x0c00000602067389 */ /* 0x0002a400000e0008 */
[----:B-1----:R-:W-:-:S02]  /*16ba0*/  MOV R2, R3 ;  /* 0x0000000300027202 */ /* 0x002fc40000000f00 */
[----:B------:R-:W-:-:S04]  /*16bb0*/  MOV R3, 0x0 ;  /* 0x0000000000037802 */ /* 0x000fc80000000f00 */
[----:B--2---:R-:W-:Y:S05]  /*16bc0*/  RET.REL.NODEC R2 `(_ZN7cutlass13device_kernelIN5flash19enable_sm80_to_sm89INS1_16FlashAttnFwdSm80INS1_25CollectiveMainloopFwdSm80ILi8ELi1ELb1EN4cute5tupleIJNS5_1CILi128EEENS7_ILi96EEES8_EEELi128ENS_10bfloat16_tEfNS_4arch4Sm80ELb0ELb1ELb0ELb1ELb0ELb0ELb1ELb1EEENS1_21CollectiveEpilogueFwdINS6_IJS8_S8_S9_EEENS6_IJNS7_ILi1EEESH_SH_EEESB_SD_Li256ELb1ELb1ELb1ELb0EEENS1_36VarlenDynamicPersistentTileSchedulerILi128ELi96ELi256ELi256ELb1ELb1ELb0ELb1ELb0ELb1EEEEEEEEEvNT_6ParamsE) ;  /* 0xfffe943002007950 */ /* 0x004fea0003c3ffff */
        .weak           $__internal_11_$__cuda_sm70_shflsync_idx_p
        .type           $__internal_11_$__cuda_sm70_shflsync_idx_p,@function
        .size           $__internal_11_$__cuda_sm70_shflsync_idx_p,($__internal_12_$__cuda_sm70_shflsync_up_p - $__internal_11_$__cuda_sm70_shflsync_idx_p)
$__internal_11_$__cuda_sm70_shflsync_idx_p:
[----:B------:R-:W-:-:S04]  /*16bd0*/  MOV R63, 0xffffffff ;  /* 0xffffffff003f7802 */ /* 0x000fc80000000f00 */
[----:B------:R-:W-:Y:S04]  /*16be0*/  WARPSYNC R63 ;  /* 0x0000003f00007348 */ /* 0x000fe80003800000 */
[----:B------:R1:W2:Y:S02]  /*16bf0*/  SHFL.IDX PT, R5, R9, R5, R3 ;  /* 0x0000000509057389 */ /* 0x0002a400000e0003 */
[----:B-1----:R-:W-:-:S04]  /*16c00*/  MOV R3, 0x0 ;  /* 0x0000000000037802 */ /* 0x002fc80000000f00 */
[----:B--2---:R-:W-:Y:S05]  /*16c10*/  RET.REL.NODEC R2 `(_ZN7cutlass13device_kernelIN5flash19enable_sm80_to_sm89INS1_16FlashAttnFwdSm80INS1_25CollectiveMainloopFwdSm80ILi8ELi1ELb1EN4cute5tupleIJNS5_1CILi128EEENS7_ILi96EEES8_EEELi128ENS_10bfloat16_tEfNS_4arch4Sm80ELb0ELb1ELb0ELb1ELb0ELb0ELb1ELb1EEENS1_21CollectiveEpilogueFwdINS6_IJS8_S8_S9_EEENS6_IJNS7_ILi1EEESH_SH_EEESB_SD_Li256ELb1ELb1ELb1ELb0EEENS1_36VarlenDynamicPersistentTileSchedulerILi128ELi96ELi256ELi256ELb1ELb1ELb0ELb1ELb0ELb1EEEEEEEEEvNT_6ParamsE) ;  /* 0xfffe93e002007950 */ /* 0x004fea0003c3ffff */
        .weak           $__internal_12_$__cuda_sm70_shflsync_up_p
        .type           $__internal_12_$__cuda_sm70_shflsync_up_p,@function
        .size           $__internal_12_$__cuda_sm70_shflsync_up_p,($__internal_13_$__cuda_sm70_votesync_ballot - $__internal_12_$__cuda_sm70_shflsync_up_p)
$__internal_12_$__cuda_sm70_shflsync_up_p:
[----:B------:R-:W-:Y:S02]  /*16c20*/  IMAD.MOV.U32 R4, RZ, RZ, RZ ;  /* 0x000000ffff047224 */ /* 0x000fe400078e00ff */
[----:B------:R-:W-:-:S04]  /*16c30*/  IMAD.MOV.U32 R9, RZ, RZ, -0x1 ;  /* 0xffffffffff097424 */ /* 0x000fc800078e00ff */
[----:B------:R-:W-:Y:S04]  /*16c40*/  WARPSYNC R9 ;  /* 0x0000000900007348 */ /* 0x000fe80003800000 */
[----:B------:R1:W2:Y:S02]  /*16c50*/  SHFL.UP PT, R4, R0, R2, R4 ;  /* 0x0400000200047389 */ /* 0x0002a400000e0004 */
[----:B-1----:R-:W-:Y:S02]  /*16c60*/  MOV R2, R3 ;  /* 0x0000000300027202 */ /* 0x002fe40000000f00 */
[----:B------:R-:W-:-:S04]  /*16c70*/  MOV R3, 0x0 ;  /* 0x0000000000037802 */ /* 0x000fc80000000f00 */
[----:B--2---:R-:W-:Y:S05]  /*16c80*/  RET.REL.NODEC R2 `(_ZN7cutlass13device_kernelIN5flash19enable_sm80_to_sm89INS1_16FlashAttnFwdSm80INS1_25CollectiveMainloopFwdSm80ILi8ELi1ELb1EN4cute5tupleIJNS5_1CILi128EEENS7_ILi96EEES8_EEELi128ENS_10bfloat16_tEfNS_4arch4Sm80ELb0ELb1ELb0ELb1ELb0ELb0ELb1ELb1EEENS1_21CollectiveEpilogueFwdINS6_IJS8_S8_S9_EEENS6_IJNS7_ILi1EEESH_SH_EEESB_SD_Li256ELb1ELb1ELb1ELb0EEENS1_36VarlenDynamicPersistentTileSchedulerILi128ELi96ELi256ELi256ELb1ELb1ELb0ELb1ELb0ELb1EEEEEEEEEvNT_6ParamsE) ;  /* 0xfffe937002007950 */ /* 0x004fea0003c3ffff */
        .weak           $__internal_13_$__cuda_sm70_votesync_ballot
        .type           $__internal_13_$__cuda_sm70_votesync_ballot,@function
        .size           $__internal_13_$__cuda_sm70_votesync_ballot,(.L_x_1353 - $__internal_13_$__cuda_sm70_votesync_ballot)
$__internal_13_$__cuda_sm70_votesync_ballot:
[----:B------:R-:W-:Y:S01]  /*16c90*/  ISETP.NE.U32.AND P0, PT, R0, 0x1, PT ;  /* 0x000000010000780c */ /* 0x000fe20003f05070 */
[----:B------:R-:W-:-:S04]  /*16ca0*/  IMAD.MOV.U32 R3, RZ, RZ, -0x1 ;  /* 0xffffffffff037424 */ /* 0x000fc800078e00ff */
[----:B------:R-:W-:Y:S08]  /*16cb0*/  WARPSYNC R3 ;  /* 0x0000000300007348 */ /* 0x000ff00003800000 */
[----:B------:R-:W-:-:S04]  /*16cc0*/  VOTE.ANY R0, PT, !P0 ;  /* 0x0000000000007806 */ /* 0x000fc800040e0100 */
[----:B------:R-:W-:Y:S01]  /*16cd0*/  LOP3.LUT R0, R0, R3, RZ, 0xc0, !PT ;  /* 0x0000000300007212 */ /* 0x000fe200078ec0ff */
[----:B------:R-:W-:-:S04]  /*16ce0*/  IMAD.MOV.U32 R3, RZ, RZ, 0x0 ;  /* 0x00000000ff037424 */ /* 0x000fc800078e00ff */
[----:B------:R-:W-:Y:S05]  /*16cf0*/  RET.REL.NODEC R2 `(_ZN7cutlass13device_kernelIN5flash19enable_sm80_to_sm89INS1_16FlashAttnFwdSm80INS1_25CollectiveMainloopFwdSm80ILi8ELi1ELb1EN4cute5tupleIJNS5_1CILi128EEENS7_ILi96EEES8_EEELi128ENS_10bfloat16_tEfNS_4arch4Sm80ELb0ELb1ELb0ELb1ELb0ELb0ELb1ELb1EEENS1_21CollectiveEpilogueFwdINS6_IJS8_S8_S9_EEENS6_IJNS7_ILi1EEESH_SH_EEESB_SD_Li256ELb1ELb1ELb1ELb0EEENS1_36VarlenDynamicPersistentTileSchedulerILi128ELi96ELi256ELi256ELb1ELb1ELb0ELb1ELb0ELb1EEEEEEEEEvNT_6ParamsE) ;  /* 0xfffe930002007950 */ /* 0x000fea0003c3ffff */
.L_x_679:
        /* <DEDUP_REMOVED lines=16> */
.L_x_1353:


//--------------------- .text._ZN7cutlass13device_kernelIN5flash19enable_sm80_to_sm89INS1_16FlashAttnFwdSm80INS1_25CollectiveMainloopFwdSm80ILi8ELi1ELb1EN4cute5tupleIJNS5_1CILi128EEENS7_ILi96EEES8_EEELi128ENS_10bfloat16_tEfNS_4arch4Sm80ELb0ELb1ELb0ELb1ELb0ELb1ELb1ELb1EEENS1_21CollectiveEpilogueFwdINS6_IJS8_S8_S9_EEENS6_IJNS7_ILi1EEESH_SH_EEESB_SD_Li256ELb1ELb1ELb1ELb0EEENS1_36VarlenDynamicPersistentTileSchedulerILi128ELi96ELi256ELi256ELb1ELb1ELb0ELb1ELb0ELb1EEEEEEEEEvNT_6ParamsE --------------------------
	.section	.text._ZN7cutlass13device_kernelIN5flash19enable_sm80_to_sm89INS1_16FlashAttnFwdSm80INS1_25CollectiveMainloopFwdSm80ILi8ELi1ELb1EN4cute5tupleIJNS5_1CILi128EEENS7_ILi96EEES8_EEELi128ENS_10bfloat16_tEfNS_4arch4Sm80ELb0ELb1ELb0ELb1ELb0ELb1ELb1ELb1EEENS1_21CollectiveEpilogueFwdINS6_IJS8_S8_S9_EEENS6_IJNS7_ILi1EEESH_SH_EEESB_SD_Li256ELb1ELb1ELb1ELb0EEENS1_36VarlenDynamicPersistentTileSchedulerILi128ELi96ELi256ELi256ELb1ELb1ELb0ELb1ELb0ELb1EEEEEEEEEvNT_6ParamsE,"ax",@progbits
	.sectioninfo	@"SHI_REGISTERS=255"
	.align	128
.text._ZN7cutlass13device_kernelIN5flash19enable_sm80_to_sm89INS1_16FlashAttnFwdSm80INS1_25CollectiveMainloopFwdSm80ILi8ELi1ELb1EN4cute5tupleIJNS5_1CILi128EEENS7_ILi96EEES8_EEELi128ENS_10bfloat16_tEfNS_4arch4Sm80ELb0ELb1ELb0ELb1ELb0ELb1ELb1ELb1EEENS1_21CollectiveEpilogueFwdINS6_IJS8_S8_S9_EEENS6_IJNS7_ILi1EEESH_SH_EEESB_SD_Li256ELb1ELb1ELb1ELb0EEENS1_36VarlenDynamicPersistentTileSchedulerILi128ELi96ELi256ELi256ELb1ELb1ELb0ELb1ELb0ELb1EEEEEEEEEvNT_6ParamsE:
        .type           _ZN7cutlass13device_kernelIN5flash19enable_sm80_to_sm89INS1_16FlashAttnFwdSm80INS1_25CollectiveMainloopFwdSm80ILi8ELi1ELb1EN4cute5tupleIJNS5_1CILi128EEENS7_ILi96EEES8_EEELi128ENS_10bfloat16_tEfNS_4arch4Sm80ELb0ELb1ELb0ELb1ELb0ELb1ELb1ELb1EEENS1_21CollectiveEpilogueFwdINS6_IJS8_S8_S9_EEENS6_IJNS7_ILi1EEESH_SH_EEESB_SD_Li256ELb1ELb1ELb1ELb0EEENS1_36VarlenDynamicPersistentTileSchedulerILi128ELi96ELi256ELi256ELb1ELb1ELb0ELb1ELb0ELb1EEEEEEEEEvNT_6ParamsE,@function
        .size           _ZN7cutlass13device_kernelIN5flash19enable_sm80_to_sm89INS1_16FlashAttnFwdSm80INS1_25CollectiveMainloopFwdSm80ILi8ELi1ELb1EN4cute5tupleIJNS5_1CILi128EEENS7_ILi96EEES8_EEELi128ENS_10bfloat16_tEfNS_4arch4Sm80ELb0ELb1ELb0ELb1ELb0ELb1ELb1ELb1EEENS1_21CollectiveEpilogueFwdINS6_IJS8_S8_S9_EEENS6_IJNS7_ILi1EEESH_SH_EEESB_SD_Li256ELb1ELb1ELb1ELb0EEENS1_36VarlenDynamicPersistentTileSchedulerILi128ELi96ELi256ELi256ELb1ELb1ELb0ELb1ELb0ELb1EEEEEEEEEvNT_6ParamsE,(.L_x_1358 - _ZN7cutlass13device_kernelIN5flash19enable_sm80_to_sm89INS1_16FlashAttnFwdSm80INS1_25CollectiveMainloopFwdSm80ILi8ELi1ELb1EN4cute5tupleIJNS5_1CILi128EEENS7_ILi96EEES8_EEELi128ENS_10bfloat16_tEfNS_4arch4Sm80ELb0ELb1ELb0ELb1ELb0ELb1ELb1ELb1EEENS1_21CollectiveEpilogueFwdINS6_IJS8_S8_S9_EEENS6_IJNS7_ILi1EEESH_SH_EEESB_SD_Li256ELb1ELb1ELb1ELb0EEENS1_36VarlenDynamicPersistentTileSchedulerILi128ELi96ELi256ELi256ELb1ELb1ELb0ELb1ELb0ELb1EEEEEEEEEvNT_6ParamsE)
        .other          _ZN7cutlass13device_kernelIN5flash19enable_sm80_to_sm89INS1_16FlashAttnFwdSm80INS1_25CollectiveMainloopFwdSm80ILi8ELi1ELb1EN4cute5tupleIJNS5_1CILi128EEENS7_ILi96EEES8_EEELi128ENS_10bfloat16_tEfNS_4arch4Sm80ELb0ELb1ELb0ELb1ELb0ELb1ELb1ELb1EEENS1_21CollectiveEpilogueFwdINS6_IJS8_S8_S9_EEENS6_IJNS7_ILi1EEESH_SH_EEESB_SD_Li256ELb1ELb1ELb1ELb0EEENS1_36VarlenDynamicPersistentTileSchedulerILi128ELi96ELi256ELi256ELb1ELb1ELb0ELb1ELb0ELb1EEEEEEEEEvNT_6ParamsE,@"STO_CUDA_ENTRY STV_DEFAULT"
_ZN7cutlass13device_kernelIN5flash19enable_sm80_to_sm89INS1_16FlashAttnFwdSm80INS1_25CollectiveMainloopFwdSm80ILi8ELi1ELb1EN4cute5tupleIJNS5_1CILi128EEENS7_ILi96EEES8_EEELi128ENS_10bfloat16_tEfNS_4arch4Sm80ELb0ELb1ELb0ELb1ELb0ELb1ELb1ELb1EEENS1_21CollectiveEpilogueFwdINS6_IJS8_S8_S9_EEENS6_IJNS7_ILi1EEESH_SH_EEESB_SD_Li256ELb1ELb1ELb1ELb0EEENS1_36VarlenDynamicPersistentTileSchedulerILi128ELi96ELi256ELi256ELb1ELb1ELb0ELb1ELb0ELb1EEEEEEEEEvNT_6ParamsE:
        /* <DEDUP_REMOVED lines=55> */
.L_x_685:
        /* <DEDUP_REMOVED lines=16> */
.L_x_894:
        /* <DEDUP_REMOVED lines=16> */
.L_x_895:
[----:B--2---:R-:W-:-:S05]  /*0570*/  IMAD R67, R67, c[0x0][0x538], RZ ;  /* 0x00014e0043437a24 */ /* 0x004fca00078e02ff */
[----:B------:R-:W-:-:S04]  /*0580*/  IADD3 R10, R67, R10, RZ ;  /* 0x0000000a430a7210 */ /* 0x000fc80007ffe0ff */
[----:B------:R-:W-:-:S13]  /*0590*/  ISETP.GT.AND P0, PT, R10, UR4, PT ;  /* 0x000000040a007c0c */ /* 0x000fda000bf04270 */
[----:B-1----:R-:W-:Y:S05]  /*05a0*/  @!P0 BRA `(.L_x_685) ;  /* 0xfffffdc000008947 */ /* 0x002fea000383ffff */
.L_x_681:
[----:B------:R-:W-:-:S05]  /*05b0*/  IADD3 R208, -R67, R10, RZ ;  /* 0x0000000a43d07210 */ /* 0x000fca0007ffe1ff */
[----:B------:R-:W-:-:S05]  /*05c0*/  IMAD R3, R4, c[0x0][0x538], R208 ;  /* 0x00014e0004037a24 */ /* 0x000fca00078e02d0 */
[----:B------:R-:W-:Y:S01]  /*05d0*/  ISETP.GT.AND P0, PT, R3, UR4, PT ;  /* 0x0000000403007c0c */ /* 0x000fe2000bf04270 */
[----:B------:R-:W-:-:S12]  /*05e0*/  BRA.DIV ~URZ, `(.L_x_686) ;  /* 0x0001f6a27f007947 */ /* 0x000fd8000b800000 */
[----:B------:R-:W-:-:S04]  /*05f0*/  VOTE.ANY R6, PT, !P0 ;  /* 0x0000000000067806 */ /* 0x000fc800040e0100 */
.L_x_896:
[----:B------:R-:W1:Y:S02]  /*0600*/  POPC R3, R6 ;  /* 0x0000000600037309 */ /* 0x000e640000000000 */
[----:B-1----:R-:W-:Y:S01]  /*0610*/  IADD3 R211, R3, R211, RZ ;  /* 0x000000d303d37210 */ /* 0x002fe20007ffe0ff */
[----:B------:R-:W-:Y:S05]  /*0620*/  BRA.DIV ~URZ, `(.L_x_687) ;  /* 0x0001f6a27f007947 */ /* 0x000fea000b800000 */
[----:B------:R1:W2:Y:S01]  /*0630*/  SHFL.IDX PT, R7, R7, R3, 0x1f ;  /* 0x00001f0307077589 */ /* 0x0002a200000e0000 */
[----:B------:R-:W-:-:S03]  /*0640*/  MOV R8, RZ ;  /* 0x000000ff00087202 */ /* 0x000fc60000000f00 */
[----:B------:R1:W3:Y:S04]  /*0650*/  SHFL.IDX PT, R5, R5, R3, 0x1f ;  /* 0x00001f0305057589 */ /* 0x0002e800000e0000 */
.L_x_897:
[----:B------:R-:W-:Y:S01]  /*0660*/  ISETP.NE.AND P0, PT, R6, RZ, PT ;  /* 0x000000ff0600720c */ /* 0x000fe20003f05270 */
[----:B------:R-:W-:-:S12]  /*0670*/  BSSY B0, `(.L_x_688) ;  /* 0x0000005000007945 */ /* 0x000fd80003800000 */
[----:B------:R-:W-:Y:S05]  /*0680*/  @!P0 BRA `(.L_x_689) ;  /* 0x0000003000008947 */ /* 0x000fea0003800000 */
[----:B-1----:R-:W-:Y:S01]  /*0690*/  IADD3 R3, R3, -0x1, RZ ;  /* 0xffffffff03037810 */ /* 0x002fe20007ffe0ff */
[----:B------:R-:W-:Y:S05]  /*06a0*/  BRA.DIV ~URZ, `(.L_x_690) ;  /* 0x0001f7027f007947 */ /* 0x000fea000b800000 */
[----:B------:R1:W4:Y:S02]  /*06b0*/  SHFL.IDX PT, R8, R4, R3, 0x1f ;  /* 0x00001f0304087589 */ /* 0x00032400000e0000 */
.L_x_689:
[----:B------:R-:W-:Y:S05]  /*06c0*/  BSYNC B0 ;  /* 0x0000000000007941 */ /* 0x000fea0003800000 */
.L_x_688:
[----:B---3--:R-:W-:Y:S01]  /*06d0*/  ISETP.NE.AND P0, PT, R5, 0x1, PT ;  /* 0x000000010500780c */ /* 0x008fe20003f05270 */
[----:B----4-:R-:W-:Y:S01]  /*06e0*/  IMAD R208, R8, c[0x0][0x538], R208 ;  /* 0x00014e0008d07a24 */ /* 0x010fe200078e02d0 */
[----:B------:R-:W-:Y:S04]  /*06f0*/  BSSY B0, `(.L_x_691) ;  /* 0x0000078000007945 */ /* 0x000fe80003800000 */
[----:B------:R-:W-:-:S07]  /*0700*/  IADD3 R8, -R208, UR4, RZ ;  /* 0x00000004d0087c10 */ /* 0x000fce000fffe1ff */
[----:B------:R-:W-:Y:S05]  /*0710*/  @!P0 BRA `(.L_x_692) ;  /* 0x0000037000008947 */ /* 0x000fea0003800000 */
[----:B--2---:R-:W-:Y:S02]  /*0720*/  IABS R9, R7 ;  /* 0x0000000700097213 */ /* 0x004fe40000000000 */
[----:B------:R-:W-:Y:S02]  /*0730*/  IABS R10, R5 ;  /* 0x00000005000a7213 */ /* 0x000fe40000000000 */
[----:B------:R-:W2:Y:S01]  /*0740*/  I2F.RP R12, R9 ;  /* 0x00000009000c7306 */ /* 0x000ea20000209400 */
[----:B-1----:R-:W-:Y:S02]  /*0750*/  IABS R4, R8 ;  /* 0x0000000800047213 */ /* 0x002fe40000000000 */
[----:B------:R-:W-:-:S05]  /*0760*/  IABS R3, R7 ;  /* 0x0000000700037213 */ /* 0x000fca0000000000 */
[----:B------:R-:W1:Y:S01]  /*0770*/  I2F.RP R11, R10 ;  /* 0x0000000a000b7306 */ /* 0x000e620000209400 */
[----:B------:R-:W-:-:S07]  /*0780*/  IMAD.MOV R3, RZ, RZ, -R3 ;  /* 0x000000ffff037224 */ /* 0x000fce00078e0a03 */
[----:B--2---:R-:W2:Y:S08]  /*0790*/  MUFU.RCP R12, R12 ;  /* 0x0000000c000c7308 */ /* 0x004eb00000001000 */
[----:B-1----:R-:W-:Y:S01]  /*07a0*/  MUFU.RCP R11, R11 ;  /* 0x0000000b000b7308 */ /* 0x002fe20000001000 */
[----:B--2---:R-:W-:-:S07]  /*07b0*/  IADD3 R12, R12, 0xffffffe, RZ ;  /* 0x0ffffffe0c0c7810 */ /* 0x004fce0007ffe0ff */
[----:B------:R-:W1:Y:S02]  /*07c0*/  F2I.FTZ.U32.TRUNC.NTZ R13, R12 ;  /* 0x0000000c000d7305 */ /* 0x000e64000021f000 */
[----:B-1----:R-:W-:Y:S02]  /*07d0*/  IMAD.MOV R6, RZ, RZ, -R13 ;  /* 0x000000ffff067224 */ /* 0x002fe400078e0a0d */
[----:B------:R-:W-:Y:S02]  /*07e0*/  IMAD.MOV.U32 R12, RZ, RZ, RZ ;  /* 0x000000ffff0c7224 */ /* 0x000fe400078e00ff */
[----:B------:R-:W-:-:S04]  /*07f0*/  IMAD R6, R6, R9, RZ ;  /* 0x0000000906067224 */ /* 0x000fc800078e02ff */
[----:B------:R-:W-:Y:S01]  /*0800*/  IMAD.HI.U32 R6, R13, R6, R12 ;  /* 0x000000060d067227 */ /* 0x000fe200078e000c */
[----:B------:R-:W-:-:S04]  /*0810*/  IADD3 R12, R11, 0xffffffe, RZ ;  /* 0x0ffffffe0b0c7810 */ /* 0x000fc80007ffe0ff */
[----:B------:R1:W2:Y:S01]  /*0820*/  F2I.FTZ.U32.TRUNC.NTZ R13, R12 ;  /* 0x0000000c000d7305 */ /* 0x0002a2000021f000 */
[----:B------:R-:W-:-:S04]  /*0830*/  IMAD.HI.U32 R6, R6, R4, RZ ;  /* 0x0000000406067227 */ /* 0x000fc800078e00ff */
[----:B------:R-:W-:-:S05]  /*0840*/  IMAD R3, R6, R3, R4 ;  /* 0x0000000306037224 */ /* 0x000fca00078e0204 */
[----:B------:R-:W-:Y:S01]  /*0850*/  ISETP.GT.U32.AND P0, PT, R9, R3, PT ;  /* 0x000000030900720c */ /* 0x000fe20003f04070 */
[----:B-1----:R-:W-:-:S12]  /*0860*/  IMAD.MOV.U32 R12, RZ, RZ, RZ ;  /* 0x000000ffff0c7224 */ /* 0x002fd800078e00ff */
[----:B------:R-:W-:Y:S01]  /*0870*/  @!P0 IMAD.IADD R3, R3, 0x1, -R9 ;  /* 0x0000000103038824 */ /* 0x000fe200078e0a09 */
[----:B------:R-:W-:Y:S02]  /*0880*/  @!P0 IADD3 R6, R6, 0x1, RZ ;  /* 0x0000000106068810 */ /* 0x000fe40007ffe0ff */
[----:B------:R-:W-:Y:S02]  /*0890*/  ISETP.NE.AND P0, PT, R7, RZ, PT ;  /* 0x000000ff0700720c */ /* 0x000fe40003f05270 */
[----:B------:R-:W-:Y:S01]  /*08a0*/  ISETP.GE.U32.AND P2, PT, R3, R9, PT ;  /* 0x000000090300720c */ /* 0x000fe20003f46070 */
[----:B--2---:R-:W-:Y:S01]  /*08b0*/  IMAD.MOV R9, RZ, RZ, -R13 ;  /* 0x000000ffff097224 */ /* 0x004fe200078e0a0d */
[----:B------:R-:W-:-:S03]  /*08c0*/  LOP3.LUT R3, R8, R7, RZ, 0x3c, !PT ;  /* 0x0000000708037212 */ /* 0x000fc600078e3cff */
[----:B------:R-:W-:Y:S01]  /*08d0*/  IMAD R9, R9, R10, RZ ;  /* 0x0000000a09097224 */ /* 0x000fe200078e02ff */
[----:B------:R-:W-:Y:S02]  /*08e0*/  ISETP.GE.AND P1, PT, R3, RZ, PT ;  /* 0x000000ff0300720c */ /* 0x000fe40003f26270 */
[----:B------:R-:W-:Y:S01]  /*08f0*/  IABS R3, R5 ;  /* 0x0000000500037213 */ /* 0x000fe20000000000 */
[----:B------:R-:W-:-:S04]  /*0900*/  IMAD.HI.U32 R9, R13, R9, R12 ;  /* 0x000000090d097227 */ /* 0x000fc800078e000c */
[----:B------:R-:W-:Y:S01]  /*0910*/  @P2 IADD3 R6, R6, 0x1, RZ ;  /* 0x0000000106062810 */ /* 0x000fe20007ffe0ff */
[----:B------:R-:W-:-:S05]  /*0920*/  IMAD.MOV R3, RZ, RZ, -R3 ;  /* 0x000000ffff037224 */ /* 0x000fca00078e0a03 */
[----:B------:R-:W-:Y:S01]  /*0930*/  @!P1 IMAD.MOV R6, RZ, RZ, -R6 ;  /* 0x000000ffff069224 */ /* 0x000fe200078e0a06 */
[----:B------:R-:W-:-:S04]  /*0940*/  @!P0 LOP3.LUT R6, RZ, R7, RZ, 0x33, !PT ;  /* 0x00000007ff068212 */ /* 0x000fc800078e33ff */
[----:B------:R-:W-:-:S05]  /*0950*/  IABS R4, R6 ;  /* 0x0000000600047213 */ /* 0x000fca0000000000 */
[----:B------:R-:W-:-:S04]  /*0960*/  IMAD.HI.U32 R9, R9, R4, RZ ;  /* 0x0000000409097227 */ /* 0x000fc800078e00ff */
[----:B------:R-:W-:Y:S02]  /*0970*/  IMAD R3, R9, R3, R4 ;  /* 0x0000000309037224 */ /* 0x000fe400078e0204 */
[----:B------:R-:W-:-:S03]  /*0980*/  IMAD.MOV R4, RZ, RZ, -R6 ;  /* 0x000000ffff047224 */ /* 0x000fc600078e0a06 */
[----:B------:R-:W-:Y:S01]  /*0990*/  ISETP.GT.U32.AND P0, PT, R10, R3, PT ;  /* 0x000000030a00720c */ /* 0x000fe20003f04070 */
[----:B------:R-:W-:-:S12]  /*09a0*/  IMAD R4, R7, R4, R8 ;  /* 0x0000000407047224 */ /* 0x000fd800078e0208 */
        /* <DEDUP_REMOVED lines=14> */
.L_x_692:
[----:B-1----:R-:W-:-:S04]  /*0a90*/  IMAD.MOV.U32 R3, RZ, RZ, 0x4 ;  /* 0x00000004ff037424 */ /* 0x002fc800078e00ff */
[----:B------:R-:W-:-:S05]  /*0aa0*/  IMAD.WIDE R4, R211, R3, c[0x0][0x590] ;  /* 0x00016400d3047625 */ /* 0x000fca00078e0203 */
[----:B------:R1:W3:Y:S02]  /*0ab0*/  LDG.E R6, [R4.64] ;  /* 0x0000000804067981 */ /* 0x0002e4000c1e1900 */
[----:B-1----:R-:W-:Y:S01]  /*0ac0*/  IABS R4, R8 ;  /* 0x0000000800047213 */ /* 0x002fe20000000000 */
[----:B--23--:R-:W-:-:S05]  /*0ad0*/  IMAD R5, R6, R7, RZ ;  /* 0x0000000706057224 */ /* 0x00cfca00078e02ff */
[-C--:B------:R-:W-:Y:S02]  /*0ae0*/  IABS R10, R5.reuse ;  /* 0x00000005000a7213 */ /* 0x080fe40000000000 */
[----:B------:R-:W-:Y:S02]  /*0af0*/  IABS R3, R5 ;  /* 0x0000000500037213 */ /* 0x000fe40000000000 */
[----:B------:R-:W1:Y:S03]  /*0b00*/  I2F.RP R12, R10 ;  /* 0x0000000a000c7306 */ /* 0x000e660000209400 */
[----:B------:R-:W-:-:S05]  /*0b10*/  IMAD.MOV R3, RZ, RZ, -R3 ;  /* 0x000000ffff037224 */ /* 0x000fca00078e0a03 */
        /* <DEDUP_REMOVED lines=16> */
[----:B------:R-:W-:-:S05]  /*0c20*/  @P2 IADD3 R9, R9, 0x1, RZ ;  /* 0x0000000109092810 */ /* 0x000fca0007ffe0ff */
[----:B------:R-:W-:-:S04]  /*0c30*/  IMAD.MOV.U32 R10, RZ, RZ, R9 ;  /* 0x000000ffff0a7224 */ /* 0x000fc800078e0009 */
[----:B------:R-:W-:Y:S01]  /*0c40*/  @!P1 IMAD.MOV R10, RZ, RZ, -R10 ;  /* 0x000000ffff0a9224 */ /* 0x000fe200078e0a0a */
[----:B------:R-:W-:-:S05]  /*0c50*/  @!P0 LOP3.LUT R10, RZ, R5, RZ, 0x33, !PT ;  /* 0x00000005ff0a8212 */ /* 0x000fca00078e33ff */
[----:B------:R-:W-:Y:S01]  /*0c60*/  IMAD R3, R6, R10, RZ ;  /* 0x0000000a06037224 */ /* 0x000fe200078e02ff */
[----:B------:R-:W-:-:S04]  /*0c70*/  IADD3 R10, -R10, RZ, RZ ;  /* 0x000000ff0a0a7210 */ /* 0x000fc80007ffe1ff */
[----:B------:R-:W-:Y:S01]  /*0c80*/  IADD3 R4, -R3, c[0x0][0x538], RZ ;  /* 0x00014e0003047a10 */ /* 0x000fe20007ffe1ff */
[----:B------:R-:W-:Y:S02]  /*0c90*/  IMAD R5, R5, R10, R8 ;  /* 0x0000000a05057224 */ /* 0x000fe400078e0208 */
[----:B------:R-:W-:Y:S01]  /*0ca0*/  IMAD.MOV.U32 R10, RZ, RZ, RZ ;  /* 0x000000ffff0a7224 */ /* 0x000fe200078e00ff */
[----:B------:R-:W-:Y:S02]  /*0cb0*/  IMNMX R6, R6, R4, PT ;  /* 0x0000000406067217 */ /* 0x000fe40003800200 */
[----:B------:R-:W-:Y:S02]  /*0cc0*/  IABS R8, R5 ;  /* 0x0000000500087213 */ /* 0x000fe40000000000 */
[----:B------:R-:W-:Y:S01]  /*0cd0*/  IABS R9, R6 ;  /* 0x0000000600097213 */ /* 0x000fe20000000000 */
[----:B------:R-:W-:Y:S01]  /*0ce0*/  IMAD.MOV R210, RZ, RZ, -R6 ;  /* 0x000000ffffd27224 */ /* 0x000fe200078e0a06 */
[----:B------:R-:W-:-:S02]  /*0cf0*/  IADD3 R3, R3, 0x1000000, R5 ;  /* 0x0100000003037810 */ /* 0x000fc40007ffe005 */
[----:B------:R-:W1:Y:S08]  /*0d00*/  I2F.RP R11, R9 ;  /* 0x00000009000b7306 */ /* 0x000e700000209400 */
[----:B-1----:R-:W1:Y:S02]  /*0d10*/  MUFU.RCP R11, R11 ;  /* 0x0000000b000b7308 */ /* 0x002e640000001000 */
[----:B-1----:R-:W-:-:S06]  /*0d20*/  IADD3 R11, R11, 0xffffffe, RZ ;  /* 0x0ffffffe0b0b7810 */ /* 0x002fcc0007ffe0ff */
[----:B------:R-:W1:Y:S02]  /*0d30*/  F2I.FTZ.U32.TRUNC.NTZ R11, R11 ;  /* 0x0000000b000b7305 */ /* 0x000e64000021f000 */
[----:B-1----:R-:W-:-:S04]  /*0d40*/  IMAD.MOV R4, RZ, RZ, -R11 ;  /* 0x000000ffff047224 */ /* 0x002fc800078e0a0b */
[----:B------:R-:W-:Y:S01]  /*0d50*/  IMAD R12, R4, R9, RZ ;  /* 0x00000009040c7224 */ /* 0x000fe200078e02ff */
[----:B------:R-:W-:-:S03]  /*0d60*/  IABS R4, R6 ;  /* 0x0000000600047213 */ /* 0x000fc60000000000 */
        /* <DEDUP_REMOVED lines=14> */
[----:B------:R-:W-:Y:S02]  /*0e50*/  IMAD R210, R12, R210, R3 ;  /* 0x000000d20cd27224 */ /* 0x000fe400078e0203 */
[----:B------:R-:W-:Y:S02]  /*0e60*/  IMAD.MOV.U32 R4, RZ, RZ, R12 ;  /* 0x000000ffff047224 */ /* 0x000fe400078e000c */
.L_x_693:
[----:B------:R-:W-:Y:S05]  /*0e70*/  BSYNC B0 ;  /* 0x0000000000007941 */ /* 0x000fea0003800000 */
.L_x_691:
[----:B------:R-:W-:-:S04]  /*0e80*/  LOP3.LUT R4, RZ, R4, RZ, 0x33, !PT ;  /* 0x00000004ff047212 */ /* 0x000fc800078e33ff */
[----:B------:R-:W-:Y:S01]  /*0e90*/  IADD3 R209, R4, R7, RZ ;  /* 0x0000000704d17210 */ /* 0x000fe20007ffe0ff */
[----:B------:R-:W-:Y:S05]  /*0ea0*/  BRA `(.L_x_694) ;  /* 0x0000004000007947 */ /* 0x000fea0003800000 */
.L_x_682:
[----:B------:R-:W-:Y:S01]  /*0eb0*/  IMAD.MOV.U32 R209, RZ, RZ, RZ ;  /* 0x000000ffffd17224 */ /* 0x000fe200078e00ff */
[----:B------:R-:W-:Y:S01]  /*0ec0*/  MOV R210, RZ ;  /* 0x000000ff00d27202 */ /* 0x000fe20000000f00 */
[----:B------:R-:W-:Y:S01]  /*0ed0*/  IMAD.U32 R208, RZ, RZ, UR4 ;  /* 0x00000004ffd07e24 */ /* 0x000fe2000f8e00ff */
[----:B------:R-:W-:Y:S02]  /*0ee0*/  MOV R211, c[0x0][0x53c] ;  /* 0x00014f0000d37a02 */ /* 0x000fe40000000f00 */
.L_x_694:
[----:B------:R-:W-:Y:S01]  /*0ef0*/  ISETP.NE.AND P0, PT, R2, RZ, PT ;  /* 0x000000ff0200720c */ /* 0x000fe20003f05270 */
[----:B------:R-:W-:-:S12]  /*0f00*/  WARPSYNC 0xffffffff ;  /* 0xffffffff00007948 */ /* 0x000fd80003800000 */
[----:B------:R1:W-:Y:S04]  /*0f10*/  @!P0 STS.128 [0xe100], R208 ;  /* 0x00e100d0ff008388 */ /* 0x0003e80000000c00 */
[----:B------:R-:W-:Y:S06]  /*0f20*/  BAR.ARV 0x5, 0x100 ;  /* 0x0144000000007b1d */ /* 0x000fec0000002000 */
.L_x_680:
[----:B-1----:R-:W-:-:S13]  /*0f30*/  ISETP.GE.AND P0, PT, R211, c[0x0][0x53c], PT ;  /* 0x00014f00d3007a0c */ /* 0x002fda0003f06270 */
[----:B------:R-:W-:Y:S05]  /*0f40*/  @P0 EXIT ;  /* 0x000000000000094d */ /* 0x000fea0003800000 */
[----:B------:R-:W-:-:S04]  /*0f50*/  SHF.R.S32.HI R9, RZ, 0x1f, R0 ;  /* 0x0000001fff097819 */ /* 0x000fc80000011400 */
[CC--:B------:R-:W-:Y:S02]  /*0f60*/  LEA.HI R5, R9.reuse, R0.reuse, RZ, 0x4 ;  /* 0x0000000009057211 */ /* 0x0c0fe400078f20ff */
[CC--:B------:R-:W-:Y:S02]  /*0f70*/  LEA.HI R3, R9.reuse, R0.reuse, RZ, 0x2 ;  /* 0x0000000009037211 */ /* 0x0c0fe400078f10ff */
[CC--:B------:R-:W-:Y:S02]  /*0f80*/  LEA.HI R10, R9.reuse, R0.reuse, RZ, 0x3 ;  /* 0x00000000090a7211 */ /* 0x0c0fe400078f18ff */
[CC--:B------:R-:W-:Y:S02]  /*0f90*/  LEA.HI R6, R9.reuse, R0.reuse, RZ, 0x6 ;  /* 0x0000000009067211 */ /* 0x0c0fe400078f30ff */
[----:B------:R-:W-:Y:S02]  /*0fa0*/  LEA.HI R9, R9, R0, RZ, 0x5 ;  /* 0x0000000009097211 */ /* 0x000fe400078f28ff */
[--C-:B------:R-:W-:Y:S01]  /*0fb0*/  SHF.R.S32.HI R2, RZ, 0x2, R3.reuse ;  /* 0x00000002ff027819 */ /* 0x100fe20000011403 */
[----:B------:R-:W-:Y:S01]  /*0fc0*/  IMAD.SHL.U32 R6, R6, 0x8, RZ ;  /* 0x0000000806067824 */ /* 0x000fe200078e00ff */
[----:B------:R-:W-:-:S02]  /*0fd0*/  SHF.R.S32.HI R7, RZ, 0x1f, R3 ;  /* 0x0000001fff077819 */ /* 0x000fc40000011403 */
[----:B------:R-:W-:Y:S02]  /*0fe0*/  LOP3.LUT R8, R9, 0xffffffe0, RZ, 0xc0, !PT ;  /* 0xffffffe009087812 */ /* 0x000fe400078ec0ff */
[----:B------:R-:W-:Y:S02]  /*0ff0*/  SHF.R.S32.HI R12, RZ, 0x3, R10 ;  /* 0x00000003ff0c7819 */ /* 0x000fe4000001140a */
[----:B------:R-:W-:Y:S01]  /*1000*/  LOP3.LUT R4, R10, 0xfffffff8, RZ, 0xc0, !PT ;  /* 0xfffffff80a047812 */ /* 0x000fe200078ec0ff */
[----:B------:R-:W-:Y:S01]  /*1010*/  IMAD.IADD R8, R0, 0x1, -R8 ;  /* 0x0000000100087824 */ /* 0x000fe200078e0a08 */
[----:B------:R-:W-:Y:S01]  /*1020*/  LOP3.LUT R11, R5, 0xfffffff0, RZ, 0xc0, !PT ;  /* 0xfffffff0050b7812 */ /* 0x000fe200078ec0ff */
[----:B------:R-:W-:Y:S01]  /*1030*/  IMAD.SHL.U32 R12, R12, 0x40, RZ ;  /* 0x000000400c0c7824 */ /* 0x000fe200078e00ff */
[----:B------:R-:W-:Y:S01]  /*1040*/  LEA.HI R7, R7, R2, RZ, 0x3 ;  /* 0x0000000207077211 */ /* 0x000fe200078f18ff */
[C---:B------:R-:W-:Y:S01]  /*1050*/  IMAD.IADD R4, R0.reuse, 0x1, -R4 ;  /* 0x0000000100047824 */ /* 0x040fe200078e0a04 */
[----:B------:R-:W-:Y:S01]  /*1060*/  SHF.R.S32.HI R217, RZ, 0x1f, R8 ;  /* 0x0000001fffd97819 */ /* 0x000fe20000011408 */
[----:B------:R-:W-:Y:S01]  /*1070*/  IMAD.IADD R11, R0, 0x1, -R11 ;  /* 0x00000001000b7824 */ /* 0x000fe200078e0a0b */
[----:B------:R-:W-:Y:S01]  /*1080*/  LOP3.LUT R7, R7, 0xfffffff8, RZ, 0xc0, !PT ;  /* 0xfffffff807077812 */ /* 0x000fe200078ec0ff */
[----:B------:R-:W-:Y:S01]  /*1090*/  IMAD.SHL.U32 R116, R4, 0x8, RZ ;  /* 0x0000000804747824 */ /* 0x000fe200078e00ff */
[----:B------:R-:W-:Y:S01]  /*10a0*/  LOP3.LUT R12, R12, 0x1c0, RZ, 0xc0, !PT ;  /* 0x000001c00c0c7812 */ /* 0x000fe200078ec0ff */
[----:B------:R-:W-:Y:S01]  /*10b0*/  IMAD.SHL.U32 R4, R4, 0x40, RZ ;  /* 0x0000004004047824 */ /* 0x000fe200078e00ff */
[----:B------:R-:W-:Y:S01]  /*10c0*/  LEA.HI R217, R217, R8, RZ, 0x2 ;  /* 0x00000008d9d97211 */ /* 0x000fe200078f10ff */
[----:B------:R-:W-:Y:S01]  /*10d0*/  IMAD.IADD R7, R2, 0x1, -R7 ;  /* 0x0000000102077824 */ /* 0x000fe200078e0a07 */
[----:B------:R-:W-:-:S02]  /*10e0*/  SHF.R.S32.HI R2, RZ, 0x1f, R11 ;  /* 0x0000001fff027819 */ /* 0x000fc4000001140b */
[----:B------:R-:W-:Y:S02]  /*10f0*/  LOP3.LUT R3, R3, 0xfffffffc, RZ, 0xc0, !PT ;  /* 0xfffffffc03037812 */ /* 0x000fe400078ec0ff */
[----:B------:R-:W-:Y:S02]  /*1100*/  SHF.R.S32.HI R193, RZ, 0x5, R9 ;  /* 0x00000005ffc17819 */ /* 0x000fe40000011409 */
[----:B------:R-:W-:Y:S01]  /*1110*/  SHF.R.U32.HI R219, RZ, 0x3, R12 ;  /* 0x00000003ffdb7819 */ /* 0x000fe2000001160c */
[----:B------:R-:W-:Y:S01]  /*1120*/  IMAD.IADD R3, R0, 0x1, -R3 ;  /* 0x0000000100037824 */ /* 0x000fe200078e0a03 */
[----:B------:R-:W-:Y:S02]  /*1130*/  LOP3.LUT R12, R12, 0x38, R116, 0xf8, !PT ;  /* 0x000000380c0c7812 */ /* 0x000fe400078ef874 */
[----:B------:R-:W-:Y:S02]  /*1140*/  SHF.R.S32.HI R9, RZ, 0x1f, R9 ;  /* 0x0000001fff097819 */ /* 0x000fe40000011409 */
[----:B------:R-:W-:-:S02]  /*1150*/  SHF.R.S32.HI R13, RZ, 0x4, R5 ;  /* 0x00000004ff0d7819 */ /* 0x000fc40000011405 */
[----:B------:R-:W-:Y:S02]  /*1160*/  LEA.HI R2, R2, R11, RZ, 0x3 ;  /* 0x0000000b02027211 */ /* 0x000fe400078f18ff */
[----:B------:R-:W-:Y:S02]  /*1170*/  SHF.R.S32.HI R218, RZ, 0x2, R217 ;  /* 0x00000002ffda7819 */ /* 0x000fe400000114d9 */
[----:B------:R-:W-:Y:S02]  /*1180*/  LOP3.LUT R217, R217, 0x7ffffffc, RZ, 0xc0, !PT ;  /* 0x7ffffffcd9d97812 */ /* 0x000fe400078ec0ff */
[----:B------:R-:W-:Y:S02]  /*1190*/  LOP3.LUT R219, R12, R219, RZ, 0x3c, !PT ;  /* 0x000000db0cdb7212 */ /* 0x000fe400078e3cff */
[----:B------:R-:W-:Y:S01]  /*11a0*/  LEA.HI R9, R9, R193, RZ, 0x3 ;  /* 0x000000c109097211 */ /* 0x000fe200078f18ff */
[----:B------:R-:W-:Y:S01]  /*11b0*/  IMAD.IADD R217, R8, 0x1, -R217 ;  /* 0x0000000108d97824 */ /* 0x000fe200078e0ad9 */
[----:B------:R-:W-:-:S02]  /*11c0*/  LOP3.LUT R6, R6, 0xfffffe00, RZ, 0xc0, !PT ;  /* 0xfffffe0006067812 */ /* 0x000fc400078ec0ff */
[----:B------:R-:W-:Y:S01]  /*11d0*/  LEA.HI R5, R5, R13, RZ, 0x1 ;  /* 0x0000000d05057211 */ /* 0x000fe200078f08ff */
[----:B------:R-:W-:Y:S01]  /*11e0*/  IMAD.SHL.U32 R217, R217, 0x2, RZ ;  /* 0x00000002d9d97824 */ /* 0x000fe200078e00ff */
[----:B------:R-:W-:Y:S02]  /*11f0*/  LOP3.LUT R0, R2, 0xfffffff8, RZ, 0xc0, !PT ;  /* 0xfffffff802007812 */ /* 0x000fe400078ec0ff */
[----:B------:R-:W-:Y:S02]  /*1200*/  LOP3.LUT R9, R9, 0xffffff8, RZ, 0xc0, !PT ;  /* 0x0ffffff809097812 */ /* 0x000fe400078ec0ff */
[----:B------:R-:W-:Y:S01]  /*1210*/  LOP3.LUT R219, R219, R6, RZ, 0xfc, !PT ;  /* 0x00000006dbdb7212 */ /* 0x000fe200078efcff */
[----:B------:R-:W-:Y:S01]  /*1220*/  IMAD.IADD R0, R11, 0x1, -R0 ;  /* 0x000000010b007824 */ /* 0x000fe200078e0a00 */
[----:B------:R-:W-:Y:S01]  /*1230*/  LOP3.LUT R8, R7, 0x1, RZ, 0xc0, !PT ;  /* 0x0000000107087812 */ /* 0x000fe200078ec0ff */
[----:B------:R-:W-:Y:S01]  /*1240*/  IMAD.IADD R9, R193, 0x1, -R9 ;  /* 0x00000001c1097824 */ /* 0x000fe200078e0a09 */
[C---:B------:R-:W-:Y:S01]  /*1250*/  R2P PR, R7.reuse, 0x6 ;  /* 0x0000000607007804 */ /* 0x040fe20000000000 */
[----:B------:R-:W-:Y:S01]  /*1260*/  IMAD.SHL.U32 R7, R7, 0x40, RZ ;  /* 0x0000004007077824 */ /* 0x000fe200078e00ff */
[----:B------:R-:W-:Y:S01]  /*1270*/  LOP3.LUT R5, R5, 0xfffffffe, RZ, 0xc0, !PT ;  /* 0xfffffffe05057812 */ /* 0x000fe200078ec0ff */
[----:B------:R-:W-:Y:S01]  /*1280*/  IMAD.SHL.U32 R193, R193, 0x400, RZ ;  /* 0x00000400c1c17824 */ /* 0x000fe200078e00ff */
[----:B------:R-:W-:Y:S01]  /*1290*/  LEA.HI R6, R3, R3, RZ, 0x1 ;  /* 0x0000000303067211 */ /* 0x000fe200078f08ff */
[----:B------:R-:W-:Y:S01]  /*12a0*/  IMAD R218, R9, 0x10, R218 ;  /* 0x0000001009da7824 */ /* 0x000fe200078e02da */
[----:B------:R-:W-:Y:S01]  /*12b0*/  ISETP.NE.U32.AND P0, PT, R8, 0x1, PT ;  /* 0x000000010800780c */ /* 0x000fe20003f05070 */
[----:B------:R-:W-:Y:S01]  /*12c0*/  IMAD.IADD R5, R13, 0x1, -R5 ;  /* 0x000000010d057824 */ /* 0x000fe200078e0a05 */
[----:B------:R-:W-:Y:S01]  /*12d0*/  LOP3.LUT R6, R6, 0x1ffffffe, RZ, 0xc0, !PT ;  /* 0x1ffffffe06067812 */ /* 0x000fe200078ec0ff */
[----:B------:R-:W-:Y:S01]  /*12e0*/  IMAD.SHL.U32 R8, R0, 0x40, RZ ;  /* 0x0000004000087824 */ /* 0x000fe200078e00ff */
[----:B------:R-:W-:Y:S01]  /*12f0*/  LOP3.LUT R7, R7, 0x1c0, RZ, 0xc0, !PT ;  /* 0x000001c007077812 */ /* 0x000fe200078ec0ff */
[----:B------:R-:W-:Y:S01]  /*1300*/  IMAD.SHL.U32 R9, R5, 0x8, RZ ;  /* 0x0000000805097824 */ /* 0x000fe200078e00ff */
[----:B------:R-:W-:Y:S01]  /*1310*/  LOP3.LUT R4, R4, 0x1c0, RZ, 0xc0, !PT ;  /* 0x000001c004047812 */ /* 0x000fe200078ec0ff */
[----:B------:R-:W-:Y:S01]  /*1320*/  IMAD.IADD R6, R3, 0x1, -R6 ;  /* 0x0000000103067824 */ /* 0x000fe200078e0a06 */
[----:B------:R-:W-:Y:S01]  /*1330*/  LEA.HI R7, R7, R7, RZ, 0x1d ;  /* 0x0000000707077211 */ /* 0x000fe200078fe8ff */
[----:B------:R-:W-:Y:S01]  /*1340*/  IMAD R3, R3, 0x2, R193 ;  /* 0x0000000203037824 */ /* 0x000fe200078e02c1 */
[----:B------:R-:W-:Y:S01]  /*1350*/  LOP3.LUT R8, R8, 0x1c0, RZ, 0xc0, !PT ;  /* 0x000001c008087812 */ /* 0x000fe200078ec0ff */
[----:B------:R-:W-:Y:S01]  /*1360*/  IMAD R218, R6, 0x8, R218 ;  /* 0x0000000806da7824 */ /* 0x000fe200078e02da */
[----:B------:R-:W-:Y:S01]  /*1370*/  LOP3.LUT R10, R4, 0x8, R10, 0xf8, !PT ;  /* 0x00000008040a7812 */ /* 0x000fe200078ef80a */
[----:B------:R-:W-:Y:S01]  /*1380*/  IMAD.IADD R3, R3, 0x1, R7 ;  /* 0x0000000103037824 */ /* 0x000fe200078e0207 */
[----:B------:R-:W-:Y:S01]  /*1390*/  SHF.R.U32.HI R4, RZ, 0x3, R4 ;  /* 0x00000003ff047819 */ /* 0x000fe20000011604 */
[----:B------:R-:W-:Y:S01]  /*13a0*/  IMAD.SHL.U32 R6, R2, 0x40, RZ ;  /* 0x0000004002067824 */ /* 0x000fe200078e00ff */
[----:B------:R-:W-:Y:S01]  /*13b0*/  LOP3.LUT R9, R8, 0x8, R9, 0xf8, !PT ;  /* 0x0000000808097812 */ /* 0x000fe200078ef809 */
[----:B------:R-:W-:Y:S01]  /*13c0*/  IMAD.SHL.U32 R221, R3, 0x2, RZ ;  /* 0x0000000203dd7824 */ /* 0x000fe200078e00ff */
[----:B------:R-:W-:Y:S01]  /*13d0*/  SHF.R.U32.HI R8, RZ, 0x3, R8 ;  /* 0x00000003ff087819 */ /* 0x000fe20000011608 */
[----:B------:R-:W-:Y:S01]  /*13e0*/  IMAD.MOV.U32 R2, RZ, RZ, 0x20 ;  /* 0x00000020ff027424 */ /* 0x000fe200078e00ff */
[----:B------:R-:W-:Y:S01]  /*13f0*/  LOP3.LUT R4, R10, R4, RZ, 0x3c, !PT ;  /* 0x000000040a047212 */ /* 0x000fe200078e3cff */
[----:B------:R-:W-:Y:S01]  /*1400*/  IMAD.SHL.U32 R219, R219, 0x2, RZ ;  /* 0x00000002dbdb7824 */ /* 0x000fe200078e00ff */
[----:B------:R-:W-:-:S02]  /*1410*/  LOP3.LUT R3, R9, R8, RZ, 0x3c, !PT ;  /* 0x0000000809037212 */ /* 0x000fc400078e3cff */
[C---:B------:R-:W-:Y:S02]  /*1420*/  LOP3.LUT P4, RZ, R0.reuse, 0x2, RZ, 0xc0, !PT ;  /* 0x0000000200ff7812 */ /* 0x040fe4000788c0ff */
[----:B------:R-:W-:Y:S01]  /*1430*/  LOP3.LUT P3, RZ, R0, 0x4, RZ, 0xc0, !PT ;  /* 0x0000000400ff7812 */ /* 0x000fe2000786c0ff */
[----:B------:R-:W-:Y:S01]  /*1440*/  IMAD R0, R5, 0x200, R4 ;  /* 0x0000020005007824 */ /* 0x000fe200078e0204 */
[----:B------:R-:W-:Y:S01]  /*1450*/  IADD3 R5, R221, 0x80, RZ ;  /* 0x00000080dd057810 */ /* 0x000fe20007ffe0ff */
[----:B------:R-:W-:Y:S01]  /*1460*/  IMAD.MOV.U32 R4, RZ, RZ, 0x40 ;  /* 0x00000040ff047424 */ /* 0x000fe200078e00ff */
[----:B------:R-:W-:Y:S02]  /*1470*/  LOP3.LUT R3, R3, 0xfffffe00, R6, 0xf8, !PT ;  /* 0xfffffe0003037812 */ /* 0x000fe400078ef806 */
[----:B------:R-:W-:Y:S02]  /*1480*/  IADD3 R216, R221, 0x70, RZ ;  /* 0x00000070ddd87810 */ /* 0x000fe40007ffe0ff */
[----:B------:R-:W-:Y:S01]  /*1490*/  SEL R224, R2, 0xffffffe0, !P1 ;  /* 0xffffffe002e07807 */ /* 0x000fe20004800000 */
[----:B------:R-:W-:Y:S01]  /*14a0*/  IMAD.IADD R193, R3, 0x1, R193 ;  /* 0x0000000103c17824 */ /* 0x000fe200078e02c1 */
[----:B------:R-:W-:-:S02]  /*14b0*/  @P0 IADD3 R216, R5, 0x10, RZ ;  /* 0x0000001005d80810 */ /* 0x000fc40007ffe0ff */
[----:B------:R-:W-:Y:S01]  /*14c0*/  SEL R2, R2, 0xffffffe0, !P4 ;  /* 0xffffffe002027807 */ /* 0x000fe20006000000 */
[----:B------:R-:W-:Y:S01]  /*14d0*/  IMAD.IADD R222, R221, 0x1, R224 ;  /* 0x00000001ddde7824 */ /* 0x000fe200078e02e0 */
[----:B------:R-:W-:Y:S01]  /*14e0*/  LEA R191, R3, 0x100, 0x1 ;  /* 0x0000010003bf7811 */ /* 0x000fe200078e08ff */
[----:B------:R-:W-:Y:S01]  /*14f0*/  IMAD.IADD R224, R224, 0x1, R216 ;  /* 0x00000001e0e07824 */ /* 0x000fe200078e02d8 */
[----:B------:R-:W-:Y:S02]  /*1500*/  SEL R226, R4, 0xffffffc0, !P2 ;  /* 0xffffffc004e27807 */ /* 0x000fe40005000000 */
[----:B------:R-:W-:Y:S01]  /*1510*/  LEA R192, R0, 0x8100, 0x1 ;  /* 0x0000810000c07811 */ /* 0x000fe200078e08ff */
[----:B------:R-:W-:Y:S01]  /*1520*/  IMAD.IADD R190, R2, 0x1, R191 ;  /* 0x0000000102be7824 */ /* 0x000fe200078e02bf */
[----:B------:R-:W-:Y:S01]  /*1530*/  SEL R0, R4, 0xffffffc0, !P3 ;  /* 0xffffffc004007807 */ /* 0x000fe20005800000 */
[----:B------:R-:W-:Y:S01]  /*1540*/  IMAD.IADD R221, R221, 0x1, R226 ;  /* 0x00000001dddd7824 */ /* 0x000fe200078e02e2 */
[----:B------:R-:W-:Y:S01]  /*1550*/  LEA R193, R193, 0x100, 0x1 ;  /* 0x00000100c1c17811 */ /* 0x000fe200078e08ff */
[----:B------:R-:W-:-:S02]  /*1560*/  IMAD.IADD R225, R226, 0x1, R222 ;  /* 0x00000001e2e17824 */ /* 0x000fc400078e02de */
[----:B------:R-:W-:Y:S02]  /*1570*/  IMAD.IADD R223, R226, 0x1, R216 ;  /* 0x00000001e2df7824 */ /* 0x000fe400078e02d8 */
[----:B------:R-:W-:Y:S02]  /*1580*/  IMAD.IADD R226, R224, 0x1, R226 ;  /* 0x00000001e0e27824 */ /* 0x000fe400078e02e2 */
[C---:B------:R-:W-:Y:S02]  /*1590*/  IMAD.IADD R189, R0.reuse, 0x1, R191 ;  /* 0x0000000100bd7824 */ /* 0x040fe400078e02bf */
[----:B------:R-:W-:Y:S02]  /*15a0*/  IMAD.IADD R188, R0, 0x1, R190 ;  /* 0x0000000100bc7824 */ /* 0x000fe400078e02be */
.L_x_893:
[----:B------:R-:W-:Y:S01]  /*15b0*/  ISETP.NE.U32.AND P0, PT, RZ, c[0x0][0x370], PT ;  /* 0x0000dc00ff007a0c */ /* 0x000fe20003f05070 */
[----:B------:R-:W-:Y:S01]  /*15c0*/  IMAD.MOV.U32 R3, RZ, RZ, 0x4 ;  /* 0x00000004ff037424 */ /* 0x000fe200078e00ff */
[----:B------:R-:W-:Y:S01]  /*15d0*/  ISETP.NE.U32.AND P1, PT, RZ, c[0x0][0x360], PT ;  /* 0x0000d800ff007a0c */ /* 0x000fe20003f25070 */
[----:B------:R-:W-:Y:S01]  /*15e0*/  CS2R R82, SRZ ;  /* 0x0000000000527805 */ /* 0x000fe2000001ff00 */
[----:B------:R-:W-:Y:S01]  /*15f0*/  ISETP.NE.AND.EX P2, PT, RZ, c[0x0][0x374], PT, P0 ;  /* 0x0000dd00ff007a0c */ /* 0x000fe20003f45300 */
[----:B------:R-:W-:Y:S01]  /*1600*/  IMAD.MOV.U32 R80, RZ, RZ, RZ ;  /* 0x000000ffff507224 */ /* 0x000fe200078e00ff */
[----:B------:R-:W-:Y:S01]  /*1610*/  ISETP.NE.AND.EX P0, PT, RZ, c[0x0][0x364], PT, P1 ;  /* 0x0000d900ff007a0c */ /* 0x000fe20003f05310 */
[----:B------:R-:W-:Y:S01]  /*1620*/  IMAD.MOV.U32 R94, RZ, RZ, RZ ;  /* 0x000000ffff5e7224 */ /* 0x000fe200078e00ff */
[----:B------:R-:W-:Y:S01]  /*1630*/  ISETP.NE.U32.AND P1, PT, RZ, c[0x0][0x348], PT ;  /* 0x0000d200ff007a0c */ /* 0x000fe20003f25070 */
[----:B------:R-:W-:Y:S01]  /*1640*/  IMAD.WIDE R6, R211, R3, c[0x0][0x348] ;  /* 0x0000d200d3067625 */ /* 0x000fe200078e0203 */
[----:B------:R-:W-:-:S02]  /*1650*/  ISETP.NE.U32.AND P4, PT, RZ, c[0x0][0x350], PT ;  /* 0x0000d400ff007a0c */ /* 0x000fc40003f85070 */
[----:B------:R-:W-:Y:S01]  /*1660*/  ISETP.NE.U32.AND P3, PT, RZ, c[0x0][0x358], PT ;  /* 0x0000d600ff007a0c */ /* 0x000fe20003f65070 */
[CC--:B------:R-:W-:Y:S01]  /*1670*/  IMAD.WIDE R8, R211.reuse, R3.reuse, c[0x0][0x350] ;  /* 0x0000d400d3087625 */ /* 0x0c0fe200078e0203 */
[----:B------:R-:W-:Y:S02]  /*1680*/  ISETP.NE.AND.EX P1, PT, RZ, c[0x0][0x34c], PT, P1 ;  /* 0x0000d300ff007a0c */ /* 0x000fe40003f25310 */
[----:B------:R-:W-:Y:S01]  /*1690*/  ISETP.NE.AND.EX P4, PT, RZ, c[0x0][0x354], PT, P4 ;  /* 0x0000d500ff007a0c */ /* 0x000fe20003f85340 */
[----:B------:R-:W-:Y:S01]  /*16a0*/  @P2 IMAD.WIDE R12, R211, R3, c[0x0][0x370] ;  /* 0x0000dc00d30c2625 */ /* 0x000fe200078e0203 */
[----:B------:R-:W-:-:S03]  /*16b0*/  ISETP.NE.AND.EX P3, PT, RZ, c[0x0][0x35c], PT, P3 ;  /* 0x0000d700ff007a0c */ /* 0x000fc60003f65330 */
[CC--:B------:R-:W-:Y:S01]  /*16c0*/  @P0 IMAD.WIDE R10, R211.reuse, R3.reuse, c[0x0][0x360] ;  /* 0x0000d800d30a0625 */ /* 0x0c0fe200078e0203 */
[----:B------:R1:W5:Y:S03]  /*16d0*/  @P2 LDG.E R83, [R12.64] ;  /* 0x000000080c532981 */ /* 0x000366000c1e1900 */
[----:B------:R-:W-:Y:S01]  /*16e0*/  IMAD.WIDE R4, R211, R3, c[0x0][0x358] ;  /* 0x0000d600d3047625 */ /* 0x000fe200078e0203 */
[----:B------:R1:W5:Y:S04]  /*16f0*/  @P0 LDG.E R229, [R10.64] ;  /* 0x000000080ae50981 */ /* 0x000368000c1e1900 */
[----:B------:R1:W5:Y:S04]  /*1700*/  @P1 LDG.E R80, [R6.64] ;  /* 0x0000000806501981 */ /* 0x000368000c1e1900 */
        /* <DEDUP_REMOVED lines=10> */
.L_x_695:
[----:B------:R-:W-:-:S04]  /*17b0*/  ISETP.NE.U32.AND P0, PT, RZ, c[0x0][0x368], PT ;  /* 0x0000da00ff007a0c */ /* 0x000fc80003f05070 */
[----:B------:R-:W-:-:S13]  /*17c0*/  ISETP.NE.AND.EX P0, PT, RZ, c[0x0][0x36c], PT, P0 ;  /* 0x0000db00ff007a0c */ /* 0x000fda0003f05300 */
[----:B------:R-:W-:Y:S05]  /*17d0*/  @!P0 BRA `(.L_x_696) ;  /* 0x0000003000008947 */ /* 0x000fea0003800000 */
[----:B-1----:R-:W-:-:S06]  /*17e0*/  IMAD.WIDE R6, R211, R3, c[0x0][0x368] ;  /* 0x0000da00d3067625 */ /* 0x002fcc00078e0203 */
[----:B------:R1:W5:Y:S01]  /*17f0*/  LDG.E R6, [R6.64] ;  /* 0x0000000806067981 */ /* 0x000362000c1e1900 */
[----:B------:R-:W-:Y:S05]  /*1800*/  BRA `(.L_x_697) ;  /* 0x0000005000007947 */ /* 0x000fea0003800000 */
.L_x_696:
[----:B-1----:R-:W-:Y:S01]  /*1810*/  MOV R6, c[0x0][0x1d0] ;  /* 0x0000740000067a02 */ /* 0x002fe20000000f00 */
[----:B------:R-:W-:Y:S05]  /*1820*/  @!P4 BRA `(.L_x_697) ;  /* 0x000000300000c947 */ /* 0x000fea0003800000 */
[----:B------:R1:W2:Y:S04]  /*1830*/  LDG.E R6, [R8.64] ;  /* 0x0000000808067981 */ /* 0x0002a8000c1e1900 */
[----:B-1----:R-:W2:Y:S02]  /*1840*/  LDG.E R8, [R8.64+0x4] ;  /* 0x0000040808087981 */ /* 0x002ea4000c1e1900 */
[----:B--2---:R-:W-:Y:S02]  /*1850*/  IADD3 R6, -R6, R8, RZ ;  /* 0x0000000806067210 */ /* 0x004fe40007ffe1ff */
.L_x_697:
[----:B------:R2:W3:Y:S01]  /*1860*/  @P3 LDG.E R2, [R4.64] ;  /* 0x0000000804023981 */ /* 0x0004e2000c1e1900 */
[----:B------:R-:W-:-:S04]  /*1870*/  ISETP.NE.U32.AND P0, PT, RZ, c[0x0][0x378], PT ;  /* 0x0000de00ff007a0c */ /* 0x000fc80003f05070 */
[----:B------:R-:W-:Y:S01]  /*1880*/  ISETP.NE.AND.EX P0, PT, RZ, c[0x0][0x37c], PT, P0 ;  /* 0x0000df00ff007a0c */ /* 0x000fe20003f05300 */
[----:B--2---:R2:W3:Y:S01]  /*1890*/  @P3 LDG.E R4, [R4.64+0x4] ;  /* 0x0000040804043981 */ /* 0x0044e2000c1e1900 */
[----:B-----5:R-:W-:-:S11]  /*18a0*/  IMAD.MOV.U32 R65, RZ, RZ, R6 ;  /* 0x000000ffff417224 */ /* 0x020fd600078e0006 */
[----:B------:R-:W-:-:S05]  /*18b0*/  @P0 IMAD.WIDE R8, R211, R3, c[0x0][0x378] ;  /* 0x0000de00d3080625 */ /* 0x000fca00078e0203 */
[----:B------:R4:W5:Y:S01]  /*18c0*/  @P0 LDG.E R65, [R8.64] ;  /* 0x0000000808410981 */ /* 0x000962000c1e1900 */
[----:B------:R-:W-:Y:S01]  /*18d0*/  IMAD.MOV.U32 R228, RZ, RZ, c[0x0][0x2c4] ;  /* 0x0000b100ffe47624 */ /* 0x000fe200078e00ff */
[----:B------:R-:W-:Y:S01]  /*18e0*/  LOP3.LUT R230, R230, 0xfff7ffff, RZ, 0xc0, !PT ;  /* 0xfff7ffffe6e67812 */ /* 0x000fe200078ec0ff */
[----:B------:R-:W-:Y:S02]  /*18f0*/  IMAD.SHL.U32 R209, R209, 0x80, RZ ;  /* 0x00000080d1d17824 */ /* 0x000fe400078e00ff */
[----:B------:R-:W-:Y:S01]  /*1900*/  IMAD.MOV.U32 R0, RZ, RZ, c[0x0][0x228] ;  /* 0x00008a00ff007624 */ /* 0x000fe200078e00ff */
[----:B------:R-:W-:Y:S01]  /*1910*/  ISETP.NE.AND P2, PT, R228, 0x1, PT ;  /* 0x00000001e400780c */ /* 0x000fe20003f45270 */
[----:B------:R-:W-:Y:S01]  /*1920*/  IMAD.MOV.U32 R232, RZ, RZ, c[0x0][0x32c] ;  /* 0x0000cb00ffe87624 */ /* 0x000fe200078e00ff */
[----:B-1----:R-:W-:-:S04]  /*1930*/  IADD3 R7, R209, 0x7f, RZ ;  /* 0x0000007fd1077810 */ /* 0x002fc80007ffe0ff */
[----:B------:R-:W-:-:S07]  /*1940*/  ISETP.GE.AND P1, PT, R232, 0x1, PT ;  /* 0x00000001e800780c */ /* 0x000fce0003f26270 */
[----:B--2---:R-:W-:Y:S01]  /*1950*/  @P2 IMAD.HI.U32 R5, R7, c[0x0][0x2c8], RZ ;  /* 0x0000b20007052a27 */ /* 0x004fe200078e00ff */
[----:B------:R-:W-:-:S04]  /*1960*/  @P2 LOP3.LUT R230, R230, 0x80000, RZ, 0xfc, !PT ;  /* 0x00080000e6e62812 */ /* 0x000fc800078efcff */
[----:B------:R-:W-:Y:S02]  /*1970*/  @P2 SHF.R.U32.HI R7, RZ, c[0x0][0x2cc], R5 ;  /* 0x0000b300ff072a19 */ /* 0x000fe40000011605 */
[----:B------:R-:W-:-:S04]  /*1980*/  LOP3.LUT R230, R230, 0xffefffff, RZ, 0xc0, !PT ;  /* 0xffefffffe6e67812 */ /* 0x000fc800078ec0ff */
[----:B------:R-:W-:Y:S01]  /*1990*/  @P1 LOP3.LUT R230, R230, 0x100000, RZ, 0xfc, !PT ;  /* 0x00100000e6e61812 */ /* 0x000fe200078efcff */
[----:B---3--:R-:W-:Y:S02]  /*19a0*/  @P3 IMAD.IADD R0, R4, 0x1, -R2 ;  /* 0x0000000104003824 */ /* 0x008fe400078e0a02 */
[----:B------:R-:W-:-:S04]  /*19b0*/  IMAD.IADD R4, R6, 0x1, -R83 ;  /* 0x0000000106047824 */ /* 0x000fc800078e0a53 */
[----:B------:R-:W-:-:S05]  /*19c0*/  IMAD.IADD R231, R4, 0x1, R0 ;  /* 0x0000000104e77824 */ /* 0x000fca00078e0200 */
[C---:B------:R-:W-:Y:S02]  /*19d0*/  IADD3 R2, R231.reuse, 0x5f, RZ ;  /* 0x0000005fe7027810 */ /* 0x040fe40007ffe0ff */
[----:B------:R-:W-:-:S03]  /*19e0*/  IADD3 R5, R231, 0x1, -R229 ;  /* 0x00000001e7057810 */ /* 0x000fc60007ffe8e5 */
[----:B------:R-:W-:-:S04]  /*19f0*/  IMAD.HI R2, R2, 0x2aaaaaab, RZ ;  /* 0x2aaaaaab02027827 */ /* 0x000fc800078e02ff */
[----:B------:R-:W-:Y:S01]  /*1a00*/  IMAD.IADD R5, R5, 0x1, R7 ;  /* 0x0000000105057824 */ /* 0x000fe200078e0207 */
[----:B------:R-:W-:-:S04]  /*1a10*/  SHF.R.U32.HI R85, RZ, 0x1f, R2 ;  /* 0x0000001fff557819 */ /* 0x000fc80000011602 */
[----:B------:R-:W-:Y:S02]  /*1a20*/  LEA.HI.SX32 R85, R2, R85, 0x1c ;  /* 0x0000005502557211 */ /* 0x000fe400078fe2ff */
[----:B------:R-:W-:Y:S01]  /*1a30*/  IADD3 R7, R5, c[0x0][0x328], RZ ;  /* 0x0000ca0005077a10 */ /* 0x000fe20007ffe0ff */
[----:B------:R-:W-:Y:S05]  /*1a40*/  @!P1 BRA `(.L_x_698) ;  /* 0x0000010000009947 */ /* 0x000fea0003800000 */
[C---:B----4-:R-:W-:Y:S01]  /*1a50*/  ISETP.GT.AND P0, PT, R5.reuse, RZ, PT ;  /* 0x000000ff0500720c */ /* 0x050fe20003f04270 */
        /* <DEDUP_REMOVED lines=9> */
.L_x_700:
[----:B------:R-:W-:-:S13]  /*1af0*/  ISETP.NE.AND P0, PT, R232, 0x1, PT ;  /* 0x00000001e800780c */ /* 0x000fda0003f05270 */
[----:B------:R-:W-:-:S05]  /*1b00*/  @P0 IMAD.HI.U32 R5, R2, c[0x0][0x330], RZ ;  /* 0x0000cc0002050a27 */ /* 0x000fca00078e00ff */
[----:B------:R-:W-:Y:S02]  /*1b10*/  @P0 SHF.R.U32.HI R2, RZ, c[0x0][0x334], R5 ;  /* 0x0000cd00ff020a19 */ /* 0x000fe40000011605 */
.L_x_701:
[----:B------:R-:W-:Y:S05]  /*1b20*/  BSYNC B0 ;  /* 0x0000000000007941 */ /* 0x000fea0003800000 */
.L_x_699:
[----:B------:R-:W-:-:S05]  /*1b30*/  IMAD R2, R2, R232, c[0x0][0x32c] ;  /* 0x0000cb0002027624 */ /* 0x000fca00078e02e8 */
[----:B------:R-:W-:-:S04]  /*1b40*/  IMNMX R7, R7, R2, PT ;  /* 0x0000000207077217 */ /* 0x000fc80003800200 */
.L_x_698:
[----:B----4-:R-:W-:Y:S01]  /*1b50*/  IADD3 R5, R7, 0x5f, RZ ;  /* 0x0000005f07057810 */ /* 0x010fe20007ffe0ff */
[----:B------:R-:W-:-:S04]  /*1b60*/  @P2 IMAD.HI.U32 R2, R209, c[0x0][0x2c8], RZ ;  /* 0x0000b200d1022a27 */ /* 0x000fc800078e00ff */
[----:B------:R-:W-:-:S04]  /*1b70*/  IMAD.HI R5, R5, 0x2aaaaaab, RZ ;  /* 0x2aaaaaab05057827 */ /* 0x000fc800078e02ff */
[----:B------:R-:W-:Y:S01]  /*1b80*/  IMAD.MOV.U32 R7, RZ, RZ, R209 ;  /* 0x000000ffff077224 */ /* 0x000fe200078e00d1 */
[----:B------:R-:W-:Y:S01]  /*1b90*/  @P2 SHF.R.U32.HI R7, RZ, c[0x0][0x2cc], R2 ;  /* 0x0000b300ff072a19 */ /* 0x000fe20000011602 */
[----:B------:R-:W-:Y:S01]  /*1ba0*/  IMAD.IADD R84, R231, 0x1, -R229 ;  /* 0x00000001e7547824 */ /* 0x000fe200078e0ae5 */
[----:B------:R-:W-:-:S03]  /*1bb0*/  SHF.R.U32.HI R2, RZ, 0x1f, R5 ;  /* 0x0000001fff027819 */ /* 0x000fc60000011605 */
        /* <DEDUP_REMOVED lines=14> */
.L_x_704:
[----:B------:R-:W-:-:S13]  /*1ca0*/  ISETP.NE.AND P0, PT, R232, 0x1, PT ;  /* 0x00000001e800780c */ /* 0x000fda0003f05270 */
[----:B------:R-:W-:-:S05]  /*1cb0*/  @P0 IMAD.HI.U32 R5, R7, c[0x0][0x330], RZ ;  /* 0x0000cc0007050a27 */ /* 0x000fca00078e00ff */
[----:B------:R-:W-:Y:S02]  /*1cc0*/  @P0 SHF.R.U32.HI R7, RZ, c[0x0][0x334], R5 ;  /* 0x0000cd00ff070a19 */ /* 0x000fe40000011605 */
.L_x_705:
[----:B------:R-:W-:Y:S05]  /*1cd0*/  BSYNC B0 ;  /* 0x0000000000007941 */ /* 0x000fea0003800000 */
.L_x_703:
[----:B------:R-:W-:-:S05]  /*1ce0*/  IMAD R7, R7, c[0x0][0x32c], RZ ;  /* 0x0000cb0007077a24 */ /* 0x000fca00078e02ff */
[----:B------:R-:W-:-:S05]  /*1cf0*/  IMNMX R8, R8, R7, !PT ;  /* 0x0000000708087217 */ /* 0x000fca0007800200 */
.L_x_702:
[----:B------:R-:W-:Y:S01]  /*1d00*/  IMAD.HI R5, R8, 0x2aaaaaab, RZ ;  /* 0x2aaaaaab08057827 */ /* 0x000fe200078e02ff */
[C---:B------:R-:W-:Y:S01]  /*1d10*/  LOP3.LUT R7, R210.reuse, 0xff000000, RZ, 0xc0, !PT ;  /* 0xff000000d2077812 */ /* 0x040fe200078ec0ff */
[----:B------:R-:W-:Y:S01]  /*1d20*/  BSSY B0, `(.L_x_706) ;  /* 0x0000029000007945 */ /* 0x000fe20003800000 */
[----:B------:R-:W-:Y:S02]  /*1d30*/  LOP3.LUT R233, R210, 0xff0000, RZ, 0xc0, !PT ;  /* 0x00ff0000d2e97812 */ /* 0x000fe400078ec0ff */
[----:B------:R-:W-:Y:S02]  /*1d40*/  SHF.R.U32.HI R8, RZ, 0x1f, R5 ;  /* 0x0000001fff087819 */ /* 0x000fe40000011605 */
[----:B------:R-:W-:Y:S02]  /*1d50*/  SHF.R.U32.HI R7, RZ, 0x8, R7 ;  /* 0x00000008ff077819 */ /* 0x000fe40000011607 */
[----:B------:R-:W-:Y:S01]  /*1d60*/  LEA.HI.SX32 R8, R5, R8, 0x1c ;  /* 0x0000000805087211 */ /* 0x000fe200078fe2ff */
[----:B------:R-:W-:Y:S01]  /*1d70*/  IMAD.MOV.U32 R5, RZ, RZ, RZ ;  /* 0x000000ffff057224 */ /* 0x000fe200078e00ff */
[----:B------:R-:W-:-:S02]  /*1d80*/  LEA.HI R233, R233, R7, RZ, 0x10 ;  /* 0x00000007e9e97211 */ /* 0x000fc400078f80ff */
[----:B------:R-:W-:Y:S02]  /*1d90*/  IMNMX R8, RZ, R8, !PT ;  /* 0x00000008ff087217 */ /* 0x000fe40007800200 */
[----:B------:R-:W-:Y:S02]  /*1da0*/  SHF.R.U32.HI R210, RZ, 0x10, R233 ;  /* 0x00000010ffd27819 */ /* 0x000fe400000116e9 */
[----:B------:R-:W-:Y:S02]  /*1db0*/  ISETP.GT.AND P0, PT, R2, R8, PT ;  /* 0x000000080200720c */ /* 0x000fe40003f04270 */
[C---:B------:R-:W-:Y:S02]  /*1dc0*/  ISETP.NE.AND P1, PT, R210.reuse, RZ, PT ;  /* 0x000000ffd200720c */ /* 0x040fe40003f25270 */
[----:B------:R-:W-:Y:S02]  /*1dd0*/  LOP3.LUT R233, R233, 0xff, RZ, 0xc0, !PT ;  /* 0x000000ffe9e97812 */ /* 0x000fe400078ec0ff */
[----:B------:R-:W-:-:S07]  /*1de0*/  SEL R102, R210, c[0x0][0x338], P1 ;  /* 0x0000ce00d2667a07 */ /* 0x000fce0000800000 */
[----:B------:R-:W-:Y:S05]  /*1df0*/  @!P0 BRA `(.L_x_707) ;  /* 0x000001b000008947 */ /* 0x000fea0003800000 */
[-C--:B------:R-:W-:Y:S02]  /*1e00*/  IABS R10, R102.reuse ;  /* 0x00000066000a7213 */ /* 0x080fe40000000000 */
[----:B------:R-:W-:Y:S02]  /*1e10*/  IADD3 R11, R102, -0x1, R2 ;  /* 0xffffffff660b7810 */ /* 0x000fe40007ffe002 */
[----:B------:R-:W1:Y:S01]  /*1e20*/  I2F.RP R12, R10 ;  /* 0x0000000a000c7306 */ /* 0x000e620000209400 */
[----:B------:R-:W-:Y:S02]  /*1e30*/  IABS R5, R102 ;  /* 0x0000006600057213 */ /* 0x000fe40000000000 */
[----:B------:R-:W-:-:S03]  /*1e40*/  IMAD.IADD R11, R11, 0x1, -R8 ;  /* 0x000000010b0b7824 */ /* 0x000fc600078e0a08 */
[----:B------:R-:W-:Y:S02]  /*1e50*/  IMAD.MOV R5, RZ, RZ, -R5 ;  /* 0x000000ffff057224 */ /* 0x000fe400078e0a05 */
[----:B------:R-:W-:Y:S02]  /*1e60*/  IABS R7, R11 ;  /* 0x0000000b00077213 */ /* 0x000fe40000000000 */
[----:B------:R-:W-:-:S04]  /*1e70*/  LOP3.LUT R11, R11, R102, RZ, 0x3c, !PT ;  /* 0x000000660b0b7212 */ /* 0x000fc800078e3cff */
        /* <DEDUP_REMOVED lines=19> */
.L_x_707:
[----:B------:R-:W-:Y:S05]  /*1fb0*/  BSYNC B0 ;  /* 0x0000000000007941 */ /* 0x000fea0003800000 */
.L_x_706:
[----:B------:R-:W-:Y:S01]  /*1fc0*/  IMAD R8, R233, R5, R8 ;  /* 0x00000005e9087224 */ /* 0x000fe200078e0208 */
[----:B------:R-:W1:Y:S01]  /*1fd0*/  S2R R79, SR_TID.X ;  /* 0x00000000004f7919 */ /* 0x000e620000002100 */
[----:B------:R-:W-:Y:S02]  /*1fe0*/  SHF.R.S32.HI R117, RZ, 0x1f, R116 ;  /* 0x0000001fff757819 */ /* 0x000fe40000011474 */
[----:B------:R-:W-:Y:S01]  /*1ff0*/  IMAD.IADD R5, R8, 0x1, R5 ;  /* 0x0000000108057824 */ /* 0x000fe200078e0205 */
[----:B------:R-:W-:Y:S01]  /*2000*/  IADD3 R63, R116, 0x40, RZ ;  /* 0x00000040743f7810 */ /* 0x000fe20007ffe0ff */
[----:B------:R-:W-:-:S03]  /*2010*/  IMAD R8, R8, 0x60, -R4 ;  /* 0x0000006008087824 */ /* 0x000fc600078e0a04 */
[----:B------:R-:W-:Y:S02]  /*2020*/  IMNMX R5, R2, R5, PT ;  /* 0x0000000502057217 */ /* 0x000fe40003800200 */
[----:B------:R-:W-:-:S03]  /*2030*/  IMNMX R8, RZ, R8, !PT ;  /* 0x00000008ff087217 */ /* 0x000fc60007800200 */
[----:B------:R-:W-:-:S05]  /*2040*/  IMAD R5, R5, 0x60, -R4 ;  /* 0x0000006005057824 */ /* 0x000fca00078e0a04 */
[----:B------:R-:W-:-:S04]  /*2050*/  IMNMX R5, R5, R0, PT ;  /* 0x0000000005057217 */ /* 0x000fc80003800200 */
[----:B------:R-:W-:Y:S01]  /*2060*/  ISETP.GT.AND P0, PT, R5, R8, PT ;  /* 0x000000080500720c */ /* 0x000fe20003f04270 */
[----:B------:R-:W-:Y:S01]  /*2070*/  IMAD.WIDE.U32 R8, R8, -0x55555555, RZ ;  /* 0xaaaaaaab08087825 */ /* 0x000fe200078e00ff */
[----:B-1----:R-:W-:-:S04]  /*2080*/  SHF.R.S32.HI R78, RZ, 0x1f, R79 ;  /* 0x0000001fff4e7819 */ /* 0x002fc8000001144f */
[CC--:B------:R-:W-:Y:S02]  /*2090*/  LEA.HI R77, R78.reuse, R79.reuse, RZ, 0x3 ;  /* 0x0000004f4e4d7211 */ /* 0x0c0fe400078f18ff */
[----:B------:R-:W-:Y:S02]  /*20a0*/  SHF.R.U32.HI R101, RZ, 0x6, R9 ;  /* 0x00000006ff657819 */ /* 0x000fe40000011609 */
[----:B------:R-:W-:Y:S02]  /*20b0*/  LOP3.LUT R64, R77, 0xfffffff8, RZ, 0xc0, !PT ;  /* 0xfffffff84d407812 */ /* 0x000fe400078ec0ff */
[----:B------:R-:W-:Y:S01]  /*20c0*/  SHF.R.S32.HI R77, RZ, 0x3, R77 ;  /* 0x00000003ff4d7819 */ /* 0x000fe2000001144d */
[----:B------:R-:W-:Y:S01]  /*20d0*/  IMAD.MOV.U32 R4, RZ, RZ, R101 ;  /* 0x000000ffff047224 */ /* 0x000fe200078e0065 */
[----:B------:R-:W-:Y:S01]  /*20e0*/  @P0 IADD3 R5, R5, 0x5f, RZ ;  /* 0x0000005f05050810 */ /* 0x000fe20007ffe0ff */
[----:B------:R-:W-:Y:S01]  /*20f0*/  IMAD.IADD R64, R79, 0x1, -R64 ;  /* 0x000000014f407824 */ /* 0x000fe200078e0a40 */
[----:B------:R-:W-:Y:S01]  /*2100*/  LEA.HI R68, R78, R79, RZ, 0x6 ;  /* 0x0000004f4e447211 */ /* 0x000fe200078f30ff */
[C---:B------:R-:W-:Y:S01]  /*2110*/  IMAD.SHL.U32 R76, R77.reuse, 0x40, RZ ;  /* 0x000000404d4c7824 */ /* 0x040fe200078e00ff */
[----:B------:R-:W-:Y:S01]  /*2120*/  IADD3 R74, R77, 0x20, RZ ;  /* 0x000000204d4a7810 */ /* 0x000fe20007ffe0ff */
[----:B------:R-:W-:Y:S01]  /*2130*/  @P0 IMAD.HI R5, R5, 0x2aaaaaab, RZ ;  /* 0x2aaaaaab05050827 */ /* 0x000fe200078e02ff */
[----:B------:R-:W-:-:S02]  /*2140*/  IADD3 R71, R77, 0x40, RZ ;  /* 0x000000404d477810 */ /* 0x000fc40007ffe0ff */
[----:B------:R-:W-:Y:S01]  /*2150*/  LOP3.LUT R76, R76, 0x1c0, RZ, 0xc0, !PT ;  /* 0x000001c04c4c7812 */ /* 0x000fe200078ec0ff */
[----:B------:R-:W-:Y:S01]  /*2160*/  IMAD.SHL.U32 R68, R68, 0x8, RZ ;  /* 0x0000000844447824 */ /* 0x000fe200078e00ff */
[----:B------:R-:W-:Y:S01]  /*2170*/  @P0 SHF.R.U32.HI R2, RZ, 0x1f, R5 ;  /* 0x0000001fff020819 */ /* 0x000fe20000011605 */
[----:B------:R-:W-:Y:S01]  /*2180*/  IMAD.SHL.U32 R73, R74, 0x40, RZ ;  /* 0x000000404a497824 */ /* 0x000fe200078e00ff */
[----:B------:R-:W-:Y:S01]  /*2190*/  SHF.R.S32.HI R67, RZ, 0x1f, R74 ;  /* 0x0000001fff437819 */ /* 0x000fe2000001144a */
[----:B------:R-:W-:Y:S01]  /*21a0*/  IMAD.SHL.U32 R70, R71, 0x40, RZ ;  /* 0x0000004047467824 */ /* 0x000fe200078e00ff */
[----:B------:R-:W-:Y:S01]  /*21b0*/  @P0 LEA.HI.SX32 R4, R5, R2, 0x1c ;  /* 0x0000000205040211 */ /* 0x000fe200078fe2ff */
[----:B------:R-:W-:Y:S01]  /*21c0*/  IMAD.SHL.U32 R12, R64, 0x4, RZ ;  /* 0x00000004400c7824 */ /* 0x000fe200078e00ff */
[----:B------:R-:W-:Y:S02]  /*21d0*/  SHF.R.S32.HI R66, RZ, 0x1f, R71 ;  /* 0x0000001fff427819 */ /* 0x000fe40000011447 */
[----:B------:R-:W-:-:S02]  /*21e0*/  ISETP.GT.AND P0, PT, R4, R101, PT ;  /* 0x000000650400720c */ /* 0x000fc40003f04270 */
[----:B------:R-:W-:Y:S02]  /*21f0*/  SHF.R.U32.HI R75, RZ, 0x3, R76 ;  /* 0x00000003ff4b7819 */ /* 0x000fe4000001164c */
[----:B------:R-:W-:Y:S02]  /*2200*/  LOP3.LUT R234, R76, 0x38, R116, 0xf8, !PT ;  /* 0x000000384cea7812 */ /* 0x000fe400078ef874 */
[----:B------:R-:W-:Y:S02]  /*2210*/  LEA.HI R67, R67, R74, RZ, 0x3 ;  /* 0x0000004a43437211 */ /* 0x000fe400078f18ff */
[----:B------:R-:W-:Y:S02]  /*2220*/  LEA.HI R66, R66, R71, RZ, 0x3 ;  /* 0x0000004742427211 */ /* 0x000fe400078f18ff */
[----:B------:R-:W-:Y:S01]  /*2230*/  LOP3.LUT R68, R68, 0xfffffe00, RZ, 0xc0, !PT ;  /* 0xfffffe0044447812 */ /* 0x000fe200078ec0ff */
[----:B------:R-:W-:Y:S01]  /*2240*/  IMAD.SHL.U32 R67, R67, 0x40, RZ ;  /* 0x0000004043437824 */ /* 0x000fe200078e00ff */
[----:B------:R-:W-:Y:S01]  /*2250*/  LOP3.LUT R234, R234, R75, RZ, 0x3c, !PT ;  /* 0x0000004beaea7212 */ /* 0x000fe200078e3cff */
[----:B------:R-:W-:Y:S01]  /*2260*/  IMAD.SHL.U32 R66, R66, 0x40, RZ ;  /* 0x0000004042427824 */ /* 0x000fe200078e00ff */
[----:B------:R-:W-:-:S02]  /*2270*/  LOP3.LUT R73, R73, 0x1c0, RZ, 0xc0, !PT ;  /* 0x000001c049497812 */ /* 0x000fc400078ec0ff */
[----:B------:R-:W-:Y:S01]  /*2280*/  LOP3.LUT R70, R70, 0x1c0, RZ, 0xc0, !PT ;  /* 0x000001c046467812 */ /* 0x000fe200078ec0ff */
[----:B------:R-:W-:Y:S01]  /*2290*/  IMAD.IADD R234, R68, 0x1, R234 ;  /* 0x0000000144ea7824 */ /* 0x000fe200078e02ea */
[----:B------:R-:W-:Y:S02]  /*22a0*/  SHF.R.S32.HI R81, RZ, 0x1f, R77 ;  /* 0x0000001fff517819 */ /* 0x000fe4000001144d */
[----:B------:R-:W-:Y:S01]  /*22b0*/  SHF.R.S32.HI R13, RZ, 0x1f, R12 ;  /* 0x0000001fff0d7819 */ /* 0x000fe2000001140c */
[----:B------:R-:W-:Y:S01]  /*22c0*/  IMAD.SHL.U32 R234, R234, 0x2, RZ ;  /* 0x00000002eaea7824 */ /* 0x000fe200078e00ff */
[----:B------:R-:W-:Y:S02]  /*22d0*/  IADD3 R10, R12, 0x20, RZ ;  /* 0x000000200c0a7810 */ /* 0x000fe40007ffe0ff */
[----:B------:R-:W-:Y:S02]  /*22e0*/  SHF.R.U32.HI R72, RZ, 0x3, R73 ;  /* 0x00000003ff487819 */ /* 0x000fe40000011649 */
[----:B------:R-:W-:-:S02]  /*22f0*/  SHF.R.U32.HI R69, RZ, 0x3, R70 ;  /* 0x00000003ff457819 */ /* 0x000fc40000011646 */
[----:B------:R-:W-:Y:S02]  /*2300*/  LOP3.LUT R67, R67, 0xfffffe00, RZ, 0xc0, !PT ;  /* 0xfffffe0043437812 */ /* 0x000fe400078ec0ff */
[----:B------:R-:W-:Y:S01]  /*2310*/  LOP3.LUT R66, R66, 0xfffffe00, RZ, 0xc0, !PT ;  /* 0xfffffe0042427812 */ /* 0x000fe200078ec0ff */
[----:B------:R-:W-:Y:S05]  /*2320*/  @!P0 BRA `(.L_x_708) ;  /* 0x0000527000008947 */ /* 0x000fea0003800000 */
[----:B------:R-:W-:Y:S01]  /*2330*/  IADD3 R95, P0, R77, R94, RZ ;  /* 0x0000005e4d5f7210 */ /* 0x000fe20007f1e0ff */
[----:B------:R-:W-:Y:S01]  /*2340*/  IMAD.MOV.U32 R158, RZ, RZ, 0x60 ;  /* 0x00000060ff9e7424 */ /* 0x000fe200078e00ff */
[----:B------:R-:W-:Y:S02]  /*2350*/  IADD3 R32, R4, -0x1, RZ ;  /* 0xffffffff04207810 */ /* 0x000fe40007ffe0ff */
[----:B------:R-:W-:Y:S01]  /*2360*/  LEA.HI.X.SX32 R94, R94, R81, 0x1, P0 ;  /* 0x000000515e5e7211 */ /* 0x000fe200000f0eff */
[----:B------:R-:W-:Y:S01]  /*2370*/  IMAD.WIDE.U32 R8, R95, c[0x0][0x238], R116 ;  /* 0x00008e005f087a25 */ /* 0x000fe200078e0074 */
[----:B------:R-:W-:Y:S02]  /*2380*/  IADD3 R93, -R77, R0, RZ ;  /* 0x000000004d5d7210 */ /* 0x000fe40007ffe1ff */
[----:B------:R-:W-:Y:S01]  /*2390*/  SEL R142, R211, RZ, !P3 ;  /* 0x000000ffd38e7207 */ /* 0x000fe20005800000 */
[----:B------:R-:W-:Y:S01]  /*23a0*/  IMAD R2, R94, c[0x0][0x238], RZ ;  /* 0x00008e005e027a24 */ /* 0x000fe200078e02ff */
[----:B------:R-:W-:Y:S01]  /*23b0*/  SHF.R.S32.HI R7, RZ, 0x1f, R32 ;  /* 0x0000001fff077819 */ /* 0x000fe20000011420 */
[----:B------:R-:W-:Y:S01]  /*23c0*/  IMAD R5, R32, -0x60, R93 ;  /* 0xffffffa020057824 */ /* 0x000fe200078e025d */
[----:B------:R-:W-:Y:S01]  /*23d0*/  ISETP.GE.AND P2, PT, R116, c[0x0][0x1d4], PT ;  /* 0x0000750074007a0c */ /* 0x000fe20003f46270 */
[----:B------:R-:W-:Y:S01]  /*23e0*/  IMAD R2, R95, c[0x0][0x23c], R2 ;  /* 0x00008f005f027a24 */ /* 0x000fe200078e0202 */
[----:B------:R-:W-:Y:S01]  /*23f0*/  ISETP.GE.AND P6, PT, R63, c[0x0][0x1d4], PT ;  /* 0x000075003f007a0c */ /* 0x000fe20003fc6270 */
[C---:B------:R-:W-:Y:S01]  /*2400*/  IMAD R104, R158.reuse, c[0x0][0x23c], RZ ;  /* 0x00008f009e687a24 */ /* 0x040fe200078e02ff */
[----:B------:R-:W-:Y:S01]  /*2410*/  ISETP.GE.AND P0, PT, R5, 0x1, PT ;  /* 0x000000010500780c */ /* 0x000fe20003f06270 */
[----:B------:R-:W-:Y:S01]  /*2420*/  IMAD.WIDE.U32 R170, R158, c[0x0][0x238], RZ ;  /* 0x00008e009eaa7a25 */ /* 0x000fe200078e00ff */
[----:B------:R-:W-:-:S02]  /*2430*/  IADD3 R9, R9, R2, RZ ;  /* 0x0000000209097210 */ /* 0x000fc40007ffe0ff */
[----:B------:R-:W-:Y:S01]  /*2440*/  SHF.R.S32.HI R2, RZ, 0x1f, R211 ;  /* 0x0000001fff027819 */ /* 0x000fe200000114d3 */
[----:B------:R-:W-:Y:S01]  /*2450*/  IMAD.IADD R104, R171, 0x1, R104 ;  /* 0x00000001ab687824 */ /* 0x000fe200078e0268 */
[----:B------:R-:W-:Y:S01]  /*2460*/  MOV R122, 0x5 ;  /* 0x00000005007a7802 */ /* 0x000fe20000000f00 */
[C---:B------:R-:W-:Y:S01]  /*2470*/  IMAD.WIDE.U32 R144, R227.reuse, c[0x0][0x240], R8 ;  /* 0x00009000e3907a25 */ /* 0x040fe200078e0008 */
[----:B------:R-:W-:Y:S02]  /*2480*/  SEL R90, R2, RZ, !P3 ;  /* 0x000000ff025a7207 */ /* 0x000fe40005800000 */
[----:B------:R-:W-:Y:S01]  /*2490*/  IADD3 R89, R6, R82, RZ ;  /* 0x0000005206597210 */ /* 0x000fe20007ffe0ff */
[----:B------:R-:W-:Y:S02]  /*24a0*/  IMAD R145, R227, c[0x0][0x244], R145 ;  /* 0x00009100e3917a24 */ /* 0x000fe400078e0291 */
[C---:B------:R-:W-:Y:S02]  /*24b0*/  IMAD R148, R81.reuse, c[0x0][0x280], RZ ;  /* 0x0000a00051947a24 */ /* 0x040fe400078e02ff */
[----:B------:R-:W-:Y:S01]  /*24c0*/  IMAD R146, R81, c[0x0][0x290], RZ ;  /* 0x0000a40051927a24 */ /* 0x000fe200078e02ff */
[----:B-----5:R-:W-:Y:S01]  /*24d0*/  SHF.R.S32.HI R96, RZ, 0x1f, R65 ;  /* 0x0000001fff607819 */ /* 0x020fe20000011441 */
[----:B------:R-:W-:-:S02]  /*24e0*/  IMAD R166, R90, c[0x0][0x248], RZ ;  /* 0x000092005aa67a24 */ /* 0x000fc400078e02ff */
[----:B------:R-:W-:-:S04]  /*24f0*/  IMAD.WIDE.U32 R152, R77, c[0x0][0x280], R12 ;  /* 0x0000a0004d987a25 */ /* 0x000fc800078e000c */
[----:B------:R-:W-:-:S04]  /*2500*/  IMAD.WIDE.U32 R150, R77, c[0x0][0x290], R12 ;  /* 0x0000a4004d967a25 */ /* 0x000fc800078e000c */
[----:B------:R-:W-:Y:S01]  /*2510*/  IMAD R111, R81, c[0x0][0x1e0], RZ ;  /* 0x00007800516f7a24 */ /* 0x000fe200078e02ff */
[----:B------:R-:W-:Y:S01]  /*2520*/  MOV R118, c[0x0][0x290] ;  /* 0x0000a40000767a02 */ /* 0x000fe20000000f00 */
[C---:B------:R-:W-:Y:S01]  /*2530*/  IMAD R166, R142.reuse, c[0x0][0x24c], R166 ;  /* 0x000093008ea67a24 */ /* 0x040fe200078e02a6 */
[----:B------:R-:W-:Y:S01]  /*2540*/  MOV R103, c[0x0][0x27c] ;  /* 0x00009f0000677a02 */ /* 0x000fe20000000f00 */
[----:B------:R-:W-:Y:S01]  /*2550*/  IMAD.WIDE.U32 R144, R142, c[0x0][0x248], R144 ;  /* 0x000092008e907a25 */ /* 0x000fe200078e0090 */
[----:B------:R-:W-:-:S03]  /*2560*/  P2R R138, PR, RZ, 0x4 ;  /* 0x00000004ff8a7803 */ /* 0x000fc60000000000 */
[----:B------:R-:W-:Y:S01]  /*2570*/  IMAD R4, R104, R32, RZ ;  /* 0x0000002068047224 */ /* 0x000fe200078e02ff */
[----:B------:R-:W-:Y:S01]  /*2580*/  IADD3 R167, R145, R166, RZ ;  /* 0x000000a691a77210 */ /* 0x000fe20007ffe0ff */
[----:B------:R-:W-:Y:S02]  /*2590*/  IMAD.MOV.U32 R166, RZ, RZ, R144 ;  /* 0x000000ffffa67224 */ /* 0x000fe400078e0090 */
[-C--:B------:R-:W-:Y:S02]  /*25a0*/  IMAD R4, R7, R170.reuse, R4 ;  /* 0x000000aa07047224 */ /* 0x080fe400078e0204 */
[----:B------:R-:W-:-:S04]  /*25b0*/  IMAD.WIDE.U32 R14, R32, R170, R166 ;  /* 0x000000aa200e7225 */ /* 0x000fc800078e00a6 */
[----:B------:R-:W-:Y:S01]  /*25c0*/  IMAD.MOV.U32 R7, RZ, RZ, c[0x0][0x238] ;  /* 0x00008e00ff077624 */ /* 0x000fe200078e00ff */
[----:B------:R-:W-:Y:S02]  /*25d0*/  IADD3 R4, R15, R4, RZ ;  /* 0x000000040f047210 */ /* 0x000fe40007ffe0ff */
[C---:B------:R-:W-:Y:S01]  /*25e0*/  @P0 LEA R8, P1, R14.reuse, c[0x0][0x220], 0x1 ;  /* 0x000088000e080a11 */ /* 0x040fe200078208ff */
[C---:B------:R-:W-:Y:S01]  /*25f0*/  IMAD.SHL.U32 R110, R7.reuse, 0x20, RZ ;  /* 0x00000020076e7824 */ /* 0x040fe200078e00ff */
[----:B------:R-:W-:Y:S02]  /*2600*/  SHF.L.U64.HI R109, R7, R122, c[0x0][0x23c] ;  /* 0x00008f00076d7619 */ /* 0x000fe4000001027a */
[----:B------:R-:W-:Y:S02]  /*2610*/  @P0 LEA.HI.X R9, R14, c[0x0][0x224], R4, 0x1, P1 ;  /* 0x000089000e090a11 */ /* 0x000fe400008f0c04 */
[----:B------:R-:W-:-:S03]  /*2620*/  ISETP.GE.AND P1, PT, R5, 0x21, PT ;  /* 0x000000210500780c */ /* 0x000fc60003f26270 */
[----:B------:R-:W-:Y:S01]  /*2630*/  @!PT LDS RZ, [RZ] ;  /* 0x00000000fffff984 */ /* 0x000fe20000000800 */
[----:B------:R-:W-:Y:S01]  /*2640*/  @!PT LDS RZ, [RZ] ;  /* 0x00000000fffff984 */ /* 0x000fe20000000800 */
[----:B------:R-:W-:Y:S01]  /*2650*/  @!PT LDS RZ, [RZ] ;  /* 0x00000000fffff984 */ /* 0x000fe20000000800 */
[----:B------:R1:W-:Y:S04]  /*2660*/  @P0 LDGSTS.E.BYPASS.LTC128B.128 [R234+0x8100], [R8.64], !P2 ;  /* 0x0810000008ea0fae */ /* 0x0003e8000d101d48 */
[----:B------:R1:W-:Y:S06]  /*2670*/  @P0 LDGSTS.E.BYPASS.LTC128B.128 [R234+0xb100], [R8.64+0x80], !P6 ;  /* 0x0b10008008ea0fae */ /* 0x0003ec000f101d48 */
[----:B-1----:R-:W-:-:S04]  /*2680*/  @P1 IADD3 R9, P0, R110, R14, RZ ;  /* 0x0000000e6e091210 */ /* 0x002fc80007f1e0ff */
[----:B------:R-:W-:Y:S02]  /*2690*/  @P1 IADD3.X R8, R4, R109, RZ, P0, !PT ;  /* 0x0000006d04081210 */ /* 0x000fe400007fe4ff */
[----:B------:R-:W-:-:S04]  /*26a0*/  @P1 LEA R16, P0, R9, c[0x0][0x220], 0x1 ;  /* 0x0000880009101a11 */ /* 0x000fc800078008ff */
[----:B------:R-:W-:Y:S02]  /*26b0*/  @P1 LEA.HI.X R17, R9, c[0x0][0x224], R8, 0x1, P0 ;  /* 0x0000890009111a11 */ /* 0x000fe400000f0c08 */
[----:B------:R-:W-:-:S03]  /*26c0*/  ISETP.GT.AND P0, PT, R5, 0x40, PT ;  /* 0x000000400500780c */ /* 0x000fc60003f04270 */
[----:B------:R1:W-:Y:S04]  /*26d0*/  @P1 LDGSTS.E.BYPASS.LTC128B.128 [R219+0x9100], [R16.64], !P2 ;  /* 0x0910000010db1fae */ /* 0x0003e8000d101d48 */
[----:B------:R1:W-:Y:S06]  /*26e0*/  @P1 LDGSTS.E.BYPASS.LTC128B.128 [R219+0xc100], [R16.64+0x80], !P6 ;  /* 0x0c10008010db1fae */ /* 0x0003ec000f101d48 */
[----:B------:R-:W-:Y:S01]  /*26f0*/  @P0 IMAD.MOV.U32 R8, RZ, RZ, c[0x0][0x23c] ;  /* 0x00008f00ff080624 */ /* 0x000fe200078e00ff */
[----:B------:R-:W-:-:S04]  /*2700*/  @P0 LEA R5, P1, R7, R14, 0x6 ;  /* 0x0000000e07050211 */ /* 0x000fc800078230ff */
[----:B------:R-:W-:Y:S02]  /*2710*/  @P0 LEA.HI.X R8, R7, R4, R8, 0x6, P1 ;  /* 0x0000000407080211 */ /* 0x000fe400008f3408 */
[----:B------:R-:W-:-:S04]  /*2720*/  @P0 LEA R4, P1, R5, c[0x0][0x220], 0x1 ;  /* 0x0000880005040a11 */ /* 0x000fc800078208ff */
[----:B------:R-:W-:Y:S02]  /*2730*/  @P0 LEA.HI.X R5, R5, c[0x0][0x224], R8, 0x1, P1 ;  /* 0x0000890005050a11 */ /* 0x000fe400008f0c08 */
[----:B------:R-:W-:Y:S02]  /*2740*/  ISETP.NE.U32.AND P1, PT, RZ, c[0x0][0x340], PT ;  /* 0x0000d000ff007a0c */ /* 0x000fe40003f25070 */
[----:B------:R-:W-:Y:S01]  /*2750*/  SHF.R.S32.HI R88, RZ, 0x1f, R89 ;  /* 0x0000001fff587819 */ /* 0x000fe20000011459 */
[C---:B------:R-:W-:Y:S01]  /*2760*/  IMAD R148, R77.reuse, c[0x0][0x284], R148 ;  /* 0x0000a1004d947a24 */ /* 0x040fe200078e0294 */
[----:B------:R-:W-:Y:S01]  /*2770*/  ISETP.NE.AND.EX P1, PT, RZ, c[0x0][0x344], PT, P1 ;  /* 0x0000d100ff007a0c */ /* 0x000fe20003f25310 */
[----:B------:R-:W-:Y:S01]  /*2780*/  IMAD R146, R77, c[0x0][0x294], R146 ;  /* 0x0000a5004d927a24 */ /* 0x000fe200078e0292 */
[----:B------:R2:W-:Y:S11]  /*2790*/  @P0 LDGSTS.E.BYPASS.LTC128B.128 [R219+0xa100], [R4.64], !P2 ;  /* 0x0a10000004db0fae */ /* 0x0005f6000d101d48 */
[----:B------:R-:W-:-:S04]  /*27a0*/  @P1 IMAD.WIDE R8, R211, R3, c[0x0][0x340] ;  /* 0x0000d000d3081625 */ /* 0x000fc800078e0203 */
[----:B------:R-:W-:Y:S01]  /*27b0*/  IMAD R6, R88, c[0x0][0x1e0], RZ ;  /* 0x0000780058067a24 */ /* 0x000fe200078e02ff */
[----:B------:R3:W4:Y:S01]  /*27c0*/  @P1 LDG.E R3, [R8.64] ;  /* 0x0000000808031981 */ /* 0x000722000c1e1900 */
[----:B------:R-:W-:Y:S01]  /*27d0*/  IMAD.WIDE.U32 R14, R77, c[0x0][0x280], R116 ;  /* 0x0000a0004d0e7a25 */ /* 0x000fe200078e0074 */
[----:B------:R-:W-:Y:S02]  /*27e0*/  IADD3 R153, R153, R148, RZ ;  /* 0x0000009499997210 */ /* 0x000fe40007ffe0ff */
[----:B------:R2:W-:Y:S01]  /*27f0*/  @P0 LDGSTS.E.BYPASS.LTC128B.128 [R219+0xd100], [R4.64+0x80], !P6 ;  /* 0x0d10008004db0fae */ /* 0x0005e2000f101d48 */
[----:B------:R-:W-:Y:S01]  /*2800*/  IMAD R6, R89, c[0x0][0x1e4], R6 ;  /* 0x0000790059067a24 */ /* 0x000fe200078e0206 */
[----:B------:R-:W-:Y:S01]  /*2810*/  IADD3 R149, R148, R15, RZ ;  /* 0x0000000f94957210 */ /* 0x000fe20007ffe0ff */
[----:B------:R-:W-:Y:S01]  /*2820*/  IMAD.IADD R151, R151, 0x1, R146 ;  /* 0x0000000197977824 */ /* 0x000fe200078e0292 */
[----:B------:R-:W0:Y:S01]  /*2830*/  LDGDEPBAR ;  /* 0x00000000000079af */ /* 0x000e220000000000 */
[C---:B------:R-:W-:Y:S01]  /*2840*/  IMAD R97, R96.reuse, c[0x0][0x280], RZ ;  /* 0x0000a00060617a24 */ /* 0x040fe200078e02ff */
[----:B------:R-:W-:Y:S01]  /*2850*/  WARPSYNC 0xffffffff ;  /* 0xffffffff00007948 */ /* 0x000fe20003800000 */
[----:B------:R-:W-:Y:S01]  /*2860*/  IMAD R96, R96, c[0x0][0x290], RZ ;  /* 0x0000a40060607a24 */ /* 0x000fe200078e02ff */
[C---:B------:R-:W-:Y:S01]  /*2870*/  SHF.L.U64.HI R107, R118.reuse, R122, c[0x0][0x294] ;  /* 0x0000a500766b7619 */ /* 0x040fe2000001027a */
[----:B------:R-:W-:Y:S01]  /*2880*/  IMAD.WIDE.U32 R168, R77, c[0x0][0x1e0], RZ ;  /* 0x000078004da87a25 */ /* 0x000fe200078e00ff */
[----:B------:R-:W-:-:S03]  /*2890*/  SHF.L.U32 R108, R118, 0x5, RZ ;  /* 0x00000005766c7819 */ /* 0x000fc600000006ff */
[----:B------:R-:W-:Y:S02]  /*28a0*/  IMAD R111, R77, c[0x0][0x1e4], R111 ;  /* 0x000079004d6f7a24 */ /* 0x000fe400078e026f */
[----:B------:R-:W-:Y:S02]  /*28b0*/  IMAD.MOV.U32 R148, RZ, RZ, R14 ;  /* 0x000000ffff947224 */ /* 0x000fe400078e000e */
[C---:B------:R-:W-:Y:S02]  /*28c0*/  IMAD R97, R65.reuse, c[0x0][0x284], R97 ;  /* 0x0000a10041617a24 */ /* 0x040fe400078e0261 */
[----:B------:R-:W-:Y:S02]  /*28d0*/  IMAD R96, R65, c[0x0][0x294], R96 ;  /* 0x0000a50041607a24 */ /* 0x000fe400078e0260 */
[----:B---3--:R-:W-:-:S04]  /*28e0*/  IMAD.WIDE.U32 R8, R89, c[0x0][0x1e0], RZ ;  /* 0x0000780059087a25 */ /* 0x008fc800078e00ff */
[----:B------:R-:W-:Y:S01]  /*28f0*/  IMAD.IADD R7, R9, 0x1, R6 ;  /* 0x0000000109077824 */ /* 0x000fe200078e0206 */
[----:B------:R-:W-:Y:S01]  /*2900*/  MOV R6, R8 ;  /* 0x0000000800067202 */ /* 0x000fe20000000f00 */
[----:B------:R-:W-:Y:S01]  /*2910*/  IMAD.WIDE.U32 R8, R77, c[0x0][0x290], R116 ;  /* 0x0000a4004d087a25 */ /* 0x000fe200078e0074 */
[----:B--2---:R-:W-:-:S03]  /*2920*/  SHF.L.U32 R4, R103, 0x1, RZ ;  /* 0x0000000167047819 */ /* 0x004fc600000006ff */
[C---:B------:R-:W-:Y:S01]  /*2930*/  IMAD.WIDE.U32 R6, R227.reuse, c[0x0][0x1e8], R6 ;  /* 0x00007a00e3067a25 */ /* 0x040fe200078e0006 */
[----:B------:R-:W-:Y:S02]  /*2940*/  IADD3 R147, R146, R9, RZ ;  /* 0x0000000992937210 */ /* 0x000fe40007ffe0ff */
[----:B------:R-:W-:Y:S01]  /*2950*/  MOV R146, R8 ;  /* 0x0000000800927202 */ /* 0x000fe20000000f00 */
[----:B------:R-:W-:Y:S01]  /*2960*/  IMAD R155, R227, c[0x0][0x1ec], R7 ;  /* 0x00007b00e39b7a24 */ /* 0x000fe200078e0207 */
[----:B------:R-:W-:Y:S01]  /*2970*/  MOV R154, R6 ;  /* 0x00000006009a7202 */ /* 0x000fe20000000f00 */
[----:B------:R-:W-:-:S04]  /*2980*/  IMAD.WIDE.U32 R152, R65, c[0x0][0x280], R152 ;  /* 0x0000a00041987a25 */ /* 0x000fc800078e0098 */
[----:B------:R-:W-:Y:S01]  /*2990*/  IMAD.WIDE.U32 R150, R65, c[0x0][0x290], R150 ;  /* 0x0000a40041967a25 */ /* 0x000fe200078e0096 */
[----:B------:R-:W-:-:S03]  /*29a0*/  IADD3 R99, R153, R97, RZ ;  /* 0x0000006199637210 */ /* 0x000fc60007ffe0ff */
[----:B------:R-:W-:Y:S01]  /*29b0*/  IMAD.MOV.U32 R114, RZ, RZ, c[0x0][0x280] ;  /* 0x0000a000ff727624 */ /* 0x000fe200078e00ff */
[----:B------:R-:W-:Y:S01]  /*29c0*/  IADD3 R98, R151, R96, RZ ;  /* 0x0000006097627210 */ /* 0x000fe20007ffe0ff */
[----:B------:R-:W-:Y:S02]  /*29d0*/  IMAD.IADD R111, R169, 0x1, R111 ;  /* 0x00000001a96f7824 */ /* 0x000fe400078e026f */
[----:B------:R-:W-:Y:S01]  /*29e0*/  IMAD.WIDE.U32 R146, R65, c[0x0][0x290], R146 ;  /* 0x0000a40041927a25 */ /* 0x000fe200078e0092 */
[----:B------:R-:W-:-:S03]  /*29f0*/  SHF.L.U64.HI R105, R114, R122, c[0x0][0x284] ;  /* 0x0000a10072697619 */ /* 0x000fc6000001027a */
[----:B------:R-:W-:Y:S01]  /*2a00*/  IMAD.WIDE.U32 R148, R65, c[0x0][0x280], R148 ;  /* 0x0000a00041947a25 */ /* 0x000fe200078e0094 */
[----:B------:R-:W-:-:S03]  /*2a10*/  IADD3 R96, R96, R147, RZ ;  /* 0x0000009360607210 */ /* 0x000fc60007ffe0ff */
[----:B------:R-:W-:Y:S02]  /*2a20*/  IMAD.SHL.U32 R106, R114, 0x20, RZ ;  /* 0x00000020726a7824 */ /* 0x000fe400078e00ff */
[----:B------:R-:W-:Y:S01]  /*2a30*/  IMAD.IADD R97, R97, 0x1, R149 ;  /* 0x0000000161617824 */ /* 0x000fe200078e0295 */
[--C-:B----4-:R-:W-:Y:S01]  /*2a40*/  @P1 SHF.R.S32.HI R7, RZ, 0x1f, R3.reuse ;  /* 0x0000001fff071819 */ /* 0x110fe20000011403 */
[----:B------:R-:W-:Y:S01]  /*2a50*/  @P1 IMAD.MOV.U32 R6, RZ, RZ, R3 ;  /* 0x000000ffff061224 */ /* 0x000fe200078e0003 */
[----:B------:R-:W-:Y:S02]  /*2a60*/  @!P1 MOV R7, R2 ;  /* 0x0000000200079202 */ /* 0x000fe40000000f00 */
[----:B------:R-:W-:Y:S02]  /*2a70*/  @!P1 MOV R6, R211 ;  /* 0x000000d300069202 */ /* 0x000fe40000000f00 */
[----:B------:R-:W-:Y:S02]  /*2a80*/  SEL R87, R7, RZ, !P4 ;  /* 0x000000ff07577207 */ /* 0x000fe40006000000 */
[----:B------:R-:W-:-:S03]  /*2a90*/  SEL R140, R6, RZ, !P4 ;  /* 0x000000ff068c7207 */ /* 0x000fc60006000000 */
[----:B------:R-:W-:Y:S02]  /*2aa0*/  IMAD R100, R87, c[0x0][0x1f0], RZ ;  /* 0x00007c0057647a24 */ /* 0x000fe400078e02ff */
[----:B------:R-:W-:-:S04]  /*2ab0*/  IMAD.WIDE.U32 R154, R140, c[0x0][0x1f0], R154 ;  /* 0x00007c008c9a7a25 */ /* 0x000fc800078e009a */
[----:B------:R-:W-:Y:S01]  /*2ac0*/  IMAD R100, R140, c[0x0][0x1f4], R100 ;  /* 0x00007d008c647a24 */ /* 0x000fe200078e0264 */
[----:B------:R-:W-:-:S04]  /*2ad0*/  IADD3 R92, P1, P0, R154, R168, R116 ;  /* 0x000000a89a5c7210 */ /* 0x000fc8000783e074 */
[----:B------:R-:W-:-:S04]  /*2ae0*/  IADD3 R100, R155, R100, RZ ;  /* 0x000000649b647210 */ /* 0x000fc80007ffe0ff */
[----:B------:R-:W-:Y:S02]  /*2af0*/  IADD3.X R91, R100, R111, R117, P1, P0 ;  /* 0x0000006f645b7210 */ /* 0x000fe40000fe0475 */
[----:B-1----:R-:W-:Y:S01]  /*2b00*/  ISETP.GE.AND P0, PT, R116, c[0x0][0x27c], PT ;  /* 0x00009f0074007a0c */ /* 0x002fe20003f06270 */
[----:B------:R-:W-:Y:S01]  /*2b10*/  BAR.SYNC.DEFER_BLOCKING 0x0 ;  /* 0x0000000000007b1d */ /* 0x000fe20000010000 */
[C---:B------:R-:W-:Y:S01]  /*2b20*/  IMAD.WIDE.U32 R6, R227.reuse, c[0x0][0x260], R116 ;  /* 0x00009800e3067a25 */ /* 0x040fe200078e0074 */
[----:B------:R-:W-:Y:S02]  /*2b30*/  SHF.R.S32.HI R120, RZ, 0x1f, R74 ;  /* 0x0000001fff787819 */ /* 0x000fe4000001144a */
[----:B------:R-:W-:Y:S01]  /*2b40*/  SEL R2, RZ, c[0x0][0x27c], !P0 ;  /* 0x00009f00ff027a07 */ /* 0x000fe20004000000 */
[----:B------:R-:W-:Y:S01]  /*2b50*/  IMAD R90, R90, c[0x0][0x268], RZ ;  /* 0x00009a005a5a7a24 */ /* 0x000fe200078e02ff */
[----:B------:R-:W-:Y:S01]  /*2b60*/  SHF.R.S32.HI R121, RZ, 0x1f, R71 ;  /* 0x0000001fff797819 */ /* 0x000fe20000011447 */
[C---:B------:R-:W-:Y:S01]  /*2b70*/  IMAD R7, R227.reuse, c[0x0][0x264], R7 ;  /* 0x00009900e3077a24 */ /* 0x040fe200078e0207 */
[----:B------:R-:W-:Y:S01]  /*2b80*/  ULDC.U8 UR4, c[0x0][0x298] ;  /* 0x0000a60000047ab9 */ /* 0x000fe20000000000 */
[----:B------:R-:W-:Y:S01]  /*2b90*/  IMAD.IADD R2, R116, 0x1, R2 ;  /* 0x0000000174027824 */ /* 0x000fe200078e0202 */
[----:B------:R-:W-:Y:S01]  /*2ba0*/  MOV R112, 0x6 ;  /* 0x0000000600707802 */ /* 0x000fe20000000f00 */
[----:B------:R-:W-:Y:S01]  /*2bb0*/  IMAD.WIDE.U32 R8, R227, c[0x0][0x210], R116 ;  /* 0x00008400e3087a25 */ /* 0x000fe200078e0074 */
[----:B------:R-:W-:-:S02]  /*2bc0*/  @P0 IADD3 R4, -R4, c[0x0][0x1d4], RZ ;  /* 0x0000750004040a10 */ /* 0x000fc40007ffe1ff */
[----:B------:R-:W-:Y:S01]  /*2bd0*/  SHF.R.S32.HI R136, RZ, 0x1f, R2 ;  /* 0x0000001fff887819 */ /* 0x000fe20000011402 */
[C---:B------:R-:W-:Y:S01]  /*2be0*/  IMAD R90, R142.reuse, c[0x0][0x26c], R90 ;  /* 0x00009b008e5a7a24 */ /* 0x040fe200078e025a */
[----:B------:R-:W-:Y:S01]  /*2bf0*/  SHF.R.S32.HI R3, RZ, 0x1f, R4 ;  /* 0x0000001fff037819 */ /* 0x000fe20000011404 */
[----:B------:R-:W-:Y:S01]  /*2c00*/  IMAD.WIDE.U32 R142, R142, c[0x0][0x268], R6 ;  /* 0x00009a008e8e7a25 */ /* 0x000fe200078e0006 */
[C---:B------:R-:W-:Y:S02]  /*2c10*/  LEA.HI R5, R136.reuse, R2, RZ, 0x6 ;  /* 0x0000000288057211 */ /* 0x040fe400078f30ff */
[----:B------:R-:W-:Y:S01]  /*2c20*/  LEA.HI R3, R3, R4, RZ, 0x4 ;  /* 0x0000000403037211 */ /* 0x000fe200078f20ff */
[----:B------:R-:W-:Y:S01]  /*2c30*/  IMAD R87, R87, c[0x0][0x218], RZ ;  /* 0x0000860057577a24 */ /* 0x000fe200078e02ff */
[----:B------:R-:W-:Y:S01]  /*2c40*/  LEA.HI R136, R136, R2, RZ, 0x3 ;  /* 0x0000000288887211 */ /* 0x000fe200078f18ff */
[----:B------:R-:W-:Y:S01]  /*2c50*/  IMAD R9, R227, c[0x0][0x214], R9 ;  /* 0x00008500e3097a24 */ /* 0x000fe200078e0209 */
[----:B------:R-:W-:Y:S01]  /*2c60*/  SHF.R.S32.HI R3, RZ, 0x4, R3 ;  /* 0x00000004ff037819 */ /* 0x000fe20000011403 */
[----:B------:R-:W-:Y:S01]  /*2c70*/  IMAD R120, R120, c[0x0][0x1e0], RZ ;  /* 0x0000780078787a24 */ /* 0x000fe200078e02ff */
[----:B------:R-:W-:Y:S01]  /*2c80*/  SHF.R.S32.HI R5, RZ, 0x6, R5 ;  /* 0x00000006ff057819 */ /* 0x000fe20000011405 */
[----:B------:R-:W-:Y:S01]  /*2c90*/  IMAD.MOV.U32 R123, RZ, RZ, c[0x0][0x1e0] ;  /* 0x00007800ff7b7624 */ /* 0x000fe200078e00ff */
[----:B------:R-:W-:Y:S01]  /*2ca0*/  LEA.HI.SX32 R3, R136, R3, 0x1d ;  /* 0x0000000388037211 */ /* 0x000fe200078feaff */
[----:B------:R-:W-:Y:S01]  /*2cb0*/  IMAD R121, R121, c[0x0][0x1e0], RZ ;  /* 0x0000780079797a24 */ /* 0x000fe200078e02ff */
[----:B------:R-:W-:Y:S01]  /*2cc0*/  LOP3.LUT R132, R73, 0x38, R136, 0xf8, !PT ;  /* 0x0000003849847812 */ /* 0x000fe200078ef888 */
[C---:B------:R-:W-:Y:S01]  /*2cd0*/  IMAD R4, R5.reuse, 0x1800, R67 ;  /* 0x0000180005047824 */ /* 0x040fe200078e0243 */
[----:B------:R-:W-:Y:S01]  /*2ce0*/  SHF.R.S32.HI R2, RZ, 0x1f, R3 ;  /* 0x0000001fff027819 */ /* 0x000fe20000011403 */
[----:B------:R-:W-:Y:S01]  /*2cf0*/  IMAD R6, R5, 0x1800, R68 ;  /* 0x0000180005067824 */ /* 0x000fe200078e0244 */
[----:B------:R-:W-:Y:S01]  /*2d00*/  SHF.L.U32 R135, R3, 0x3, RZ ;  /* 0x0000000303877819 */ /* 0x000fe200000006ff */
[----:B------:R-:W-:Y:S01]  /*2d10*/  IMAD R5, R5, 0x1800, R66 ;  /* 0x0000180005057824 */ /* 0x000fe200078e0242 */
[----:B------:R-:W-:Y:S01]  /*2d20*/  LEA.HI R2, R2, R3, RZ, 0x3 ;  /* 0x0000000302027211 */ /* 0x000fe200078f18ff */
[----:B------:R-:W-:Y:S01]  /*2d30*/  IMAD R87, R140, c[0x0][0x21c], R87 ;  /* 0x000087008c577a24 */ /* 0x000fe200078e0257 */
[----:B------:R-:W-:Y:S01]  /*2d40*/  LOP3.LUT R132, R132, R72, RZ, 0x3c, !PT ;  /* 0x0000004884847212 */ /* 0x000fe200078e3cff */
[----:B------:R-:W-:Y:S01]  /*2d50*/  IMAD.WIDE.U32 R140, R140, c[0x0][0x218], R8 ;  /* 0x000086008c8c7a25 */ /* 0x000fe200078e0008 */
[----:B------:R-:W-:-:S02]  /*2d60*/  SHF.R.S32.HI R2, RZ, 0x3, R2 ;  /* 0x00000003ff027819 */ /* 0x000fc40000011402 */
[----:B------:R-:W-:Y:S01]  /*2d70*/  LOP3.LUT R130, R70, 0x38, R136, 0xf8, !PT ;  /* 0x0000003846827812 */ /* 0x000fe200078ef888 */
[----:B------:R-:W-:Y:S01]  /*2d80*/  IMAD.IADD R132, R4, 0x1, R132 ;  /* 0x0000000104847824 */ /* 0x000fe200078e0284 */
[----:B------:R-:W-:Y:S01]  /*2d90*/  LOP3.LUT R129, R70, 0x38, R135, 0xf8, !PT ;  /* 0x0000003846817812 */ /* 0x000fe200078ef887 */
[----:B------:R-:W-:Y:S01]  /*2da0*/  IMAD R4, R2, 0x1800, R68 ;  /* 0x0000180002047824 */ /* 0x000fe200078e0244 */
[----:B------:R-:W-:Y:S01]  /*2db0*/  LOP3.LUT R134, R76, 0x38, R136, 0xf8, !PT ;  /* 0x000000384c867812 */ /* 0x000fe200078ef888 */
[----:B------:R-:W-:Y:S01]  /*2dc0*/  IMAD R3, R2, 0x1800, R67 ;  /* 0x0000180002037824 */ /* 0x000fe200078e0243 */
[--C-:B------:R-:W-:Y:S01]  /*2dd0*/  LOP3.LUT R133, R76, 0x38, R135.reuse, 0xf8, !PT ;  /* 0x000000384c857812 */ /* 0x100fe200078ef887 */
[----:B------:R-:W-:Y:S01]  /*2de0*/  IMAD R2, R2, 0x1800, R66 ;  /* 0x0000180002027824 */ /* 0x000fe200078e0242 */
[----:B------:R-:W-:Y:S01]  /*2df0*/  LOP3.LUT R131, R73, 0x38, R135, 0xf8, !PT ;  /* 0x0000003849837812 */ /* 0x000fe200078ef887 */
[----:B------:R-:W-:Y:S01]  /*2e00*/  IMAD R124, R158, c[0x0][0x294], RZ ;  /* 0x0000a5009e7c7a24 */ /* 0x000fe200078e02ff */
[-C--:B------:R-:W-:Y:S01]  /*2e10*/  LOP3.LUT R130, R130, R69.reuse, RZ, 0x3c, !PT ;  /* 0x0000004582827212 */ /* 0x080fe200078e3cff */
[C---:B------:R-:W-:Y:S01]  /*2e20*/  IMAD R125, R158.reuse, c[0x0][0x284], RZ ;  /* 0x0000a1009e7d7a24 */ /* 0x040fe200078e02ff */
[----:B------:R-:W-:Y:S01]  /*2e30*/  LOP3.LUT R129, R129, R69, RZ, 0x3c, !PT ;  /* 0x0000004581817212 */ /* 0x000fe200078e3cff */
[----:B------:R-:W-:Y:S01]  /*2e40*/  IMAD R126, R158, c[0x0][0x1e4], RZ ;  /* 0x000079009e7e7a24 */ /* 0x000fe200078e02ff */
[-C--:B------:R-:W-:Y:S01]  /*2e50*/  LOP3.LUT R134, R134, R75.reuse, RZ, 0x3c, !PT ;  /* 0x0000004b86867212 */ /* 0x080fe200078e3cff */
[----:B------:R-:W-:Y:S01]  /*2e60*/  IMAD.IADD R130, R5, 0x1, R130 ;  /* 0x0000000105827824 */ /* 0x000fe200078e0282 */
[----:B------:R-:W-:Y:S01]  /*2e70*/  LOP3.LUT R133, R133, R75, RZ, 0x3c, !PT ;  /* 0x0000004b85857212 */ /* 0x000fe200078e3cff */
[----:B------:R-:W-:Y:S01]  /*2e80*/  IMAD.IADD R129, R2, 0x1, R129 ;  /* 0x0000000102817824 */ /* 0x000fe200078e0281 */
[----:B------:R-:W-:Y:S01]  /*2e90*/  LOP3.LUT R131, R131, R72, RZ, 0x3c, !PT ;  /* 0x0000004883837212 */ /* 0x000fe200078e3cff */
[----:B------:R-:W-:Y:S01]  /*2ea0*/  IMAD.WIDE.U32 R164, R74, c[0x0][0x1e0], RZ ;  /* 0x000078004aa47a25 */ /* 0x000fe200078e00ff */
[----:B------:R-:W-:-:S02]  /*2eb0*/  IADD3 R89, P0, R77, R89, RZ ;  /* 0x000000594d597210 */ /* 0x000fc40007f1e0ff */
[----:B------:R-:W-:Y:S01]  /*2ec0*/  IADD3 R131, R3, R131, RZ ;  /* 0x0000008303837210 */ /* 0x000fe20007ffe0ff */
[----:B------:R-:W-:Y:S01]  /*2ed0*/  IMAD R120, R74, c[0x0][0x1e4], R120 ;  /* 0x000079004a787a24 */ /* 0x000fe200078e0278 */
[----:B------:R-:W-:Y:S01]  /*2ee0*/  IADD3.X R88, R81, R88, RZ, P0, !PT ;  /* 0x0000005851587210 */ /* 0x000fe200007fe4ff */
[----:B------:R-:W-:Y:S01]  /*2ef0*/  IMAD.IADD R134, R6, 0x1, R134 ;  /* 0x0000000106867824 */ /* 0x000fe200078e0286 */
[----:B------:R-:W-:Y:S01]  /*2f00*/  ISETP.NE.AND P0, PT, RZ, UR4, PT ;  /* 0x00000004ff007c0c */ /* 0x000fe2000bf05270 */
[----:B------:R-:W-:Y:S01]  /*2f10*/  IMAD.IADD R133, R4, 0x1, R133 ;  /* 0x0000000104857824 */ /* 0x000fe200078e0285 */
[----:B------:R-:W-:Y:S01]  /*2f20*/  LOP3.LUT R136, R136, 0xfffffff8, RZ, 0xc0, !PT ;  /* 0xfffffff888887812 */ /* 0x000fe200078ec0ff */
[----:B------:R-:W-:Y:S01]  /*2f30*/  IMAD.WIDE.U32 R158, R158, c[0x0][0x280], RZ ;  /* 0x0000a0009e9e7a25 */ /* 0x000fe200078e00ff */
[C---:B------:R-:W-:Y:S02]  /*2f40*/  SHF.L.U64.HI R122, R123.reuse, R122, c[0x0][0x1e4] ;  /* 0x000079007b7a7619 */ /* 0x040fe4000001027a */
[----:B------:R-:W-:Y:S01]  /*2f50*/  SHF.L.U32 R113, R123, 0x6, RZ ;  /* 0x000000067b717819 */ /* 0x000fe200000006ff */
[----:B------:R-:W-:Y:S01]  /*2f60*/  IMAD.WIDE.U32 R162, R71, c[0x0][0x1e0], RZ ;  /* 0x0000780047a27a25 */ /* 0x000fe200078e00ff */
[----:B------:R-:W-:-:S02]  /*2f70*/  ISETP.GE.AND P1, PT, R103, 0x1, PT ;  /* 0x000000016700780c */ /* 0x000fc40003f26270 */
[----:B------:R-:W-:Y:S01]  /*2f80*/  ISETP.GE.AND P4, PT, R116, c[0x0][0x1d4], PT ;  /* 0x0000750074007a0c */ /* 0x000fe20003f86270 */
[----:B------:R-:W-:Y:S01]  /*2f90*/  IMAD.WIDE.U32 R160, R118, 0x60, RZ ;  /* 0x0000006076a07825 */ /* 0x000fe200078e00ff */
[----:B------:R-:W-:Y:S02]  /*2fa0*/  P2R R137, PR, RZ, 0x1 ;  /* 0x00000001ff897803 */ /* 0x000fe40000000000 */
[----:B------:R-:W-:Y:S01]  /*2fb0*/  IADD3 R120, R165, R120, RZ ;  /* 0x00000078a5787210 */ /* 0x000fe20007ffe0ff */
[----:B------:R-:W-:Y:S01]  /*2fc0*/  IMAD.WIDE.U32 R156, R123, 0x60, RZ ;  /* 0x000000607b9c7825 */ /* 0x000fe200078e00ff */
[----:B------:R-:W-:Y:S02]  /*2fd0*/  IADD3 R87, R141, R87, RZ ;  /* 0x000000578d577210 */ /* 0x000fe40007ffe0ff */
[----:B------:R-:W-:Y:S01]  /*2fe0*/  SHF.R.S32.HI R128, RZ, 0x1f, R136 ;  /* 0x0000001fff807819 */ /* 0x000fe20000011488 */
[----:B------:R-:W-:Y:S01]  /*2ff0*/  IMAD R121, R71, c[0x0][0x1e4], R121 ;  /* 0x0000790047797a24 */ /* 0x000fe200078e0279 */
[----:B------:R-:W-:Y:S01]  /*3000*/  SHF.R.S32.HI R127, RZ, 0x1f, R135 ;  /* 0x0000001fff7f7819 */ /* 0x000fe20000011487 */
[C---:B------:R-:W-:Y:S01]  /*3010*/  IMAD.SHL.U32 R115, R114.reuse, 0x40, RZ ;  /* 0x0000004072737824 */ /* 0x040fe200078e00ff */
[-C--:B------:R-:W-:Y:S01]  /*3020*/  SHF.L.U64.HI R114, R114, R112.reuse, c[0x0][0x284] ;  /* 0x0000a10072727619 */ /* 0x080fe20000010270 */
[C---:B------:R-:W-:Y:S01]  /*3030*/  IMAD.SHL.U32 R119, R118.reuse, 0x40, RZ ;  /* 0x0000004076777824 */ /* 0x040fe200078e00ff */
[-C--:B------:R-:W-:Y:S01]  /*3040*/  SHF.L.U64.HI R118, R118, R112.reuse, c[0x0][0x294] ;  /* 0x0000a50076767619 */ /* 0x080fe20000010270 */
[----:B------:R-:W-:Y:S01]  /*3050*/  IMAD.IADD R124, R161, 0x1, R124 ;  /* 0x00000001a17c7824 */ /* 0x000fe200078e027c */
[----:B------:R-:W-:Y:S01]  /*3060*/  SHF.L.U64.HI R112, R123, R112, c[0x0][0x1e4] ;  /* 0x000079007b707619 */ /* 0x000fe20000010270 */
[----:B------:R-:W-:Y:S01]  /*3070*/  IMAD.IADD R125, R159, 0x1, R125 ;  /* 0x000000019f7d7824 */ /* 0x000fe200078e027d */
[----:B------:R-:W-:Y:S01]  /*3080*/  SHF.L.U32 R130, R130, 0x1, RZ ;  /* 0x0000000182827819 */ /* 0x000fe200000006ff */
[----:B------:R-:W-:Y:S01]  /*3090*/  IMAD.SHL.U32 R123, R123, 0x20, RZ ;  /* 0x000000207b7b7824 */ /* 0x000fe200078e00ff */
[----:B------:R-:W-:Y:S01]  /*30a0*/  SHF.L.U32 R129, R129, 0x1, RZ ;  /* 0x0000000181817819 */ /* 0x000fe200000006ff */
[----:B------:R-:W-:-:S02]  /*30b0*/  IMAD.IADD R126, R157, 0x1, R126 ;  /* 0x000000019d7e7824 */ /* 0x000fc400078e027e */
[----:B------:R-:W-:Y:S02]  /*30c0*/  IMAD.IADD R121, R163, 0x1, R121 ;  /* 0x00000001a3797824 */ /* 0x000fe400078e0279 */
[----:B------:R-:W-:Y:S02]  /*30d0*/  IMAD.IADD R90, R143, 0x1, R90 ;  /* 0x000000018f5a7824 */ /* 0x000fe400078e025a */
[----:B------:R-:W-:Y:S02]  /*30e0*/  IMAD.SHL.U32 R134, R134, 0x2, RZ ;  /* 0x0000000286867824 */ /* 0x000fe400078e00ff */
[----:B------:R-:W-:Y:S02]  /*30f0*/  IMAD.SHL.U32 R132, R132, 0x2, RZ ;  /* 0x0000000284847824 */ /* 0x000fe400078e00ff */
[----:B------:R-:W-:Y:S02]  /*3100*/  IMAD.SHL.U32 R133, R133, 0x2, RZ ;  /* 0x0000000285857824 */ /* 0x000fe400078e00ff */
[----:B------:R-:W-:-:S02]  /*3110*/  IMAD.SHL.U32 R131, R131, 0x2, RZ ;  /* 0x0000000283837824 */ /* 0x000fc400078e00ff */
.L_x_743:
        /* <DEDUP_REMOVED lines=10> */
[C---:B------:R-:W-:Y:S02]  /*31c0*/  IADD3.X R4, R91.reuse, R172, R122, P1, P0 ;  /* 0x000000ac5b047210 */ /* 0x040fe40000fe047a */
[C---:B------:R-:W-:Y:S04]  /*31d0*/  IADD3 R3, P1, P0, R92.reuse, R174, R113 ;  /* 0x000000ae5c037210 */ /* 0x040fe8000783e071 */
[----:B------:R-:W-:Y:S02]  /*31e0*/  IADD3.X R2, R91, R172, R112, P1, P0 ;  /* 0x000000ac5b027210 */ /* 0x000fe40000fe0470 */
[----:B------:R-:W-:Y:S05]  /*31f0*/  IADD3 R7, P0, R92, R174, RZ ;  /* 0x000000ae5c077210 */ /* 0x000fea0007f1e0ff */
[----:B------:R-:W-:Y:S01]  /*3200*/  IMAD.X R6, R172, 0x1, R91, P0 ;  /* 0x00000001ac067824 */ /* 0x000fe200000e065b */
[C---:B------:R-:W-:Y:S04]  /*3210*/  LEA R58, P0, R7.reuse, c[0x0][0x1c8], 0x1 ;  /* 0x00007200073a7a11 */ /* 0x040fe800078008ff */
[----:B------:R-:W-:Y:S01]  /*3220*/  LEA.HI.X R59, R7, c[0x0][0x1cc], R6, 0x1, P0 ;  /* 0x00007300073b7a11 */ /* 0x000fe200000f0c06 */
[----:B------:R-:W-:Y:S01]  /*3230*/  BSSY B2, `(.L_x_709) ;  /* 0x00003a7000027945 */ /* 0x000fe20003800000 */
[C---:B------:R-:W-:Y:S04]  /*3240*/  LEA R56, P0, R5.reuse, c[0x0][0x1c8], 0x1 ;  /* 0x0000720005387a11 */ /* 0x040fe800078008ff */
[----:B------:R-:W-:Y:S02]  /*3250*/  LEA.HI.X R57, R5, c[0x0][0x1cc], R4, 0x1, P0 ;  /* 0x0000730005397a11 */ /* 0x000fe400000f0c04 */
[C---:B------:R-:W-:Y:S04]  /*3260*/  LEA R54, P0, R3.reuse, c[0x0][0x1c8], 0x1 ;  /* 0x0000720003367a11 */ /* 0x040fe800078008ff */
[----:B------:R-:W-:Y:S01]  /*3270*/  LEA.HI.X R55, R3, c[0x0][0x1cc], R2, 0x1, P0 ;  /* 0x0000730003377a11 */ /* 0x000fe200000f0c02 */
[----:B------:R-:W-:-:S05]  /*3280*/  @!P2 BRA `(.L_x_710) ;  /* 0x000038000000a947 */ /* 0x000fca0003800000 */
[-C--:B------:R-:W-:Y:S01]  /*3290*/  IMAD R29, R125, R32.reuse, RZ ;  /* 0x000000207d1d7224 */ /* 0x080fe200078e02ff */
[----:B------:R-:W-:Y:S01]  /*32a0*/  ISETP.NE.AND P2, PT, R137, RZ, PT ;  /* 0x000000ff8900720c */ /* 0x000fe20003f45270 */
        /* <DEDUP_REMOVED lines=38> */
.L_x_713:
[----:B------:R-:W-:Y:S05]  /*3510*/  BSYNC B0 ;  /* 0x0000000000007941 */ /* 0x000fea0003800000 */
.L_x_712:
[----:B------:R-:W-:Y:S01]  /*3520*/  ISETP.GE.AND P3, PT, R74, R139, PT ;  /* 0x0000008b4a00720c */ /* 0x000fe20003f66270 */
[----:B-----5:R-:W-:Y:S01]  /*3530*/  IMAD.MOV.U32 R5, RZ, RZ, R30 ;  /* 0x000000ffff057224 */ /* 0x020fe200078e001e */
[----:B-1----:R-:W-:Y:S01]  /*3540*/  MOV R3, R26 ;  /* 0x0000001a00037202 */ /* 0x002fe20000000f00 */
[----:B------:R-:W-:Y:S01]  /*3550*/  IMAD.MOV.U32 R4, RZ, RZ, R31 ;  /* 0x000000ffff047224 */ /* 0x000fe200078e001f */
[----:B------:R-:W-:Y:S01]  /*3560*/  BSSY B0, `(.L_x_714) ;  /* 0x0000022000007945 */ /* 0x000fe20003800000 */
[----:B------:R-:W-:Y:S01]  /*3570*/  IMAD.MOV.U32 R2, RZ, RZ, R27 ;  /* 0x000000ffff027224 */ /* 0x000fe200078e001b */
[----:B------:R-:W-:Y:S01]  /*3580*/  CS2R R24, SRZ ;  /* 0x0000000000187805 */ /* 0x000fe2000001ff00 */
[----:B------:R-:W-:Y:S01]  /*3590*/  IMAD.MOV.U32 R6, RZ, RZ, R52 ;  /* 0x000000ffff067224 */ /* 0x000fe200078e0034 */
[----:B------:R-:W-:Y:S01]  /*35a0*/  PRMT R15, R4, 0x5410, R5 ;  /* 0x00005410040f7816 */ /* 0x000fe20000000005 */
[----:B------:R-:W-:Y:S01]  /*35b0*/  IMAD.MOV.U32 R4, RZ, RZ, R34 ;  /* 0x000000ffff047224 */ /* 0x000fe200078e0022 */
[----:B------:R-:W-:Y:S01]  /*35c0*/  PRMT R2, R2, 0x5410, R3 ;  /* 0x0000541002027816 */ /* 0x000fe20000000003 */
[----:B------:R-:W-:Y:S01]  /*35d0*/  CS2R R46, SRZ ;  /* 0x00000000002e7805 */ /* 0x000fe2000001ff00 */
        /* <DEDUP_REMOVED lines=26> */
.L_x_715:
[----:B------:R-:W-:Y:S05]  /*3780*/  BSYNC B0 ;  /* 0x0000000000007941 */ /* 0x000fea0003800000 */
.L_x_714:
        /* <DEDUP_REMOVED lines=16> */
[----:B------:R-:W-:Y:S02]  /*3890*/  PRMT R44, R5, 0x5410, R6 ;  /* 0x00005410052c7816 */ /* 0x000fe40000000006 */
[----:B------:R-:W-:Y:S01]  /*38a0*/  PRMT R45, R3, 0x5410, R4 ;  /* 0x00005410032d7816 */ /* 0x000fe20000000004 */
[----:B------:R-:W-:-:S05]  /*38b0*/  @P2 BRA `(.L_x_717) ;  /* 0x0000012000002947 */ /* 0x000fca0003800000 */
[----:B------:R-:W-:Y:S01]  /*38c0*/  IADD3 R3, P1, P0, R152, R115, R38 ;  /* 0x0000007398037210 */ /* 0x000fe2000783e026 */
[----:B------:R-:W-:Y:S01]  /*38d0*/  CS2R R8, SRZ ;  /* 0x0000000000087805 */ /* 0x000fe2000001ff00 */
[----:B------:R-:W-:Y:S02]  /*38e0*/  CS2R R40, SRZ ;  /* 0x0000000000287805 */ /* 0x000fe4000001ff00 */
[----:B------:R-:W-:Y:S02]  /*38f0*/  IADD3.X R29, R99, R114, R29, P1, P0 ;  /* 0x00000072631d7210 */ /* 0x000fe40000fe041d */
        /* <DEDUP_REMOVED lines=14> */
.L_x_717:
[----:B------:R-:W-:Y:S05]  /*39e0*/  BSYNC B0 ;  /* 0x0000000000007941 */ /* 0x000fea0003800000 */
.L_x_716:
        /* <DEDUP_REMOVED lines=22> */
[----:B------:R-:W-:Y:S02]  /*3b50*/  @!P0 PRMT R29, R28, 0x5432, R29 ;  /* 0x000054321c1d8816 */ /* 0x000fe4000000001d */
[----:B------:R-:W-:Y:S02]  /*3b60*/  @!P0 PRMT R5, R2, 0x5432, R5 ;  /* 0x0000543202058816 */ /* 0x000fe40000000005 */
[----:B------:R-:W-:Y:S01]  /*3b70*/  @!P0 SHF.R.U32.HI R3, RZ, 0x10, R27 ;  /* 0x00000010ff038819 */ /* 0x000fe2000001161b */
[----:B------:R-:W-:Y:S01]  /*3b80*/  @!P0 IMAD.U32 R27, R29, 0x10000, RZ ;  /* 0x000100001d1b8824 */ /* 0x000fe200078e00ff */
[----:B------:R-:W-:Y:S02]  /*3b90*/  @!P0 PRMT R36, R28, 0x5410, R4 ;  /* 0x000054101c248816 */ /* 0x000fe40000000004 */
[----:B------:R-:W-:Y:S01]  /*3ba0*/  @!P0 PRMT R4, R2, 0x5410, R3 ;  /* 0x0000541002048816 */ /* 0x000fe20000000003 */
[----:B------:R-:W-:Y:S01]  /*3bb0*/  @!P0 IMAD.U32 R3, R5, 0x10000, RZ ;  /* 0x0001000005038824 */ /* 0x000fe200078e00ff */
[----:B------:R-:W-:Y:S01]  /*3bc0*/  @!P0 LOP3.LUT R29, R29, 0xffff0000, RZ, 0xc0, !PT ;  /* 0xffff00001d1d8812 */ /* 0x000fe200078ec0ff */
[C---:B------:R-:W-:Y:S01]  /*3bd0*/  @!P0 IMAD.U32 R34, R36.reuse, 0x10000, RZ ;  /* 0x0001000024228824 */ /* 0x040fe200078e00ff */
        /* <DEDUP_REMOVED lines=37> */
.L_x_721:
[----:B------:R-:W-:Y:S05]  /*3e30*/  BSYNC B0 ;  /* 0x0000000000007941 */ /* 0x000fea0003800000 */
.L_x_720:
        /* <DEDUP_REMOVED lines=55> */
.L_x_719:
[----:B------:R-:W-:Y:S05]  /*41b0*/  BSYNC B1 ;  /* 0x0000000000017941 */ /* 0x000fea0003800000 */
.L_x_718:
        /* <DEDUP_REMOVED lines=56> */
.L_x_725:
[----:B------:R-:W-:Y:S05]  /*4540*/  BSYNC B0 ;  /* 0x0000000000007941 */ /* 0x000fea0003800000 */
.L_x_724:
[----:B------:R-:W-:Y:S11]  /*4550*/  ISETP.GE.AND P0, PT, R63, c[0x0][0x1d4], PT ;  /* 0x000075003f007a0c */ /* 0x000ff60003f06270 */
[----:B------:R-:W-:Y:S02]  /*4560*/  @!UPT UIADD3 URZ, URZ, URZ, URZ ;  /* 0x0000003f3f3ff290 */ /* 0x000fe4000fffe03f */
        /* <DEDUP_REMOVED lines=53> */
.L_x_723:
[----:B------:R-:W-:Y:S05]  /*48c0*/  BSYNC B1 ;  /* 0x0000000000017941 */ /* 0x000fea0003800000 */
.L_x_722:
        /* <DEDUP_REMOVED lines=10> */
[----:B------:R-:W-:Y:S02]  /*4970*/  @!P0 PRMT R2, R7, 0x5432, R2 ;  /* 0x0000543207028816 */ /* 0x000fe40000000002 */
[----:B------:R-:W-:Y:S01]  /*4980*/  @!P0 SHF.R.U32.HI R3, RZ, 0x10, R21 ;  /* 0x00000010ff038819 */ /* 0x000fe20000011615 */
[C---:B------:R-:W-:Y:S01]  /*4990*/  @!P0 IMAD.U32 R14, R4.reuse, 0x10000, RZ ;  /* 0x00010000040e8824 */ /* 0x040fe200078e00ff */
        /* <DEDUP_REMOVED lines=42> */
.L_x_728:
[----:B------:R-:W-:Y:S05]  /*4c40*/  BSYNC B0 ;  /* 0x0000000000007941 */ /* 0x000fea0003800000 */
.L_x_727:
        /* <DEDUP_REMOVED lines=56> */
.L_x_711:
        /* <DEDUP_REMOVED lines=9> */
[----:B------:R-:W-:Y:S08]  /*5060*/  BSSY B0, `(.L_x_729) ;  /* 0x00000ba000007945 */ /* 0x000ff00003800000 */
        /* <DEDUP_REMOVED lines=21> */
[-C--:B------:R-:W-:Y:S03]  /*51c0*/  ISETP.GE.AND P0, PT, R77, R139.reuse, PT ;  /* 0x0000008b4d00720c */ /* 0x080fe60003f06270 */
[----:B------:R4:W3:Y:S01]  /*51d0*/  @!P1 LDG.E.128 R48, [R4.64] ;  /* 0x0000000804309981 */ /* 0x0008e2000c1e1d00 */
[----:B------:R-:W-:Y:S01]  /*51e0*/  ISETP.GE.OR P0, PT, R116, c[0x0][0x27c], P0 ;  /* 0x00009f0074007a0c */ /* 0x000fe20000706670 */
[----:B-1----:R-:W-:Y:S06]  /*51f0*/  CS2R R16, SRZ ;  /* 0x0000000000107805 */ /* 0x002fec000001ff00 */
[----:B------:R1:W3:Y:S06]  /*5200*/  @!P1 LDG.E.128 R16, [R2.64] ;  /* 0x0000000802109981 */ /* 0x0002ec000c1e1d00 */
[----:B------:R-:W-:Y:S01]  /*5210*/  @!P0 IADD3 R38, P1, R148, R38, RZ ;  /* 0x0000002694268210 */ /* 0x000fe20007f3e0ff */
[----:B----4-:R-:W-:Y:S04]  /*5220*/  CS2R R4, SRZ ;  /* 0x0000000000047805 */ /* 0x010fe8000001ff00 */
[----:B------:R-:W-:Y:S01]  /*5230*/  @!P0 IMAD.X R29, R29, 0x1, R97, P1 ;  /* 0x000000011d1d8824 */ /* 0x000fe200008e0661 */
[C---:B-1----:R-:W-:Y:S04]  /*5240*/  @!P0 LEA R2, P1, R38.reuse, c[0x0][0x270], 0x1 ;  /* 0x00009c0026028a11 */ /* 0x042fe800078208ff */
[----:B------:R-:W-:Y:S02]  /*5250*/  @!P0 LEA.HI.X R3, R38, c[0x0][0x274], R29, 0x1, P1 ;  /* 0x00009d0026038a11 */ /* 0x000fe400008f0c1d */
[----:B------:R-:W-:Y:S01]  /*5260*/  @!P0 IADD3 R36, P1, R146, R36, RZ ;  /* 0x0000002492248210 */ /* 0x000fe20007f3e0ff */
[----:B------:R-:W-:Y:S04]  /*5270*/  CS2R R38, SRZ ;  /* 0x0000000000267805 */ /* 0x000fe8000001ff00 */
[----:B------:R-:W-:Y:S01]  /*5280*/  @!P0 IMAD.X R7, R7, 0x1, R96, P1 ;  /* 0x0000000107078824 */ /* 0x000fe200008e0660 */
[C---:B------:R-:W-:Y:S04]  /*5290*/  @!P0 LEA R8, P1, R36.reuse, c[0x0][0x288], 0x1 ;  /* 0x0000a20024088a11 */ /* 0x040fe800078208ff */
[----:B------:R-:W-:Y:S02]  /*52a0*/  @!P0 LEA.HI.X R9, R36, c[0x0][0x28c], R7, 0x1, P1 ;  /* 0x0000a30024098a11 */ /* 0x000fe400008f0c07 */
[----:B------:R-:W-:Y:S01]  /*52b0*/  CS2R R6, SRZ ;  /* 0x0000000000067805 */ /* 0x000fe2000001ff00 */
[----:B------:R-:W-:Y:S01]  /*52c0*/  CS2R R36, SRZ ;  /* 0x0000000000247805 */ /* 0x000fe2000001ff00 */
[----:B------:R-:W-:Y:S04]  /*52d0*/  ISETP.GE.AND P1, PT, R116, c[0x0][0x27c], PT ;  /* 0x00009f0074007a0c */ /* 0x000fe80003f26270 */
[----:B------:R1:W5:Y:S08]  /*52e0*/  @!P0 LDG.E.128 R4, [R2.64] ;  /* 0x0000000802048981 */ /* 0x000370000c1e1d00 */
[----:B------:R2:W5:Y:S01]  /*52f0*/  @!P0 LDG.E.128 R36, [R8.64] ;  /* 0x0000000808248981 */ /* 0x000562000c1e1d00 */
[----:B------:R-:W-:Y:S01]  /*5300*/  ISETP.GE.OR P0, PT, R77, R139, P4 ;  /* 0x0000008b4d00720c */ /* 0x000fe20002706670 */
        /* <DEDUP_REMOVED lines=12> */
[----:B------:R-:W-:Y:S02]  /*53d0*/  IMAD.MOV.U32 R9, RZ, RZ, R18 ;  /* 0x000000ffff097224 */ /* 0x000fe400078e0012 */
        /* <DEDUP_REMOVED lines=14> */
[--C-:B-----5:R-:W-:Y:S01]  /*54c0*/  @!P1 SHF.R.U64 R33, R36, 0x10, R37.reuse ;  /* 0x0000001024219819 */ /* 0x120fe20000001225 */
[----:B------:R-:W-:Y:S01]  /*54d0*/  IMAD.MOV.U32 R35, RZ, RZ, R38 ;  /* 0x000000ffff237224 */ /* 0x000fe200078e0026 */
[----:B------:R-:W-:Y:S01]  /*54e0*/  @!P1 SHF.R.U32.HI R34, RZ, 0x10, R37 ;  /* 0x00000010ff229819 */ /* 0x000fe20000011625 */
[----:B------:R-:W-:Y:S01]  /*54f0*/  IMAD.X R2, R172, 0x1, R111, P0 ;  /* 0x00000001ac027824 */ /* 0x000fe200000e066f */
[-C--:B------:R-:W-:Y:S01]  /*5500*/  IADD3 R9, P2, P0, R154, R3.reuse, R136 ;  /* 0x000000039a097210 */ /* 0x080fe2000785e088 */
[----:B------:R-:W-:Y:S02]  /*5510*/  IMAD.MOV.U32 R30, RZ, RZ, R39 ;  /* 0x000000ffff1e7224 */ /* 0x000fe400078e0027 */
[----:B------:R-:W2:Y:S01]  /*5520*/  LDS.128 R56, [R134+0x8100] ;  /* 0x0081000086387984 */ /* 0x000ea20000000c00 */
[-C--:B------:R-:W-:Y:S01]  /*5530*/  IADD3.X R8, R100, R2.reuse, R128, P2, P0 ;  /* 0x0000000264087210 */ /* 0x080fe200017e0480 */
[----:B------:R-:W-:Y:S01]  /*5540*/  IMAD.MOV.U32 R31, RZ, RZ, R36 ;  /* 0x000000ffff1f7224 */ /* 0x000fe200078e0024 */
[----:B------:R-:W-:Y:S01]  /*5550*/  ISETP.GE.AND P0, PT, R135, c[0x0][0x1d4], PT ;  /* 0x0000750087007a0c */ /* 0x000fe20003f06270 */
[----:B------:R-:W-:Y:S01]  /*5560*/  IMAD.MOV.U32 R29, RZ, RZ, R37 ;  /* 0x000000ffff1d7224 */ /* 0x000fe200078e0025 */
[----:B------:R-:W-:Y:S02]  /*5570*/  @!P1 SHF.R.U64 R36, R38, 0x10, R39 ;  /* 0x0000001026249819 */ /* 0x000fe40000001227 */
[----:B------:R-:W-:Y:S02]  /*5580*/  @!P1 PRMT R33, R31, 0x5410, R33 ;  /* 0x000054101f219816 */ /* 0x000fe40000000021 */
[----:B------:R-:W-:Y:S02]  /*5590*/  @!P1 PRMT R34, R29, 0x5410, R34 ;  /* 0x000054101d229816 */ /* 0x000fe40000000022 */
[----:B------:R-:W-:Y:S02]  /*55a0*/  @!P1 PRMT R31, R35, 0x5410, R36 ;  /* 0x00005410231f9816 */ /* 0x000fe40000000024 */
[----:B------:R-:W-:Y:S01]  /*55b0*/  @!P1 SHF.R.U32.HI R37, RZ, 0x10, R39 ;  /* 0x00000010ff259819 */ /* 0x000fe20000011627 */
[----:B------:R-:W-:Y:S01]  /*55c0*/  @!P1 IMAD.U32 R35, R34, 0x10000, RZ ;  /* 0x0001000022239824 */ /* 0x000fe200078e00ff */
[C---:B------:R-:W-:Y:S01]  /*55d0*/  @!P1 LOP3.LUT R41, R31.reuse, 0xffff0000, RZ, 0xc0, !PT ;  /* 0xffff00001f299812 */ /* 0x040fe200078ec0ff */
[----:B------:R-:W-:Y:S01]  /*55e0*/  @!P1 IMAD.U32 R39, R31, 0x10000, RZ ;  /* 0x000100001f279824 */ /* 0x000fe200078e00ff */
[----:B------:R-:W-:Y:S02]  /*55f0*/  @!P0 IADD3 R3, P3, P2, R154, R3, R135 ;  /* 0x000000039a038210 */ /* 0x000fe40007a7e087 */
[----:B------:R-:W-:Y:S02]  /*5600*/  @!P1 PRMT R45, R30, 0x5410, R37 ;  /* 0x000054101e2d9816 */ /* 0x000fe40000000025 */
[----:B------:R-:W-:Y:S02]  /*5610*/  @!P0 IADD3.X R2, R100, R2, R127, P3, P2 ;  /* 0x0000000264028210 */ /* 0x000fe40001fe447f */
[----:B------:R-:W-:Y:S01]  /*5620*/  LEA R178, P2, R9, c[0x0][0x1c8], 0x1 ;  /* 0x0000720009b27a11 */ /* 0x000fe200078408ff */
[----:B------:R-:W-:Y:S01]  /*5630*/  @!P1 IMAD.U32 R43, R45, 0x10000, RZ ;  /* 0x000100002d2b9824 */ /* 0x000fe200078e00ff */
[----:B------:R-:W-:Y:S02]  /*5640*/  @!P1 LOP3.LUT R37, R34, 0xffff0000, RZ, 0xc0, !PT ;  /* 0xffff000022259812 */ /* 0x000fe400078ec0ff */
[----:B------:R-:W-:Y:S02]  /*5650*/  LEA.HI.X R179, R9, c[0x0][0x1cc], R8, 0x1, P2 ;  /* 0x0000730009b37a11 */ /* 0x000fe400010f0c08 */
[----:B------:R-:W-:Y:S02]  /*5660*/  @!P0 LEA R176, P2, R3, c[0x0][0x1c8], 0x1 ;  /* 0x0000720003b08a11 */ /* 0x000fe400078408ff */
[----:B------:R-:W-:Y:S01]  /*5670*/  @!P1 SHF.R.U32.HI R8, RZ, 0x10, R5 ;  /* 0x00000010ff089819 */ /* 0x000fe20000011605 */
[----:B-1----:R-:W-:Y:S01]  /*5680*/  @!P1 IMAD.U32 R31, R23, 0x10000, RZ ;  /* 0x00010000171f9824 */ /* 0x002fe200078e00ff */
[----:B------:R-:W-:Y:S01]  /*5690*/  @!P0 LEA.HI.X R177, R3, c[0x0][0x1cc], R2, 0x1, P2 ;  /* 0x0000730003b18a11 */ /* 0x000fe200010f0c02 */
[----:B------:R-:W-:Y:S01]  /*56a0*/  IMAD.MOV.U32 R3, RZ, RZ, R4 ;  /* 0x000000ffff037224 */ /* 0x000fe200078e0004 */
[----:B------:R-:W-:Y:S01]  /*56b0*/  MOV R2, R5 ;  /* 0x0000000500027202 */ /* 0x000fe20000000f00 */
[----:B------:R-:W-:Y:S01]  /*56c0*/  @!P1 FMUL.FTZ R186, R31, R43 ;  /* 0x0000002b1fba9220 */ /* 0x000fe20000410000 */
[----:B------:R-:W-:Y:S02]  /*56d0*/  @!P1 SHF.R.U64 R9, R6, 0x10, R7 ;  /* 0x0000001006099819 */ /* 0x000fe40000001207 */
[----:B------:R-:W-:Y:S01]  /*56e0*/  @!P1 PRMT R29, R2, 0x5410, R8 ;  /* 0x00005410021d9816 */ /* 0x000fe20000000008 */
[----:B------:R-:W-:Y:S01]  /*56f0*/  @!P1 IMAD.U32 R2, R20, 0x10000, RZ ;  /* 0x0001000014029824 */ /* 0x000fe200078e00ff */
[C---:B--2---:R-:W-:Y:S01]  /*5700*/  @!P1 SHF.L.U32 R30, R56.reuse, 0x10, RZ ;  /* 0x00000010381e9819 */ /* 0x044fe200000006ff */
[C---:B------:R-:W-:Y:S01]  /*5710*/  @!P1 IMAD.U32 R36, R57.reuse, 0x10000, RZ ;  /* 0x0001000039249824 */ /* 0x040fe200078e00ff */
[----:B------:R-:W-:Y:S02]  /*5720*/  @!P1 LOP3.LUT R34, R56, 0xffff0000, RZ, 0xc0, !PT ;  /* 0xffff000038229812 */ /* 0x000fe400078ec0ff */
[----:B------:R-:W-:Y:S02]  /*5730*/  @!P1 LOP3.LUT R38, R57, 0xffff0000, RZ, 0xc0, !PT ;  /* 0xffff000039269812 */ /* 0x000fe400078ec0ff */
[C---:B------:R-:W-:Y:S02]  /*5740*/  @!P1 SHF.L.U32 R40, R58.reuse, 0x10, RZ ;  /* 0x000000103a289819 */ /* 0x040fe400000006ff */
[----:B------:R-:W-:Y:S02]  /*5750*/  @!P1 LOP3.LUT R42, R58, 0xffff0000, RZ, 0xc0, !PT ;  /* 0xffff00003a2a9812 */ /* 0x000fe400078ec0ff */
[C---:B------:R-:W-:Y:S02]  /*5760*/  @!P1 SHF.L.U32 R44, R59.reuse, 0x10, RZ ;  /* 0x000000103b2c9819 */ /* 0x040fe400000006ff */
[----:B------:R-:W-:Y:S02]  /*5770*/  @!P1 LOP3.LUT R46, R59, 0xffff0000, RZ, 0xc0, !PT ;  /* 0xffff00003b2e9812 */ /* 0x000fe400078ec0ff */
        /* <DEDUP_REMOVED lines=13> */
[C---:B------:R-:W-:Y:S02]  /*5850*/  @!P1 FMUL.FTZ R180, R7.reuse, R35 ;  /* 0x0000002307b49220 */ /* 0x040fe40000410000 */
        /* <DEDUP_REMOVED lines=11> */
[----:B------:R-:W-:Y:S02]  /*5910*/  @!P1 IMAD.U32 R30, R22, 0x10000, RZ ;  /* 0x00010000161e9824 */ /* 0x000fe400078e00ff */
[-C--:B------:R-:W-:Y:S02]  /*5920*/  @!P1 FMUL.FTZ R3, R7, R29.reuse ;  /* 0x0000001d07039220 */ /* 0x080fe40000410000 */
[----:B------:R-:W-:Y:S01]  /*5930*/  @!P1 FFMA.FTZ R182, R34, R29, -R182 ;  /* 0x0000001d22b69223 */ /* 0x000fe200000108b6 */
[----:B------:R-:W-:Y:S01]  /*5940*/  @!P1 LOP3.LUT R29, R22, 0xffff0000, RZ, 0xc0, !PT ;  /* 0xffff0000161d9812 */ /* 0x000fe200078ec0ff */
[----:B------:R-:W-:Y:S02]  /*5950*/  @!P1 IMAD.U32 R7, R6, 0x10000, RZ ;  /* 0x0001000006079824 */ /* 0x000fe400078e00ff */
[----:B------:R-:W-:Y:S01]  /*5960*/  @!P1 FMUL.FTZ R5, R5, R9 ;  /* 0x0000000905059220 */ /* 0x000fe20000410000 */
[----:B------:R-:W-:Y:S01]  /*5970*/  @!P1 F2FP.BF16.PACK_AB R173, R182, R173 ;  /* 0x000000adb6ad923e */ /* 0x000fe200000010ff */
[----:B------:R-:W-:Y:S01]  /*5980*/  @!P1 FFMA.FTZ R181, R38, R9, -R181 ;  /* 0x0000000926b59223 */ /* 0x000fe200000108b5 */
[----:B------:R-:W-:Y:S01]  /*5990*/  @!P1 LOP3.LUT R9, R6, 0xffff0000, RZ, 0xc0, !PT ;  /* 0xffff000006099812 */ /* 0x000fe200078ec0ff */
[C---:B------:R-:W-:Y:S01]  /*59a0*/  @!P1 FMUL.FTZ R183, R30.reuse, R39 ;  /* 0x000000271eb79220 */ /* 0x040fe20000410000 */
[----:B------:R-:W-:Y:S01]  /*59b0*/  @!P1 MOV R56, R173 ;  /* 0x000000ad00389202 */ /* 0x000fe20000000f00 */
[----:B------:R-:W-:Y:S01]  /*59c0*/  @!P1 FMUL.FTZ R6, R30, R7 ;  /* 0x000000071e069220 */ /* 0x000fe20000410000 */
[----:B------:R-:W-:Y:S01]  /*59d0*/  @!P1 LOP3.LUT R30, R23, 0xffff0000, RZ, 0xc0, !PT ;  /* 0xffff0000171e9812 */ /* 0x000fe200078ec0ff */
[----:B------:R-:W-:Y:S01]  /*59e0*/  @!P1 FMUL.FTZ R184, R29, R41 ;  /* 0x000000291db89220 */ /* 0x000fe20000410000 */
[----:B------:R-:W-:Y:S01]  /*59f0*/  @!P1 F2FP.BF16.PACK_AB R180, R181, R180 ;  /* 0x000000b4b5b4923e */ /* 0x000fe200000010ff */
[----:B------:R-:W-:Y:S02]  /*5a00*/  @!P1 FFMA.FTZ R183, R40, R7, -R183 ;  /* 0x0000000728b79223 */ /* 0x000fe400000108b7 */
[-C--:B------:R-:W-:Y:S01]  /*5a10*/  @!P1 FMUL.FTZ R7, R29, R9.reuse ;  /* 0x000000091d079220 */ /* 0x080fe20000410000 */
        /* <DEDUP_REMOVED lines=30> */
.L_x_730:
[----:B------:R-:W-:Y:S05]  /*5c00*/  BSYNC B0 ;  /* 0x0000000000007941 */ /* 0x000fea0003800000 */
.L_x_729:
        /* <DEDUP_REMOVED lines=10> */
[--C-:B------:R-:W-:Y:S01]  /*5cb0*/  @!P1 SHF.R.U64 R8, R54, 0x10, R55.reuse ;  /* 0x0000001036089819 */ /* 0x100fe20000001237 */
        /* <DEDUP_REMOVED lines=15> */
[----:B------:R-:W-:Y:S02]  /*5db0*/  @!P1 SHF.R.U64 R5, R26, 0x10, R27 ;  /* 0x000000101a059819 */ /* 0x000fe4000000121b */
[----:B------:R-:W-:Y:S02]  /*5dc0*/  @!P0 LEA.HI.X R45, R3, c[0x0][0x1cc], R2, 0x1, P2 ;  /* 0x00007300032d8a11 */ /* 0x000fe400010f0c02 */
[----:B------:R-:W-:Y:S02]  /*5dd0*/  @!P1 SHF.R.U64 R2, R24, 0x10, R25 ;  /* 0x0000001018029819 */ /* 0x000fe40000001219 */
[----:B------:R-:W-:Y:S02]  /*5de0*/  @!P1 PRMT R26, R62, 0x5410, R7 ;  /* 0x000054103e1a9816 */ /* 0x000fe40000000007 */
[----:B------:R-:W-:Y:S01]  /*5df0*/  @!P1 SHF.R.U32.HI R4, RZ, 0x10, R27 ;  /* 0x00000010ff049819 */ /* 0x000fe2000001161b */
[----:B-1----:R-:W-:Y:S01]  /*5e00*/  @!P1 IMAD.U32 R24, R40, 0x10000, RZ ;  /* 0x0001000028189824 */ /* 0x002fe200078e00ff */
[----:B------:R-:W-:Y:S01]  /*5e10*/  @!P1 SHF.L.U32 R8, R21, 0x10, RZ ;  /* 0x0000001015089819 */ /* 0x000fe200000006ff */
[----:B------:R-:W-:Y:S01]  /*5e20*/  @!P1 IMAD.U32 R27, R26, 0x10000, RZ ;  /* 0x000100001a1b9824 */ /* 0x000fe200078e00ff */
[----:B------:R-:W-:Y:S01]  /*5e30*/  @!P1 LOP3.LUT R30, R41, 0xffff0000, RZ, 0xc0, !PT ;  /* 0xffff0000291e9812 */ /* 0x000fe200078ec0ff */
[C---:B------:R-:W-:Y:S01]  /*5e40*/  @!P1 IMAD.U32 R37, R43.reuse, 0x10000, RZ ;  /* 0x000100002b259824 */ /* 0x040fe200078e00ff */
[----:B------:R-:W-:Y:S01]  /*5e50*/  @!P1 LOP3.LUT R39, R43, 0xffff0000, RZ, 0xc0, !PT ;  /* 0xffff00002b279812 */ /* 0x000fe200078ec0ff */
[----:B------:R-:W-:Y:S01]  /*5e60*/  @!P1 FMUL.FTZ R52, R8, R27 ;  /* 0x0000001b08349220 */ /* 0x000fe20000410000 */
[C---:B------:R-:W-:Y:S01]  /*5e70*/  @!P1 LOP3.LUT R35, R42.reuse, 0xffff0000, RZ, 0xc0, !PT ;  /* 0xffff00002a239812 */ /* 0x040fe200078ec0ff */
[----:B------:R-:W-:Y:S01]  /*5e80*/  @!P1 IMAD.U32 R33, R42, 0x10000, RZ ;  /* 0x000100002a219824 */ /* 0x000fe200078e00ff */
[----:B------:R-:W-:Y:S02]  /*5e90*/  @!P1 PRMT R7, R28, 0x5410, R4 ;  /* 0x000054101c079816 */ /* 0x000fe40000000004 */
[----:B------:R-:W-:Y:S02]  /*5ea0*/  @!P1 LOP3.LUT R29, R26, 0xffff0000, RZ, 0xc0, !PT ;  /* 0xffff00001a1d9812 */ /* 0x000fe400078ec0ff */
[----:B------:R-:W-:Y:S02]  /*5eb0*/  @!P1 LOP3.LUT R26, R40, 0xffff0000, RZ, 0xc0, !PT ;  /* 0xffff0000281a9812 */ /* 0x000fe400078ec0ff */
[----:B------:R-:W-:Y:S02]  /*5ec0*/  @!P1 SHF.R.U32.HI R3, RZ, 0x10, R25 ;  /* 0x00000010ff039819 */ /* 0x000fe40000011619 */
[----:B------:R-:W-:Y:S02]  /*5ed0*/  @!P1 PRMT R25, R62, 0x5432, R6 ;  /* 0x000054323e199816 */ /* 0x000fe40000000006 */
[C---:B------:R-:W-:Y:S01]  /*5ee0*/  @!P1 PRMT R6, R15.reuse, 0x5432, R2 ;  /* 0x000054320f069816 */ /* 0x040fe20000000002 */
[----:B------:R-:W-:Y:S01]  /*5ef0*/  @!P1 IMAD.U32 R2, R20, 0x10000, RZ ;  /* 0x0001000014029824 */ /* 0x000fe200078e00ff */
[----:B------:R-:W-:Y:S01]  /*5f00*/  @!P1 PRMT R3, R15, 0x5410, R3 ;  /* 0x000054100f039816 */ /* 0x000fe20000000003 */
[C---:B------:R-:W-:Y:S01]  /*5f10*/  @!P1 IMAD.U32 R9, R25.reuse, 0x10000, RZ ;  /* 0x0001000019099824 */ /* 0x040fe200078e00ff */
[----:B------:R-:W-:Y:S01]  /*5f20*/  @!P1 PRMT R15, R28, 0x5432, R5 ;  /* 0x000054321c0f9816 */ /* 0x000fe20000000005 */
[----:B------:R-:W-:Y:S01]  /*5f30*/  @!P1 IMAD.U32 R4, R6, 0x10000, RZ ;  /* 0x0001000006049824 */ /* 0x000fe200078e00ff */
[----:B------:R-:W-:Y:S01]  /*5f40*/  @!P1 LOP3.LUT R25, R25, 0xffff0000, RZ, 0xc0, !PT ;  /* 0xffff000019199812 */ /* 0x000fe200078ec0ff */
[C---:B------:R-:W-:Y:S01]  /*5f50*/  @!P1 IMAD.U32 R5, R3.reuse, 0x10000, RZ ;  /* 0x0001000003059824 */ /* 0x040fe200078e00ff */
[----:B------:R-:W-:Y:S01]  /*5f60*/  @!P1 LOP3.LUT R3, R3, 0xffff0000, RZ, 0xc0, !PT ;  /* 0xffff000003039812 */ /* 0x000fe200078ec0ff */
[----:B------:R-:W-:Y:S01]  /*5f70*/  @!P1 FMUL.FTZ R46, R2, R9 ;  /* 0x00000009022e9220 */ /* 0x000fe20000410000 */
[----:B------:R-:W-:Y:S01]  /*5f80*/  @!P1 LOP3.LUT R6, R6, 0xffff0000, RZ, 0xc0, !PT ;  /* 0xffff000006069812 */ /* 0x000fe200078ec0ff */
[----:B------:R-:W-:Y:S02]  /*5f90*/  @!P1 IMAD.U32 R28, R41, 0x10000, RZ ;  /* 0x00010000291c9824 */ /* 0x000fe400078e00ff */
        /* <DEDUP_REMOVED lines=21> */
[----:B------:R-:W-:Y:S01]  /*60f0*/  @!P1 FMUL.FTZ R58, R9, R38 ;  /* 0x00000026093a9220 */ /* 0x000fe20000410000 */
        /* <DEDUP_REMOVED lines=12> */
[-C--:B------:R-:W-:Y:S02]  /*61c0*/  @!P1 FMUL.FTZ R6, R6, R7.reuse ;  /* 0x0000000706069220 */ /* 0x080fe40000410000 */
        /* <DEDUP_REMOVED lines=23> */
.L_x_732:
[----:B------:R-:W-:Y:S05]  /*6340*/  BSYNC B0 ;  /* 0x0000000000007941 */ /* 0x000fea0003800000 */
.L_x_731:
[----:B------:R-:W-:Y:S05]  /*6350*/  IADD3 R174, P0, R162, R174, RZ ;  /* 0x000000aea2ae7210 */ /* 0x000fea0007f1e0ff */
[----:B------:R-:W-:Y:S01]  /*6360*/  IMAD.X R172, R172, 0x1, R121, P0 ;  /* 0x00000001acac7824 */ /* 0x000fe200000e0679 */
[----:B------:R-:W-:Y:S11]  /*6370*/  ISETP.GE.OR P0, PT, R71, R139, P4 ;  /* 0x0000008b4700720c */ /* 0x000ff60002706670 */
[----:B------:R-:W-:Y:S02]  /*6380*/  @!UPT UIADD3 URZ, URZ, URZ, URZ ;  /* 0x0000003f3f3ff290 */ /* 0x000fe4000fffe03f */
[----:B------:R-:W-:-:S05]  /*6390*/  @P0 BRA `(.L_x_726) ;  /* 0x0000090000000947 */ /* 0x000fca0003800000 */
[----:B------:R-:W-:Y:S01]  /*63a0*/  IADD3 R3, P2, P0, R154, R174, R136 ;  /* 0x000000ae9a037210 */ /* 0x000fe2000785e088 */
[----:B-1----:R-:W1:Y:S01]  /*63b0*/  LDS.128 R20, [R129+0x8100] ;  /* 0x0081000081147984 */ /* 0x002e620000000c00 */
[----:B-----5:R-:W-:Y:S02]  /*63c0*/  @!P1 SHF.R.U64 R6, R48, 0x10, R49 ;  /* 0x0000001030069819 */ /* 0x020fe40000001231 */
[----:B------:R-:W-:Y:S02]  /*63d0*/  IADD3.X R2, R100, R172, R128, P2, P0 ;  /* 0x000000ac64027210 */ /* 0x000fe400017e0480 */
[C---:B------:R-:W-:Y:S02]  /*63e0*/  LEA R34, P0, R3.reuse, c[0x0][0x1c8], 0x1 ;  /* 0x0000720003227a11 */ /* 0x040fe400078008ff */
[----:B------:R-:W-:Y:S01]  /*63f0*/  @!P1 SHF.R.U64 R5, R18, 0x10, R19 ;  /* 0x0000001012059819 */ /* 0x000fe20000001213 */
[----:B------:R-:W2:Y:S01]  /*6400*/  LDS.128 R36, [R130+0x8100] ;  /* 0x0081000082247984 */ /* 0x000ea20000000c00 */
[----:B------:R-:W-:Y:S02]  /*6410*/  LEA.HI.X R35, R3, c[0x0][0x1cc], R2, 0x1, P0 ;  /* 0x0000730003237a11 */ /* 0x000fe400000f0c02 */
[----:B------:R-:W-:Y:S02]  /*6420*/  @!P1 SHF.R.U64 R2, R16, 0x10, R17 ;  /* 0x0000001010029819 */ /* 0x000fe40000001211 */
[----:B------:R-:W-:Y:S02]  /*6430*/  @!P1 SHF.R.U32.HI R7, RZ, 0x10, R49 ;  /* 0x00000010ff079819 */ /* 0x000fe40000011631 */
[----:B------:R-:W-:Y:S02]  /*6440*/  @!P1 SHF.R.U32.HI R4, RZ, 0x10, R19 ;  /* 0x00000010ff049819 */ /* 0x000fe40000011613 */
[----:B------:R-:W-:Y:S02]  /*6450*/  @!P1 PRMT R19, R60, 0x5410, R7 ;  /* 0x000054103c139816 */ /* 0x000fe40000000007 */
[----:B------:R-:W-:Y:S02]  /*6460*/  @!P1 PRMT R7, R14, 0x5410, R4 ;  /* 0x000054100e079816 */ /* 0x000fe40000000004 */
[----:B------:R-:W-:Y:S01]  /*6470*/  @!P1 SHF.R.U32.HI R3, RZ, 0x10, R17 ;  /* 0x00000010ff039819 */ /* 0x000fe20000011611 */
[----:B------:R-:W-:Y:S01]  /*6480*/  @!P1 IMAD.U32 R17, R19, 0x10000, RZ ;  /* 0x0001000013119824 */ /* 0x000fe200078e00ff */
[----:B------:R-:W-:Y:S02]  /*6490*/  @!P1 PRMT R15, R60, 0x5432, R6 ;  /* 0x000054323c0f9816 */ /* 0x000fe40000000006 */
[C---:B------:R-:W-:Y:S02]  /*64a0*/  @!P1 PRMT R6, R11.reuse, 0x5432, R2 ;  /* 0x000054320b069816 */ /* 0x040fe40000000002 */
[----:B------:R-:W-:Y:S02]  /*64b0*/  @!P1 PRMT R3, R11, 0x5410, R3 ;  /* 0x000054100b039816 */ /* 0x000fe40000000003 */
[----:B------:R-:W-:Y:S02]  /*64c0*/  @!P1 PRMT R11, R14, 0x5432, R5 ;  /* 0x000054320e0b9816 */ /* 0x000fe40000000005 */
[C---:B------:R-:W-:Y:S01]  /*64d0*/  @!P1 SHF.L.U32 R4, R6.reuse, 0x10, RZ ;  /* 0x0000001006049819 */ /* 0x040fe200000006ff */
[C---:B------:R-:W-:Y:S01]  /*64e0*/  @!P1 IMAD.U32 R5, R3.reuse, 0x10000, RZ ;  /* 0x0001000003059824 */ /* 0x040fe200078e00ff */
[----:B------:R-:W-:Y:S02]  /*64f0*/  @!P1 LOP3.LUT R3, R3, 0xffff0000, RZ, 0xc0, !PT ;  /* 0xffff000003039812 */ /* 0x000fe400078ec0ff */
[----:B------:R-:W-:Y:S02]  /*6500*/  @!P1 LOP3.LUT R6, R6, 0xffff0000, RZ, 0xc0, !PT ;  /* 0xffff000006069812 */ /* 0x000fe400078ec0ff */
[----:B------:R-:W-:Y:S02]  /*6510*/  @!P1 LOP3.LUT R19, R19, 0xffff0000, RZ, 0xc0, !PT ;  /* 0xffff000013139812 */ /* 0x000fe400078ec0ff */
[--C-:B------:R-:W-:Y:S01]  /*6520*/  @!P1 SHF.R.U32.HI R9, RZ, 0x10, R51.reuse ;  /* 0x00000010ff099819 */ /* 0x100fe20000011633 */
[----:B-1----:R-:W-:Y:S01]  /*6530*/  @!P1 IMAD.U32 R2, R20, 0x10000, RZ ;  /* 0x0001000014029824 */ /* 0x002fe200078e00ff */
[----:B------:R-:W-:Y:S02]  /*6540*/  @!P1 SHF.R.U64 R8, R50, 0x10, R51 ;  /* 0x0000001032089819 */ /* 0x000fe40000001233 */
[----:B------:R-:W-:Y:S01]  /*6550*/  @!P1 PRMT R25, R47, 0x5432, R9 ;  /* 0x000054322f199816 */ /* 0x000fe20000000009 */
[----:B------:R-:W-:Y:S01]  /*6560*/  @!P1 IMAD.U32 R9, R15, 0x10000, RZ ;  /* 0x000100000f099824 */ /* 0x000fe200078e00ff */
[----:B------:R-:W-:Y:S01]  /*6570*/  @!P1 PRMT R27, R47, 0x5410, R8 ;  /* 0x000054102f1b9816 */ /* 0x000fe20000000008 */
[----:B------:R-:W-:Y:S01]  /*6580*/  @!P1 IMAD.U32 R8, R21, 0x10000, RZ ;  /* 0x0001000015089824 */ /* 0x000fe200078e00ff */
[----:B------:R-:W-:Y:S01]  /*6590*/  @!P1 LOP3.LUT R15, R15, 0xffff0000, RZ, 0xc0, !PT ;  /* 0xffff00000f0f9812 */ /* 0x000fe200078ec0ff */
[----:B--2---:R-:W-:Y:S01]  /*65a0*/  @!P1 IMAD.U32 R14, R36, 0x10000, RZ ;  /* 0x00010000240e9824 */ /* 0x004fe200078e00ff */
[C---:B------:R-:W-:Y:S01]  /*65b0*/  @!P1 SHF.L.U32 R18, R37.reuse, 0x10, RZ ;  /* 0x0000001025129819 */ /* 0x040fe200000006ff */
[----:B------:R-:W-:Y:S01]  /*65c0*/  @!P1 FMUL.FTZ R40, R2, R9 ;  /* 0x0000000902289220 */ /* 0x000fe20000410000 */
[----:B------:R-:W-:Y:S01]  /*65d0*/  @!P1 LOP3.LUT R24, R37, 0xffff0000, RZ, 0xc0, !PT ;  /* 0xffff000025189812 */ /* 0x000fe200078ec0ff */
[----:B------:R-:W-:Y:S01]  /*65e0*/  @!P1 FMUL.FTZ R41, R8, R17 ;  /* 0x0000001108299220 */ /* 0x000fe20000410000 */
[----:B------:R-:W-:Y:S01]  /*65f0*/  @!P1 LOP3.LUT R16, R36, 0xffff0000, RZ, 0xc0, !PT ;  /* 0xffff000024109812 */ /* 0x000fe200078ec0ff */
[-C--:B------:R-:W-:Y:S01]  /*6600*/  @!P1 FMUL.FTZ R2, R2, R4.reuse ;  /* 0x0000000402029220 */ /* 0x080fe20000410000 */
[----:B------:R-:W-:Y:S01]  /*6610*/  @!P1 LOP3.LUT R33, R39, 0xffff0000, RZ, 0xc0, !PT ;  /* 0xffff000027219812 */ /* 0x000fe200078ec0ff */
[----:B------:R-:W-:Y:S01]  /*6620*/  @!P1 FFMA.FTZ R40, R14, R4, -R40 ;  /* 0x000000040e289223 */ /* 0x000fe20000010828 */
[----:B------:R-:W-:Y:S01]  /*6630*/  @!P1 LOP3.LUT R28, R38, 0xffff0000, RZ, 0xc0, !PT ;  /* 0xffff0000261c9812 */ /* 0x000fe200078ec0ff */
[-C--:B------:R-:W-:Y:S01]  /*6640*/  @!P1 FMUL.FTZ R4, R8, R5.reuse ;  /* 0x0000000508049220 */ /* 0x080fe20000410000 */
[----:B------:R-:W-:Y:S01]  /*6650*/  @!P1 LOP3.LUT R8, R20, 0xffff0000, RZ, 0xc0, !PT ;  /* 0xffff000014089812 */ /* 0x000fe200078ec0ff */
[----:B------:R-:W-:Y:S01]  /*6660*/  @!P1 FFMA.FTZ R41, R18, R5, -R41 ;  /* 0x0000000512299223 */ /* 0x000fe20000010829 */
[----:B------:R-:W-:Y:S01]  /*6670*/  @!P1 LOP3.LUT R5, R21, 0xffff0000, RZ, 0xc0, !PT ;  /* 0xffff000015059812 */ /* 0x000fe200078ec0ff */
[----:B------:R-:W-:Y:S01]  /*6680*/  @!P1 FFMA.FTZ R2, R9, R14, R2 ;  /* 0x0000000e09029223 */ /* 0x000fe20000010002 */
[----:B------:R-:W-:Y:S01]  /*6690*/  @!P1 SHF.L.U32 R29, R25, 0x10, RZ ;  /* 0x00000010191d9819 */ /* 0x000fe200000006ff */
[----:B------:R-:W-:Y:S01]  /*66a0*/  @!P1 FMUL.FTZ R43, R8, R15 ;  /* 0x0000000f082b9220 */ /* 0x000fe20000410000 */
[----:B------:R-:W-:Y:S01]  /*66b0*/  @!P1 LOP3.LUT R9, R23, 0xffff0000, RZ, 0xc0, !PT ;  /* 0xffff000017099812 */ /* 0x000fe200078ec0ff */
[----:B------:R-:W-:Y:S01]  /*66c0*/  @!P1 FMUL.FTZ R42, R5, R19 ;  /* 0x00000013052a9220 */ /* 0x000fe20000410000 */
[----:B------:R-:W-:Y:S01]  /*66d0*/  @!P1 LOP3.LUT R31, R25, 0xffff0000, RZ, 0xc0, !PT ;  /* 0xffff0000191f9812 */ /* 0x000fe200078ec0ff */
[-C--:B------:R-:W-:Y:S01]  /*66e0*/  @!P1 FMUL.FTZ R5, R5, R3.reuse ;  /* 0x0000000305059220 */ /* 0x080fe20000410000 */
[----:B------:R-:W-:Y:S01]  /*66f0*/  @!P1 LOP3.LUT R14, R22, 0xffff0000, RZ, 0xc0, !PT ;  /* 0xffff0000160e9812 */ /* 0x000fe200078ec0ff */
[----:B------:R-:W-:Y:S01]  /*6700*/  @!P1 FFMA.FTZ R42, R24, R3, -R42 ;  /* 0x00000003182a9223 */ /* 0x000fe2000001082a */
[----:B------:R-:W-:Y:S01]  /*6710*/  ISETP.GE.AND P0, PT, R135, c[0x0][0x1d4], PT ;  /* 0x0000750087007a0c */ /* 0x000fe20003f06270 */
[-C--:B------:R-:W-:Y:S02]  /*6720*/  @!P1 FMUL.FTZ R3, R8, R6.reuse ;  /* 0x0000000608039220 */ /* 0x080fe40000410000 */
[----:B------:R-:W-:Y:S01]  /*6730*/  @!P1 IMAD.U32 R8, R23, 0x10000, RZ ;  /* 0x0001000017089824 */ /* 0x000fe200078e00ff */
[----:B------:R-:W-:Y:S01]  /*6740*/  @!P1 F2FP.BF16.PACK_AB R41, R42, R41 ;  /* 0x000000292a29923e */ /* 0x000fe200000010ff */
[----:B------:R-:W-:Y:S02]  /*6750*/  @!P1 FFMA.FTZ R43, R16, R6, -R43 ;  /* 0x00000006102b9223 */ /* 0x000fe4000001082b */
[----:B------:R-:W-:Y:S02]  /*6760*/  @!P1 IMAD.U32 R30, R39, 0x10000, RZ ;  /* 0x00010000271e9824 */ /* 0x000fe400078e00ff */
[----:B------:R-:W-:Y:S01]  /*6770*/  @!P1 IMAD.U32 R6, R7, 0x10000, RZ ;  /* 0x0001000007069824 */ /* 0x000fe200078e00ff */
[----:B------:R-:W-:Y:S01]  /*6780*/  @!P1 F2FP.BF16.PACK_AB R40, R43, R40 ;  /* 0x000000282b28923e */ /* 0x000fe200000010ff */
[C---:B------:R-:W-:Y:S01]  /*6790*/  @!P1 FMUL.FTZ R44, R8.reuse, R29 ;  /* 0x0000001d082c9220 */ /* 0x040fe20000410000 */
[----:B------:R-:W-:Y:S01]  /*67a0*/  @!P1 LOP3.LUT R7, R7, 0xffff0000, RZ, 0xc0, !PT ;  /* 0xffff000007079812 */ /* 0x000fe200078ec0ff */
[----:B------:R-:W-:Y:S01]  /*67b0*/  @!P1 FMUL.FTZ R46, R9, R31 ;  /* 0x0000001f092e9220 */ /* 0x000fe20000410000 */
[----:B------:R-:W-:Y:S01]  /*67c0*/  @!P1 MOV R36, R40 ;  /* 0x0000002800249202 */ /* 0x000fe20000000f00 */
[-C--:B------:R-:W-:Y:S02]  /*67d0*/  @!P1 FMUL.FTZ R8, R8, R6.reuse ;  /* 0x0000000608089220 */ /* 0x080fe40000410000 */
        /* <DEDUP_REMOVED lines=8> */
[----:B------:R-:W-:Y:S01]  /*6860*/  @!P1 IMAD.U32 R26, R38, 0x10000, RZ ;  /* 0x00010000261a9824 */ /* 0x000fe200078e00ff */
[----:B------:R-:W-:Y:S01]  /*6870*/  @!P1 F2FP.BF16.PACK_AB R44, R46, R44 ;  /* 0x0000002c2e2c923e */ /* 0x000fe200000010ff */
[----:B------:R-:W-:Y:S02]  /*6880*/  @!P1 FMUL.FTZ R45, R6, R25 ;  /* 0x00000019062d9220 */ /* 0x000fe40000410000 */
[----:B------:R-:W-:Y:S01]  /*6890*/  @!P1 FMUL.FTZ R47, R14, R27 ;  /* 0x0000001b0e2f9220 */ /* 0x000fe20000410000 */
[----:B------:R-:W-:Y:S01]  /*68a0*/  @!P1 MOV R39, R44 ;  /* 0x0000002c00279202 */ /* 0x000fe20000000f00 */
[-C--:B------:R-:W-:Y:S02]  /*68b0*/  @!P1 FMUL.FTZ R6, R6, R7.reuse ;  /* 0x0000000706069220 */ /* 0x080fe40000410000 */
[----:B------:R-:W-:Y:S02]  /*68c0*/  @!P1 FFMA.FTZ R45, R26, R7, -R45 ;  /* 0x000000071a2d9223 */ /* 0x000fe4000001082d */
[-C--:B------:R-:W-:Y:S02]  /*68d0*/  @!P1 FMUL.FTZ R7, R14, R11.reuse ;  /* 0x0000000b0e079220 */ /* 0x080fe40000410000 */
[----:B------:R-:W-:Y:S02]  /*68e0*/  @!P1 FFMA.FTZ R11, R28, R11, -R47 ;  /* 0x0000000b1c0b9223 */ /* 0x000fe4000001082f */
[----:B------:R-:W-:Y:S02]  /*68f0*/  @!P1 IMAD.MOV.U32 R37, RZ, RZ, R41 ;  /* 0x000000ffff259224 */ /* 0x000fe400078e0029 */
[----:B------:R-:W-:Y:S01]  /*6900*/  @!P1 FFMA.FTZ R3, R15, R16, R3 ;  /* 0x000000100f039223 */ /* 0x000fe20000010003 */
[----:B------:R-:W-:Y:S01]  /*6910*/  @!P1 F2FP.BF16.PACK_AB R11, R11, R45 ;  /* 0x0000002d0b0b923e */ /* 0x000fe200000010ff */
[----:B------:R-:W-:Y:S02]  /*6920*/  @!P1 FFMA.FTZ R4, R17, R18, R4 ;  /* 0x0000001211049223 */ /* 0x000fe40000010004 */
[----:B------:R-:W-:Y:S01]  /*6930*/  @!P1 FFMA.FTZ R5, R19, R24, R5 ;  /* 0x0000001813059223 */ /* 0x000fe20000010005 */
[----:B------:R-:W-:Y:S01]  /*6940*/  @!P1 F2FP.BF16.PACK_AB R2, R3, R2 ;  /* 0x000000020302923e */ /* 0x000fe200000010ff */
[----:B------:R-:W-:Y:S02]  /*6950*/  @!P1 IMAD.MOV.U32 R38, RZ, RZ, R11 ;  /* 0x000000ffff269224 */ /* 0x000fe400078e000b */
[----:B------:R-:W-:Y:S01]  /*6960*/  @!P1 FFMA.FTZ R6, R25, R26, R6 ;  /* 0x0000001a19069223 */ /* 0x000fe20000010006 */
[----:B------:R-:W-:Y:S01]  /*6970*/  @!P1 F2FP.BF16.PACK_AB R4, R5, R4 ;  /* 0x000000040504923e */ /* 0x000fe200000010ff */
[----:B------:R-:W-:Y:S01]  /*6980*/  @!P1 FFMA.FTZ R7, R27, R28, R7 ;  /* 0x0000001c1b079223 */ /* 0x000fe20000010007 */
[----:B------:R1:W-:Y:S01]  /*6990*/  STG.E.128 [R34.64], R36 ;  /* 0x0000002422007986 */ /* 0x0003e2000c101d08 */
        /* <DEDUP_REMOVED lines=15> */
.L_x_710:
[----:B------:R-:W-:Y:S01]  /*6a90*/  IMAD R2, R32, -0x60, R0 ;  /* 0xffffffa020027824 */ /* 0x000fe200078e0200 */
[----:B------:R-:W-:Y:S04]  /*6aa0*/  BSSY B0, `(.L_x_733) ;  /* 0x000000b000007945 */ /* 0x000fe80003800000 */
[----:B------:R-:W-:Y:S04]  /*6ab0*/  IMNMX R2, R2, 0x60, PT ;  /* 0x0000006002027817 */ /* 0x000fe80003800200 */
[----:B------:R-:W-:Y:S11]  /*6ac0*/  ISETP.GE.AND P0, PT, R77, R2, PT ;  /* 0x000000024d00720c */ /* 0x000ff60003f06270 */
[----:B------:R-:W-:Y:S02]  /*6ad0*/  @!UPT UIADD3 URZ, URZ, URZ, URZ ;  /* 0x0000003f3f3ff290 */ /* 0x000fe4000fffe03f */
[----:B------:R-:W-:-:S05]  /*6ae0*/  @P0 BRA `(.L_x_734) ;  /* 0x0000006000000947 */ /* 0x000fca0003800000 */
[----:B------:R-:W-:Y:S11]  /*6af0*/  ISETP.GE.AND P0, PT, R63, c[0x0][0x1d4], PT ;  /* 0x000075003f007a0c */ /* 0x000ff60003f06270 */
[----:B------:R-:W-:Y:S02]  /*6b00*/  @!UPT UIADD3 URZ, URZ, URZ, URZ ;  /* 0x0000003f3f3ff290 */ /* 0x000fe4000fffe03f */
[----:B------:R-:W1:Y:S04]  /*6b10*/  @!P0 LDS.128 R4, [R234+0xb100] ;  /* 0x00b10000ea048984 */ /* 0x000e680000000c00 */
[----:B-1----:R-:W-:Y:S04]  /*6b20*/  @!P0 STG.E.128 [R58.64+0x80], R4 ;  /* 0x000080043a008986 */ /* 0x002fe8000c101d08 */
[----:B------:R-:W1:Y:S04]  /*6b30*/  @!P4 LDS.128 R4, [R234+0x8100] ;  /* 0x00810000ea04c984 */ /* 0x000e680000000c00 */
[----:B-1----:R1:W-:Y:S02]  /*6b40*/  @!P4 STG.E.128 [R58.64], R4 ;  /* 0x000000043a00c986 */ /* 0x0023e4000c101d08 */
.L_x_734:
[----:B------:R-:W-:Y:S05]  /*6b50*/  BSYNC B0 ;  /* 0x0000000000007941 */ /* 0x000fea0003800000 */
.L_x_733:
[----:B------:R-:W-:Y:S01]  /*6b60*/  ISETP.GE.AND P0, PT, R74, R2, PT ;  /* 0x000000024a00720c */ /* 0x000fe20003f06270 */
[----:B------:R-:W-:Y:S01]  /*6b70*/  @!UPT UIADD3 URZ, URZ, URZ, URZ ;  /* 0x0000003f3f3ff290 */ /* 0x000fe2000fffe03f */
[----:B------:R-:W-:Y:S11]  /*6b80*/  BSSY B0, `(.L_x_735) ;  /* 0x0000008000007945 */ /* 0x000ff60003800000 */
[----:B------:R-:W-:-:S05]  /*6b90*/  @P0 BRA `(.L_x_736) ;  /* 0x0000006000000947 */ /* 0x000fca0003800000 */
[----:B------:R-:W-:Y:S11]  /*6ba0*/  ISETP.GE.AND P0, PT, R63, c[0x0][0x1d4], PT ;  /* 0x000075003f007a0c */ /* 0x000ff60003f06270 */
[----:B------:R-:W-:Y:S02]  /*6bb0*/  @!UPT UIADD3 URZ, URZ, URZ, URZ ;  /* 0x0000003f3f3ff290 */ /* 0x000fe4000fffe03f */
[----:B-1----:R-:W1:Y:S04]  /*6bc0*/  @!P0 LDS.128 R4, [R234+0xc100] ;  /* 0x00c10000ea048984 */ /* 0x002e680000000c00 */
[----:B-1----:R-:W-:Y:S04]  /*6bd0*/  @!P0 STG.E.128 [R56.64+0x80], R4 ;  /* 0x0000800438008986 */ /* 0x002fe8000c101d08 */
[----:B------:R-:W1:Y:S04]  /*6be0*/  @!P4 LDS.128 R4, [R234+0x9100] ;  /* 0x00910000ea04c984 */ /* 0x000e680000000c00 */
[----:B-1----:R1:W-:Y:S02]  /*6bf0*/  @!P4 STG.E.128 [R56.64], R4 ;  /* 0x000000043800c986 */ /* 0x0023e4000c101d08 */
.L_x_736:
[----:B------:R-:W-:Y:S05]  /*6c00*/  BSYNC B0 ;  /* 0x0000000000007941 */ /* 0x000fea0003800000 */
.L_x_735:
[----:B------:R-:W-:Y:S11]  /*6c10*/  ISETP.GE.AND P0, PT, R71, R2, PT ;  /* 0x000000024700720c */ /* 0x000ff60003f06270 */
[----:B------:R-:W-:Y:S02]  /*6c20*/  @!UPT UIADD3 URZ, URZ, URZ, URZ ;  /* 0x0000003f3f3ff290 */ /* 0x000fe4000fffe03f */
[----:B------:R-:W-:-:S05]  /*6c30*/  @P0 BRA `(.L_x_726) ;  /* 0x0000006000000947 */ /* 0x000fca0003800000 */
[----:B------:R-:W-:Y:S11]  /*6c40*/  ISETP.GE.AND P0, PT, R63, c[0x0][0x1d4], PT ;  /* 0x000075003f007a0c */ /* 0x000ff60003f06270 */
[----:B------:R-:W-:Y:S02]  /*6c50*/  @!UPT UIADD3 URZ, URZ, URZ, URZ ;  /* 0x0000003f3f3ff290 */ /* 0x000fe4000fffe03f */
[----:B-1----:R-:W1:Y:S04]  /*6c60*/  @!P0 LDS.128 R4, [R234+0xd100] ;  /* 0x00d10000ea048984 */ /* 0x002e680000000c00 */
[----:B-1----:R-:W-:Y:S04]  /*6c70*/  @!P0 STG.E.128 [R54.64+0x80], R4 ;  /* 0x0000800436008986 */ /* 0x002fe8000c101d08 */
[----:B------:R-:W1:Y:S04]  /*6c80*/  @!P4 LDS.128 R4, [R234+0xa100] ;  /* 0x00a10000ea04c984 */ /* 0x000e680000000c00 */
[----:B-1----:R1:W-:Y:S02]  /*6c90*/  @!P4 STG.E.128 [R54.64], R4 ;  /* 0x000000043600c986 */ /* 0x0023e4000c101d08 */
.L_x_726:
[----:B------:R-:W-:Y:S05]  /*6ca0*/  BSYNC B2 ;  /* 0x0000000000027941 */ /* 0x000fea0003800000 */
.L_x_709:
[----:B-1---5:R-:W-:Y:S01]  /*6cb0*/  IMAD R4, R32, -0x60, RZ ;  /* 0xffffffa020047824 */ /* 0x022fe200078e02ff */
[----:B------:R-:W-:Y:S01]  /*6cc0*/  ISETP.NE.AND P5, PT, R138, RZ, PT ;  /* 0x000000ff8a00720c */ /* 0x000fe20003fa5270 */
[----:B------:R-:W-:Y:S01]  /*6cd0*/  IMAD.WIDE.U32 R14, R32, 0x60, RZ ;  /* 0x00000060200e7825 */ /* 0x000fe200078e00ff */
[----:B------:R-:W-:Y:S02]  /*6ce0*/  BSSY B0, `(.L_x_737) ;  /* 0x0000045000007945 */ /* 0x000fe40003800000 */
[----:B------:R-:W-:Y:S01]  /*6cf0*/  IADD3 R6, R93, R4, RZ ;  /* 0x000000045d067210 */ /* 0x000fe20007ffe0ff */
[----:B--2---:R-:W-:Y:S01]  /*6d00*/  IMAD R2, R86, 0x60, RZ ;  /* 0x0000006056027824 */ /* 0x004fe200078e02ff */
[----:B------:R-:W-:Y:S02]  /*6d10*/  IADD3 R5, P0, R95, R14, RZ ;  /* 0x0000000e5f057210 */ /* 0x000fe40007f1e0ff */
[----:B------:R-:W-:Y:S01]  /*6d20*/  ISETP.GE.AND P1, PT, R6, 0x21, PT ;  /* 0x000000210600780c */ /* 0x000fe20003f26270 */
[----:B------:R-:W-:Y:S04]  /*6d30*/  IMAD.IADD R2, R15, 0x1, R2 ;  /* 0x000000010f027824 */ /* 0x000fe800078e0202 */
[----:B------:R-:W-:Y:S08]  /*6d40*/  IMAD.X R3, R2, 0x1, R94, P0 ;  /* 0x0000000102037824 */ /* 0x000ff000000e065e */
[----:B------:R-:W-:Y:S05]  /*6d50*/  @P1 IADD3 R8, P0, R5, 0x20, RZ ;  /* 0x0000002005081810 */ /* 0x000fea0007f1e0ff */
[----:B------:R-:W-:Y:S01]  /*6d60*/  @P1 IMAD.X R7, RZ, RZ, R3, P0 ;  /* 0x000000ffff071224 */ /* 0x000fe200000e0603 */
[----:B------:R-:W-:Y:S03]  /*6d70*/  ISETP.GE.AND P0, PT, R6, 0x41, PT ;  /* 0x000000410600780c */ /* 0x000fe60003f06270 */
[----:B------:R-:W-:Y:S04]  /*6d80*/  @P1 IMAD R7, R7, c[0x0][0x258], RZ ;  /* 0x0000960007071a24 */ /* 0x000fe800078e02ff */
[----:B------:R-:W-:Y:S06]  /*6d90*/  @P1 IMAD R7, R8, c[0x0][0x25c], R7 ;  /* 0x0000970008071a24 */ /* 0x000fec00078e0207 */
[----:B------:R-:W-:Y:S05]  /*6da0*/  @P0 IADD3 R11, P2, R5, 0x40, RZ ;  /* 0x00000040050b0810 */ /* 0x000fea0007f5e0ff */
[----:B------:R-:W-:Y:S01]  /*6db0*/  @P0 IMAD.X R9, RZ, RZ, R3, P2 ;  /* 0x000000ffff090224 */ /* 0x000fe200010e0603 */
[----:B------:R-:W-:Y:S03]  /*6dc0*/  ISETP.GE.AND P2, PT, R6, 0x1, PT ;  /* 0x000000010600780c */ /* 0x000fe60003f46270 */
[----:B------:R-:W-:Y:S04]  /*6dd0*/  @P0 IMAD R9, R9, c[0x0][0x258], RZ ;  /* 0x0000960009090a24 */ /* 0x000fe800078e02ff */
[----:B------:R-:W-:Y:S06]  /*6de0*/  @P0 IMAD R9, R11, c[0x0][0x25c], R9 ;  /* 0x000097000b090a24 */ /* 0x000fec00078e0209 */
[----:B------:R-:W-:Y:S01]  /*6df0*/  @P2 MOV R18, R142 ;  /* 0x0000008e00122202 */ /* 0x000fe20000000f00 */
[----:B------:R-:W-:Y:S02]  /*6e00*/  @P2 IMAD.MOV.U32 R19, RZ, RZ, R90 ;  /* 0x000000ffff132224 */ /* 0x000fe400078e005a */
[----:B------:R-:W-:Y:S02]  /*6e10*/  @P2 IMAD R3, R3, c[0x0][0x258], RZ ;  /* 0x0000960003032a24 */ /* 0x000fe400078e02ff */
[C---:B------:R-:W-:Y:S04]  /*6e20*/  @P2 IMAD.WIDE.U32 R18, R5.reuse, c[0x0][0x258], R18 ;  /* 0x0000960005122a25 */ /* 0x040fe800078e0012 */
[----:B------:R-:W-:Y:S01]  /*6e30*/  @P2 IMAD R3, R5, c[0x0][0x25c], R3 ;  /* 0x0000970005032a24 */ /* 0x000fe200078e0203 */
[C---:B------:R-:W-:Y:S04]  /*6e40*/  @P2 LEA R16, P3, R18.reuse, c[0x0][0x250], 0x1 ;  /* 0x0000940012102a11 */ /* 0x040fe800078608ff */
[----:B------:R-:W-:Y:S02]  /*6e50*/  @P2 IADD3 R3, R19, R3, RZ ;  /* 0x0000000313032210 */ /* 0x000fe40007ffe0ff */
[----:B------:R-:W-:Y:S02]  /*6e60*/  @P1 MOV R19, R90 ;  /* 0x0000005a00131202 */ /* 0x000fe40000000f00 */
[----:B------:R-:W-:Y:S01]  /*6e70*/  @P2 LEA.HI.X R17, R18, c[0x0][0x254], R3, 0x1, P3 ;  /* 0x0000950012112a11 */ /* 0x000fe200018f0c03 */
[----:B------:R-:W-:Y:S04]  /*6e80*/  @P1 IMAD.MOV.U32 R18, RZ, RZ, R142 ;  /* 0x000000ffff121224 */ /* 0x000fe800078e008e */
[----:B------:R-:W-:Y:S01]  /*6e90*/  @!PT LDS RZ, [RZ] ;  /* 0x00000000fffff984 */ /* 0x000fe20000000800 */
[----:B------:R-:W-:Y:S01]  /*6ea0*/  @!PT LDS RZ, [RZ] ;  /* 0x00000000fffff984 */ /* 0x000fe20000000800 */
[----:B------:R-:W-:Y:S01]  /*6eb0*/  @!PT LDS RZ, [RZ] ;  /* 0x00000000fffff984 */ /* 0x000fe20000000800 */
[----:B------:R1:W-:Y:S01]  /*6ec0*/  @P2 LDGSTS.E.BYPASS.LTC128B.128 [R234+0x100], [R16.64], !P5 ;  /* 0x0010000010ea2fae */ /* 0x0003e2000e901d48 */
[----:B------:R-:W-:Y:S04]  /*6ed0*/  @P1 IMAD.WIDE.U32 R18, R8, c[0x0][0x258], R18 ;  /* 0x0000960008121a25 */ /* 0x000fe800078e0012 */
[----:B------:R1:W-:Y:S01]  /*6ee0*/  @P2 LDGSTS.E.BYPASS.LTC128B.128 [R234+0x3100], [R16.64+0x80], !P6 ;  /* 0x0310008010ea2fae */ /* 0x0003e2000f101d48 */
[----:B------:R-:W-:Y:S01]  /*6ef0*/  @P1 IMAD.IADD R7, R19, 0x1, R7 ;  /* 0x0000000113071824 */ /* 0x000fe200078e0207 */
[C---:B------:R-:W-:Y:S01]  /*6f00*/  @P1 LEA R6, P3, R18.reuse, c[0x0][0x250], 0x1 ;  /* 0x0000940012061a11 */ /* 0x040fe200078608ff */
[----:B------:R-:W-:Y:S01]  /*6f10*/  @P0 IMAD.MOV.U32 R19, RZ, RZ, R90 ;  /* 0x000000ffff130224 */ /* 0x000fe200078e005a */
[----:B------:R-:W-:Y:S02]  /*6f20*/  IADD3 R3, P2, R89, R14, RZ ;  /* 0x0000000e59037210 */ /* 0x000fe40007f5e0ff */
[----:B------:R-:W-:Y:S02]  /*6f30*/  @P1 LEA.HI.X R7, R18, c[0x0][0x254], R7, 0x1, P3 ;  /* 0x0000950012071a11 */ /* 0x000fe400018f0c07 */
[----:B------:R-:W-:Y:S01]  /*6f40*/  @P0 MOV R18, R142 ;  /* 0x0000008e00120202 */ /* 0x000fe20000000f00 */
[----:B------:R-:W-:Y:S02]  /*6f50*/  IMAD.X R2, R2, 0x1, R88, P2 ;  /* 0x0000000102027824 */ /* 0x000fe400010e0658 */
[----:B------:R1:W-:Y:S02]  /*6f60*/  @P1 LDGSTS.E.BYPASS.LTC128B.128 [R219+0x1100], [R6.64], !P5 ;  /* 0x0110000006db1fae */ /* 0x0003e4000e901d48 */
[----:B------:R-:W-:Y:S03]  /*6f70*/  @P0 IMAD.WIDE.U32 R18, R11, c[0x0][0x258], R18 ;  /* 0x000096000b120a25 */ /* 0x000fe600078e0012 */
[----:B------:R1:W-:Y:S02]  /*6f80*/  @P1 LDGSTS.E.BYPASS.LTC128B.128 [R219+0x4100], [R6.64+0x80], !P6 ;  /* 0x0410008006db1fae */ /* 0x0003e4000f101d48 */
[C---:B------:R-:W-:Y:S02]  /*6f90*/  @P0 LEA R8, P3, R18.reuse, c[0x0][0x250], 0x1 ;  /* 0x0000940012080a11 */ /* 0x040fe400078608ff */
[----:B------:R-:W-:Y:S04]  /*6fa0*/  @P0 IADD3 R9, R19, R9, RZ ;  /* 0x0000000913090210 */ /* 0x000fe80007ffe0ff */
[----:B------:R-:W-:Y:S05]  /*6fb0*/  @P0 LEA.HI.X R9, R18, c[0x0][0x254], R9, 0x1, P3 ;  /* 0x0000950012090a11 */ /* 0x000fea00018f0c09 */
[----:B------:R2:W-:Y:S05]  /*6fc0*/  @P0 LDGSTS.E.BYPASS.LTC128B.128 [R219+0x2100], [R8.64], !P5 ;  /* 0x0210000008db0fae */ /* 0x0005ea000e901d48 */
[----:B------:R2:W-:Y:S05]  /*6fd0*/  @P0 LDGSTS.E.BYPASS.LTC128B.128 [R219+0x5100], [R8.64+0x80], !P6 ;  /* 0x0510008008db0fae */ /* 0x0005ea000f101d48 */
[----:B------:R-:W0:Y:S01]  /*6fe0*/  LDGDEPBAR ;  /* 0x00000000000079af */ /* 0x000e220000000000 */
[----:B--2---:R-:W-:Y:S01]  /*6ff0*/  IADD3 R8, R4, R0, RZ ;  /* 0x0000000004087210 */ /* 0x004fe20007ffe0ff */
[----:B------:R-:W-:Y:S04]  /*7000*/  DEPBAR.LE SB0, 0x0 ;  /* 0x000080000000791a */ /* 0x000fe80000000000 */
[----:B------:R-:W-:Y:S01]  /*7010*/  BAR.SYNC.DEFER_BLOCKING 0x0 ;  /* 0x0000000000007b1d */ /* 0x000fe20000010000 */
[----:B------:R-:W-:Y:S04]  /*7020*/  IMNMX R8, R8, 0x60, PT ;  /* 0x0000006008087817 */ /* 0x000fe80003800200 */
[----:B------:R-:W-:Y:S11]  /*7030*/  ISETP.GE.AND P0, PT, R77, R8, PT ;  /* 0x000000084d00720c */ /* 0x000ff60003f06270 */
[----:B------:R-:W-:Y:S02]  /*7040*/  @!UPT UIADD3 URZ, URZ, URZ, URZ ;  /* 0x0000003f3f3ff290 */ /* 0x000fe4000fffe03f */
[----:B------:R-:W-:-:S05]  /*7050*/  @P0 BRA `(.L_x_738) ;  /* 0x000000d000000947 */ /* 0x000fca0003800000 */
[----:B-1----:R-:W-:Y:S01]  /*7060*/  MOV R86, R140 ;  /* 0x0000008c00567202 */ /* 0x002fe20000000f00 */
[----:B------:R-:W-:Y:S04]  /*7070*/  IMAD R4, R2, c[0x0][0x208], RZ ;  /* 0x0000820002047a24 */ /* 0x000fe800078e02ff */
[C---:B------:R-:W-:Y:S04]  /*7080*/  IMAD.WIDE.U32 R6, R3.reuse, c[0x0][0x208], R86 ;  /* 0x0000820003067a25 */ /* 0x040fe800078e0056 */
[----:B------:R-:W-:Y:S01]  /*7090*/  IMAD R4, R3, c[0x0][0x20c], R4 ;  /* 0x0000830003047a24 */ /* 0x000fe200078e0204 */
[C---:B------:R-:W-:Y:S04]  /*70a0*/  LEA R14, P0, R6.reuse, c[0x0][0x1f8], 0x1 ;  /* 0x00007e00060e7a11 */ /* 0x040fe800078008ff */
[----:B------:R-:W-:Y:S04]  /*70b0*/  IADD3 R4, R7, R4, RZ ;  /* 0x0000000407047210 */ /* 0x000fe80007ffe0ff */
[----:B------:R-:W-:Y:S02]  /*70c0*/  LEA.HI.X R15, R6, c[0x0][0x1fc], R4, 0x1, P0 ;  /* 0x00007f00060f7a11 */ /* 0x000fe400000f0c04 */
[----:B------:R-:W-:Y:S11]  /*70d0*/  ISETP.GE.AND P0, PT, R63, c[0x0][0x1d4], PT ;  /* 0x000075003f007a0c */ /* 0x000ff60003f06270 */
[----:B------:R-:W-:Y:S02]  /*70e0*/  @!UPT UIADD3 URZ, URZ, URZ, URZ ;  /* 0x0000003f3f3ff290 */ /* 0x000fe4000fffe03f */
[----:B------:R-:W1:Y:S04]  /*70f0*/  @!P0 LDS.128 R4, [R234+0x3100] ;  /* 0x00310000ea048984 */ /* 0x000e680000000c00 */
[----:B-1----:R-:W-:Y:S04]  /*7100*/  @!P0 STG.E.128 [R14.64+0x80], R4 ;  /* 0x000080040e008986 */ /* 0x002fe8000c101d08 */
[----:B------:R-:W1:Y:S04]  /*7110*/  @!P4 LDS.128 R4, [R234+0x100] ;  /* 0x00010000ea04c984 */ /* 0x000e680000000c00 */
[----:B-1----:R1:W-:Y:S02]  /*7120*/  @!P4 STG.E.128 [R14.64], R4 ;  /* 0x000000040e00c986 */ /* 0x0023e4000c101d08 */
.L_x_738:
[----:B-1----:R-:W-:Y:S05]  /*7130*/  BSYNC B0 ;  /* 0x0000000000007941 */ /* 0x002fea0003800000 */
.L_x_737:
[----:B------:R-:W-:Y:S01]  /*7140*/  ISETP.GE.AND P0, PT, R74, R8, PT ;  /* 0x000000084a00720c */ /* 0x000fe20003f06270 */
[----:B------:R-:W-:Y:S01]  /*7150*/  @!UPT UIADD3 URZ, URZ, URZ, URZ ;  /* 0x0000003f3f3ff290 */ /* 0x000fe2000fffe03f */
[----:B------:R-:W-:Y:S11]  /*7160*/  BSSY B0, `(.L_x_739) ;  /* 0x0000011000007945 */ /* 0x000ff60003800000 */
[----:B------:R-:W-:-:S05]  /*7170*/  @P0 BRA `(.L_x_740) ;  /* 0x000000f000000947 */ /* 0x000fca0003800000 */
[----:B------:R-:W-:Y:S02]  /*7180*/  IADD3 R5, P0, R3, 0x20, RZ ;  /* 0x0000002003057810 */ /* 0x000fe40007f1e0ff */
[----:B------:R-:W-:Y:S03]  /*7190*/  MOV R86, R140 ;  /* 0x0000008c00567202 */ /* 0x000fe60000000f00 */
[----:B------:R-:W-:Y:S02]  /*71a0*/  IMAD.X R4, RZ, RZ, R2, P0 ;  /* 0x000000ffff047224 */ /* 0x000fe400000e0602 */
[C---:B------:R-:W-:Y:S04]  /*71b0*/  IMAD.WIDE.U32 R6, R5.reuse, c[0x0][0x208], R86 ;  /* 0x0000820005067a25 */ /* 0x040fe800078e0056 */
[----:B------:R-:W-:Y:S01]  /*71c0*/  IMAD R4, R4, c[0x0][0x208], RZ ;  /* 0x0000820004047a24 */ /* 0x000fe200078e02ff */
[C---:B------:R-:W-:Y:S03]  /*71d0*/  LEA R14, P0, R6.reuse, c[0x0][0x1f8], 0x1 ;  /* 0x00007e00060e7a11 */ /* 0x040fe600078008ff */
[----:B------:R-:W-:Y:S04]  /*71e0*/  IMAD R4, R5, c[0x0][0x20c], R4 ;  /* 0x0000830005047a24 */ /* 0x000fe800078e0204 */
[----:B------:R-:W-:Y:S05]  /*71f0*/  IMAD.IADD R4, R7, 0x1, R4 ;  /* 0x0000000107047824 */ /* 0x000fea00078e0204 */
[----:B------:R-:W-:Y:S02]  /*7200*/  LEA.HI.X R15, R6, c[0x0][0x1fc], R4, 0x1, P0 ;  /* 0x00007f00060f7a11 */ /* 0x000fe400000f0c04 */
[----:B------:R-:W-:Y:S11]  /*7210*/  ISETP.GE.AND P0, PT, R63, c[0x0][0x1d4], PT ;  /* 0x000075003f007a0c */ /* 0x000ff60003f06270 */
[----:B------:R-:W-:Y:S02]  /*7220*/  @!UPT UIADD3 URZ, URZ, URZ, URZ ;  /* 0x0000003f3f3ff290 */ /* 0x000fe4000fffe03f */
[----:B------:R-:W1:Y:S04]  /*7230*/  @!P0 LDS.128 R4, [R234+0x4100] ;  /* 0x00410000ea048984 */ /* 0x000e680000000c00 */
[----:B-1----:R-:W-:Y:S04]  /*7240*/  @!P0 STG.E.128 [R14.64+0x80], R4 ;  /* 0x000080040e008986 */ /* 0x002fe8000c101d08 */
[----:B------:R-:W1:Y:S04]  /*7250*/  @!P4 LDS.128 R4, [R234+0x1100] ;  /* 0x00110000ea04c984 */ /* 0x000e680000000c00 */
[----:B-1----:R1:W-:Y:S02]  /*7260*/  @!P4 STG.E.128 [R14.64], R4 ;  /* 0x000000040e00c986 */ /* 0x0023e4000c101d08 */
.L_x_740:
[----:B------:R-:W-:Y:S05]  /*7270*/  BSYNC B0 ;  /* 0x0000000000007941 */ /* 0x000fea0003800000 */
.L_x_739:
[----:B------:R-:W-:Y:S01]  /*7280*/  ISETP.GE.AND P0, PT, R71, R8, PT ;  /* 0x000000084700720c */ /* 0x000fe20003f06270 */
[----:B------:R-:W-:Y:S01]  /*7290*/  @!UPT UIADD3 URZ, URZ, URZ, URZ ;  /* 0x0000003f3f3ff290 */ /* 0x000fe2000fffe03f */
[----:B------:R-:W-:Y:S11]  /*72a0*/  BSSY B0, `(.L_x_741) ;  /* 0x0000011000007945 */ /* 0x000ff60003800000 */
[----:B------:R-:W-:-:S05]  /*72b0*/  @P0 BRA `(.L_x_742) ;  /* 0x000000f000000947 */ /* 0x000fca0003800000 */
[----:B------:R-:W-:Y:S02]  /*72c0*/  IADD3 R3, P0, R3, 0x40, RZ ;  /* 0x0000004003037810 */ /* 0x000fe40007f1e0ff */
[----:B------:R-:W-:Y:S03]  /*72d0*/  MOV R86, R140 ;  /* 0x0000008c00567202 */ /* 0x000fe60000000f00 */
[----:B------:R-:W-:Y:S02]  /*72e0*/  IMAD.X R2, RZ, RZ, R2, P0 ;  /* 0x000000ffff027224 */ /* 0x000fe400000e0602 */
[C---:B-1----:R-:W-:Y:S04]  /*72f0*/  IMAD.WIDE.U32 R4, R3.reuse, c[0x0][0x208], R86 ;  /* 0x0000820003047a25 */ /* 0x042fe800078e0056 */
        /* <DEDUP_REMOVED lines=11> */
.L_x_742:
[----:B------:R-:W-:Y:S05]  /*73b0*/  BSYNC B0 ;  /* 0x0000000000007941 */ /* 0x000fea0003800000 */
.L_x_741:
[C---:B------:R-:W-:Y:S02]  /*73c0*/  ISETP.GT.AND P0, PT, R32.reuse, R101, PT ;  /* 0x000000652000720c */ /* 0x040fe40003f04270 */
[----:B------:R-:W-:Y:S11]  /*73d0*/  IADD3 R32, R32, -0x1, RZ ;  /* 0xffffffff20207810 */ /* 0x000ff60007ffe0ff */
[----:B------:R-:W-:Y:S01]  /*73e0*/  @P0 SHF.R.S32.HI R3, RZ, 0x1f, R32 ;  /* 0x0000001fff030819 */ /* 0x000fe20000011420 */
[----:B-1----:R-:W-:Y:S02]  /*73f0*/  @P0 IMAD.MOV.U32 R4, RZ, RZ, R144 ;  /* 0x000000ffff040224 */ /* 0x002fe400078e0090 */
[----:B------:R-:W-:Y:S02]  /*7400*/  @P0 IMAD.MOV.U32 R5, RZ, RZ, R167 ;  /* 0x000000ffff050224 */ /* 0x000fe400078e00a7 */
[----:B------:R-:W-:Y:S02]  /*7410*/  @P0 IMAD R2, R104, R32, RZ ;  /* 0x0000002068020224 */ /* 0x000fe400078e02ff */
[-C--:B------:R-:W-:Y:S04]  /*7420*/  @P0 IMAD.WIDE.U32 R4, R32, R170.reuse, R4 ;  /* 0x000000aa20040225 */ /* 0x080fe800078e0004 */
[----:B------:R-:W-:Y:S01]  /*7430*/  @P0 IMAD R2, R3, R170, R2 ;  /* 0x000000aa03020224 */ /* 0x000fe200078e0202 */
[----:B------:R-:W-:Y:S02]  /*7440*/  @P0 LEA R6, P1, R4, c[0x0][0x220], 0x1 ;  /* 0x0000880004060a11 */ /* 0x000fe400078208ff */
[----:B------:R-:W-:Y:S01]  /*7450*/  @P0 SHF.L.U32 R3, R110, 0x1, RZ ;  /* 0x000000016e030819 */ /* 0x000fe200000006ff */
[----:B------:R-:W-:Y:S05]  /*7460*/  @P0 IMAD.IADD R2, R5, 0x1, R2 ;  /* 0x0000000105020824 */ /* 0x000fea00078e0202 */
[----:B------:R-:W-:Y:S02]  /*7470*/  @P0 LEA.HI.X R7, R4, c[0x0][0x224], R2, 0x1, P1 ;  /* 0x0000890004070a11 */ /* 0x000fe400008f0c02 */
[----:B------:R-:W-:Y:S02]  /*7480*/  @P0 IADD3 R4, P1, R3, R6, RZ ;  /* 0x0000000603040210 */ /* 0x000fe40007f3e0ff */
[----:B------:R-:W-:Y:S01]  /*7490*/  @P0 SHF.L.U64.HI R2, R110, 0x1, R109 ;  /* 0x000000016e020819 */ /* 0x000fe2000001026d */
[----:B------:R-:W-:Y:S01]  /*74a0*/  @!PT LDS RZ, [RZ] ;  /* 0x00000000fffff984 */ /* 0x000fe20000000800 */
[----:B------:R-:W-:Y:S01]  /*74b0*/  @!PT LDS RZ, [RZ] ;  /* 0x00000000fffff984 */ /* 0x000fe20000000800 */
[----:B------:R-:W-:Y:S01]  /*74c0*/  @!PT LDS RZ, [RZ] ;  /* 0x00000000fffff984 */ /* 0x000fe20000000800 */
[----:B------:R1:W-:Y:S04]  /*74d0*/  @P0 LDGSTS.E.BYPASS.LTC128B.128 [R234+0x8100], [R6.64], !P5 ;  /* 0x0810000006ea0fae */ /* 0x0003e8000e901d48 */
[----:B------:R1:W-:Y:S01]  /*74e0*/  @P0 LDGSTS.E.BYPASS.LTC128B.128 [R234+0xb100], [R6.64+0x80], !P6 ;  /* 0x0b10008006ea0fae */ /* 0x0003e2000f101d48 */
[----:B------:R-:W-:Y:S01]  /*74f0*/  @P0 IMAD.X R5, R2, 0x1, R7, P1 ;  /* 0x0000000102050824 */ /* 0x000fe200008e0607 */
[----:B------:R-:W-:Y:S04]  /*7500*/  @P0 IADD3 R8, P1, R4, R3, RZ ;  /* 0x0000000304080210 */ /* 0x000fe80007f3e0ff */
[----:B------:R1:W-:Y:S01]  /*7510*/  @P0 LDGSTS.E.BYPASS.LTC128B.128 [R234+0x9100], [R4.64], !P5 ;  /* 0x0910000004ea0fae */ /* 0x0003e2000e901d48 */
[----:B------:R-:W-:Y:S03]  /*7520*/  @P0 IADD3.X R9, R5, R2, RZ, P1, !PT ;  /* 0x0000000205090210 */ /* 0x000fe60000ffe4ff */
[----:B------:R1:W-:Y:S04]  /*7530*/  @P0 LDGSTS.E.BYPASS.LTC128B.128 [R234+0xc100], [R4.64+0x80], !P6 ;  /* 0x0c10008004ea0fae */ /* 0x0003e8000f101d48 */
[----:B------:R1:W-:Y:S04]  /*7540*/  @P0 LDGSTS.E.BYPASS.LTC128B.128 [R234+0xa100], [R8.64], !P5 ;  /* 0x0a10000008ea0fae */ /* 0x0003e8000e901d48 */
[----:B------:R1:W-:Y:S04]  /*7550*/  @P0 LDGSTS.E.BYPASS.LTC128B.128 [R234+0xd100], [R8.64+0x80], !P6 ;  /* 0x0d10008008ea0fae */ /* 0x0003e8000f101d48 */
[----:B------:R-:W0:Y:S01]  /*7560*/  LDGDEPBAR ;  /* 0x00000000000079af */ /* 0x000e220000000000 */
[----:B------:R-:W-:-:S05]  /*7570*/  @P0 BRA `(.L_x_743) ;  /* 0xffffbba000000947 */ /* 0x000fca000383ffff */
[----:B------:R-:W-:Y:S01]  /*7580*/  WARPSYNC 0xffffffff ;  /* 0xffffffff00007948 */ /* 0x000fe20003800000 */
[----:B------:R-:W-:Y:S06]  /*7590*/  BAR.SYNC.DEFER_BLOCKING 0x0 ;  /* 0x0000000000007b1d */ /* 0x000fec0000010000 */
.L_x_708:
[----:B------:R-:W-:Y:S01]  /*75a0*/  ISETP.NE.AND P3, PT, R228, 0x1, PT ;  /* 0x00000001e400780c */ /* 0x000fe20003f65270 */
[----:B------:R-:W-:Y:S01]  /*75b0*/  IMAD.IADD R15, R82, 0x1, R83 ;  /* 0x00000001520f7824 */ /* 0x000fe200078e0253 */
[----:B------:R-:W-:-:S02]  /*75c0*/  IADD3 R3, R209, 0x7f, RZ ;  /* 0x0000007fd1037810 */ /* 0x000fc40007ffe0ff */
[----:B------:R-:W-:Y:S02]  /*75d0*/  ISETP.GE.AND P1, PT, R232, 0x1, PT ;  /* 0x00000001e800780c */ /* 0x000fe40003f26270 */
[----:B------:R-:W-:-:S07]  /*75e0*/  IADD3 R0, R231, 0x1, -R229 ;  /* 0x00000001e7007810 */ /* 0x000fce0007ffe8e5 */
[----:B------:R-:W-:-:S05]  /*75f0*/  @P3 IMAD.HI.U32 R2, R3, c[0x0][0x2c8], RZ ;  /* 0x0000b20003023a27 */ /* 0x000fca00078e00ff */
[----:B------:R-:W-:-:S05]  /*7600*/  @P3 SHF.R.U32.HI R3, RZ, c[0x0][0x2cc], R2 ;  /* 0x0000b300ff033a19 */ /* 0x000fca0000011602 */
[----:B------:R-:W-:-:S05]  /*7610*/  IMAD.IADD R0, R0, 0x1, R3 ;  /* 0x0000000100007824 */ /* 0x000fca00078e0203 */
[----:B------:R-:W-:Y:S01]  /*7620*/  IADD3 R3, R0, c[0x0][0x328], RZ ;  /* 0x0000ca0000037a10 */ /* 0x000fe20007ffe0ff */
[----:B------:R-:W-:Y:S05]  /*7630*/  @!P1 BRA `(.L_x_744) ;  /* 0x0000011000009947 */ /* 0x000fea0003800000 */
[C---:B------:R-:W-:Y:S01]  /*7640*/  ISETP.GT.AND P0, PT, R0.reuse, RZ, PT ;  /* 0x000000ff0000720c */ /* 0x040fe20003f04270 */
[----:B------:R-:W-:Y:S01]  /*7650*/  BSSY B0, `(.L_x_745) ;  /* 0x000000d000007945 */ /* 0x000fe20003800000 */
[----:B-1----:R-:W-:Y:S01]  /*7660*/  IADD3 R4, R0, -0x1, RZ ;  /* 0xffffffff00047810 */ /* 0x002fe20007ffe0ff */
[----:B------:R-:W-:-:S10]  /*7670*/  IMAD.MOV.U32 R2, RZ, RZ, c[0x0][0x32c] ;  /* 0x0000cb00ff027624 */ /* 0x000fd400078e00ff */
[----:B------:R-:W-:Y:S05]  /*7680*/  @P0 BRA `(.L_x_746) ;  /* 0x0000006000000947 */ /* 0x000fea0003800000 */
[----:B------:R-:W-:Y:S01]  /*7690*/  ISETP.NE.AND P0, PT, R2, 0x1, PT ;  /* 0x000000010200780c */ /* 0x000fe20003f05270 */
[----:B------:R-:W-:-:S12]  /*76a0*/  IMAD.MOV R4, RZ, RZ, -R0 ;  /* 0x000000ffff047224 */ /* 0x000fd800078e0a00 */
[----:B------:R-:W-:-:S05]  /*76b0*/  @P0 IMAD.HI.U32 R0, R4, c[0x0][0x330], RZ ;  /* 0x0000cc0004000a27 */ /* 0x000fca00078e00ff */
[----:B------:R-:W-:-:S04]  /*76c0*/  @P0 SHF.R.U32.HI R4, RZ, c[0x0][0x334], R0 ;  /* 0x0000cd00ff040a19 */ /* 0x000fc80000011600 */
[----:B------:R-:W-:Y:S01]  /*76d0*/  LOP3.LUT R4, RZ, R4, RZ, 0x33, !PT ;  /* 0x00000004ff047212 */ /* 0x000fe200078e33ff */
[----:B------:R-:W-:Y:S05]  /*76e0*/  BRA `(.L_x_747) ;  /* 0x0000003000007947 */ /* 0x000fea0003800000 */
.L_x_746:
[----:B------:R-:W-:-:S13]  /*76f0*/  ISETP.NE.AND P0, PT, R2, 0x1, PT ;  /* 0x000000010200780c */ /* 0x000fda0003f05270 */
[----:B------:R-:W-:-:S05]  /*7700*/  @P0 IMAD.HI.U32 R0, R4, c[0x0][0x330], RZ ;  /* 0x0000cc0004000a27 */ /* 0x000fca00078e00ff */
[----:B------:R-:W-:Y:S02]  /*7710*/  @P0 SHF.R.U32.HI R4, RZ, c[0x0][0x334], R0 ;  /* 0x0000cd00ff040a19 */ /* 0x000fe40000011600 */
.L_x_747:
[----:B------:R-:W-:Y:S05]  /*7720*/  BSYNC B0 ;  /* 0x0000000000007941 */ /* 0x000fea0003800000 */
.L_x_745:
[----:B------:R-:W-:-:S05]  /*7730*/  IMAD R2, R4, R2, c[0x0][0x32c] ;  /* 0x0000cb0004027624 */ /* 0x000fca00078e0202 */
[----:B------:R-:W-:-:S04]  /*7740*/  IMNMX R3, R3, R2, PT ;  /* 0x0000000203037217 */ /* 0x000fc80003800200 */
.L_x_744:
[----:B------:R-:W-:Y:S01]  /*7750*/  IADD3 R3, R3, 0x5f, RZ ;  /* 0x0000005f03037810 */ /* 0x000fe20007ffe0ff */
[----:B------:R-:W-:-:S04]  /*7760*/  @P3 IMAD.HI.U32 R0, R209, c[0x0][0x2c8], RZ ;  /* 0x0000b200d1003a27 */ /* 0x000fc800078e00ff */
[----:B------:R-:W-:-:S04]  /*7770*/  IMAD.HI R3, R3, 0x2aaaaaab, RZ ;  /* 0x2aaaaaab03037827 */ /* 0x000fc800078e02ff */
[----:B------:R-:W-:Y:S01]  /*7780*/  IMAD.MOV.U32 R2, RZ, RZ, R209 ;  /* 0x000000ffff027224 */ /* 0x000fe200078e00d1 */
[----:B------:R-:W-:Y:S02]  /*7790*/  @P3 SHF.R.U32.HI R2, RZ, c[0x0][0x2cc], R0 ;  /* 0x0000b300ff023a19 */ /* 0x000fe40000011600 */
        /* <DEDUP_REMOVED lines=16> */
.L_x_750:
[----:B------:R-:W-:-:S04]  /*78a0*/  MOV R2, c[0x0][0x32c] ;  /* 0x0000cb0000027a02 */ /* 0x000fc80000000f00 */
[----:B------:R-:W-:-:S13]  /*78b0*/  ISETP.NE.AND P0, PT, R2, 0x1, PT ;  /* 0x000000010200780c */ /* 0x000fda0003f05270 */
[----:B------:R-:W-:-:S05]  /*78c0*/  @P0 IMAD.HI.U32 R2, R84, c[0x0][0x330], RZ ;  /* 0x0000cc0054020a27 */ /* 0x000fca00078e00ff */
[----:B------:R-:W-:Y:S02]  /*78d0*/  @P0 SHF.R.U32.HI R84, RZ, c[0x0][0x334], R2 ;  /* 0x0000cd00ff540a19 */ /* 0x000fe40000011602 */
.L_x_751:
[----:B------:R-:W-:Y:S05]  /*78e0*/  BSYNC B0 ;  /* 0x0000000000007941 */ /* 0x000fea0003800000 */
.L_x_749:
[----:B------:R-:W-:-:S05]  /*78f0*/  IMAD R84, R84, c[0x0][0x32c], RZ ;  /* 0x0000cb0054547a24 */ /* 0x000fca00078e02ff */
[----:B------:R-:W-:-:S05]  /*7900*/  IMNMX R0, R0, R84, !PT ;  /* 0x0000005400007217 */ /* 0x000fca0007800200 */
.L_x_748:
[----:B------:R-:W-:Y:S01]  /*7910*/  IMAD.HI R2, R0, 0x2aaaaaab, RZ ;  /* 0x2aaaaaab00027827 */ /* 0x000fe200078e02ff */
[----:B------:R-:W-:Y:S04]  /*7920*/  BSSY B0, `(.L_x_752) ;  /* 0x0000022000007945 */ /* 0x000fe80003800000 */
[----:B------:R-:W-:-:S04]  /*7930*/  SHF.R.U32.HI R0, RZ, 0x1f, R2 ;  /* 0x0000001fff007819 */ /* 0x000fc80000011602 */
[----:B------:R-:W-:Y:S01]  /*7940*/  LEA.HI.SX32 R0, R2, R0, 0x1c ;  /* 0x0000000002007211 */ /* 0x000fe200078fe2ff */
[----:B------:R-:W-:-:S03]  /*7950*/  IMAD.MOV.U32 R2, RZ, RZ, RZ ;  /* 0x000000ffff027224 */ /* 0x000fc600078e00ff */
[----:B------:R-:W-:-:S04]  /*7960*/  IMNMX R237, RZ, R0, !PT ;  /* 0x00000000ffed7217 */ /* 0x000fc80007800200 */
[----:B------:R-:W-:-:S13]  /*7970*/  ISETP.GT.AND P0, PT, R14, R237, PT ;  /* 0x000000ed0e00720c */ /* 0x000fda0003f04270 */
[----:B------:R-:W-:Y:S05]  /*7980*/  @!P0 BRA `(.L_x_753) ;  /* 0x000001b000008947 */ /* 0x000fea0003800000 */
[-C--:B-1----:R-:W-:Y:S02]  /*7990*/  IABS R4, R102.reuse ;  /* 0x0000006600047213 */ /* 0x082fe40000000000 */
        /* <DEDUP_REMOVED lines=26> */
.L_x_753:
[----:B------:R-:W-:Y:S05]  /*7b40*/  BSYNC B0 ;  /* 0x0000000000007941 */ /* 0x000fea0003800000 */
.L_x_752:
[----:B------:R-:W-:Y:S01]  /*7b50*/  IMAD R237, R233, R2, R237 ;  /* 0x00000002e9ed7224 */ /* 0x000fe200078e02ed */
        /* <DEDUP_REMOVED lines=27> */
[----:B-1----:R-:W-:Y:S01]  /*7d10*/  CS2R R8, SRZ ;  /* 0x0000000000087805 */ /* 0x002fe2000001ff00 */
        /* <DEDUP_REMOVED lines=13> */
[----:B------:R-:W-:-:S05]  /*7df0*/  @P1 MOV R0, 0x4 ;  /* 0x0000000400001802 */ /* 0x000fca0000000f00 */
[----:B------:R-:W-:-:S05]  /*7e00*/  @P1 IMAD.WIDE R2, R211, R0, c[0x0][0x340] ;  /* 0x0000d000d3021625 */ /* 0x000fca00078e0200 */
[----:B------:R1:W2:Y:S01]  /*7e10*/  @P1 LDG.E R0, [R2.64] ;  /* 0x0000000802001981 */ /* 0x0002a2000c1e1900 */
[----:B------:R-:W-:Y:S01]  /*7e20*/  MOV R9, R117 ;  /* 0x0000007500097202 */ /* 0x000fe20000000f00 */
[----:B------:R-:W-:Y:S01]  /*7e30*/  IMAD.MOV.U32 R8, RZ, RZ, R116 ;  /* 0x000000ffff087224 */ /* 0x000fe200078e0074 */
[----:B------:R-:W-:Y:S01]  /*7e40*/  WARPSYNC 0xffffffff ;  /* 0xffffffff00007948 */ /* 0x000fe20003800000 */
[----:B------:R-:W-:Y:S02]  /*7e50*/  IADD3 R102, R14, -0x1, RZ ;  /* 0xffffffff0e667810 */ /* 0x000fe40007ffe0ff */
        /* <DEDUP_REMOVED lines=9> */
[----:B------:R-:W-:Y:S01]  /*7ef0*/  IMAD.IADD R5, R7, 0x1, R4 ;  /* 0x0000000107057824 */ /* 0x000fe200078e0204 */
[----:B------:R-:W-:Y:S01]  /*7f00*/  MOV R4, R6 ;  /* 0x0000000600047202 */ /* 0x000fe20000000f00 */
[----:B------:R-:W-:Y:S01]  /*7f10*/  IMAD R3, R2, c[0x0][0x20c], R3 ;  /* 0x0000830002037a24 */ /* 0x000fe200078e0203 */
[----:B------:R-:W-:-:S03]  /*7f20*/  SHF.R.S32.HI R2, RZ, 0x1f, R211 ;  /* 0x0000001fff027819 */ /* 0x000fc600000114d3 */
[----:B------:R-:W-:-:S04]  /*7f30*/  IMAD.WIDE.U32 R4, R227, c[0x0][0x1e8], R4 ;  /* 0x00007a00e3047a25 */ /* 0x000fc800078e0004 */
[----:B------:R-:W-:Y:S01]  /*7f40*/  IMAD.IADD R9, R9, 0x1, R3 ;  /* 0x0000000109097824 */ /* 0x000fe200078e0203 */
[----:B------:R-:W-:Y:S01]  /*7f50*/  MOV R240, R4 ;  /* 0x0000000400f07202 */ /* 0x000fe20000000f00 */
[C---:B------:R-:W-:Y:S01]  /*7f60*/  IMAD R241, R227.reuse, c[0x0][0x1ec], R5 ;  /* 0x00007b00e3f17a24 */ /* 0x040fe200078e0205 */
[----:B------:R-:W-:Y:S01]  /*7f70*/  SHF.R.S32.HI R5, RZ, 0x1f, R80 ;  /* 0x0000001fff057819 */ /* 0x000fe20000011450 */
[----:B------:R-:W-:Y:S01]  /*7f80*/  IMAD.WIDE.U32 R238, R227, c[0x0][0x210], R8 ;  /* 0x00008400e3ee7a25 */ /* 0x000fe200078e0008 */
[----:B------:R-:W-:-:S03]  /*7f90*/  SHF.R.S32.HI R3, RZ, 0x1f, R63 ;  /* 0x0000001fff037819 */ /* 0x000fc6000001143f */
[----:B------:R-:W-:Y:S02]  /*7fa0*/  IMAD R239, R227, c[0x0][0x214], R239 ;  /* 0x00008500e3ef7a24 */ /* 0x000fe400078e02ef */
[----:B------:R-:W-:-:S04]  /*7fb0*/  IMAD R5, R5, c[0x0][0x178], RZ ;  /* 0x00005e0005057a24 */ /* 0x000fc800078e02ff */
[C---:B------:R-:W-:Y:S02]  /*7fc0*/  IMAD R5, R80.reuse, c[0x0][0x17c], R5 ;  /* 0x00005f0050057a24 */ /* 0x040fe400078e0205 */
[----:B------:R-:W-:-:S04]  /*7fd0*/  IMAD.WIDE.U32 R80, R80, c[0x0][0x178], RZ ;  /* 0x00005e0050507a25 */ /* 0x000fc800078e00ff */
[----:B------:R-:W-:Y:S01]  /*7fe0*/  IMAD.IADD R5, R81, 0x1, R5 ;  /* 0x0000000151057824 */ /* 0x000fe200078e0205 */
[--C-:B--2---:R-:W-:Y:S01]  /*7ff0*/  @P1 SHF.R.S32.HI R7, RZ, 0x1f, R0.reuse ;  /* 0x0000001fff071819 */ /* 0x104fe20000011400 */
[----:B------:R-:W-:Y:S01]  /*8000*/  @P1 IMAD.MOV.U32 R6, RZ, RZ, R0 ;  /* 0x000000ffff061224 */ /* 0x000fe200078e0000 */
[----:B------:R-:W-:Y:S02]  /*8010*/  @!P1 MOV R7, R2 ;  /* 0x0000000200079202 */ /* 0x000fe40000000f00 */
[----:B------:R-:W-:Y:S02]  /*8020*/  @!P1 MOV R6, R211 ;  /* 0x000000d300069202 */ /* 0x000fe40000000f00 */
        /* <DEDUP_REMOVED lines=11> */
[----:B------:R-:W-:-:S03]  /*80e0*/  IMAD R235, R0, c[0x0][0x21c], R235 ;  /* 0x0000870000eb7a24 */ /* 0x000fc600078e02eb */
[----:B------:R-:W-:Y:S02]  /*80f0*/  IADD3 R236, R241, R236, RZ ;  /* 0x000000ecf1ec7210 */ /* 0x000fe40007ffe0ff */
[----:B------:R-:W-:Y:S02]  /*8100*/  IADD3 R235, R239, R235, RZ ;  /* 0x000000ebefeb7210 */ /* 0x000fe40007ffe0ff */
[----:B------:R-:W-:Y:S01]  /*8110*/  IMAD R0, R64, 0x20, R77 ;  /* 0x0000002040007824 */ /* 0x000fe200078e024d */
[----:B------:R-:W-:Y:S01]  /*8120*/  SHF.R.S32.HI R30, RZ, 0x1f, R102 ;  /* 0x0000001fff1e7819 */ /* 0x000fe20000011466 */
[----:B------:R-:W-:Y:S01]  /*8130*/  IMAD.MOV.U32 R8, RZ, RZ, R80 ;  /* 0x000000ffff087224 */ /* 0x000fe200078e0050 */
[----:B------:R-:W-:Y:S01]  /*8140*/  BAR.SYNC.DEFER_BLOCKING 0x0 ;  /* 0x0000000000007b1d */ /* 0x000fe20000010000 */
[----:B------:R-:W-:Y:S02]  /*8150*/  IMAD.IADD R0, R209, 0x1, R0 ;  /* 0x00000001d1007824 */ /* 0x000fe400078e0200 */
[----:B------:R-:W-:Y:S02]  /*8160*/  IMAD.MOV.U32 R9, RZ, RZ, R5 ;  /* 0x000000ffff097224 */ /* 0x000fe400078e0005 */
[----:B------:R-:W-:-:S04]  /*8170*/  @P3 IMAD.HI.U32 R6, R0, c[0x0][0x2c8], RZ ;  /* 0x0000b20000063a27 */ /* 0x000fc800078e00ff */
[----:B------:R-:W-:-:S04]  /*8180*/  IMAD.WIDE.U32 R8, R227, c[0x0][0x1b8], R8 ;  /* 0x00006e00e3087a25 */ /* 0x000fc800078e0008 */
[----:B------:R-:W-:Y:S01]  /*8190*/  IMAD.MOV.U32 R5, RZ, RZ, R0 ;  /* 0x000000ffff057224 */ /* 0x000fe200078e0000 */
[----:B------:R-:W-:Y:S01]  /*81a0*/  @P3 SHF.R.U32.HI R5, RZ, c[0x0][0x2cc], R6 ;  /* 0x0000b300ff053a19 */ /* 0x000fe20000011606 */
[----:B------:R-:W-:Y:S02]  /*81b0*/  IMAD R2, R2, c[0x0][0x1c0], RZ ;  /* 0x0000700002027a24 */ /* 0x000fe400078e02ff */
[----:B------:R-:W-:Y:S01]  /*81c0*/  IMAD R9, R227, c[0x0][0x1bc], R9 ;  /* 0x00006f00e3097a24 */ /* 0x000fe200078e0209 */
[----:B------:R-:W-:Y:S01]  /*81d0*/  SHF.R.S32.HI R6, RZ, 0x1f, R5 ;  /* 0x0000001fff067819 */ /* 0x000fe20000011405 */
[C---:B------:R-:W-:Y:S02]  /*81e0*/  IMAD R2, R4.reuse, c[0x0][0x1c4], R2 ;  /* 0x0000710004027a24 */ /* 0x040fe400078e0202 */
[----:B------:R-:W-:-:S04]  /*81f0*/  IMAD.WIDE.U32 R8, R4, c[0x0][0x1c0], R8 ;  /* 0x0000700004087a25 */ /* 0x000fc800078e0008 */
        /* <DEDUP_REMOVED lines=14> */
[----:B------:R-:W-:Y:S02]  /*82e0*/  IMAD.IADD R0, R77, 0x1, R209 ;  /* 0x000000014d007824 */ /* 0x000fe400078e02d1 */
[----:B------:R-:W-:Y:S01]  /*82f0*/  IMAD.MOV.U32 R15, RZ, RZ, 0x60 ;  /* 0x00000060ff0f7424 */ /* 0x000fe200078e00ff */
[----:B------:R-:W-:Y:S01]  /*8300*/  LEA.HI.X R7, R4, c[0x0][0x164], R2, 0x1, P0 ;  /* 0x0000590004077a11 */ /* 0x000fe200000f0c02 */
[----:B------:R-:W1:Y:S01]  /*8310*/  SHFL.IDX PT, R20, R8, RZ, 0x181f ;  /* 0x00181fff08147589 */ /* 0x000e6200000e0000 */
[----:B------:R-:W-:Y:S01]  /*8320*/  IMAD R2, R229, c[0x0][0x2c4], RZ ;  /* 0x0000b100e5027a24 */ /* 0x000fe200078e02ff */
[----:B------:R-:W-:Y:S01]  /*8330*/  IADD3 R5, R0, 0x20, RZ ;  /* 0x0000002000057810 */ /* 0x000fe20007ffe0ff */
[----:B------:R-:W-:Y:S01]  /*8340*/  IMAD R15, R14, -0x60, R15 ;  /* 0xffffffa00e0f7824 */ /* 0x000fe200078e020f */
[----:B------:R-:W2:Y:S01]  /*8350*/  SHFL.IDX PT, R16, R7, RZ, 0x181f ;  /* 0x00181fff07107589 */ /* 0x000ea200000e0000 */
[----:B------:R-:W-:Y:S01]  /*8360*/  IADD3 R9, R0, 0x40, RZ ;  /* 0x0000004000097810 */ /* 0x000fe20007ffe0ff */
[----:B------:R-:W-:Y:S01]  /*8370*/  IMAD.WIDE.U32 R24, R102, c[0x0][0x1e0], RZ ;  /* 0x0000780066187a25 */ /* 0x000fe200078e00ff */
[-C--:B------:R-:W-:Y:S01]  /*8380*/  ISETP.GE.AND P3, PT, R0, R2.reuse, PT ;  /* 0x000000020000720c */ /* 0x080fe20003f66270 */
[----:B------:R-:W3:Y:S01]  /*8390*/  SHFL.IDX PT, R11, R8, 0x1, 0x181f ;  /* 0x00381f00080b7f89 */ /* 0x000ee200000e0000 */
[-C--:B------:R-:W-:Y:S01]  /*83a0*/  ISETP.GE.AND P4, PT, R5, R2.reuse, PT ;  /* 0x000000020500720c */ /* 0x080fe20003f86270 */
[----:B------:R-:W-:Y:S01]  /*83b0*/  IMAD.MOV.U32 R100, RZ, RZ, R240 ;  /* 0x000000ffff647224 */ /* 0x000fe200078e00f0 */
[----:B------:R-:W-:Y:S01]  /*83c0*/  ISETP.GE.AND P5, PT, R9, R2, PT ;  /* 0x000000020900720c */ /* 0x000fe20003fa6270 */
[----:B------:R-:W4:Y:S01]  /*83d0*/  SHFL.IDX PT, R6, R7, 0x1, 0x181f ;  /* 0x00381f0007067f89 */ /* 0x000f2200000e0000 */
[----:B------:R-:W-:Y:S01]  /*83e0*/  IMAD R9, R30, c[0x0][0x1e0], RZ ;  /* 0x000078001e097a24 */ /* 0x000fe200078e02ff */
[----:B------:R-:W-:Y:S01]  /*83f0*/  IADD3 R28, R15, R231, -R77 ;  /* 0x000000e70f1c7210 */ /* 0x000fe20007ffe84d */
[----:B------:R-:W-:Y:S01]  /*8400*/  IMAD.MOV.U32 R101, RZ, RZ, R236 ;  /* 0x000000ffff657224 */ /* 0x000fe200078e00ec */
[----:B------:R-:W4:Y:S01]  /*8410*/  SHFL.IDX PT, R4, R8, 0x2, 0x181f ;  /* 0x00581f0008047f89 */ /* 0x000f2200000e0000 */
[----:B------:R-:W-:-:S02]  /*8420*/  IMAD R9, R102, c[0x0][0x1e4], R9 ;  /* 0x0000790066097a24 */ /* 0x000fc400078e0209 */
[----:B------:R-:W-:Y:S01]  /*8430*/  IMAD.MOV.U32 R29, RZ, RZ, 0x40 ;  /* 0x00000040ff1d7424 */ /* 0x000fe200078e00ff */
[----:B------:R-:W4:Y:S01]  /*8440*/  SHFL.IDX PT, R5, R7, 0x2, 0x181f ;  /* 0x00581f0007057f89 */ /* 0x000f2200000e0000 */
[----:B------:R-:W-:Y:S02]  /*8450*/  IMAD.IADD R9, R25, 0x1, R9 ;  /* 0x0000000119097824 */ /* 0x000fe400078e0209 */
[----:B------:R-:W-:Y:S01]  /*8460*/  IMAD.WIDE.U32 R24, R24, 0x60, R100 ;  /* 0x0000006018187825 */ /* 0x000fe200078e0064 */
[CC--:B-1----:R-:W-:Y:S01]  /*8470*/  @!P3 LEA R22, P0, R116.reuse, R20.reuse, 0x1 ;  /* 0x000000147416b211 */ /* 0x0c2fe200078008ff */
[----:B------:R-:W1:Y:S01]  /*8480*/  SHFL.IDX PT, R8, R8, 0x3, 0x181f ;  /* 0x00781f0008087f89 */ /* 0x000e6200000e0000 */
[----:B------:R-:W-:Y:S01]  /*8490*/  @!P3 LEA R20, P2, R63, R20, 0x1 ;  /* 0x000000143f14b211 */ /* 0x000fe200078408ff */
[----:B------:R-:W-:Y:S01]  /*84a0*/  IMAD R9, R9, 0x60, RZ ;  /* 0x0000006009097824 */ /* 0x000fe200078e02ff */
[-C--:B--2---:R-:W-:Y:S01]  /*84b0*/  @!P3 LEA.HI.X R23, R116, R16.reuse, R117, 0x1, P0 ;  /* 0x000000107417b211 */ /* 0x084fe200000f0c75 */
[----:B------:R-:W2:Y:S01]  /*84c0*/  SHFL.IDX PT, R7, R7, 0x3, 0x181f ;  /* 0x00781f0007077f89 */ /* 0x000ea200000e0000 */
[----:B------:R-:W-:Y:S01]  /*84d0*/  @!P3 LEA.HI.X R21, R63, R16, R3, 0x1, P2 ;  /* 0x000000103f15b211 */ /* 0x000fe200010f0c03 */
[----:B------:R-:W-:Y:S01]  /*84e0*/  IMAD.IADD R9, R25, 0x1, R9 ;  /* 0x0000000119097824 */ /* 0x000fe200078e0209 */
[----:B---3--:R-:W-:-:S02]  /*84f0*/  @!P4 LEA R16, P0, R63, R11, 0x1 ;  /* 0x0000000b3f10c211 */ /* 0x008fc400078008ff */
[----:B------:R-:W-:Y:S02]  /*8500*/  ISETP.GE.AND P2, PT, R28, 0x1, PT ;  /* 0x000000011c00780c */ /* 0x000fe40003f46270 */
[----:B----4-:R-:W-:Y:S02]  /*8510*/  @!P4 LEA.HI.X R17, R63, R6, R3, 0x1, P0 ;  /* 0x000000063f11c211 */ /* 0x010fe400000f0c03 */
[C---:B------:R-:W-:Y:S02]  /*8520*/  @!P4 LEA R18, P1, R116.reuse, R11, 0x1 ;  /* 0x0000000b7412c211 */ /* 0x040fe400078208ff */
[C---:B------:R-:W-:Y:S02]  /*8530*/  @!P5 LEA R26, P0, R116.reuse, R4, 0x1 ;  /* 0x00000004741ad211 */ /* 0x040fe400078008ff */
[C-C-:B------:R-:W-:Y:S02]  /*8540*/  @!P4 LEA.HI.X R19, R116.reuse, R6, R117.reuse, 0x1, P1 ;  /* 0x000000067413c211 */ /* 0x140fe400008f0c75 */
[----:B------:R-:W-:-:S02]  /*8550*/  @!P5 LEA.HI.X R27, R116, R5, R117, 0x1, P0 ;  /* 0x00000005741bd211 */ /* 0x000fc400000f0c75 */
[C---:B------:R-:W-:Y:S02]  /*8560*/  @!P5 LEA R32, P0, R63.reuse, R4, 0x1 ;  /* 0x000000043f20d211 */ /* 0x040fe400078008ff */
[----:B------:R-:W-:Y:S02]  /*8570*/  IADD3 R4, R0, 0x60, RZ ;  /* 0x0000006000047810 */ /* 0x000fe40007ffe0ff */
[----:B------:R-:W-:Y:S02]  /*8580*/  @!P5 LEA.HI.X R33, R63, R5, R3, 0x1, P0 ;  /* 0x000000053f21d211 */ /* 0x000fe400000f0c03 */
[----:B------:R-:W-:Y:S02]  /*8590*/  ISETP.GE.AND P6, PT, R4, R2, PT ;  /* 0x000000020400720c */ /* 0x000fe40003fc6270 */
[----:B------:R-:W-:Y:S02]  /*85a0*/  @P2 LEA R34, P0, R24, c[0x0][0x1c8], 0x1 ;  /* 0x0000720018222a11 */ /* 0x000fe400078008ff */
[----:B------:R-:W-:-:S02]  /*85b0*/  ISETP.GE.AND P1, PT, R116, c[0x0][0x198], PT ;  /* 0x0000660074007a0c */ /* 0x000fc40003f26270 */
[----:B------:R-:W-:-:S07]  /*85c0*/  @P2 LEA.HI.X R35, R24, c[0x0][0x1cc], R9, 0x1, P0 ;  /* 0x0000730018232a11 */ /* 0x000fce00000f0c09 */
[----:B-1----:R-:W-:-:S04]  /*85d0*/  @!P6 LEA R4, P0, R63, R8, 0x1 ;  /* 0x000000083f04e211 */ /* 0x002fc800078008ff */
[----:B--2---:R-:W-:Y:S01]  /*85e0*/  @!P6 LEA.HI.X R5, R63, R7, R3, 0x1, P0 ;  /* 0x000000073f05e211 */ /* 0x004fe200000f0c03 */
[----:B------:R1:W-:Y:S01]  /*85f0*/  @!P3 LDGSTS.E.BYPASS.LTC128B.128 [R234+0x100], [R22.64], !P1 ;  /* 0x0010000016eabfae */ /* 0x0003e2000c901d48 */
[----:B------:R-:W-:Y:S01]  /*8600*/  @!P6 LEA R6, P0, R116, R8, 0x1 ;  /* 0x000000087406e211 */ /* 0x000fe200078008ff */
[----:B------:R-:W-:-:S03]  /*8610*/  IMAD.MOV.U32 R3, RZ, RZ, 0x20 ;  /* 0x00000020ff037424 */ /* 0x000fc600078e00ff */
[----:B------:R-:W-:Y:S02]  /*8620*/  @!P6 LEA.HI.X R7, R116, R7, R117, 0x1, P0 ;  /* 0x000000077407e211 */ /* 0x000fe400000f0c75 */
[----:B------:R-:W-:-:S13]  /*8630*/  ISETP.GE.AND P0, PT, R63, c[0x0][0x198], PT ;  /* 0x000066003f007a0c */ /* 0x000fda0003f06270 */
[----:B------:R1:W-:Y:S04]  /*8640*/  @!P3 LDGSTS.E.BYPASS.LTC128B.128 [R234+0x4100], [R20.64], !P0 ;  /* 0x0410000014eabfae */ /* 0x0003e8000c101d48 */
[----:B------:R1:W-:Y:S04]  /*8650*/  @!P4 LDGSTS.E.BYPASS.LTC128B.128 [R219+0x1100], [R18.64], !P1 ;  /* 0x0110000012dbcfae */ /* 0x0003e8000c901d48 */
[----:B------:R1:W-:Y:S04]  /*8660*/  @!P4 LDGSTS.E.BYPASS.LTC128B.128 [R219+0x5100], [R16.64], !P0 ;  /* 0x0510000010dbcfae */ /* 0x0003e8000c101d48 */
[----:B------:R1:W-:Y:S04]  /*8670*/  @!P5 LDGSTS.E.BYPASS.LTC128B.128 [R219+0x2100], [R26.64], !P1 ;  /* 0x021000001adbdfae */ /* 0x0003e8000c901d48 */
[----:B------:R1:W-:Y:S04]  /*8680*/  @!P5 LDGSTS.E.BYPASS.LTC128B.128 [R219+0x6100], [R32.64], !P0 ;  /* 0x0610000020dbdfae */ /* 0x0003e8000c101d48 */
[----:B------:R2:W-:Y:S01]  /*8690*/  @!P6 LDGSTS.E.BYPASS.LTC128B.128 [R219+0x3100], [R6.64], !P1 ;  /* 0x0310000006dbefae */ /* 0x0005e2000c901d48 */
[----:B------:R-:W-:-:S03]  /*86a0*/  ISETP.GE.AND P1, PT, R28, 0x21, PT ;  /* 0x000000211c00780c */ /* 0x000fc60003f26270 */
[----:B------:R3:W-:Y:S01]  /*86b0*/  @!P6 LDGSTS.E.BYPASS.LTC128B.128 [R219+0x7100], [R4.64], !P0 ;  /* 0x0710000004dbefae */ /* 0x0007e2000c101d48 */
[----:B------:R-:W-:-:S03]  /*86c0*/  @P2 ISETP.GE.AND P0, PT, R116, c[0x0][0x1d4], PT ;  /* 0x0000750074002a0c */ /* 0x000fc60003f06270 */
[----:B------:R-:W0:Y:S10]  /*86d0*/  LDGDEPBAR ;  /* 0x00000000000079af */ /* 0x000e340000000000 */
[----:B------:R1:W-:Y:S01]  /*86e0*/  @P2 LDGSTS.E.BYPASS.LTC128B.128 [R234+0x8100], [R34.64], !P0 ;  /* 0x0810000022ea2fae */ /* 0x0003e2000c101d48 */
[----:B------:R-:W-:Y:S01]  /*86f0*/  @P2 ISETP.GE.AND P0, PT, R63, c[0x0][0x1d4], PT ;  /* 0x000075003f002a0c */ /* 0x000fe20003f06270 */
[----:B---3--:R-:W-:-:S12]  /*8700*/  IMAD.WIDE.U32 R4, R3, c[0x0][0x1e0], RZ ;  /* 0x0000780003047a25 */ /* 0x008fd800078e00ff */
[----:B------:R1:W-:Y:S01]  /*8710*/  @P2 LDGSTS.E.BYPASS.LTC128B.128 [R234+0xb100], [R34.64+0x80], !P0 ;  /* 0x0b10008022ea2fae */ /* 0x0003e2000c101d48 */
[----:B------:R-:W-:Y:S01]  /*8720*/  IMAD R3, R3, c[0x0][0x1e4], RZ ;  /* 0x0000790003037a24 */ /* 0x000fe200078e02ff */
[----:B------:R-:W-:-:S04]  /*8730*/  @P1 IADD3 R4, P0, R24, R4, RZ ;  /* 0x0000000418041210 */ /* 0x000fc80007f1e0ff */
[----:B------:R-:W-:Y:S02]  /*8740*/  @P1 IADD3.X R3, R9, R5, R3, P0, !PT ;  /* 0x0000000509031210 */ /* 0x000fe400007fe403 */
[----:B--2---:R-:W-:-:S04]  /*8750*/  @P1 LEA R6, P0, R4, c[0x0][0x1c8], 0x1 ;  /* 0x0000720004061a11 */ /* 0x004fc800078008ff */
[----:B------:R-:W-:Y:S01]  /*8760*/  @P1 LEA.HI.X R7, R4, c[0x0][0x1cc], R3, 0x1, P0 ;  /* 0x0000730004071a11 */ /* 0x000fe200000f0c03 */
[----:B------:R-:W-:Y:S01]  /*8770*/  IMAD.WIDE.U32 R4, R29, c[0x0][0x1e0], RZ ;  /* 0x000078001d047a25 */ /* 0x000fe200078e00ff */
[----:B------:R-:W-:-:S03]  /*8780*/  @P1 ISETP.GE.AND P0, PT, R116, c[0x0][0x1d4], PT ;  /* 0x0000750074001a0c */ /* 0x000fc60003f06270 */
[----:B------:R-:W-:-:S10]  /*8790*/  IMAD R3, R29, c[0x0][0x1e4], RZ ;  /* 0x000079001d037a24 */ /* 0x000fd400078e02ff */
[----:B------:R1:W-:Y:S01]  /*87a0*/  @P1 LDGSTS.E.BYPASS.LTC128B.128 [R219+0x9100], [R6.64], !P0 ;  /* 0x0910000006db1fae */ /* 0x0003e2000c101d48 */
[----:B------:R-:W-:-:S13]  /*87b0*/  @P1 ISETP.GE.AND P0, PT, R63, c[0x0][0x1d4], PT ;  /* 0x000075003f001a0c */ /* 0x000fda0003f06270 */
[----:B------:R1:W-:Y:S01]  /*87c0*/  @P1 LDGSTS.E.BYPASS.LTC128B.128 [R219+0xc100], [R6.64+0x80], !P0 ;  /* 0x0c10008006db1fae */ /* 0x0003e2000c101d48 */
[----:B------:R-:W-:-:S13]  /*87d0*/  ISETP.GE.AND P1, PT, R28, 0x41, PT ;  /* 0x000000411c00780c */ /* 0x000fda0003f26270 */
[----:B------:R-:W-:-:S04]  /*87e0*/  @P1 IADD3 R24, P0, R24, R4, RZ ;  /* 0x0000000418181210 */ /* 0x000fc80007f1e0ff */
[----:B------:R-:W-:Y:S02]  /*87f0*/  @P1 IADD3.X R3, R9, R5, R3, P0, !PT ;  /* 0x0000000509031210 */ /* 0x000fe400007fe403 */
[----:B------:R-:W-:-:S04]  /*8800*/  @P1 LEA R4, P0, R24, c[0x0][0x1c8], 0x1 ;  /* 0x0000720018041a11 */ /* 0x000fc800078008ff */
[----:B------:R-:W-:Y:S02]  /*8810*/  @P1 LEA.HI.X R5, R24, c[0x0][0x1cc], R3, 0x1, P0 ;  /* 0x0000730018051a11 */ /* 0x000fe400000f0c03 */
[----:B------:R-:W-:-:S13]  /*8820*/  @P1 ISETP.GE.AND P0, PT, R116, c[0x0][0x1d4], PT ;  /* 0x0000750074001a0c */ /* 0x000fda0003f06270 */
[----:B------:R1:W-:Y:S01]  /*8830*/  @P1 LDGSTS.E.BYPASS.LTC128B.128 [R219+0xa100], [R4.64], !P0 ;  /* 0x0a10000004db1fae */ /* 0x0003e2000c101d48 */
[----:B------:R-:W-:-:S13]  /*8840*/  @P1 ISETP.GE.AND P0, PT, R63, c[0x0][0x1d4], PT ;  /* 0x000075003f001a0c */ /* 0x000fda0003f06270 */
[----:B------:R1:W-:Y:S01]  /*8850*/  @P1 LDGSTS.E.BYPASS.LTC128B.128 [R219+0xd100], [R4.64+0x80], !P0 ;  /* 0x0d10008004db1fae */ /* 0x0003e2000c101d48 */
[----:B------:R-:W-:-:S03]  /*8860*/  ISETP.LT.AND P0, PT, RZ, c[0x0][0x27c], PT ;  /* 0x00009f00ff007a0c */ /* 0x000fc60003f01270 */
[----:B------:R-:W0:Y:S10]  /*8870*/  LDGDEPBAR ;  /* 0x00000000000079af */ /* 0x000e340000000000 */
[----:B------:R-:W-:Y:S05]  /*8880*/  @P0 BRA `(.L_x_755) ;  /* 0x0000002000000947 */ /* 0x000fea0003800000 */
[----:B------:R-:W-:-:S04]  /*8890*/  DEPBAR.LE SB0, 0x1 ;  /* 0x000080400000791a */ /* 0x000fc80000000000 */
[----:B------:R-:W-:Y:S05]  /*88a0*/  BRA `(.L_x_756) ;  /* 0x00004ca000007947 */ /* 0x000fea0003800000 */
.L_x_755:
[----:B------:R-:W-:Y:S01]  /*88b0*/  ULDC.U8 UR4, c[0x0][0x298] ;  /* 0x0000a60000047ab9 */ /* 0x000fe20000000000 */
[----:B-1---5:R-:W-:Y:S01]  /*88c0*/  SHF.R.S32.HI R4, RZ, 0x1f, R65 ;  /* 0x0000001fff047819 */ /* 0x022fe20000011441 */
[----:B------:R-:W-:Y:S01]  /*88d0*/  IMAD.WIDE.U32 R16, R65, c[0x0][0x280], RZ ;  /* 0x0000a00041107a25 */ /* 0x000fe200078e00ff */
[----:B------:R-:W-:Y:S01]  /*88e0*/  ISETP.NE.AND P0, PT, RZ, UR4, PT ;  /* 0x00000004ff007c0c */ /* 0x000fe2000bf05270 */
[----:B------:R-:W-:Y:S01]  /*88f0*/  BSSY B2, `(.L_x_756) ;  /* 0x00004c5000027945 */ /* 0x000fe20003800000 */
[----:B------:R-:W-:Y:S01]  /*8900*/  LEA R3, R64, R0, 0x5 ;  /* 0x0000000040037211 */ /* 0x000fe200078e28ff */
[C---:B------:R-:W-:Y:S01]  /*8910*/  IMAD R5, R4.reuse, c[0x0][0x280], RZ ;  /* 0x0000a00004057a24 */ /* 0x040fe200078e02ff */
[----:B------:R-:W-:Y:S01]  /*8920*/  IADD3 R0, R77, 0x60, RZ ;  /* 0x000000604d007810 */ /* 0x000fe20007ffe0ff */
[----:B------:R-:W-:Y:S02]  /*8930*/  IMAD R4, R4, c[0x0][0x290], RZ ;  /* 0x0000a40004047a24 */ /* 0x000fe400078e02ff */
[----:B------:R-:W-:-:S02]  /*8940*/  IMAD R5, R65, c[0x0][0x284], R5 ;  /* 0x0000a10041057a24 */ /* 0x000fc400078e0205 */
[C---:B------:R-:W-:Y:S02]  /*8950*/  IMAD R4, R65.reuse, c[0x0][0x294], R4 ;  /* 0x0000a50041047a24 */ /* 0x040fe400078e0204 */
[----:B------:R-:W-:Y:S01]  /*8960*/  IMAD.WIDE.U32 R8, R65, c[0x0][0x290], RZ ;  /* 0x0000a40041087a25 */ /* 0x000fe200078e00ff */
[----:B------:R-:W-:-:S04]  /*8970*/  IADD3 R5, R5, R17, RZ ;  /* 0x0000001105057210 */ /* 0x000fc80007ffe0ff */
[----:B------:R-:W-:Y:S01]  /*8980*/  IADD3 R4, R4, R9, RZ ;  /* 0x0000000904047210 */ /* 0x000fe20007ffe0ff */
[----:B------:R-:W-:Y:S05]  /*8990*/  @!P0 BRA `(.L_x_757) ;  /* 0x0000265000008947 */ /* 0x000fea0003800000 */
[----:B------:R-:W-:Y:S01]  /*89a0*/  ISETP.NE.AND P1, PT, R228, 0x1, PT ;  /* 0x00000001e400780c */ /* 0x000fe20003f25270 */
[----:B------:R-:W-:Y:S01]  /*89b0*/  IMAD.MOV.U32 R17, RZ, RZ, R5 ;  /* 0x000000ffff117224 */ /* 0x000fe200078e0005 */
[----:B------:R-:W-:Y:S01]  /*89c0*/  BSSY B0, `(.L_x_758) ;  /* 0x0000032000007945 */ /* 0x000fe20003800000 */
[----:B------:R-:W-:Y:S01]  /*89d0*/  IMAD.MOV.U32 R9, RZ, RZ, R4 ;  /* 0x000000ffff097224 */ /* 0x000fe200078e0004 */
[----:B------:R-:W-:Y:S01]  /*89e0*/  CS2R R48, SRZ ;  /* 0x0000000000307805 */ /* 0x000fe2000001ff00 */
[----:B------:R-:W-:Y:S01]  /*89f0*/  CS2R R72, SRZ ;  /* 0x0000000000487805 */ /* 0x000fe2000001ff00 */
[----:B------:R-:W-:Y:S01]  /*8a00*/  CS2R R54, SRZ ;  /* 0x0000000000367805 */ /* 0x000fe2000001ff00 */
[----:B------:R-:W-:Y:S01]  /*8a10*/  CS2R R68, SRZ ;  /* 0x0000000000447805 */ /* 0x000fe2000001ff00 */
[----:B------:R-:W-:-:S05]  /*8a20*/  CS2R R58, SRZ ;  /* 0x00000000003a7805 */ /* 0x000fca000001ff00 */
[----:B------:R-:W-:-:S05]  /*8a30*/  @P1 IMAD.HI.U32 R6, R3, c[0x0][0x2c8], RZ ;  /* 0x0000b20003061a27 */ /* 0x000fca00078e00ff */
[----:B------:R-:W-:-:S04]  /*8a40*/  @P1 SHF.R.U32.HI R3, RZ, c[0x0][0x2cc], R6 ;  /* 0x0000b300ff031a19 */ /* 0x000fc80000011606 */
[----:B------:R-:W-:Y:S01]  /*8a50*/  SHF.R.S32.HI R7, RZ, 0x1f, R3 ;  /* 0x0000001fff077819 */ /* 0x000fe20000011403 */
[----:B------:R-:W-:-:S04]  /*8a60*/  IMAD.WIDE.U32 R16, R3, c[0x0][0x280], R16 ;  /* 0x0000a00003107a25 */ /* 0x000fc800078e0010 */
[C---:B------:R-:W-:Y:S02]  /*8a70*/  IMAD R6, R7.reuse, c[0x0][0x280], RZ ;  /* 0x0000a00007067a24 */ /* 0x040fe400078e02ff */
[----:B------:R-:W-:Y:S02]  /*8a80*/  IMAD R7, R7, c[0x0][0x290], RZ ;  /* 0x0000a40007077a24 */ /* 0x000fe400078e02ff */
[C---:B------:R-:W-:Y:S01]  /*8a90*/  IMAD R5, R3.reuse, c[0x0][0x284], R6 ;  /* 0x0000a10003057a24 */ /* 0x040fe200078e0206 */
[----:B------:R-:W-:Y:S01]  /*8aa0*/  LEA R6, P0, R16, c[0x0][0x270], 0x1 ;  /* 0x00009c0010067a11 */ /* 0x000fe200078008ff */
[----:B------:R-:W-:-:S03]  /*8ab0*/  IMAD.WIDE.U32 R8, R3, c[0x0][0x290], R8 ;  /* 0x0000a40003087a25 */ /* 0x000fc600078e0008 */
[----:B------:R-:W-:Y:S01]  /*8ac0*/  IADD3 R5, R17, R5, RZ ;  /* 0x0000000511057210 */ /* 0x000fe20007ffe0ff */
[----:B------:R-:W-:-:S03]  /*8ad0*/  IMAD R3, R3, c[0x0][0x294], R7 ;  /* 0x0000a50003037a24 */ /* 0x000fc600078e0207 */
[----:B------:R-:W-:Y:S02]  /*8ae0*/  LEA.HI.X R16, R16, c[0x0][0x274], R5, 0x1, P0 ;  /* 0x00009d0010107a11 */ /* 0x000fe400000f0c05 */
[C---:B------:R-:W-:Y:S02]  /*8af0*/  LEA R4, P0, R8.reuse, c[0x0][0x288], 0x1 ;  /* 0x0000a20008047a11 */ /* 0x040fe400078008ff */
[----:B------:R-:W-:Y:S01]  /*8b00*/  IADD3 R3, R9, R3, RZ ;  /* 0x0000000309037210 */ /* 0x000fe20007ffe0ff */
[----:B------:R1:W2:Y:S03]  /*8b10*/  SHFL.IDX PT, R11, R16, RZ, 0x181f ;  /* 0x00181fff100b7589 */ /* 0x0002a600000e0000 */
[----:B------:R-:W-:Y:S01]  /*8b20*/  LEA.HI.X R5, R8, c[0x0][0x28c], R3, 0x1, P0 ;  /* 0x0000a30008057a11 */ /* 0x000fe200000f0c03 */
[----:B------:R1:W3:Y:S01]  /*8b30*/  SHFL.IDX PT, R9, R6, RZ, 0x181f ;  /* 0x00181fff06097589 */ /* 0x0002e200000e0000 */
[----:B------:R-:W-:-:S03]  /*8b40*/  SHF.R.S32.HI R3, RZ, 0x1f, R10 ;  /* 0x0000001fff037819 */ /* 0x000fc6000001140a */
[----:B------:R1:W4:Y:S04]  /*8b50*/  SHFL.IDX PT, R7, R4, RZ, 0x181f ;  /* 0x00181fff04077589 */ /* 0x00032800000e0000 */
[----:B------:R1:W1:Y:S01]  /*8b60*/  SHFL.IDX PT, R8, R5, RZ, 0x181f ;  /* 0x00181fff05087589 */ /* 0x00026200000e0000 */
[----:B------:R-:W-:Y:S05]  /*8b70*/  @P3 BRA `(.L_x_759) ;  /* 0x0000016000003947 */ /* 0x000fea0003800000 */
[----:B------:R-:W-:Y:S01]  /*8b80*/  ISETP.GE.AND P1, PT, R12, c[0x0][0x27c], PT ;  /* 0x00009f000c007a0c */ /* 0x000fe20003f26270 */
[----:B------:R-:W-:Y:S01]  /*8b90*/  CS2R R72, SRZ ;  /* 0x0000000000487805 */ /* 0x000fe2000001ff00 */
[----:B------:R-:W-:-:S11]  /*8ba0*/  CS2R R54, SRZ ;  /* 0x0000000000367805 */ /* 0x000fd6000001ff00 */
[C---:B------:R-:W-:Y:S01]  /*8bb0*/  @!P1 IMAD.SHL.U32 R18, R12.reuse, 0x2, RZ ;  /* 0x000000020c129824 */ /* 0x040fe200078e00ff */
[----:B------:R-:W-:-:S04]  /*8bc0*/  @!P1 SHF.L.U64.HI R17, R12, 0x1, R13 ;  /* 0x000000010c119819 */ /* 0x000fc8000001020d */
[----:B---3--:R-:W-:-:S05]  /*8bd0*/  @!P1 IADD3 R20, P0, R9, R18, RZ ;  /* 0x0000001209149210 */ /* 0x008fca0007f1e0ff */
[--C-:B--2---:R-:W-:Y:S01]  /*8be0*/  @!P1 IMAD.X R21, R11, 0x1, R17.reuse, P0 ;  /* 0x000000010b159824 */ /* 0x104fe200000e0611 */
[----:B----4-:R-:W-:Y:S01]  /*8bf0*/  @!P1 IADD3 R22, P0, R7, R18, RZ ;  /* 0x0000001207169210 */ /* 0x010fe20007f1e0ff */
[----:B------:R-:W-:Y:S01]  /*8c00*/  CS2R R58, SRZ ;  /* 0x00000000003a7805 */ /* 0x000fe2000001ff00 */
[----:B------:R-:W-:Y:S02]  /*8c10*/  CS2R R68, SRZ ;  /* 0x0000000000447805 */ /* 0x000fe4000001ff00 */
[----:B------:R2:W5:Y:S01]  /*8c20*/  @!P1 LD.E.64 R54, [R20.64] ;  /* 0x0000000814369980 */ /* 0x000562000c101b00 */
[----:B-1----:R-:W-:Y:S01]  /*8c30*/  @!P1 IMAD.X R23, R8, 0x1, R17, P0 ;  /* 0x0000000108179824 */ /* 0x002fe200000e0611 */
[----:B------:R-:W-:-:S04]  /*8c40*/  ISETP.GE.AND P0, PT, R10, c[0x0][0x27c], PT ;  /* 0x00009f000a007a0c */ /* 0x000fc80003f06270 */
[----:B------:R2:W5:Y:S09]  /*8c50*/  @!P1 LD.E.64 R58, [R22.64] ;  /* 0x00000008163a9980 */ /* 0x000572000c101b00 */
[C---:B------:R-:W-:Y:S01]  /*8c60*/  @!P0 IMAD.SHL.U32 R18, R10.reuse, 0x2, RZ ;  /* 0x000000020a128824 */ /* 0x040fe200078e00ff */
[----:B------:R-:W-:-:S04]  /*8c70*/  @!P0 SHF.L.U64.HI R17, R10, 0x1, R3 ;  /* 0x000000010a118819 */ /* 0x000fc80000010203 */
[----:B------:R-:W-:-:S05]  /*8c80*/  @!P0 IADD3 R24, P2, R9, R18, RZ ;  /* 0x0000001209188210 */ /* 0x000fca0007f5e0ff */
[----:B------:R-:W-:Y:S01]  /*8c90*/  @!P0 IMAD.X R25, R11, 0x1, R17, P2 ;  /* 0x000000010b198824 */ /* 0x000fe200010e0611 */
[----:B------:R-:W-:-:S04]  /*8ca0*/  @!P0 IADD3 R18, P2, R7, R18, RZ ;  /* 0x0000001207128210 */ /* 0x000fc80007f5e0ff */
[----:B------:R2:W5:Y:S01]  /*8cb0*/  @!P0 LD.E.64 R72, [R24.64] ;  /* 0x0000000818488980 */ /* 0x000562000c101b00 */
[----:B------:R-:W-:-:S05]  /*8cc0*/  @!P0 IMAD.X R19, R8, 0x1, R17, P2 ;  /* 0x0000000108138824 */ /* 0x000fca00010e0611 */
[----:B------:R2:W5:Y:S03]  /*8cd0*/  @!P0 LD.E.64 R68, [R18.64] ;  /* 0x0000000812448980 */ /* 0x000566000c101b00 */
.L_x_759:
[----:B------:R-:W-:Y:S05]  /*8ce0*/  BSYNC B0 ;  /* 0x0000000000007941 */ /* 0x000fea0003800000 */
.L_x_758:
[----:B--2--5:R-:W-:Y:S01]  /*8cf0*/  IMAD.MOV.U32 R20, RZ, RZ, R72 ;  /* 0x000000ffff147224 */ /* 0x024fe200078e0048 */
[----:B------:R2:W4:Y:S01]  /*8d00*/  SHFL.IDX PT, R11, R16, 0x1, 0x181f ;  /* 0x00381f00100b7f89 */ /* 0x00052200000e0000 */
[----:B------:R-:W-:Y:S01]  /*8d10*/  IMAD.MOV.U32 R19, RZ, RZ, R73 ;  /* 0x000000ffff137224 */ /* 0x000fe200078e0049 */
[----:B------:R-:W-:Y:S01]  /*8d20*/  BSSY B0, `(.L_x_760) ;  /* 0x000002a000007945 */ /* 0x000fe20003800000 */
[----:B------:R-:W-:Y:S01]  /*8d30*/  IMAD.MOV.U32 R18, RZ, RZ, R54 ;  /* 0x000000ffff127224 */ /* 0x000fe200078e0036 */
[----:B---3--:R2:W3:Y:S01]  /*8d40*/  SHFL.IDX PT, R9, R6, 0x1, 0x181f ;  /* 0x00381f0006097f89 */ /* 0x0084e200000e0000 */
[----:B------:R-:W-:Y:S01]  /*8d50*/  IMAD.MOV.U32 R17, RZ, RZ, R55 ;  /* 0x000000ffff117224 */ /* 0x000fe200078e0037 */
[----:B------:R-:W-:Y:S01]  /*8d60*/  PRMT R44, R19, 0x5410, R20 ;  /* 0x00005410132c7816 */ /* 0x000fe20000000014 */
[----:B------:R-:W-:Y:S01]  /*8d70*/  IMAD.MOV.U32 R19, RZ, RZ, R69 ;  /* 0x000000ffff137224 */ /* 0x000fe200078e0045 */
[----:B------:R-:W-:Y:S01]  /*8d80*/  PRMT R52, R18, 0x7610, R52 ;  /* 0x0000761012347816 */ /* 0x000fe20000000034 */
[----:B------:R-:W-:Y:S01]  /*8d90*/  IMAD.MOV.U32 R18, RZ, RZ, R58 ;  /* 0x000000ffff127224 */ /* 0x000fe200078e003a */
[----:B------:R-:W-:Y:S01]  /*8da0*/  PRMT R51, R17, 0x7610, R51 ;  /* 0x0000761011337816 */ /* 0x000fe20000000033 */
[----:B-1----:R2:W1:Y:S01]  /*8db0*/  SHFL.IDX PT, R8, R5, 0x1, 0x181f ;  /* 0x00381f0005087f89 */ /* 0x00246200000e0000 */
[----:B------:R-:W-:Y:S01]  /*8dc0*/  MOV R20, R68 ;  /* 0x0000004400147202 */ /* 0x000fe20000000f00 */
[----:B------:R-:W-:Y:S01]  /*8dd0*/  CS2R R66, SRZ ;  /* 0x0000000000427805 */ /* 0x000fe2000001ff00 */
[----:B------:R-:W-:Y:S01]  /*8de0*/  MOV R17, R59 ;  /* 0x0000003b00117202 */ /* 0x000fe20000000f00 */
[----:B----4-:R2:W4:Y:S01]  /*8df0*/  SHFL.IDX PT, R7, R4, 0x1, 0x181f ;  /* 0x00381f0004077f89 */ /* 0x01052200000e0000 */
[----:B------:R-:W-:Y:S01]  /*8e00*/  PRMT R39, R19, 0x5410, R20 ;  /* 0x0000541013277816 */ /* 0x000fe20000000014 */
[----:B------:R-:W-:Y:S01]  /*8e10*/  CS2R R46, SRZ ;  /* 0x00000000002e7805 */ /* 0x000fe2000001ff00 */
[----:B------:R-:W-:Y:S01]  /*8e20*/  PRMT R50, R18, 0x7610, R50 ;  /* 0x0000761012327816 */ /* 0x000fe20000000032 */
[----:B------:R-:W-:Y:S01]  /*8e30*/  CS2R R60, SRZ ;  /* 0x00000000003c7805 */ /* 0x000fe2000001ff00 */
[----:B------:R-:W-:Y:S01]  /*8e40*/  PRMT R45, R17, 0x7610, R45 ;  /* 0x00007610112d7816 */ /* 0x000fe2000000002d */
[----:B------:R-:W-:Y:S05]  /*8e50*/  @P4 BRA `(.L_x_761) ;  /* 0x0000016000004947 */ /* 0x000fea0003800000 */
[----:B------:R-:W-:Y:S01]  /*8e60*/  ISETP.GE.AND P1, PT, R12, c[0x0][0x27c], PT ;  /* 0x00009f000c007a0c */ /* 0x000fe20003f26270 */
[----:B------:R-:W-:Y:S01]  /*8e70*/  CS2R R48, SRZ ;  /* 0x0000000000307805 */ /* 0x000fe2000001ff00 */
[----:B------:R-:W-:Y:S01]  /*8e80*/  ISETP.GE.AND P0, PT, R10, c[0x0][0x27c], PT ;  /* 0x00009f000a007a0c */ /* 0x000fe20003f06270 */
[----:B------:R-:W-:-:S10]  /*8e90*/  CS2R R66, SRZ ;  /* 0x0000000000427805 */ /* 0x000fd4000001ff00 */
[C---:B------:R-:W-:Y:S01]  /*8ea0*/  @!P1 IMAD.SHL.U32 R17, R12.reuse, 0x2, RZ ;  /* 0x000000020c119824 */ /* 0x040fe200078e00ff */
[----:B------:R-:W-:Y:S01]  /*8eb0*/  @!P1 SHF.L.U64.HI R19, R12, 0x1, R13 ;  /* 0x000000010c139819 */ /* 0x000fe2000001020d */
[----:B------:R-:W-:-:S03]  /*8ec0*/  @!P0 IMAD.SHL.U32 R18, R10, 0x2, RZ ;  /* 0x000000020a128824 */ /* 0x000fc600078e00ff */
[----:B---3--:R-:W-:-:S05]  /*8ed0*/  @!P1 IADD3 R20, P2, R9, R17, RZ ;  /* 0x0000001109149210 */ /* 0x008fca0007f5e0ff */
[----:B------:R-:W-:Y:S01]  /*8ee0*/  @!P1 IMAD.X R21, R11, 0x1, R19, P2 ;  /* 0x000000010b159824 */ /* 0x000fe200010e0613 */
[----:B----4-:R-:W-:Y:S02]  /*8ef0*/  @!P1 IADD3 R22, P2, R7, R17, RZ ;  /* 0x0000001107169210 */ /* 0x010fe40007f5e0ff */
[----:B------:R-:W-:Y:S01]  /*8f00*/  @!P0 SHF.L.U64.HI R17, R10, 0x1, R3 ;  /* 0x000000010a118819 */ /* 0x000fe20000010203 */
[----:B------:R-:W-:Y:S01]  /*8f10*/  CS2R R60, SRZ ;  /* 0x00000000003c7805 */ /* 0x000fe2000001ff00 */
[----:B------:R-:W-:Y:S01]  /*8f20*/  CS2R R46, SRZ ;  /* 0x00000000002e7805 */ /* 0x000fe2000001ff00 */
[C---:B-1----:R-:W-:Y:S01]  /*8f30*/  @!P1 IMAD.X R23, R8.reuse, 0x1, R19, P2 ;  /* 0x0000000108179824 */ /* 0x042fe200010e0613 */
[-C--:B------:R-:W-:Y:S01]  /*8f40*/  @!P0 IADD3 R24, P2, R9, R18.reuse, RZ ;  /* 0x0000001209188210 */ /* 0x080fe20007f5e0ff */
[----:B------:R1:W5:Y:S04]  /*8f50*/  @!P1 LD.E.64 R66, [R20.64] ;  /* 0x0000000814429980 */ /* 0x000368000c101b00 */
[--C-:B------:R-:W-:Y:S01]  /*8f60*/  @!P0 IMAD.X R25, R11, 0x1, R17.reuse, P2 ;  /* 0x000000010b198824 */ /* 0x100fe200010e0611 */
[----:B------:R-:W-:Y:S01]  /*8f70*/  @!P0 IADD3 R18, P2, R7, R18, RZ ;  /* 0x0000001207128210 */ /* 0x000fe20007f5e0ff */
[----:B------:R1:W5:Y:S04]  /*8f80*/  @!P1 LD.E.64 R60, [R22.64] ;  /* 0x00000008163c9980 */ /* 0x000368000c101b00 */
[----:B------:R-:W-:Y:S01]  /*8f90*/  @!P0 IMAD.X R19, R8, 0x1, R17, P2 ;  /* 0x0000000108138824 */ /* 0x000fe200010e0611 */
[----:B------:R1:W5:Y:S04]  /*8fa0*/  @!P0 LD.E.64 R48, [R24.64] ;  /* 0x0000000818308980 */ /* 0x000368000c101b00 */
[----:B------:R1:W5:Y:S03]  /*8fb0*/  @!P0 LD.E.64 R46, [R18.64] ;  /* 0x00000008122e8980 */ /* 0x000366000c101b00 */
.L_x_761:
[----:B------:R-:W-:Y:S05]  /*8fc0*/  BSYNC B0 ;  /* 0x0000000000007941 */ /* 0x000fea0003800000 */
.L_x_760:
[----:B-1---5:R-:W-:Y:S01]  /*8fd0*/  IMAD.MOV.U32 R20, RZ, RZ, R48 ;  /* 0x000000ffff147224 */ /* 0x022fe200078e0030 */
[----:B------:R-:W-:Y:S01]  /*8fe0*/  MOV R18, R66 ;  /* 0x0000004200127202 */ /* 0x000fe20000000f00 */
[----:B------:R-:W-:Y:S01]  /*8ff0*/  IMAD.MOV.U32 R19, RZ, RZ, R49 ;  /* 0x000000ffff137224 */ /* 0x000fe200078e0031 */
[----:B------:R1:W2:Y:S01]  /*9000*/  SHFL.IDX PT, R11, R16, 0x2, 0x181f ;  /* 0x00581f00100b7f89 */ /* 0x0002a200000e0000 */
[----:B------:R-:W-:Y:S01]  /*9010*/  IMAD.MOV.U32 R17, RZ, RZ, R67 ;  /* 0x000000ffff117224 */ /* 0x000fe200078e0043 */
[----:B------:R-:W-:Y:S01]  /*9020*/  BSSY B0, `(.L_x_762) ;  /* 0x0000028000007945 */ /* 0x000fe20003800000 */
[----:B------:R-:W-:Y:S01]  /*9030*/  CS2R R22, SRZ ;  /* 0x0000000000167805 */ /* 0x000fe2000001ff00 */
[----:B------:R-:W-:Y:S01]  /*9040*/  PRMT R25, R19, 0x5410, R20 ;  /* 0x0000541013197816 */ /* 0x000fe20000000014 */
[----:B------:R-:W-:Y:S01]  /*9050*/  IMAD.MOV.U32 R20, RZ, RZ, R46 ;  /* 0x000000ffff147224 */ /* 0x000fe200078e002e */
[----:B------:R-:W-:Y:S01]  /*9060*/  PRMT R38, R17, 0x5410, R18 ;  /* 0x0000541011267816 */ /* 0x000fe20000000012 */
[----:B------:R-:W-:Y:S01]  /*9070*/  IMAD.MOV.U32 R18, RZ, RZ, R60 ;  /* 0x000000ffff127224 */ /* 0x000fe200078e003c */
[----:B------:R-:W-:Y:S01]  /*9080*/  MOV R19, R47 ;  /* 0x0000002f00137202 */ /* 0x000fe20000000f00 */
[----:B---3--:R1:W3:Y:S01]  /*9090*/  SHFL.IDX PT, R9, R6, 0x2, 0x181f ;  /* 0x00581f0006097f89 */ /* 0x0082e200000e0000 */
[----:B------:R-:W-:Y:S01]  /*90a0*/  MOV R17, R61 ;  /* 0x0000003d00117202 */ /* 0x000fe20000000f00 */
[----:B------:R-:W-:Y:S01]  /*90b0*/  CS2R R36, SRZ ;  /* 0x0000000000247805 */ /* 0x000fe2000001ff00 */
[----:B------:R-:W-:Y:S01]  /*90c0*/  PRMT R24, R19, 0x5410, R20 ;  /* 0x0000541013187816 */ /* 0x000fe20000000014 */
[----:B------:R1:W4:Y:S01]  /*90d0*/  SHFL.IDX PT, R8, R5, 0x2, 0x181f ;  /* 0x00581f0005087f89 */ /* 0x00032200000e0000 */
[----:B------:R-:W-:Y:S01]  /*90e0*/  PRMT R31, R17, 0x5410, R18 ;  /* 0x00005410111f7816 */ /* 0x000fe20000000012 */
[----:B------:R-:W-:Y:S01]  /*90f0*/  CS2R R42, SRZ ;  /* 0x00000000002a7805 */ /* 0x000fe2000001ff00 */
[----:B------:R-:W-:Y:S01]  /*9100*/  CS2R R34, SRZ ;  /* 0x0000000000227805 */ /* 0x000fe2000001ff00 */
[----:B----4-:R1:W4:Y:S01]  /*9110*/  SHFL.IDX PT, R7, R4, 0x2, 0x181f ;  /* 0x00581f0004077f89 */ /* 0x01032200000e0000 */
[----:B------:R-:W-:Y:S01]  /*9120*/  CS2R R40, SRZ ;  /* 0x0000000000287805 */ /* 0x000fe2000001ff00 */
[----:B------:R-:W-:Y:S05]  /*9130*/  @P5 BRA `(.L_x_763) ;  /* 0x0000016000005947 */ /* 0x000fea0003800000 */
[----:B------:R-:W-:Y:S01]  /*9140*/  ISETP.GE.AND P0, PT, R10, c[0x0][0x27c], PT ;  /* 0x00009f000a007a0c */ /* 0x000fe20003f06270 */
[----:B------:R-:W-:Y:S01]  /*9150*/  CS2R R36, SRZ ;  /* 0x0000000000247805 */ /* 0x000fe2000001ff00 */
[----:B------:R-:W-:Y:S01]  /*9160*/  ISETP.GE.AND P1, PT, R12, c[0x0][0x27c], PT ;  /* 0x00009f000c007a0c */ /* 0x000fe20003f26270 */
[----:B------:R-:W-:-:S10]  /*9170*/  CS2R R42, SRZ ;  /* 0x00000000002a7805 */ /* 0x000fd4000001ff00 */
[C---:B------:R-:W-:Y:S01]  /*9180*/  @!P0 IMAD.SHL.U32 R18, R10.reuse, 0x2, RZ ;  /* 0x000000020a128824 */ /* 0x040fe200078e00ff */
[----:B------:R-:W-:Y:S01]  /*9190*/  @!P0 SHF.L.U64.HI R17, R10, 0x1, R3 ;  /* 0x000000010a118819 */ /* 0x000fe20000010203 */
[C---:B------:R-:W-:Y:S01]  /*91a0*/  @!P1 IMAD.SHL.U32 R19, R12.reuse, 0x2, RZ ;  /* 0x000000020c139824 */ /* 0x040fe200078e00ff */
[----:B------:R-:W-:Y:S02]  /*91b0*/  @!P1 SHF.L.U64.HI R20, R12, 0x1, R13 ;  /* 0x000000010c149819 */ /* 0x000fe4000001020d */
[C---:B---3--:R-:W-:Y:S02]  /*91c0*/  @!P0 IADD3 R34, P3, R9.reuse, R18, RZ ;  /* 0x0000001209228210 */ /* 0x048fe40007f7e0ff */
[-C--:B------:R-:W-:Y:S02]  /*91d0*/  @!P1 IADD3 R26, P2, R9, R19.reuse, RZ ;  /* 0x00000013091a9210 */ /* 0x080fe40007f5e0ff */
[----:B----4-:R-:W-:Y:S01]  /*91e0*/  @!P1 IADD3 R32, P4, R7, R19, RZ ;  /* 0x0000001307209210 */ /* 0x010fe20007f9e0ff */
[----:B--2---:R-:W-:-:S02]  /*91f0*/  @!P0 IMAD.X R35, R11, 0x1, R17, P3 ;  /* 0x000000010b238824 */ /* 0x004fc400018e0611 */
[--C-:B------:R-:W-:Y:S01]  /*9200*/  @!P1 IMAD.X R27, R11, 0x1, R20.reuse, P2 ;  /* 0x000000010b1b9824 */ /* 0x100fe200010e0614 */
[----:B------:R-:W-:Y:S01]  /*9210*/  @!P0 IADD3 R18, P2, R7, R18, RZ ;  /* 0x0000001207128210 */ /* 0x000fe20007f5e0ff */
[----:B------:R-:W-:Y:S01]  /*9220*/  CS2R R40, SRZ ;  /* 0x0000000000287805 */ /* 0x000fe2000001ff00 */
[----:B------:R2:W5:Y:S01]  /*9230*/  @!P0 LD.E.64 R36, [R34.64] ;  /* 0x0000000822248980 */ /* 0x000562000c101b00 */
[C---:B------:R-:W-:Y:S02]  /*9240*/  @!P1 IMAD.X R33, R8.reuse, 0x1, R20, P4 ;  /* 0x0000000108219824 */ /* 0x040fe400020e0614 */
[----:B------:R-:W-:Y:S01]  /*9250*/  @!P0 IMAD.X R19, R8, 0x1, R17, P2 ;  /* 0x0000000108138824 */ /* 0x000fe200010e0611 */
[----:B------:R3:W5:Y:S04]  /*9260*/  @!P1 LD.E.64 R42, [R26.64] ;  /* 0x000000081a2a9980 */ /* 0x000768000c101b00 */
[----:B------:R3:W5:Y:S01]  /*9270*/  @!P1 LD.E.64 R40, [R32.64] ;  /* 0x0000000820289980 */ /* 0x000762000c101b00 */
[----:B--2---:R-:W-:-:S06]  /*9280*/  CS2R R34, SRZ ;  /* 0x0000000000227805 */ /* 0x004fcc000001ff00 */
[----:B------:R3:W5:Y:S02]  /*9290*/  @!P0 LD.E.64 R34, [R18.64] ;  /* 0x0000000812228980 */ /* 0x000764000c101b00 */
.L_x_763:
[----:B------:R-:W-:Y:S05]  /*92a0*/  BSYNC B0 ;  /* 0x0000000000007941 */ /* 0x000fea0003800000 */
.L_x_762:
[----:B----4-:R4:W1:Y:S01]  /*92b0*/  SHFL.IDX PT, R7, R16, 0x3, 0x181f ;  /* 0x00781f0010077f89 */ /* 0x01086200000e0000 */
[----:B--2--5:R-:W-:Y:S01]  /*92c0*/  IMAD.MOV.U32 R11, RZ, RZ, R37 ;  /* 0x000000ffff0b7224 */ /* 0x024fe200078e0025 */
[----:B---3--:R-:W-:Y:S01]  /*92d0*/  MOV R9, R42 ;  /* 0x0000002a00097202 */ /* 0x008fe20000000f00 */
[----:B------:R-:W-:Y:S01]  /*92e0*/  IMAD.MOV.U32 R8, RZ, RZ, R43 ;  /* 0x000000ffff087224 */ /* 0x000fe200078e002b */
[----:B-1----:R-:W1:Y:S01]  /*92f0*/  SHFL.IDX PT, R6, R6, 0x3, 0x181f ;  /* 0x00781f0006067f89 */ /* 0x002e6200000e0000 */
[----:B------:R-:W-:Y:S01]  /*9300*/  BSSY B0, `(.L_x_764) ;  /* 0x0000026000007945 */ /* 0x000fe20003800000 */
[----:B------:R-:W-:Y:S01]  /*9310*/  CS2R R32, SRZ ;  /* 0x0000000000207805 */ /* 0x000fe2000001ff00 */
[----:B------:R-:W-:Y:S01]  /*9320*/  CS2R R20, SRZ ;  /* 0x0000000000147805 */ /* 0x000fe2000001ff00 */
[----:B------:R-:W-:Y:S01]  /*9330*/  PRMT R19, R8, 0x5410, R9 ;  /* 0x0000541008137816 */ /* 0x000fe20000000009 */
[----:B------:R-:W-:Y:S01]  /*9340*/  IMAD.MOV.U32 R9, RZ, RZ, R40 ;  /* 0x000000ffff097224 */ /* 0x000fe200078e0028 */
[----:B------:R-:W-:Y:S01]  /*9350*/  MOV R8, R41 ;  /* 0x0000002900087202 */ /* 0x000fe20000000f00 */
[----:B------:R-:W2:Y:S01]  /*9360*/  SHFL.IDX PT, R5, R5, 0x3, 0x181f ;  /* 0x00781f0005057f89 */ /* 0x000ea200000e0000 */
[----:B------:R-:W-:-:S02]  /*9370*/  CS2R R26, SRZ ;  /* 0x00000000001a7805 */ /* 0x000fc4000001ff00 */
[----:B------:R-:W-:Y:S01]  /*9380*/  PRMT R18, R8, 0x5410, R9 ;  /* 0x0000541008127816 */ /* 0x000fe20000000009 */
[----:B------:R-:W3:Y:S01]  /*9390*/  SHFL.IDX PT, R4, R4, 0x3, 0x181f ;  /* 0x00781f0004047f89 */ /* 0x000ee200000e0000 */
[----:B----4-:R-:W-:-:S05]  /*93a0*/  IMAD.MOV.U32 R16, RZ, RZ, R36 ;  /* 0x000000ffff107224 */ /* 0x010fca00078e0024 */
[----:B------:R-:W-:Y:S01]  /*93b0*/  PRMT R17, R11, 0x5410, R16 ;  /* 0x000054100b117816 */ /* 0x000fe20000000010 */
[----:B------:R-:W-:Y:S01]  /*93c0*/  IMAD.MOV.U32 R16, RZ, RZ, R34 ;  /* 0x000000ffff107224 */ /* 0x000fe200078e0022 */
[----:B------:R-:W-:-:S04]  /*93d0*/  MOV R11, R35 ;  /* 0x00000023000b7202 */ /* 0x000fc80000000f00 */
[----:B------:R-:W-:Y:S01]  /*93e0*/  PRMT R16, R11, 0x5410, R16 ;  /* 0x000054100b107816 */ /* 0x000fe20000000010 */
[----:B------:R-:W-:Y:S05]  /*93f0*/  @P6 BRA `(.L_x_765) ;  /* 0x0000016000006947 */ /* 0x000fea0003800000 */
[----:B-12---:R-:W-:Y:S01]  /*9400*/  ISETP.GE.AND P0, PT, R10, c[0x0][0x27c], PT ;  /* 0x00009f000a007a0c */ /* 0x006fe20003f06270 */
[----:B------:R-:W-:Y:S01]  /*9410*/  CS2R R22, SRZ ;  /* 0x0000000000167805 */ /* 0x000fe2000001ff00 */
[----:B------:R-:W-:Y:S01]  /*9420*/  ISETP.GE.AND P1, PT, R12, c[0x0][0x27c], PT ;  /* 0x00009f000c007a0c */ /* 0x000fe20003f26270 */
[----:B------:R-:W-:-:S10]  /*9430*/  CS2R R32, SRZ ;  /* 0x0000000000207805 */ /* 0x000fd4000001ff00 */
[C---:B------:R-:W-:Y:S01]  /*9440*/  @!P0 IMAD.SHL.U32 R9, R10.reuse, 0x2, RZ ;  /* 0x000000020a098824 */ /* 0x040fe200078e00ff */
[----:B------:R-:W-:Y:S01]  /*9450*/  @!P0 SHF.L.U64.HI R3, R10, 0x1, R3 ;  /* 0x000000010a038819 */ /* 0x000fe20000010203 */
[C---:B------:R-:W-:Y:S01]  /*9460*/  @!P1 IMAD.SHL.U32 R11, R12.reuse, 0x2, RZ ;  /* 0x000000020c0b9824 */ /* 0x040fe200078e00ff */
[----:B------:R-:W-:Y:S02]  /*9470*/  @!P1 SHF.L.U64.HI R8, R12, 0x1, R13 ;  /* 0x000000010c089819 */ /* 0x000fe4000001020d */
[C---:B------:R-:W-:Y:S02]  /*9480*/  @!P0 IADD3 R20, P3, R6.reuse, R9, RZ ;  /* 0x0000000906148210 */ /* 0x040fe40007f7e0ff */
[-C--:B------:R-:W-:Y:S02]  /*9490*/  @!P1 IADD3 R56, P2, R6, R11.reuse, RZ ;  /* 0x0000000b06389210 */ /* 0x080fe40007f5e0ff */
[----:B---3--:R-:W-:Y:S01]  /*94a0*/  @!P1 IADD3 R6, P4, R4, R11, RZ ;  /* 0x0000000b04069210 */ /* 0x008fe20007f9e0ff */
[----:B------:R-:W-:-:S02]  /*94b0*/  @!P0 IMAD.X R21, R7, 0x1, R3, P3 ;  /* 0x0000000107158824 */ /* 0x000fc400018e0603 */
[--C-:B------:R-:W-:Y:S01]  /*94c0*/  @!P1 IMAD.X R57, R7, 0x1, R8.reuse, P2 ;  /* 0x0000000107399824 */ /* 0x100fe200010e0608 */
[----:B------:R-:W-:Y:S01]  /*94d0*/  @!P0 IADD3 R4, P2, R4, R9, RZ ;  /* 0x0000000904048210 */ /* 0x000fe20007f5e0ff */
[C---:B------:R-:W-:Y:S01]  /*94e0*/  @!P1 IMAD.X R7, R5.reuse, 0x1, R8, P4 ;  /* 0x0000000105079824 */ /* 0x040fe200020e0608 */
[----:B------:R1:W5:Y:S01]  /*94f0*/  @!P0 LD.E.64 R22, [R20.64] ;  /* 0x0000000814168980 */ /* 0x000362000c101b00 */
[----:B------:R-:W-:Y:S02]  /*9500*/  CS2R R26, SRZ ;  /* 0x00000000001a7805 */ /* 0x000fe4000001ff00 */
[----:B------:R-:W-:Y:S01]  /*9510*/  @!P0 IMAD.X R5, R5, 0x1, R3, P2 ;  /* 0x0000000105058824 */ /* 0x000fe200010e0603 */
[----:B------:R2:W5:Y:S04]  /*9520*/  @!P1 LD.E.64 R32, [R56.64] ;  /* 0x0000000838209980 */ /* 0x000568000c101b00 */
[----:B------:R2:W5:Y:S01]  /*9530*/  @!P1 LD.E.64 R26, [R6.64] ;  /* 0x00000008061a9980 */ /* 0x000562000c101b00 */
[----:B-1----:R-:W-:-:S06]  /*9540*/  CS2R R20, SRZ ;  /* 0x0000000000147805 */ /* 0x002fcc000001ff00 */
[----:B------:R2:W5:Y:S02]  /*9550*/  @!P0 LD.E.64 R20, [R4.64] ;  /* 0x0000000804148980 */ /* 0x000564000c101b00 */
.L_x_765:
[----:B-12---:R-:W-:Y:S05]  /*9560*/  BSYNC B0 ;  /* 0x0000000000007941 */ /* 0x006fea0003800000 */
.L_x_764:
[----:B------:R-:W-:Y:S01]  /*9570*/  IMAD.IADD R9, R2, 0x1, -R209 ;  /* 0x0000000102097824 */ /* 0x000fe200078e0ad1 */
[----:B------:R-:W-:-:S04]  /*9580*/  DEPBAR.LE SB0, 0x1 ;  /* 0x000080400000791a */ /* 0x000fc80000000000 */
[----:B------:R-:W-:Y:S01]  /*9590*/  IMNMX R9, R9, 0x80, PT ;  /* 0x0000008009097817 */ /* 0x000fe20003800200 */
[----:B-----5:R-:W-:Y:S01]  /*95a0*/  IMAD.MOV.U32 R3, RZ, RZ, R22 ;  /* 0x000000ffff037224 */ /* 0x020fe200078e0016 */
[----:B------:R-:W-:Y:S01]  /*95b0*/  BSSY B1, `(.L_x_766) ;  /* 0x0000072000017945 */ /* 0x000fe20003800000 */
[----:B---3--:R-:W-:Y:S01]  /*95c0*/  IMAD.MOV.U32 R4, RZ, RZ, R32 ;  /* 0x000000ffff047224 */ /* 0x008fe200078e0020 */
[----:B------:R-:W-:Y:S01]  /*95d0*/  BAR.SYNC.DEFER_BLOCKING 0x0 ;  /* 0x0000000000007b1d */ /* 0x000fe20000010000 */
[----:B------:R-:W-:Y:S01]  /*95e0*/  ISETP.GE.AND P0, PT, R77, R9, PT ;  /* 0x000000094d00720c */ /* 0x000fe20003f06270 */
[----:B------:R-:W-:Y:S01]  /*95f0*/  IMAD.MOV.U32 R5, RZ, RZ, R23 ;  /* 0x000000ffff057224 */ /* 0x000fe200078e0017 */
[----:B------:R-:W-:Y:S01]  /*9600*/  PRMT R2, R2, 0x5410, R3 ;  /* 0x0000541002027816 */ /* 0x000fe20000000003 */
[----:B------:R-:W-:Y:S01]  /*9610*/  IMAD.MOV.U32 R6, RZ, RZ, R20 ;  /* 0x000000ffff067224 */ /* 0x000fe200078e0014 */
[----:B------:R-:W-:Y:S02]  /*9620*/  MOV R3, R33 ;  /* 0x0000002100037202 */ /* 0x000fe40000000f00 */
[----:B------:R-:W-:-:S02]  /*9630*/  PRMT R2, R5, 0x7610, R2 ;  /* 0x0000761005027816 */ /* 0x000fc40000000002 */
[----:B------:R-:W-:Y:S01]  /*9640*/  PRMT R8, R3, 0x5410, R4 ;  /* 0x0000541003087816 */ /* 0x000fe20000000004 */
[----:B------:R-:W-:Y:S01]  /*9650*/  IMAD.MOV.U32 R3, RZ, RZ, R21 ;  /* 0x000000ffff037224 */ /* 0x000fe200078e0015 */
[----:B------:R-:W-:Y:S01]  /*9660*/  MOV R5, R26 ;  /* 0x0000001a00057202 */ /* 0x000fe20000000f00 */
[----:B------:R-:W-:-:S03]  /*9670*/  IMAD.MOV.U32 R4, RZ, RZ, R27 ;  /* 0x000000ffff047224 */ /* 0x000fc600078e001b */
[----:B------:R-:W-:Y:S02]  /*9680*/  PRMT R3, R3, 0x5410, R6 ;  /* 0x0000541003037816 */ /* 0x000fe40000000006 */
[----:B------:R-:W-:Y:S01]  /*9690*/  PRMT R11, R4, 0x5410, R5 ;  /* 0x00005410040b7816 */ /* 0x000fe20000000005 */
[----:B------:R-:W-:Y:S05]  /*96a0*/  @P0 BRA `(.L_x_767) ;  /* 0x0000062000000947 */ /* 0x000fea0003800000 */
[----:B------:R-:W-:Y:S01]  /*96b0*/  ISETP.GE.AND P0, PT, R12, c[0x0][0x27c], PT ;  /* 0x00009f000c007a0c */ /* 0x000fe20003f06270 */
[----:B------:R-:W-:-:S12]  /*96c0*/  BSSY B0, `(.L_x_768) ;  /* 0x0000030000007945 */ /* 0x000fd80003800000 */
[----:B------:R-:W-:Y:S05]  /*96d0*/  @P0 BRA `(.L_x_769) ;  /* 0x000002e000000947 */ /* 0x000fea0003800000 */
[----:B------:R-:W1:Y:S01]  /*96e0*/  LDS.128 R4, [R234+0x100] ;  /* 0x00010000ea047984 */ /* 0x000e620000000c00 */
[----:B------:R-:W-:Y:S02]  /*96f0*/  SHF.R.U64 R56, R54, 0x10, R55 ;  /* 0x0000001036387819 */ /* 0x000fe40000001237 */
[----:B------:R-:W-:Y:S02]  /*9700*/  SHF.R.U32.HI R53, RZ, 0x10, R59 ;  /* 0x00000010ff357819 */ /* 0x000fe4000001163b */
[----:B------:R-:W-:Y:S02]  /*9710*/  SHF.R.U32.HI R55, RZ, 0x10, R55 ;  /* 0x00000010ff377819 */ /* 0x000fe40000011637 */
[----:B------:R-:W-:Y:S02]  /*9720*/  SHF.R.U64 R54, R58, 0x10, R59 ;  /* 0x000000103a367819 */ /* 0x000fe4000000123b */
[----:B------:R-:W-:Y:S02]  /*9730*/  PRMT R45, R45, 0x5410, R53 ;  /* 0x000054102d2d7816 */ /* 0x000fe40000000035 */
[----:B------:R-:W-:-:S02]  /*9740*/  PRMT R51, R51, 0x5410, R55 ;  /* 0x0000541033337816 */ /* 0x000fc40000000037 */
[----:B------:R-:W-:Y:S02]  /*9750*/  PRMT R50, R50, 0x5410, R54 ;  /* 0x0000541032327816 */ /* 0x000fe40000000036 */
[----:B------:R-:W-:Y:S02]  /*9760*/  LOP3.LUT R59, R51, 0xffff0000, RZ, 0xc0, !PT ;  /* 0xffff0000333b7812 */ /* 0x000fe400078ec0ff */
[----:B------:R-:W-:Y:S01]  /*9770*/  PRMT R52, R52, 0x5410, R56 ;  /* 0x0000541034347816 */ /* 0x000fe20000000038 */
[C---:B-1----:R-:W-:Y:S01]  /*9780*/  IMAD.U32 R54, R6.reuse, 0x10000, RZ ;  /* 0x0001000006367824 */ /* 0x042fe200078e00ff */
[----:B------:R-:W-:Y:S01]  /*9790*/  LOP3.LUT R53, R6, 0xffff0000, RZ, 0xc0, !PT ;  /* 0xffff000006357812 */ /* 0x000fe200078ec0ff */
[----:B------:R-:W-:Y:S01]  /*97a0*/  IMAD.U32 R6, R7, 0x10000, RZ ;  /* 0x0001000007067824 */ /* 0x000fe200078e00ff */
[C---:B------:R-:W-:Y:S02]  /*97b0*/  SHF.L.U32 R58, R4.reuse, 0x10, RZ ;  /* 0x00000010043a7819 */ /* 0x040fe400000006ff */
[----:B------:R-:W-:Y:S01]  /*97c0*/  LOP3.LUT R57, R4, 0xffff0000, RZ, 0xc0, !PT ;  /* 0xffff000004397812 */ /* 0x000fe200078ec0ff */
[----:B------:R-:W-:Y:S01]  /*97d0*/  IMAD.U32 R4, R45, 0x10000, RZ ;  /* 0x000100002d047824 */ /* 0x000fe200078e00ff */
[----:B------:R-:W-:Y:S01]  /*97e0*/  LOP3.LUT R55, R7, 0xffff0000, RZ, 0xc0, !PT ;  /* 0xffff000007377812 */ /* 0x000fe200078ec0ff */
[----:B------:R-:W-:Y:S01]  /*97f0*/  IMAD.U32 R7, R51, 0x10000, RZ ;  /* 0x0001000033077824 */ /* 0x000fe200078e00ff */
[----:B------:R-:W-:Y:S01]  /*9800*/  LOP3.LUT R45, R45, 0xffff0000, RZ, 0xc0, !PT ;  /* 0xffff00002d2d7812 */ /* 0x000fe200078ec0ff */
[----:B------:R-:W-:Y:S01]  /*9810*/  FMUL.FTZ R51, R53, R4 ;  /* 0x0000000435337220 */ /* 0x000fe20000410000 */
[----:B------:R-:W-:Y:S01]  /*9820*/  SHF.L.U32 R56, R5, 0x10, RZ ;  /* 0x0000001005387819 */ /* 0x000fe200000006ff */
[----:B------:R-:W-:Y:S01]  /*9830*/  FMUL.FTZ R53, R53, R7 ;  /* 0x0000000735357220 */ /* 0x000fe20000410000 */
[----:B------:R-:W-:Y:S01]  /*9840*/  LOP3.LUT R62, R5, 0xffff0000, RZ, 0xc0, !PT ;  /* 0xffff0000053e7812 */ /* 0x000fe200078ec0ff */
[----:B------:R-:W-:-:S02]  /*9850*/  FMUL.FTZ R5, R55, R45 ;  /* 0x0000002d37057220 */ /* 0x000fc40000410000 */
[C---:B------:R-:W-:Y:S02]  /*9860*/  FFMA.FTZ R53, R54.reuse, R4, R53 ;  /* 0x0000000436357223 */ /* 0x040fe40000010035 */
[----:B------:R-:W-:Y:S01]  /*9870*/  FFMA.FTZ R51, R54, R7, -R51 ;  /* 0x0000000736337223 */ /* 0x000fe20000010833 */
[----:B------:R-:W-:Y:S01]  /*9880*/  SHF.L.U32 R7, R52, 0x10, RZ ;  /* 0x0000001034077819 */ /* 0x000fe200000006ff */
[C---:B------:R-:W-:Y:S01]  /*9890*/  IMAD.U32 R4, R50.reuse, 0x10000, RZ ;  /* 0x0001000032047824 */ /* 0x040fe200078e00ff */
[----:B------:R-:W-:Y:S01]  /*98a0*/  LOP3.LUT R50, R50, 0xffff0000, RZ, 0xc0, !PT ;  /* 0xffff000032327812 */ /* 0x000fe200078ec0ff */
[-C--:B------:R-:W-:Y:S01]  /*98b0*/  FMUL.FTZ R55, R55, R59.reuse ;  /* 0x0000003b37377220 */ /* 0x080fe20000410000 */
[----:B------:R-:W-:Y:S01]  /*98c0*/  LOP3.LUT R52, R52, 0xffff0000, RZ, 0xc0, !PT ;  /* 0xffff000034347812 */ /* 0x000fe200078ec0ff */
[C---:B------:R-:W-:Y:S02]  /*98d0*/  FFMA.FTZ R5, R6.reuse, R59, -R5 ;  /* 0x0000003b06057223 */ /* 0x040fe40000010805 */
        /* <DEDUP_REMOVED lines=14> */
.L_x_769:
[----:B------:R-:W-:Y:S05]  /*99c0*/  BSYNC B0 ;  /* 0x0000000000007941 */ /* 0x000fea0003800000 */
.L_x_768:
[----:B------:R-:W-:-:S13]  /*99d0*/  ISETP.GE.AND P0, PT, R10, c[0x0][0x27c], PT ;  /* 0x00009f000a007a0c */ /* 0x000fda0003f06270 */
[----:B------:R-:W-:Y:S05]  /*99e0*/  @P0 BRA `(.L_x_767) ;  /* 0x000002e000000947 */ /* 0x000fea0003800000 */
[----:B-1----:R-:W1:Y:S01]  /*99f0*/  LDS.128 R4, [R234+0x4100] ;  /* 0x00410000ea047984 */ /* 0x002e620000000c00 */
[----:B------:R-:W-:Y:S02]  /*9a00*/  SHF.R.U64 R50, R68, 0x10, R69 ;  /* 0x0000001044327819 */ /* 0x000fe40000001245 */
[----:B------:R-:W-:Y:S02]  /*9a10*/  SHF.R.U64 R45, R72, 0x10, R73 ;  /* 0x00000010482d7819 */ /* 0x000fe40000001249 */
[----:B------:R-:W-:Y:S02]  /*9a20*/  SHF.R.U32.HI R68, RZ, 0x10, R69 ;  /* 0x00000010ff447819 */ /* 0x000fe40000011645 */
[----:B------:R-:W-:Y:S02]  /*9a30*/  SHF.R.U32.HI R72, RZ, 0x10, R73 ;  /* 0x00000010ff487819 */ /* 0x000fe40000011649 */
[----:B------:R-:W-:Y:S02]  /*9a40*/  PRMT R50, R39, 0x5432, R50 ;  /* 0x0000543227327816 */ /* 0x000fe40000000032 */
[----:B------:R-:W-:-:S02]  /*9a50*/  PRMT R45, R44, 0x5432, R45 ;  /* 0x000054322c2d7816 */ /* 0x000fc4000000002d */
[----:B------:R-:W-:Y:S02]  /*9a60*/  PRMT R39, R39, 0x5410, R68 ;  /* 0x0000541027277816 */ /* 0x000fe40000000044 */
[----:B------:R-:W-:-:S04]  /*9a70*/  PRMT R44, R44, 0x5410, R72 ;  /* 0x000054102c2c7816 */ /* 0x000fc80000000048 */
[----:B------:R-:W-:Y:S01]  /*9a80*/  LOP3.LUT R57, R44, 0xffff0000, RZ, 0xc0, !PT ;  /* 0xffff00002c397812 */ /* 0x000fe200078ec0ff */
        /* <DEDUP_REMOVED lines=25> */
[----:B------:R-:W-:Y:S02]  /*9c20*/  FMUL.FTZ R55, R55, R7 ;  /* 0x0000000737377220 */ /* 0x000fe40000410000 */
        /* <DEDUP_REMOVED lines=10> */
.L_x_767:
[----:B------:R-:W-:Y:S05]  /*9cd0*/  BSYNC B1 ;  /* 0x0000000000017941 */ /* 0x000fea0003800000 */
.L_x_766:
[----:B------:R-:W-:Y:S01]  /*9ce0*/  ISETP.GE.AND P0, PT, R74, R9, PT ;  /* 0x000000094a00720c */ /* 0x000fe20003f06270 */
[----:B------:R-:W-:-:S12]  /*9cf0*/  BSSY B1, `(.L_x_770) ;  /* 0x0000064000017945 */ /* 0x000fd80003800000 */
[----:B------:R-:W-:Y:S05]  /*9d00*/  @P0 BRA `(.L_x_771) ;  /* 0x0000062000000947 */ /* 0x000fea0003800000 */
[----:B------:R-:W-:Y:S01]  /*9d10*/  ISETP.GE.AND P0, PT, R12, c[0x0][0x27c], PT ;  /* 0x00009f000c007a0c */ /* 0x000fe20003f06270 */
[----:B------:R-:W-:-:S12]  /*9d20*/  BSSY B0, `(.L_x_772) ;  /* 0x0000030000007945 */ /* 0x000fd80003800000 */
        /* <DEDUP_REMOVED lines=47> */
.L_x_773:
[----:B------:R-:W-:Y:S05]  /*a020*/  BSYNC B0 ;  /* 0x0000000000007941 */ /* 0x000fea0003800000 */
.L_x_772:
        /* <DEDUP_REMOVED lines=14> */
[C---:B------:R-:W-:Y:S01]  /*a110*/  IMAD.U32 R6, R7.reuse, 0x10000, RZ ;  /* 0x0001000007067824 */ /* 0x040fe200078e00ff */
[C---:B------:R-:W-:Y:S02]  /*a120*/  SHF.L.U32 R48, R4.reuse, 0x10, RZ ;  /* 0x0000001004307819 */ /* 0x040fe400000006ff */
[----:B------:R-:W-:Y:S01]  /*a130*/  LOP3.LUT R47, R4, 0xffff0000, RZ, 0xc0, !PT ;  /* 0xffff0000042f7812 */ /* 0x000fe200078ec0ff */
[C---:B------:R-:W-:Y:S01]  /*a140*/  IMAD.U32 R4, R24.reuse, 0x10000, RZ ;  /* 0x0001000018047824 */ /* 0x040fe200078e00ff */
        /* <DEDUP_REMOVED lines=30> */
.L_x_771:
[----:B------:R-:W-:Y:S05]  /*a330*/  BSYNC B1 ;  /* 0x0000000000017941 */ /* 0x000fea0003800000 */
.L_x_770:
        /* <DEDUP_REMOVED lines=32> */
[C---:B------:R-:W-:Y:S01]  /*a540*/  SHF.L.U32 R7, R24.reuse, 0x10, RZ ;  /* 0x0000001018077819 */ /* 0x040fe200000006ff */
        /* <DEDUP_REMOVED lines=19> */
.L_x_777:
[----:B------:R-:W-:Y:S05]  /*a680*/  BSYNC B0 ;  /* 0x0000000000007941 */ /* 0x000fea0003800000 */
.L_x_776:
        /* <DEDUP_REMOVED lines=21> */
[C---:B------:R-:W-:Y:S01]  /*a7e0*/  FMUL.FTZ R17, R24.reuse, R4 ;  /* 0x0000000418117220 */ /* 0x040fe20000410000 */
[C---:B------:R-:W-:Y:S01]  /*a7f0*/  SHF.L.U32 R34, R5.reuse, 0x10, RZ ;  /* 0x0000001005227819 */ /* 0x040fe200000006ff */
        /* <DEDUP_REMOVED lines=25> */
.L_x_775:
[----:B------:R-:W-:Y:S05]  /*a990*/  BSYNC B1 ;  /* 0x0000000000017941 */ /* 0x000fea0003800000 */
.L_x_774:
[----:B------:R-:W-:-:S13]  /*a9a0*/  ISETP.GE.AND P0, PT, R0, R9, PT ;  /* 0x000000090000720c */ /* 0x000fda0003f06270 */
        /* <DEDUP_REMOVED lines=50> */
.L_x_780:
[----:B------:R-:W-:Y:S05]  /*acd0*/  BSYNC B0 ;  /* 0x0000000000007941 */ /* 0x000fea0003800000 */
.L_x_779:
        /* <DEDUP_REMOVED lines=41> */
[----:B------:R-:W-:-:S02]  /*af70*/  FFMA.FTZ R4, R16, R4, R13 ;  /* 0x0000000410047223 */ /* 0x000fc4000001000d */
[C---:B------:R-:W-:Y:S01]  /*af80*/  FFMA.FTZ R0, R12.reuse, R0, -R6 ;  /* 0x000000000c007223 */ /* 0x040fe20000010806 */
[----:B------:R-:W-:Y:S01]  /*af90*/  F2FP.BF16.PACK_AB R6, R9, R2 ;  /* 0x000000020906723e */ /* 0x000fe200000010ff */
[----:B------:R-:W-:Y:S01]  /*afa0*/  FFMA.FTZ R18, R12, R8, R18 ;  /* 0x000000080c127223 */ /* 0x000fe20000010012 */
[----:B------:R-:W-:-:S04]  /*afb0*/  F2FP.BF16.PACK_AB R4, R4, R3 ;  /* 0x000000030404723e */ /* 0x000fc800000010ff */
[----:B------:R-:W-:-:S05]  /*afc0*/  F2FP.BF16.PACK_AB R5, R18, R0 ;  /* 0x000000001205723e */ /* 0x000fca00000010ff */
[----:B------:R1:W-:Y:S01]  /*afd0*/  STS.128 [R234+0x7100], R4 ;  /* 0x00710004ea007388 */ /* 0x0003e20000000c00 */
[----:B------:R-:W-:Y:S05]  /*afe0*/  BRA `(.L_x_778) ;  /* 0x0000255000007947 */ /* 0x000fea0003800000 */
.L_x_757:
[----:B------:R-:W-:Y:S01]  /*aff0*/  ISETP.NE.AND P0, PT, R228, 0x1, PT ;  /* 0x00000001e400780c */ /* 0x000fe20003f05270 */
[----:B------:R-:W-:Y:S02]  /*b000*/  IMAD.MOV.U32 R10, RZ, RZ, R16 ;  /* 0x000000ffff0a7224 */ /* 0x000fe400078e0010 */
[----:B------:R-:W-:Y:S01]  /*b010*/  IMAD.MOV.U32 R11, RZ, RZ, R5 ;  /* 0x000000ffff0b7224 */ /* 0x000fe200078e0005 */
[----:B------:R-:W-:Y:S01]  /*b020*/  MOV R5, R4 ;  /* 0x0000000400057202 */ /* 0x000fe20000000f00 */
[----:B------:R-:W-:-:S08]  /*b030*/  IMAD.MOV.U32 R4, RZ, RZ, R8 ;  /* 0x000000ffff047224 */ /* 0x000fd000078e0008 */
[----:B------:R-:W-:-:S05]  /*b040*/  @P0 IMAD.HI.U32 R6, R3, c[0x0][0x2c8], RZ ;  /* 0x0000b20003060a27 */ /* 0x000fca00078e00ff */
[----:B------:R-:W-:-:S04]  /*b050*/  @P0 SHF.R.U32.HI R3, RZ, c[0x0][0x2cc], R6 ;  /* 0x0000b300ff030a19 */ /* 0x000fc80000011606 */
[----:B------:R-:W-:Y:S01]  /*b060*/  SHF.R.S32.HI R6, RZ, 0x1f, R3 ;  /* 0x0000001fff067819 */ /* 0x000fe20000011403 */
[----:B------:R-:W-:-:S04]  /*b070*/  IMAD.WIDE.U32 R10, R3, c[0x0][0x280], R10 ;  /* 0x0000a000030a7a25 */ /* 0x000fc800078e000a */
[----:B------:R-:W-:Y:S01]  /*b080*/  IMAD R7, R6, c[0x0][0x280], RZ ;  /* 0x0000a00006077a24 */ /* 0x000fe200078e02ff */
[----:B------:R-:W-:Y:S01]  /*b090*/  LEA R13, P0, R10, c[0x0][0x270], 0x1 ;  /* 0x00009c000a0d7a11 */ /* 0x000fe200078008ff */
[----:B------:R-:W-:Y:S02]  /*b0a0*/  IMAD R12, R6, c[0x0][0x290], RZ ;  /* 0x0000a400060c7a24 */ /* 0x000fe400078e02ff */
[C---:B------:R-:W-:Y:S02]  /*b0b0*/  IMAD R7, R3.reuse, c[0x0][0x284], R7 ;  /* 0x0000a10003077a24 */ /* 0x040fe400078e0207 */
[----:B------:R-:W1:Y:S01]  /*b0c0*/  SHFL.IDX PT, R9, R13, RZ, 0x181f ;  /* 0x00181fff0d097589 */ /* 0x000e6200000e0000 */
[----:B------:R-:W-:-:S04]  /*b0d0*/  IMAD.WIDE.U32 R4, R3, c[0x0][0x290], R4 ;  /* 0x0000a40003047a25 */ /* 0x000fc800078e0004 */
[----:B------:R-:W-:Y:S02]  /*b0e0*/  IMAD.IADD R31, R11, 0x1, R7 ;  /* 0x000000010b1f7824 */ /* 0x000fe400078e0207 */
[----:B------:R-:W-:Y:S01]  /*b0f0*/  IMAD R12, R3, c[0x0][0x294], R12 ;  /* 0x0000a500030c7a24 */ /* 0x000fe200078e020c */
[----:B------:R-:W-:Y:S02]  /*b100*/  LEA R3, P1, R4, c[0x0][0x288], 0x1 ;  /* 0x0000a20004037a11 */ /* 0x000fe400078208ff */
[----:B------:R-:W-:Y:S01]  /*b110*/  LEA.HI.X R31, R10, c[0x0][0x274], R31, 0x1, P0 ;  /* 0x00009d000a1f7a11 */ /* 0x000fe200000f0c1f */
[----:B------:R-:W-:Y:S01]  /*b120*/  IMAD.IADD R12, R5, 0x1, R12 ;  /* 0x00000001050c7824 */ /* 0x000fe200078e020c */
[----:B------:R-:W-:Y:S01]  /*b130*/  ISETP.GE.OR P0, PT, R116, c[0x0][0x27c], P3 ;  /* 0x00009f0074007a0c */ /* 0x000fe20001f06670 */
[----:B------:R-:W-:Y:S01]  /*b140*/  SHFL.IDX PT, R6, R3, RZ, 0x181f ;  /* 0x00181fff03067589 */ /* 0x000fe200000e0000 */
[----:B------:R-:W-:Y:S02]  /*b150*/  CS2R R10, SRZ ;  /* 0x00000000000a7805 */ /* 0x000fe4000001ff00 */
[----:B------:R-:W-:Y:S01]  /*b160*/  LEA.HI.X R12, R4, c[0x0][0x28c], R12, 0x1, P1 ;  /* 0x0000a300040c7a11 */ /* 0x000fe200008f0c0c */
[----:B------:R-:W2:Y:S04]  /*b170*/  SHFL.IDX PT, R8, R31, RZ, 0x181f ;  /* 0x00181fff1f087589 */ /* 0x000ea800000e0000 */
[----:B------:R-:W3:Y:S04]  /*b180*/  SHFL.IDX PT, R4, R12, RZ, 0x181f ;  /* 0x00181fff0c047589 */ /* 0x000ee800000e0000 */
[----:B------:R-:W-:-:S02]  /*b190*/  @!P0 SHF.L.U32 R7, R116, 0x1, RZ ;  /* 0x0000000174078819 */ /* 0x000fc400000006ff */
[----:B------:R-:W-:Y:S02]  /*b1a0*/  @!P0 SHF.L.U64.HI R5, R116, 0x1, R117 ;  /* 0x0000000174058819 */ /* 0x000fe40000010275 */
[----:B-1----:R-:W-:-:S05]  /*b1b0*/  @!P0 IADD3 R16, P1, R9, R7, RZ ;  /* 0x0000000709108210 */ /* 0x002fca0007f3e0ff */
[----:B--2---:R-:W-:Y:S02]  /*b1c0*/  @!P0 IMAD.X R17, R8, 0x1, R5, P1 ;  /* 0x0000000108118824 */ /* 0x004fe400008e0605 */
[----:B------:R-:W-:-:S06]  /*b1d0*/  CS2R R8, SRZ ;  /* 0x0000000000087805 */ /* 0x000fcc000001ff00 */
[----:B------:R1:W2:Y:S02]  /*b1e0*/  @!P0 LD.E.128 R8, [R16.64] ;  /* 0x0000000810088980 */ /* 0x0002a4000c101d00 */
[----:B-1----:R-:W-:Y:S02]  /*b1f0*/  @!P0 IADD3 R16, P1, R6, R7, RZ ;  /* 0x0000000706108210 */ /* 0x002fe40007f3e0ff */
[----:B------:R-:W-:-:S03]  /*b200*/  CS2R R6, SRZ ;  /* 0x0000000000067805 */ /* 0x000fc6000001ff00 */
[----:B---3--:R-:W-:Y:S02]  /*b210*/  @!P0 IMAD.X R17, R4, 0x1, R5, P1 ;  /* 0x0000000104118824 */ /* 0x008fe400008e0605 */
[----:B------:R-:W-:-:S06]  /*b220*/  CS2R R4, SRZ ;  /* 0x0000000000047805 */ /* 0x000fcc000001ff00 */
[----:B------:R1:W3:Y:S01]  /*b230*/  @!P0 LD.E.128 R4, [R16.64] ;  /* 0x0000000810048980 */ /* 0x0002e2000c101d00 */
[----:B------:R-:W-:Y:S01]  /*b240*/  BSSY B0, `(.L_x_781) ;  /* 0x0000024000007945 */ /* 0x000fe20003800000 */
[----:B------:R-:W-:Y:S01]  /*b250*/  ISETP.GE.AND P2, PT, R116, c[0x0][0x27c], PT ;  /* 0x00009f0074007a0c */ /* 0x000fe20003f46270 */
[----:B------:R-:W-:Y:S01]  /*b260*/  CS2R R42, SRZ ;  /* 0x00000000002a7805 */ /* 0x000fe2000001ff00 */
[----:B------:R4:W2:Y:S01]  /*b270*/  SHFL.IDX PT, R18, R13, 0x1, 0x181f ;  /* 0x00381f000d127f89 */ /* 0x0008a200000e0000 */
[----:B------:R-:W-:Y:S01]  /*b280*/  CS2R R40, SRZ ;  /* 0x0000000000287805 */ /* 0x000fe2000001ff00 */
[----:B------:R-:W-:Y:S01]  /*b290*/  CS2R R38, SRZ ;  /* 0x0000000000267805 */ /* 0x000fe2000001ff00 */
[----:B------:R-:W-:Y:S01]  /*b2a0*/  CS2R R36, SRZ ;  /* 0x0000000000247805 */ /* 0x000fe2000001ff00 */
[----:B------:R4:W2:Y:S04]  /*b2b0*/  SHFL.IDX PT, R19, R31, 0x1, 0x181f ;  /* 0x00381f001f137f89 */ /* 0x0008a800000e0000 */
[----:B-1----:R4:W1:Y:S01]  /*b2c0*/  SHFL.IDX PT, R17, R12, 0x1, 0x181f ;  /* 0x00381f000c117f89 */ /* 0x00286200000e0000 */
[----:B--2---:R-:W-:Y:S01]  /*b2d0*/  MOV R16, R10 ;  /* 0x0000000a00107202 */ /* 0x004fe20000000f00 */
[----:B------:R-:W-:Y:S01]  /*b2e0*/  IMAD.MOV.U32 R20, RZ, RZ, R11 ;  /* 0x000000ffff147224 */ /* 0x000fe200078e000b */
[----:B------:R-:W-:Y:S01]  /*b2f0*/  MOV R21, R9 ;  /* 0x0000000900157202 */ /* 0x000fe20000000f00 */
[----:B------:R-:W-:Y:S01]  /*b300*/  IMAD.MOV.U32 R22, RZ, RZ, R8 ;  /* 0x000000ffff167224 */ /* 0x000fe200078e0008 */
[----:B------:R-:W-:-:S02]  /*b310*/  PRMT R80, R80, 0x5410, R16 ;  /* 0x0000541050507816 */ /* 0x000fc40000000010 */
[----:B------:R4:W2:Y:S02]  /*b320*/  SHFL.IDX PT, R16, R3, 0x1, 0x181f ;  /* 0x00381f0003107f89 */ /* 0x0008a400000e0000 */
[----:B------:R-:W-:Y:S02]  /*b330*/  PRMT R80, R20, 0x7610, R80 ;  /* 0x0000761014507816 */ /* 0x000fe40000000050 */
[----:B------:R-:W-:Y:S01]  /*b340*/  PRMT R65, R21, 0x5410, R22 ;  /* 0x0000541015417816 */ /* 0x000fe20000000016 */
[----:B---3--:R-:W-:Y:S01]  /*b350*/  IMAD.MOV.U32 R20, RZ, RZ, R6 ;  /* 0x000000ffff147224 */ /* 0x008fe200078e0006 */
[----:B------:R-:W-:Y:S01]  /*b360*/  MOV R21, R4 ;  /* 0x0000000400157202 */ /* 0x000fe20000000f00 */
[----:B------:R-:W-:-:S05]  /*b370*/  IMAD.MOV.U32 R22, RZ, RZ, R7 ;  /* 0x000000ffff167224 */ /* 0x000fca00078e0007 */
[----:B------:R-:W-:Y:S01]  /*b380*/  PRMT R62, R22, 0x5410, R20 ;  /* 0x00005410163e7816 */ /* 0x000fe20000000014 */
[----:B------:R-:W-:-:S05]  /*b390*/  IMAD.MOV.U32 R20, RZ, RZ, R5 ;  /* 0x000000ffff147224 */ /* 0x000fca00078e0005 */
[----:B------:R-:W-:Y:S01]  /*b3a0*/  PRMT R61, R20, 0x5410, R21 ;  /* 0x00005410143d7816 */ /* 0x000fe20000000015 */
[----:B------:R-:W-:Y:S05]  /*b3b0*/  @P4 BRA `(.L_x_782) ;  /* 0x000000c000004947 */ /* 0x000fea0003800000 */
[----:B-12-4-:R-:W-:Y:S01]  /*b3c0*/  CS2R R40, SRZ ;  /* 0x0000000000287805 */ /* 0x016fe2000001ff00 */
[----:B------:R-:W-:Y:S01]  /*b3d0*/  CS2R R38, SRZ ;  /* 0x0000000000267805 */ /* 0x000fe2000001ff00 */
[----:B------:R-:W-:Y:S01]  /*b3e0*/  CS2R R36, SRZ ;  /* 0x0000000000247805 */ /* 0x000fe2000001ff00 */
[----:B------:R-:W-:Y:S05]  /*b3f0*/  @P2 BRA `(.L_x_782) ;  /* 0x0000008000002947 */ /* 0x000fea0003800000 */
[C---:B------:R-:W-:Y:S01]  /*b400*/  IMAD.SHL.U32 R20, R116.reuse, 0x2, RZ ;  /* 0x0000000274147824 */ /* 0x040fe200078e00ff */
[----:B------:R-:W-:-:S04]  /*b410*/  SHF.L.U64.HI R21, R116, 0x1, R117 ;  /* 0x0000000174157819 */ /* 0x000fc80000010275 */
[-C--:B------:R-:W-:Y:S02]  /*b420*/  IADD3 R18, P1, R18, R20.reuse, RZ ;  /* 0x0000001412127210 */ /* 0x080fe40007f3e0ff */
[----:B------:R-:W-:-:S03]  /*b430*/  IADD3 R16, P0, R16, R20, RZ ;  /* 0x0000001410107210 */ /* 0x000fc60007f1e0ff */
[--C-:B------:R-:W-:Y:S02]  /*b440*/  IMAD.X R19, R19, 0x1, R21.reuse, P1 ;  /* 0x0000000113137824 */ /* 0x100fe400008e0615 */
[----:B------:R-:W-:-:S03]  /*b450*/  IMAD.X R17, R17, 0x1, R21, P0 ;  /* 0x0000000111117824 */ /* 0x000fc600000e0615 */
[----:B------:R1:W5:Y:S04]  /*b460*/  LD.E.128 R40, [R18.64] ;  /* 0x0000000812287980 */ /* 0x000368000c101d00 */
[----:B------:R1:W5:Y:S02]  /*b470*/  LD.E.128 R36, [R16.64] ;  /* 0x0000000810247980 */ /* 0x000364000c101d00 */
.L_x_782:
[----:B-12-4-:R-:W-:Y:S05]  /*b480*/  BSYNC B0 ;  /* 0x0000000000007941 */ /* 0x016fea0003800000 */
.L_x_781:
[----:B------:R-:W1:Y:S01]  /*b490*/  SHFL.IDX PT, R21, R13, 0x2, 0x181f ;  /* 0x00581f000d157f89 */ /* 0x000e6200000e0000 */
[C---:B------:R-:W-:Y:S01]  /*b4a0*/  ISETP.GE.OR P0, PT, R116.reuse, c[0x0][0x27c], P5 ;  /* 0x00009f0074007a0c */ /* 0x040fe20002f06670 */
[----:B------:R-:W-:Y:S01]  /*b4b0*/  CS2R R34, SRZ ;  /* 0x0000000000227805 */ /* 0x000fe2000001ff00 */
[----:B------:R-:W-:Y:S01]  /*b4c0*/  CS2R R32, SRZ ;  /* 0x0000000000207805 */ /* 0x000fe2000001ff00 */
[----:B------:R-:W2:Y:S04]  /*b4d0*/  SHFL.IDX PT, R20, R31, 0x2, 0x181f ;  /* 0x00581f001f147f89 */ /* 0x000ea800000e0000 */
[----:B------:R-:W3:Y:S04]  /*b4e0*/  SHFL.IDX PT, R19, R3, 0x2, 0x181f ;  /* 0x00581f0003137f89 */ /* 0x000ee800000e0000 */
[----:B------:R-:W4:Y:S02]  /*b4f0*/  SHFL.IDX PT, R17, R12, 0x2, 0x181f ;  /* 0x00581f000c117f89 */ /* 0x000f2400000e0000 */
[C---:B------:R-:W-:Y:S01]  /*b500*/  @!P0 IMAD.SHL.U32 R18, R116.reuse, 0x2, RZ ;  /* 0x0000000274128824 */ /* 0x040fe200078e00ff */
[----:B------:R-:W-:-:S04]  /*b510*/  @!P0 SHF.L.U64.HI R16, R116, 0x1, R117 ;  /* 0x0000000174108819 */ /* 0x000fc80000010275 */
[----:B-1----:R-:W-:-:S05]  /*b520*/  @!P0 IADD3 R22, P1, R21, R18, RZ ;  /* 0x0000001215168210 */ /* 0x002fca0007f3e0ff */
[----:B--2---:R-:W-:Y:S01]  /*b530*/  @!P0 IMAD.X R23, R20, 0x1, R16, P1 ;  /* 0x0000000114178824 */ /* 0x004fe200008e0610 */
[----:B---3--:R-:W-:Y:S01]  /*b540*/  @!P0 IADD3 R18, P1, R19, R18, RZ ;  /* 0x0000001213128210 */ /* 0x008fe20007f3e0ff */
[----:B------:R-:W-:-:S03]  /*b550*/  CS2R R26, SRZ ;  /* 0x00000000001a7805 */ /* 0x000fc6000001ff00 */
[----:B------:R1:W2:Y:S01]  /*b560*/  @!P0 LD.E.128 R32, [R22.64] ;  /* 0x0000000816208980 */ /* 0x0002a2000c101d00 */
[----:B------:R-:W-:Y:S01]  /*b570*/  CS2R R24, SRZ ;  /* 0x0000000000187805 */ /* 0x000fe2000001ff00 */
[----:B----4-:R-:W-:-:S05]  /*b580*/  @!P0 IMAD.X R19, R17, 0x1, R16, P1 ;  /* 0x0000000111138824 */ /* 0x010fca00008e0610 */
[----:B------:R3:W4:Y:S01]  /*b590*/  @!P0 LD.E.128 R24, [R18.64] ;  /* 0x0000000812188980 */ /* 0x000722000c101d00 */
[----:B-----5:R-:W-:Y:S01]  /*b5a0*/  IMAD.MOV.U32 R17, RZ, RZ, R40 ;  /* 0x000000ffff117224 */ /* 0x020fe200078e0028 */
[----:B------:R-:W-:Y:S01]  /*b5b0*/  BSSY B0, `(.L_x_783) ;  /* 0x000002d000007945 */ /* 0x000fe20003800000 */
[----:B------:R-:W-:Y:S01]  /*b5c0*/  IMAD.MOV.U32 R16, RZ, RZ, R41 ;  /* 0x000000ffff107224 */ /* 0x000fe200078e0029 */
[----:B------:R-:W2:Y:S01]  /*b5d0*/  SHFL.IDX PT, R31, R31, 0x3, 0x181f ;  /* 0x00781f001f1f7f89 */ /* 0x000ea200000e0000 */
[----:B------:R-:W-:-:S03]  /*b5e0*/  CS2R R20, SRZ ;  /* 0x0000000000147805 */ /* 0x000fc6000001ff00 */
[----:B------:R-:W-:Y:S01]  /*b5f0*/  PRMT R58, R16, 0x5410, R17 ;  /* 0x00005410103a7816 */ /* 0x000fe20000000011 */
[----:B------:R-:W-:Y:S01]  /*b600*/  IMAD.MOV.U32 R17, RZ, RZ, R36 ;  /* 0x000000ffff117224 */ /* 0x000fe200078e0024 */
[----:B------:R-:W2:Y:S01]  /*b610*/  SHFL.IDX PT, R13, R13, 0x3, 0x181f ;  /* 0x00781f000d0d7f89 */ /* 0x000ea200000e0000 */
[----:B------:R-:W-:-:S03]  /*b620*/  IMAD.MOV.U32 R16, RZ, RZ, R37 ;  /* 0x000000ffff107224 */ /* 0x000fc600078e0025 */
[----:B------:R-:W2:Y:S02]  /*b630*/  SHFL.IDX PT, R3, R3, 0x3, 0x181f ;  /* 0x00781f0003037f89 */ /* 0x000ea400000e0000 */
[----:B------:R-:W-:Y:S01]  /*b640*/  PRMT R56, R16, 0x5410, R17 ;  /* 0x0000541010387816 */ /* 0x000fe20000000011 */
[----:B-1----:R-:W-:Y:S01]  /*b650*/  CS2R R22, SRZ ;  /* 0x0000000000167805 */ /* 0x002fe2000001ff00 */
[----:B------:R-:W1:Y:S01]  /*b660*/  SHFL.IDX PT, R12, R12, 0x3, 0x181f ;  /* 0x00781f000c0c7f89 */ /* 0x000e6200000e0000 */
[----:B---3--:R-:W-:Y:S01]  /*b670*/  IMAD.MOV.U32 R18, RZ, RZ, R43 ;  /* 0x000000ffff127224 */ /* 0x008fe200078e002b */
[----:B------:R-:W-:-:S04]  /*b680*/  MOV R19, R42 ;  /* 0x0000002a00137202 */ /* 0x000fc80000000f00 */
[----:B------:R-:W-:Y:S01]  /*b690*/  PRMT R59, R18, 0x5410, R19 ;  /* 0x00005410123b7816 */ /* 0x000fe20000000013 */
[----:B------:R-:W-:Y:S01]  /*b6a0*/  IMAD.MOV.U32 R18, RZ, RZ, R39 ;  /* 0x000000ffff127224 */ /* 0x000fe200078e0027 */
[----:B------:R-:W-:-:S04]  /*b6b0*/  MOV R19, R38 ;  /* 0x0000002600137202 */ /* 0x000fc80000000f00 */
[----:B------:R-:W-:Y:S01]  /*b6c0*/  PRMT R57, R18, 0x5410, R19 ;  /* 0x0000541012397816 */ /* 0x000fe20000000013 */
[----:B--2---:R-:W-:Y:S01]  /*b6d0*/  IMAD.MOV.U32 R18, RZ, RZ, R35 ;  /* 0x000000ffff127224 */ /* 0x004fe200078e0023 */
[----:B------:R-:W-:Y:S01]  /*b6e0*/  MOV R19, R34 ;  /* 0x0000002200137202 */ /* 0x000fe20000000f00 */
[----:B------:R-:W-:Y:S01]  /*b6f0*/  IMAD.MOV.U32 R17, RZ, RZ, R32 ;  /* 0x000000ffff117224 */ /* 0x000fe200078e0020 */
[----:B------:R-:W-:Y:S02]  /*b700*/  MOV R16, R33 ;  /* 0x0000002100107202 */ /* 0x000fe40000000f00 */
[----:B------:R-:W-:Y:S02]  /*b710*/  PRMT R55, R18, 0x5410, R19 ;  /* 0x0000541012377816 */ /* 0x000fe40000000013 */
[----:B------:R-:W-:Y:S01]  /*b720*/  PRMT R54, R16, 0x5410, R17 ;  /* 0x0000541010367816 */ /* 0x000fe20000000011 */
[----:B----4-:R-:W-:Y:S01]  /*b730*/  IMAD.MOV.U32 R19, RZ, RZ, R26 ;  /* 0x000000ffff137224 */ /* 0x010fe200078e001a */
[----:B------:R-:W-:Y:S01]  /*b740*/  MOV R17, R24 ;  /* 0x0000001800117202 */ /* 0x000fe20000000f00 */
[----:B------:R-:W-:-:S02]  /*b750*/  IMAD.MOV.U32 R18, RZ, RZ, R27 ;  /* 0x000000ffff127224 */ /* 0x000fc400078e001b */
[----:B------:R-:W-:-:S03]  /*b760*/  IMAD.MOV.U32 R16, RZ, RZ, R25 ;  /* 0x000000ffff107224 */ /* 0x000fc600078e0019 */
[----:B------:R-:W-:Y:S02]  /*b770*/  PRMT R53, R18, 0x5410, R19 ;  /* 0x0000541012357816 */ /* 0x000fe40000000013 */
[----:B------:R-:W-:Y:S01]  /*b780*/  PRMT R52, R16, 0x5410, R17 ;  /* 0x0000541010347816 */ /* 0x000fe20000000011 */
[----:B------:R-:W-:Y:S01]  /*b790*/  CS2R R18, SRZ ;  /* 0x0000000000127805 */ /* 0x000fe2000001ff00 */
[----:B------:R-:W-:Y:S01]  /*b7a0*/  CS2R R16, SRZ ;  /* 0x0000000000107805 */ /* 0x000fe2000001ff00 */
[----:B------:R-:W-:Y:S05]  /*b7b0*/  @P6 BRA `(.L_x_784) ;  /* 0x000000c000006947 */ /* 0x000fea0003800000 */
[----:B-1----:R-:W-:Y:S01]  /*b7c0*/  CS2R R20, SRZ ;  /* 0x0000000000147805 */ /* 0x002fe2000001ff00 */
        /* <DEDUP_REMOVED lines=8> */
[----:B------:R-:W-:-:S04]  /*b850*/  IMAD.X R17, R12, 0x1, R17, P0 ;  /* 0x000000010c117824 */ /* 0x000fc800000e0611 */
[----:B------:R-:W5:Y:S04]  /*b860*/  LD.E.128 R20, [R20.64] ;  /* 0x0000000814147980 */ /* 0x000f68000c101d00 */
[----:B------:R-:W5:Y:S02]  /*b870*/  LD.E.128 R16, [R16.64] ;  /* 0x0000000810107980 */ /* 0x000f64000c101d00 */
.L_x_784:
[----:B-1----:R-:W-:Y:S05]  /*b880*/  BSYNC B0 ;  /* 0x0000000000007941 */ /* 0x002fea0003800000 */
.L_x_783:
[----:B------:R-:W-:Y:S01]  /*b890*/  IMAD.IADD R12, R2, 0x1, -R209 ;  /* 0x00000001020c7824 */ /* 0x000fe200078e0ad1 */
[----:B-----5:R-:W-:Y:S01]  /*b8a0*/  MOV R2, R21 ;  /* 0x0000001500027202 */ /* 0x020fe20000000f00 */
[----:B------:R-:W-:Y:S01]  /*b8b0*/  IMAD.MOV.U32 R3, RZ, RZ, R22 ;  /* 0x000000ffff037224 */ /* 0x000fe200078e0016 */
[----:B------:R-:W-:-:S04]  /*b8c0*/  DEPBAR.LE SB0, 0x1 ;  /* 0x000080400000791a */ /* 0x000fc80000000000 */
[----:B------:R-:W-:Y:S01]  /*b8d0*/  IMNMX R12, R12, 0x80, PT ;  /* 0x000000800c0c7817 */ /* 0x000fe20003800200 */
[----:B------:R-:W-:Y:S01]  /*b8e0*/  IMAD.MOV.U32 R31, RZ, RZ, R23 ;  /* 0x000000ffff1f7224 */ /* 0x000fe200078e0017 */
[----:B------:R-:W-:Y:S01]  /*b8f0*/  PRMT R3, R3, 0x5410, R3 ;  /* 0x0000541003037816 */ /* 0x000fe20000000003 */
[----:B------:R-:W-:Y:S01]  /*b900*/  IMAD.MOV.U32 R13, RZ, RZ, R20 ;  /* 0x000000ffff0d7224 */ /* 0x000fe200078e0014 */
[----:B------:R-:W-:Y:S01]  /*b910*/  BAR.SYNC.DEFER_BLOCKING 0x0 ;  /* 0x0000000000007b1d */ /* 0x000fe20000010000 */
[----:B------:R-:W-:Y:S01]  /*b920*/  ISETP.GE.OR P0, PT, R77, R12, P2 ;  /* 0x0000000c4d00720c */ /* 0x000fe20001706670 */
[----:B------:R-:W-:Y:S01]  /*b930*/  IMAD.MOV.U32 R45, RZ, RZ, R18 ;  /* 0x000000ffff2d7224 */ /* 0x000fe200078e0012 */
[----:B------:R-:W-:Y:S01]  /*b940*/  PRMT R3, R31, 0x7610, R3 ;  /* 0x000076101f037816 */ /* 0x000fe20000000003 */
[----:B------:R-:W-:Y:S01]  /*b950*/  IMAD.MOV.U32 R31, RZ, RZ, R19 ;  /* 0x000000ffff1f7224 */ /* 0x000fe200078e0013 */
[----:B------:R-:W-:Y:S01]  /*b960*/  PRMT R2, R2, 0x5410, R13 ;  /* 0x0000541002027816 */ /* 0x000fe2000000000d */
[----:B------:R-:W-:Y:S01]  /*b970*/  IMAD.MOV.U32 R13, RZ, RZ, R17 ;  /* 0x000000ffff0d7224 */ /* 0x000fe200078e0011 */
[----:B------:R-:W-:Y:S01]  /*b980*/  MOV R44, R16 ;  /* 0x00000010002c7202 */ /* 0x000fe20000000f00 */
[----:B------:R-:W-:Y:S01]  /*b990*/  BSSY B0, `(.L_x_785) ;  /* 0x000006b000007945 */ /* 0x000fe20003800000 */
[----:B------:R-:W-:-:S02]  /*b9a0*/  PRMT R31, R31, 0x5410, R45 ;  /* 0x000054101f1f7816 */ /* 0x000fc4000000002d */
[----:B------:R-:W-:-:S03]  /*b9b0*/  PRMT R13, R13, 0x5410, R44 ;  /* 0x000054100d0d7816 */ /* 0x000fc6000000002c */
[----:B------:R-:W-:Y:S05]  /*b9c0*/  @P0 BRA `(.L_x_786) ;  /* 0x0000067000000947 */ /* 0x000fea0003800000 */
[----:B------:R-:W-:Y:S01]  /*b9d0*/  IMAD.MOV.U32 R46, RZ, RZ, c[0x0][0x27c] ;  /* 0x00009f00ff2e7624 */ /* 0x000fe200078e00ff */
[----:B------:R-:W1:Y:S01]  /*b9e0*/  LDS.128 R48, [R234+0x100] ;  /* 0x00010000ea307984 */ /* 0x000e620000000c00 */
[----:B------:R-:W-:Y:S02]  /*b9f0*/  SHF.R.U64 R4, R4, 0x10, R5 ;  /* 0x0000001004047819 */ /* 0x000fe40000001205 */
[----:B------:R-:W-:Y:S02]  /*ba00*/  SHF.R.U64 R8, R8, 0x10, R9 ;  /* 0x0000001008087819 */ /* 0x000fe40000001209 */
[----:B------:R-:W-:Y:S02]  /*ba10*/  LEA.HI R46, R46, R64, RZ, 0x1d ;  /* 0x000000402e2e7211 */ /* 0x000fe400078fe8ff */
[----:B------:R-:W-:Y:S02]  /*ba20*/  PRMT R4, R61, 0x5432, R4 ;  /* 0x000054323d047816 */ /* 0x000fe40000000004 */
[----:B------:R-:W-:Y:S01]  /*ba30*/  SHF.R.S32.HI R44, RZ, 0x1f, R46 ;  /* 0x0000001fff2c7819 */ /* 0x000fe2000001142e */
[----:B------:R-:W-:Y:S01]  /*ba40*/  IMAD.SHL.U32 R45, R46, 0x8, RZ ;  /* 0x000000082e2d7824 */ /* 0x000fe200078e00ff */
[----:B------:R-:W-:Y:S01]  /*ba50*/  PRMT R8, R65, 0x5432, R8 ;  /* 0x0000543241087816 */ /* 0x000fe20000000008 */
[----:B------:R-:W-:Y:S01]  /*ba60*/  IMAD.U32 R84, R4, 0x10000, RZ ;  /* 0x0001000004547824 */ /* 0x000fe200078e00ff */
[----:B------:R-:W-:-:S02]  /*ba70*/  LEA.HI R44, R44, R46, RZ, 0x3 ;  /* 0x0000002e2c2c7211 */ /* 0x000fc400078f18ff */
[----:B------:R-:W-:Y:S01]  /*ba80*/  LOP3.LUT R45, R76, 0x38, R45, 0xf8, !PT ;  /* 0x000000384c2d7812 */ /* 0x000fe200078ef82d */
[----:B------:R-:W-:Y:S01]  /*ba90*/  IMAD.U32 R81, R8, 0x10000, RZ ;  /* 0x0001000008517824 */ /* 0x000fe200078e00ff */
[----:B------:R-:W-:Y:S01]  /*baa0*/  SHF.R.U32.HI R5, RZ, 0x10, R5 ;  /* 0x00000010ff057819 */ /* 0x000fe20000011605 */
[----:B------:R-:W-:Y:S01]  /*bab0*/  IMAD.SHL.U32 R44, R44, 0x400, RZ ;  /* 0x000004002c2c7824 */ /* 0x000fe200078e00ff */
[----:B------:R-:W-:Y:S02]  /*bac0*/  LOP3.LUT R45, R45, R75, RZ, 0x3c, !PT ;  /* 0x0000004b2d2d7212 */ /* 0x000fe400078e3cff */
[----:B------:R-:W-:Y:S02]  /*bad0*/  SHF.R.U64 R10, R10, 0x10, R11 ;  /* 0x000000100a0a7819 */ /* 0x000fe4000000120b */
[----:B------:R-:W-:Y:S02]  /*bae0*/  LOP3.LUT R44, R44, 0x7fffe000, RZ, 0xc0, !PT ;  /* 0x7fffe0002c2c7812 */ /* 0x000fe400078ec0ff */
[----:B------:R-:W-:-:S02]  /*baf0*/  SHF.R.U64 R6, R6, 0x10, R7 ;  /* 0x0000001006067819 */ /* 0x000fc40000001207 */
[----:B------:R-:W-:Y:S02]  /*bb00*/  IADD3 R60, R45, R44, R68 ;  /* 0x0000002c2d3c7210 */ /* 0x000fe40007ffe044 */
[----:B------:R-:W-:Y:S02]  /*bb10*/  SHF.R.U32.HI R11, RZ, 0x10, R11 ;  /* 0x00000010ff0b7819 */ /* 0x000fe4000001160b */
[----:B------:R-:W-:Y:S01]  /*bb20*/  SHF.R.U32.HI R7, RZ, 0x10, R7 ;  /* 0x00000010ff077819 */ /* 0x000fe20000011607 */
[----:B------:R-:W-:Y:S01]  /*bb30*/  IMAD.SHL.U32 R60, R60, 0x2, RZ ;  /* 0x000000023c3c7824 */ /* 0x000fe200078e00ff */
[----:B------:R-:W-:Y:S02]  /*bb40*/  SHF.R.U32.HI R9, RZ, 0x10, R9 ;  /* 0x00000010ff097819 */ /* 0x000fe40000011609 */
[----:B------:R-:W-:Y:S02]  /*bb50*/  PRMT R5, R61, 0x5410, R5 ;  /* 0x000054103d057816 */ /* 0x000fe40000000005 */
[----:B------:R-:W2:Y:S01]  /*bb60*/  LDS.128 R44, [R60+0x100] ;  /* 0x000100003c2c7984 */ /* 0x000ea20000000c00 */
[----:B------:R-:W-:-:S02]  /*bb70*/  PRMT R10, R80, 0x5432, R10 ;  /* 0x00005432500a7816 */ /* 0x000fc4000000000a */
[----:B------:R-:W-:Y:S01]  /*bb80*/  PRMT R11, R80, 0x5410, R11 ;  /* 0x00005410500b7816 */ /* 0x000fe2000000000b */
[----:B------:R-:W-:Y:S01]  /*bb90*/  IMAD.U32 R83, R5, 0x10000, RZ ;  /* 0x0001000005537824 */ /* 0x000fe200078e00ff */
[C---:B------:R-:W-:Y:S02]  /*bba0*/  PRMT R6, R62.reuse, 0x5432, R6 ;  /* 0x000054323e067816 */ /* 0x040fe40000000006 */
[----:B------:R-:W-:Y:S01]  /*bbb0*/  PRMT R7, R62, 0x5410, R7 ;  /* 0x000054103e077816 */ /* 0x000fe20000000007 */
[----:B-1----:R-:W-:Y:S01]  /*bbc0*/  IMAD.U32 R62, R48, 0x10000, RZ ;  /* 0x00010000303e7824 */ /* 0x002fe200078e00ff */
[C---:B------:R-:W-:Y:S02]  /*bbd0*/  SHF.L.U32 R61, R49.reuse, 0x10, RZ ;  /* 0x00000010313d7819 */ /* 0x040fe400000006ff */
[----:B------:R-:W-:Y:S01]  /*bbe0*/  LOP3.LUT R68, R49, 0xffff0000, RZ, 0xc0, !PT ;  /* 0xffff000031447812 */ /* 0x000fe200078ec0ff */
[C---:B------:R-:W-:Y:S01]  /*bbf0*/  IMAD.U32 R49, R51.reuse, 0x10000, RZ ;  /* 0x0001000033317824 */ /* 0x040fe200078e00ff */
[----:B------:R-:W-:-:S02]  /*bc00*/  LOP3.LUT R75, R51, 0xffff0000, RZ, 0xc0, !PT ;  /* 0xffff0000334b7812 */ /* 0x000fc400078ec0ff */
[----:B------:R-:W-:Y:S01]  /*bc10*/  PRMT R9, R65, 0x5410, R9 ;  /* 0x0000541041097816 */ /* 0x000fe20000000009 */
[----:B------:R-:W-:Y:S01]  /*bc20*/  IMAD.U32 R65, R50, 0x10000, RZ ;  /* 0x0001000032417824 */ /* 0x000fe200078e00ff */
[----:B------:R-:W-:Y:S02]  /*bc30*/  LOP3.LUT R4, R4, 0xffff0000, RZ, 0xc0, !PT ;  /* 0xffff000004047812 */ /* 0x000fe400078ec0ff */
[----:B------:R-:W-:Y:S01]  /*bc40*/  LOP3.LUT R48, R48, 0xffff0000, RZ, 0xc0, !PT ;  /* 0xffff000030307812 */ /* 0x000fe200078ec0ff */
[----:B------:R-:W-:Y:S01]  /*bc50*/  IMAD.U32 R85, R9, 0x10000, RZ ;  /* 0x0001000009557824 */ /* 0x000fe200078e00ff */
[----:B------:R-:W-:Y:S02]  /*bc60*/  LOP3.LUT R8, R8, 0xffff0000, RZ, 0xc0, !PT ;  /* 0xffff000008087812 */ /* 0x000fe400078ec0ff */
[----:B------:R-:W-:Y:S02]  /*bc70*/  LOP3.LUT R5, R5, 0xffff0000, RZ, 0xc0, !PT ;  /* 0xffff000005057812 */ /* 0x000fe400078ec0ff */
[----:B------:R-:W-:-:S02]  /*bc80*/  LOP3.LUT R9, R9, 0xffff0000, RZ, 0xc0, !PT ;  /* 0xffff000009097812 */ /* 0x000fc400078ec0ff */
[----:B------:R-:W-:Y:S01]  /*bc90*/  LOP3.LUT R50, R50, 0xffff0000, RZ, 0xc0, !PT ;  /* 0xffff000032327812 */ /* 0x000fe200078ec0ff */
[----:B--2---:R-:W-:Y:S01]  /*bca0*/  IMAD.U32 R86, R44, 0x10000, RZ ;  /* 0x000100002c567824 */ /* 0x004fe200078e00ff */
[C---:B------:R-:W-:Y:S02]  /*bcb0*/  SHF.L.U32 R51, R45.reuse, 0x10, RZ ;  /* 0x000000102d337819 */ /* 0x040fe400000006ff */
[----:B------:R-:W-:Y:S01]  /*bcc0*/  LOP3.LUT R77, R45, 0xffff0000, RZ, 0xc0, !PT ;  /* 0xffff00002d4d7812 */ /* 0x000fe200078ec0ff */
[CC--:B------:R-:W-:Y:S01]  /*bcd0*/  FMUL.FTZ R80, R86.reuse, R84.reuse ;  /* 0x0000005456507220 */ /* 0x0c0fe20000410000 */
[C---:B------:R-:W-:Y:S01]  /*bce0*/  LOP3.LUT R82, R47.reuse, 0xffff0000, RZ, 0xc0, !PT ;  /* 0xffff00002f527812 */ /* 0x040fe200078ec0ff */
[-C--:B------:R-:W-:Y:S01]  /*bcf0*/  FMUL.FTZ R86, R86, R81.reuse ;  /* 0x0000005156567220 */ /* 0x080fe20000410000 */
[----:B------:R-:W-:Y:S01]  /*bd00*/  LOP3.LUT R44, R44, 0xffff0000, RZ, 0xc0, !PT ;  /* 0xffff00002c2c7812 */ /* 0x000fe200078ec0ff */
[----:B------:R-:W-:Y:S01]  /*bd10*/  FFMA.FTZ R80, R62, R81, -R80 ;  /* 0x000000513e507223 */ /* 0x000fe20000010850 */
[C---:B------:R-:W-:Y:S01]  /*bd20*/  SHF.L.U32 R76, R46.reuse, 0x10, RZ ;  /* 0x000000102e4c7819 */ /* 0x040fe200000006ff */
[----:B------:R-:W-:Y:S01]  /*bd30*/  IMAD.U32 R45, R47, 0x10000, RZ ;  /* 0x000100002f2d7824 */ /* 0x000fe200078e00ff */
[----:B------:R-:W-:Y:S01]  /*bd40*/  LOP3.LUT R46, R46, 0xffff0000, RZ, 0xc0, !PT ;  /* 0xffff00002e2e7812 */ /* 0x000fe200078ec0ff */
[----:B------:R-:W-:Y:S01]  /*bd50*/  FFMA.FTZ R62, R62, R84, R86 ;  /* 0x000000543e3e7223 */ /* 0x000fe20000010056 */
[----:B------:R-:W-:Y:S01]  /*bd60*/  SHF.L.U32 R84, R11, 0x10, RZ ;  /* 0x000000100b547819 */ /* 0x000fe200000006ff */
[----:B------:R-:W-:Y:S01]  /*bd70*/  FMUL.FTZ R47, R51, R83 ;  /* 0x00000053332f7220 */ /* 0x000fe20000410000 */
[----:B------:R-:W-:Y:S01]  /*bd80*/  LOP3.LUT R11, R11, 0xffff0000, RZ, 0xc0, !PT ;  /* 0xffff00000b0b7812 */ /* 0x000fe200078ec0ff */
[C---:B------:R-:W-:Y:S01]  /*bd90*/  IMAD.U32 R81, R7.reuse, 0x10000, RZ ;  /* 0x0001000007517824 */ /* 0x040fe200078e00ff */
[----:B------:R-:W-:Y:S01]  /*bda0*/  LOP3.LUT R7, R7, 0xffff0000, RZ, 0xc0, !PT ;  /* 0xffff000007077812 */ /* 0x000fe200078ec0ff */
[----:B------:R-:W-:-:S02]  /*bdb0*/  FMUL.FTZ R86, R51, R85 ;  /* 0x0000005533567220 */ /* 0x000fc40000410000 */
[----:B------:R-:W-:Y:S02]  /*bdc0*/  FFMA.FTZ R47, R61, R85, -R47 ;  /* 0x000000553d2f7223 */ /* 0x000fe4000001082f */
[CC--:B------:R-:W-:Y:S02]  /*bdd0*/  FMUL.FTZ R51, R45.reuse, R81.reuse ;  /* 0x000000512d337220 */ /* 0x0c0fe40000410000 */
[-C--:B------:R-:W-:Y:S02]  /*bde0*/  FMUL.FTZ R85, R45, R84.reuse ;  /* 0x000000542d557220 */ /* 0x080fe40000410000 */
[C---:B------:R-:W-:Y:S02]  /*bdf0*/  FFMA.FTZ R45, R49.reuse, R84, -R51 ;  /* 0x00000054312d7223 */ /* 0x040fe40000010833 */
[----:B------:R-:W-:Y:S02]  /*be00*/  FFMA.FTZ R85, R49, R81, R85 ;  /* 0x0000005131557223 */ /* 0x000fe40000010055 */
[----:B------:R-:W-:-:S02]  /*be10*/  FMUL.FTZ R49, R44, R4 ;  /* 0x000000042c317220 */ /* 0x000fc40000410000 */
[-C--:B------:R-:W-:Y:S02]  /*be20*/  FMUL.FTZ R44, R44, R8.reuse ;  /* 0x000000082c2c7220 */ /* 0x080fe40000410000 */
[----:B------:R-:W-:Y:S02]  /*be30*/  FFMA.FTZ R49, R48, R8, -R49 ;  /* 0x0000000830317223 */ /* 0x000fe40000010831 */
[C---:B------:R-:W-:Y:S01]  /*be40*/  IMAD.U32 R51, R6.reuse, 0x10000, RZ ;  /* 0x0001000006337824 */ /* 0x040fe200078e00ff */
[----:B------:R-:W-:Y:S01]  /*be50*/  LOP3.LUT R6, R6, 0xffff0000, RZ, 0xc0, !PT ;  /* 0xffff000006067812 */ /* 0x000fe200078ec0ff */
[C---:B------:R-:W-:Y:S01]  /*be60*/  IMAD.U32 R81, R10.reuse, 0x10000, RZ ;  /* 0x000100000a517824 */ /* 0x040fe200078e00ff */
[----:B------:R-:W-:Y:S01]  /*be70*/  LOP3.LUT R10, R10, 0xffff0000, RZ, 0xc0, !PT ;  /* 0xffff00000a0a7812 */ /* 0x000fe200078ec0ff */
[C---:B------:R-:W-:Y:S02]  /*be80*/  FMUL.FTZ R8, R77.reuse, R5 ;  /* 0x000000054d087220 */ /* 0x040fe40000410000 */
[----:B------:R-:W-:-:S02]  /*be90*/  FMUL.FTZ R77, R77, R9 ;  /* 0x000000094d4d7220 */ /* 0x000fc40000410000 */
[----:B------:R-:W-:Y:S02]  /*bea0*/  FFMA.FTZ R4, R48, R4, R44 ;  /* 0x0000000430047223 */ /* 0x000fe4000001002c */
[----:B------:R-:W-:Y:S02]  /*beb0*/  FFMA.FTZ R9, R68, R9, -R8 ;  /* 0x0000000944097223 */ /* 0x000fe40000010808 */
[----:B------:R-:W-:Y:S01]  /*bec0*/  FMUL.FTZ R44, R76, R51 ;  /* 0x000000334c2c7220 */ /* 0x000fe20000410000 */
[----:B------:R-:W-:Y:S01]  /*bed0*/  F2FP.BF16.PACK_AB R4, R4, R62 ;  /* 0x0000003e0404723e */ /* 0x000fe200000010ff */
[----:B------:R-:W-:Y:S01]  /*bee0*/  FMUL.FTZ R48, R46, R6 ;  /* 0x000000062e307220 */ /* 0x000fe20000410000 */
[----:B------:R-:W-:Y:S01]  /*bef0*/  F2FP.BF16.PACK_AB R9, R9, R47 ;  /* 0x0000002f0909723e */ /* 0x000fe200000010ff */
[----:B------:R-:W-:Y:S02]  /*bf00*/  FMUL.FTZ R8, R82, R7 ;  /* 0x0000000752087220 */ /* 0x000fe40000410000 */
[----:B------:R-:W-:-:S02]  /*bf10*/  FMUL.FTZ R76, R76, R81 ;  /* 0x000000514c4c7220 */ /* 0x000fc40000410000 */
[-C--:B------:R-:W-:Y:S02]  /*bf20*/  FMUL.FTZ R46, R46, R10.reuse ;  /* 0x0000000a2e2e7220 */ /* 0x080fe40000410000 */
[----:B------:R-:W-:Y:S02]  /*bf30*/  FMUL.FTZ R82, R82, R11 ;  /* 0x0000000b52527220 */ /* 0x000fe40000410000 */
[----:B------:R-:W-:Y:S02]  /*bf40*/  FFMA.FTZ R44, R65, R81, -R44 ;  /* 0x00000051412c7223 */ /* 0x000fe4000001082c */
[----:B------:R-:W-:Y:S02]  /*bf50*/  FFMA.FTZ R10, R50, R10, -R48 ;  /* 0x0000000a320a7223 */ /* 0x000fe40000010830 */
[----:B------:R-:W-:Y:S01]  /*bf60*/  FFMA.FTZ R11, R75, R11, -R8 ;  /* 0x0000000b4b0b7223 */ /* 0x000fe20000010808 */
[----:B------:R-:W-:Y:S01]  /*bf70*/  F2FP.BF16.PACK_AB R8, R49, R80 ;  /* 0x000000503108723e */ /* 0x000fe200000010ff */
[----:B------:R-:W-:Y:S01]  /*bf80*/  FFMA.FTZ R61, R61, R83, R86 ;  /* 0x000000533d3d7223 */ /* 0x000fe20000010056 */
[----:B------:R-:W-:Y:S01]  /*bf90*/  F2FP.BF16.PACK_AB R10, R10, R44 ;  /* 0x0000002c0a0a723e */ /* 0x000fe200000010ff */
[----:B------:R-:W-:Y:S01]  /*bfa0*/  FFMA.FTZ R5, R68, R5, R77 ;  /* 0x0000000544057223 */ /* 0x000fe2000001004d */
[----:B------:R-:W-:Y:S01]  /*bfb0*/  F2FP.BF16.PACK_AB R11, R11, R45 ;  /* 0x0000002d0b0b723e */ /* 0x000fe200000010ff */
[----:B------:R-:W-:-:S02]  /*bfc0*/  FFMA.FTZ R76, R65, R51, R76 ;  /* 0x00000033414c7223 */ /* 0x000fc4000001004c */
[----:B------:R-:W-:Y:S01]  /*bfd0*/  FFMA.FTZ R6, R50, R6, R46 ;  /* 0x0000000632067223 */ /* 0x000fe2000001002e */
[----:B------:R-:W-:Y:S01]  /*bfe0*/  F2FP.BF16.PACK_AB R5, R5, R61 ;  /* 0x0000003d0505723e */ /* 0x000fe200000010ff */
[----:B------:R-:W-:Y:S01]  /*bff0*/  FFMA.FTZ R7, R75, R7, R82 ;  /* 0x000000074b077223 */ /* 0x000fe20000010052 */
[----:B------:R1:W-:Y:S02]  /*c000*/  STS.128 [R234+0x100], R8 ;  /* 0x00010008ea007388 */ /* 0x0003e40000000c00 */
[----:B------:R-:W-:Y:S02]  /*c010*/  F2FP.BF16.PACK_AB R6, R6, R76 ;  /* 0x0000004c0606723e */ /* 0x000fe400000010ff */
[----:B------:R-:W-:-:S05]  /*c020*/  F2FP.BF16.PACK_AB R7, R7, R85 ;  /* 0x000000550707723e */ /* 0x000fca00000010ff */
[----:B------:R1:W-:Y:S02]  /*c030*/  STS.128 [R60+0x100], R4 ;  /* 0x000100043c007388 */ /* 0x0003e40000000c00 */
.L_x_786:
[----:B------:R-:W-:Y:S05]  /*c040*/  BSYNC B0 ;  /* 0x0000000000007941 */ /* 0x000fea0003800000 */
.L_x_785:
[----:B------:R-:W-:Y:S01]  /*c050*/  ISETP.GE.OR P0, PT, R74, R12, P2 ;  /* 0x0000000c4a00720c */ /* 0x000fe20001706670 */
[----:B------:R-:W-:-:S12]  /*c060*/  BSSY B0, `(.L_x_787) ;  /* 0x000006c000007945 */ /* 0x000fd80003800000 */
[----:B------:R-:W-:Y:S05]  /*c070*/  @P0 BRA `(.L_x_788) ;  /* 0x000006a000000947 */ /* 0x000fea0003800000 */
[----:B-1----:R-:W-:Y:S01]  /*c080*/  IMAD.MOV.U32 R7, RZ, RZ, c[0x0][0x27c] ;  /* 0x00009f00ff077624 */ /* 0x002fe200078e00ff */
[----:B------:R-:W-:Y:S02]  /*c090*/  LOP3.LUT R4, R73, 0x38, R116, 0xf8, !PT ;  /* 0x0000003849047812 */ /* 0x000fe400078ef874 */
[----:B------:R-:W-:Y:S02]  /*c0a0*/  SHF.R.U64 R36, R36, 0x10, R37 ;  /* 0x0000001024247819 */ /* 0x000fe40000001225 */
[----:B------:R-:W-:Y:S02]  /*c0b0*/  LEA.HI R7, R7, R64, RZ, 0x1d ;  /* 0x0000004007077211 */ /* 0x000fe400078fe8ff */
[----:B------:R-:W-:Y:S02]  /*c0c0*/  LOP3.LUT R4, R67, R4, R72, 0xf6, !PT ;  /* 0x0000000443047212 */ /* 0x000fe400078ef648 */
[----:B------:R-:W-:Y:S01]  /*c0d0*/  SHF.R.S32.HI R5, RZ, 0x1f, R7 ;  /* 0x0000001fff057819 */ /* 0x000fe20000011407 */
[----:B------:R-:W-:Y:S01]  /*c0e0*/  IMAD.SHL.U32 R6, R7, 0x8, RZ ;  /* 0x0000000807067824 */ /* 0x000fe200078e00ff */
[----:B------:R-:W-:-:S02]  /*c0f0*/  LEA R44, R4, 0x100, 0x1 ;  /* 0x00000100042c7811 */ /* 0x000fc400078e08ff */
[----:B------:R-:W-:Y:S02]  /*c100*/  LEA.HI R5, R5, R7, RZ, 0x3 ;  /* 0x0000000705057211 */ /* 0x000fe400078f18ff */
[----:B------:R-:W-:Y:S01]  /*c110*/  LOP3.LUT R6, R73, 0x38, R6, 0xf8, !PT ;  /* 0x0000003849067812 */ /* 0x000fe200078ef806 */
[----:B------:R-:W1:Y:S01]  /*c120*/  LDS.128 R8, [R44] ;  /* 0x000000002c087984 */ /* 0x000e620000000c00 */
[----:B------:R-:W-:Y:S01]  /*c130*/  SHF.R.U64 R40, R40, 0x10, R41 ;  /* 0x0000001028287819 */ /* 0x000fe20000001229 */
[----:B------:R-:W-:Y:S01]  /*c140*/  IMAD.SHL.U32 R5, R5, 0x400, RZ ;  /* 0x0000040005057824 */ /* 0x000fe200078e00ff */
[----:B------:R-:W-:Y:S02]  /*c150*/  LOP3.LUT R6, R6, R72, RZ, 0x3c, !PT ;  /* 0x0000004806067212 */ /* 0x000fe400078e3cff */
[----:B------:R-:W-:Y:S02]  /*c160*/  SHF.R.U32.HI R37, RZ, 0x10, R37 ;  /* 0x00000010ff257819 */ /* 0x000fe40000011625 */
[----:B------:R-:W-:-:S02]  /*c170*/  LOP3.LUT R5, R5, 0x7fffe000, RZ, 0xc0, !PT ;  /* 0x7fffe00005057812 */ /* 0x000fc400078ec0ff */
[----:B------:R-:W-:Y:S02]  /*c180*/  SHF.R.U64 R38, R38, 0x10, R39 ;  /* 0x0000001026267819 */ /* 0x000fe40000001227 */
[----:B------:R-:W-:Y:S02]  /*c190*/  IADD3 R45, R6, R5, R67 ;  /* 0x00000005062d7210 */ /* 0x000fe40007ffe043 */
[----:B------:R-:W-:Y:S02]  /*c1a0*/  PRMT R36, R56, 0x5432, R36 ;  /* 0x0000543238247816 */ /* 0x000fe40000000024 */
[----:B------:R-:W-:Y:S01]  /*c1b0*/  SHF.R.U32.HI R39, RZ, 0x10, R39 ;  /* 0x00000010ff277819 */ /* 0x000fe20000011627 */
[----:B------:R-:W-:Y:S01]  /*c1c0*/  IMAD.SHL.U32 R45, R45, 0x2, RZ ;  /* 0x000000022d2d7824 */ /* 0x000fe200078e00ff */
[----:B------:R-:W-:Y:S02]  /*c1d0*/  PRMT R40, R58, 0x5432, R40 ;  /* 0x000054323a287816 */ /* 0x000fe40000000028 */
[----:B------:R-:W-:-:S02]  /*c1e0*/  PRMT R37, R56, 0x5410, R37 ;  /* 0x0000541038257816 */ /* 0x000fc40000000025 */
[----:B------:R-:W2:Y:S01]  /*c1f0*/  LDS.128 R4, [R45+0x100] ;  /* 0x000100002d047984 */ /* 0x000ea20000000c00 */
[----:B------:R-:W-:Y:S02]  /*c200*/  SHF.L.U32 R56, R36, 0x10, RZ ;  /* 0x0000001024387819 */ /* 0x000fe400000006ff */
[C---:B------:R-:W-:Y:S02]  /*c210*/  PRMT R38, R57.reuse, 0x5432, R38 ;  /* 0x0000543239267816 */ /* 0x040fe40000000026 */
[----:B------:R-:W-:Y:S01]  /*c220*/  PRMT R39, R57, 0x5410, R39 ;  /* 0x0000541039277816 */ /* 0x000fe20000000027 */
[----:B------:R-:W-:Y:S01]  /*c230*/  IMAD.U32 R57, R40, 0x10000, RZ ;  /* 0x0001000028397824 */ /* 0x000fe200078e00ff */
[----:B------:R-:W-:Y:S02]  /*c240*/  SHF.R.U32.HI R41, RZ, 0x10, R41 ;  /* 0x00000010ff297819 */ /* 0x000fe40000011629 */
[----:B------:R-:W-:Y:S02]  /*c250*/  LOP3.LUT R36, R36, 0xffff0000, RZ, 0xc0, !PT ;  /* 0xffff000024247812 */ /* 0x000fe400078ec0ff */
[----:B------:R-:W-:-:S02]  /*c260*/  PRMT R41, R58, 0x5410, R41 ;  /* 0x000054103a297816 */ /* 0x000fc40000000029 */
[--C-:B------:R-:W-:Y:S02]  /*c270*/  SHF.R.U64 R42, R42, 0x10, R43.reuse ;  /* 0x000000102a2a7819 */ /* 0x100fe4000000122b */
[----:B------:R-:W-:Y:S02]  /*c280*/  LOP3.LUT R61, R40, 0xffff0000, RZ, 0xc0, !PT ;  /* 0xffff0000283d7812 */ /* 0x000fe400078ec0ff */
[----:B------:R-:W-:Y:S01]  /*c290*/  SHF.R.U32.HI R43, RZ, 0x10, R43 ;  /* 0x00000010ff2b7819 */ /* 0x000fe2000001162b */
[C---:B-1----:R-:W-:Y:S01]  /*c2a0*/  IMAD.U32 R47, R8.reuse, 0x10000, RZ ;  /* 0x00010000082f7824 */ /* 0x042fe200078e00ff */
[----:B------:R-:W-:Y:S01]  /*c2b0*/  LOP3.LUT R46, R8, 0xffff0000, RZ, 0xc0, !PT ;  /* 0xffff0000082e7812 */ /* 0x000fe200078ec0ff */
[C---:B------:R-:W-:Y:S01]  /*c2c0*/  IMAD.U32 R8, R9.reuse, 0x10000, RZ ;  /* 0x0001000009087824 */ /* 0x040fe200078e00ff */
[----:B------:R-:W-:Y:S01]  /*c2d0*/  LOP3.LUT R49, R9, 0xffff0000, RZ, 0xc0, !PT ;  /* 0xffff000009317812 */ /* 0x000fe200078ec0ff */
[C---:B------:R-:W-:Y:S01]  /*c2e0*/  IMAD.U32 R9, R11.reuse, 0x10000, RZ ;  /* 0x000100000b097824 */ /* 0x040fe200078e00ff */
[----:B------:R-:W-:Y:S01]  /*c2f0*/  LOP3.LUT R51, R11, 0xffff0000, RZ, 0xc0, !PT ;  /* 0xffff00000b337812 */ /* 0x000fe200078ec0ff */
[----:B------:R-:W-:Y:S01]  /*c300*/  IMAD.U32 R48, R10, 0x10000, RZ ;  /* 0x000100000a307824 */ /* 0x000fe200078e00ff */
[----:B------:R-:W-:-:S02]  /*c310*/  PRMT R43, R59, 0x5410, R43 ;  /* 0x000054103b2b7816 */ /* 0x000fc4000000002b */
[----:B------:R-:W-:Y:S02]  /*c320*/  PRMT R42, R59, 0x5432, R42 ;  /* 0x000054323b2a7816 */ /* 0x000fe4000000002a */
[----:B------:R-:W-:Y:S01]  /*c330*/  LOP3.LUT R10, R10, 0xffff0000, RZ, 0xc0, !PT ;  /* 0xffff00000a0a7812 */ /* 0x000fe200078ec0ff */
[C---:B--2---:R-:W-:Y:S01]  /*c340*/  IMAD.U32 R50, R4.reuse, 0x10000, RZ ;  /* 0x0001000004327824 */ /* 0x044fe200078e00ff */
[----:B------:R-:W-:Y:S01]  /*c350*/  LOP3.LUT R11, R4, 0xffff0000, RZ, 0xc0, !PT ;  /* 0xffff0000040b7812 */ /* 0x000fe200078ec0ff */
[C---:B------:R-:W-:Y:S01]  /*c360*/  IMAD.U32 R4, R5.reuse, 0x10000, RZ ;  /* 0x0001000005047824 */ /* 0x040fe200078e00ff */
[----:B------:R-:W-:Y:S01]  /*c370*/  LOP3.LUT R60, R5, 0xffff0000, RZ, 0xc0, !PT ;  /* 0xffff0000053c7812 */ /* 0x000fe200078ec0ff */
[C---:B------:R-:W-:Y:S02]  /*c380*/  FMUL.FTZ R5, R50.reuse, R56 ;  /* 0x0000003832057220 */ /* 0x040fe40000410000 */
[-C--:B------:R-:W-:Y:S02]  /*c390*/  FMUL.FTZ R50, R50, R57.reuse ;  /* 0x0000003932327220 */ /* 0x080fe40000410000 */
[----:B------:R-:W-:-:S02]  /*c3a0*/  FFMA.FTZ R5, R47, R57, -R5 ;  /* 0x000000392f057223 */ /* 0x000fc40000010805 */
[----:B------:R-:W-:Y:S02]  /*c3b0*/  FMUL.FTZ R40, R11, R36 ;  /* 0x000000240b287220 */ /* 0x000fe40000410000 */
[C---:B------:R-:W-:Y:S01]  /*c3c0*/  IMAD.U32 R57, R37.reuse, 0x10000, RZ ;  /* 0x0001000025397824 */ /* 0x040fe200078e00ff */
[----:B------:R-:W-:Y:S01]  /*c3d0*/  LOP3.LUT R37, R37, 0xffff0000, RZ, 0xc0, !PT ;  /* 0xffff000025257812 */ /* 0x000fe200078ec0ff */
[----:B------:R-:W-:Y:S01]  /*c3e0*/  FFMA.FTZ R50, R47, R56, R50 ;  /* 0x000000382f327223 */ /* 0x000fe20000010032 */
[----:B------:R-:W-:Y:S01]  /*c3f0*/  SHF.L.U32 R56, R39, 0x10, RZ ;  /* 0x0000001027387819 */ /* 0x000fe200000006ff */
[C---:B------:R-:W-:Y:S01]  /*c400*/  IMAD.U32 R47, R41.reuse, 0x10000, RZ ;  /* 0x00010000292f7824 */ /* 0x040fe200078e00ff */
[----:B------:R-:W-:Y:S01]  /*c410*/  LOP3.LUT R41, R41, 0xffff0000, RZ, 0xc0, !PT ;  /* 0xffff000029297812 */ /* 0x000fe200078ec0ff */
[-C--:B------:R-:W-:Y:S01]  /*c420*/  FMUL.FTZ R11, R11, R61.reuse ;  /* 0x0000003d0b0b7220 */ /* 0x080fe20000410000 */
[----:B------:R-:W-:Y:S01]  /*c430*/  LOP3.LUT R39, R39, 0xffff0000, RZ, 0xc0, !PT ;  /* 0xffff000027277812 */ /* 0x000fe200078ec0ff */
[----:B------:R-:W-:-:S02]  /*c440*/  FFMA.FTZ R61, R46, R61, -R40 ;  /* 0x0000003d2e3d7223 */ /* 0x000fc40000010828 */
[C---:B------:R-:W-:Y:S02]  /*c450*/  FMUL.FTZ R40, R4.reuse, R57 ;  /* 0x0000003904287220 */ /* 0x040fe40000410000 */
[----:B------:R-:W-:Y:S02]  /*c460*/  FMUL.FTZ R4, R4, R47 ;  /* 0x0000002f04047220 */ /* 0x000fe40000410000 */
[C---:B------:R-:W-:Y:S01]  /*c470*/  IMAD.U32 R58, R7.reuse, 0x10000, RZ ;  /* 0x00010000073a7824 */ /* 0x040fe200078e00ff */
[----:B------:R-:W-:Y:S01]  /*c480*/  LOP3.LUT R7, R7, 0xffff0000, RZ, 0xc0, !PT ;  /* 0xffff000007077812 */ /* 0x000fe200078ec0ff */
[----:B------:R-:W-:Y:S02]  /*c490*/  FFMA.FTZ R11, R46, R36, R11 ;  /* 0x000000242e0b7223 */ /* 0x000fe4000001000b */
[C---:B------:R-:W-:Y:S01]  /*c4a0*/  IMAD.U32 R36, R43.reuse, 0x10000, RZ ;  /* 0x000100002b247824 */ /* 0x040fe200078e00ff */
[----:B------:R-:W-:Y:S01]  /*c4b0*/  LOP3.LUT R43, R43, 0xffff0000, RZ, 0xc0, !PT ;  /* 0xffff00002b2b7812 */ /* 0x000fe200078ec0ff */
[----:B------:R-:W-:-:S02]  /*c4c0*/  FFMA.FTZ R57, R8, R57, R4 ;  /* 0x0000003908397223 */ /* 0x000fc40000010004 */
[----:B------:R-:W-:Y:S02]  /*c4d0*/  FMUL.FTZ R4, R58, R56 ;  /* 0x000000383a047220 */ /* 0x000fe40000410000 */
[----:B------:R-:W-:Y:S02]  /*c4e0*/  FFMA.FTZ R40, R8, R47, -R40 ;  /* 0x0000002f08287223 */ /* 0x000fe40000010828 */
[-C--:B------:R-:W-:Y:S02]  /*c4f0*/  FMUL.FTZ R58, R58, R36.reuse ;  /* 0x000000243a3a7220 */ /* 0x080fe40000410000 */
[C---:B------:R-:W-:Y:S01]  /*c500*/  IMAD.U32 R59, R6.reuse, 0x10000, RZ ;  /* 0x00010000063b7824 */ /* 0x040fe200078e00ff */
[----:B------:R-:W-:Y:S01]  /*c510*/  LOP3.LUT R6, R6, 0xffff0000, RZ, 0xc0, !PT ;  /* 0xffff000006067812 */ /* 0x000fe200078ec0ff */
[C---:B------:R-:W-:Y:S01]  /*c520*/  IMAD.U32 R8, R38.reuse, 0x10000, RZ ;  /* 0x0001000026087824 */ /* 0x040fe200078e00ff */
[----:B------:R-:W-:Y:S01]  /*c530*/  LOP3.LUT R38, R38, 0xffff0000, RZ, 0xc0, !PT ;  /* 0xffff000026267812 */ /* 0x000fe200078ec0ff */
[C---:B------:R-:W-:Y:S01]  /*c540*/  IMAD.U32 R46, R42.reuse, 0x10000, RZ ;  /* 0x000100002a2e7824 */ /* 0x040fe200078e00ff */
[----:B------:R-:W-:Y:S01]  /*c550*/  LOP3.LUT R42, R42, 0xffff0000, RZ, 0xc0, !PT ;  /* 0xffff00002a2a7812 */ /* 0x000fe200078ec0ff */
[----:B------:R-:W-:-:S02]  /*c560*/  FFMA.FTZ R36, R9, R36, -R4 ;  /* 0x0000002409247223 */ /* 0x000fc40000010804 */
[----:B------:R-:W-:Y:S02]  /*c570*/  FFMA.FTZ R56, R9, R56, R58 ;  /* 0x0000003809387223 */ /* 0x000fe4000001003a */
[C---:B------:R-:W-:Y:S02]  /*c580*/  FMUL.FTZ R9, R59.reuse, R8 ;  /* 0x000000083b097220 */ /* 0x040fe40000410000 */
[C---:B------:R-:W-:Y:S02]  /*c590*/  FMUL.FTZ R4, R60.reuse, R37 ;  /* 0x000000253c047220 */ /* 0x040fe40000410000 */
[----:B------:R-:W-:Y:S02]  /*c5a0*/  FMUL.FTZ R59, R59, R46 ;  /* 0x0000002e3b3b7220 */ /* 0x000fe40000410000 */
[-C--:B------:R-:W-:Y:S02]  /*c5b0*/  FMUL.FTZ R60, R60, R41.reuse ;  /* 0x000000293c3c7220 */ /* 0x080fe40000410000 */
[----:B------:R-:W-:-:S02]  /*c5c0*/  FFMA.FTZ R41, R49, R41, -R4 ;  /* 0x0000002931297223 */ /* 0x000fc40000010804 */
[----:B------:R-:W-:Y:S02]  /*c5d0*/  FFMA.FTZ R59, R48, R8, R59 ;  /* 0x00000008303b7223 */ /* 0x000fe4000001003b */
[C---:B------:R-:W-:Y:S02]  /*c5e0*/  FMUL.FTZ R8, R6.reuse, R38 ;  /* 0x0000002606087220 */ /* 0x040fe40000410000 */
[C---:B------:R-:W-:Y:S02]  /*c5f0*/  FMUL.FTZ R4, R7.reuse, R39 ;  /* 0x0000002707047220 */ /* 0x040fe40000410000 */
[----:B------:R-:W-:Y:S02]  /*c600*/  FMUL.FTZ R6, R6, R42 ;  /* 0x0000002a06067220 */ /* 0x000fe40000410000 */
[----:B------:R-:W-:Y:S02]  /*c610*/  FMUL.FTZ R7, R7, R43 ;  /* 0x0000002b07077220 */ /* 0x000fe40000410000 */
[----:B------:R-:W-:Y:S01]  /*c620*/  FFMA.FTZ R46, R48, R46, -R9 ;  /* 0x0000002e302e7223 */ /* 0x000fe20000010809 */
[----:B------:R-:W-:Y:S01]  /*c630*/  F2FP.BF16.PACK_AB R9, R41, R40 ;  /* 0x000000282909723e */ /* 0x000fe200000010ff */
[----:B------:R-:W-:Y:S01]  /*c640*/  FFMA.FTZ R42, R10, R42, -R8 ;  /* 0x0000002a0a2a7223 */ /* 0x000fe20000010808 */
[----:B------:R-:W-:Y:S01]  /*c650*/  F2FP.BF16.PACK_AB R8, R61, R5 ;  /* 0x000000053d08723e */ /* 0x000fe200000010ff */
[----:B------:R-:W-:Y:S01]  /*c660*/  FFMA.FTZ R43, R51, R43, -R4 ;  /* 0x0000002b332b7223 */ /* 0x000fe20000010804 */
[----:B------:R-:W-:Y:S01]  /*c670*/  F2FP.BF16.PACK_AB R4, R11, R50 ;  /* 0x000000320b04723e */ /* 0x000fe200000010ff */
[----:B------:R-:W-:-:S02]  /*c680*/  FFMA.FTZ R60, R49, R37, R60 ;  /* 0x00000025313c7223 */ /* 0x000fc4000001003c */
[----:B------:R-:W-:Y:S01]  /*c690*/  FFMA.FTZ R6, R10, R38, R6 ;  /* 0x000000260a067223 */ /* 0x000fe20000010006 */
[----:B------:R-:W-:Y:S01]  /*c6a0*/  F2FP.BF16.PACK_AB R10, R42, R46 ;  /* 0x0000002e2a0a723e */ /* 0x000fe200000010ff */
[----:B------:R-:W-:Y:S01]  /*c6b0*/  FFMA.FTZ R7, R51, R39, R7 ;  /* 0x0000002733077223 */ /* 0x000fe20000010007 */
[----:B------:R-:W-:Y:S02]  /*c6c0*/  F2FP.BF16.PACK_AB R11, R43, R36 ;  /* 0x000000242b0b723e */ /* 0x000fe400000010ff */
[----:B------:R-:W-:Y:S02]  /*c6d0*/  F2FP.BF16.PACK_AB R5, R60, R57 ;  /* 0x000000393c05723e */ /* 0x000fe400000010ff */
[----:B------:R-:W-:Y:S01]  /*c6e0*/  F2FP.BF16.PACK_AB R6, R6, R59 ;  /* 0x0000003b0606723e */ /* 0x000fe200000010ff */
[----:B------:R1:W-:Y:S01]  /*c6f0*/  STS.128 [R44], R8 ;  /* 0x000000082c007388 */ /* 0x0003e20000000c00 */
[----:B------:R-:W-:-:S05]  /*c700*/  F2FP.BF16.PACK_AB R7, R7, R56 ;  /* 0x000000380707723e */ /* 0x000fca00000010ff */
[----:B------:R1:W-:Y:S02]  /*c710*/  STS.128 [R45+0x100], R4 ;  /* 0x000100042d007388 */ /* 0x0003e40000000c00 */
.L_x_788:
[----:B------:R-:W-:Y:S05]  /*c720*/  BSYNC B0 ;  /* 0x0000000000007941 */ /* 0x000fea0003800000 */
.L_x_787:
        /* <DEDUP_REMOVED lines=17> */
[----:B------:R-:W-:Y:S02]  /*c840*/  PRMT R24, R52, 0x5432, R24 ;  /* 0x0000543234187816 */ /* 0x000fe40000000018 */
[----:B------:R-:W-:-:S02]  /*c850*/  LOP3.LUT R5, R5, 0x7fffe000, RZ, 0xc0, !PT ;  /* 0x7fffe00005057812 */ /* 0x000fc400078ec0ff */
[----:B------:R-:W-:Y:S02]  /*c860*/  PRMT R32, R54, 0x5432, R32 ;  /* 0x0000543236207816 */ /* 0x000fe40000000020 */
[----:B------:R-:W-:Y:S02]  /*c870*/  IADD3 R37, R6, R5, R66 ;  /* 0x0000000506257210 */ /* 0x000fe40007ffe042 */
[----:B------:R-:W-:Y:S01]  /*c880*/  SHF.L.U32 R44, R24, 0x10, RZ ;  /* 0x00000010182c7819 */ /* 0x000fe200000006ff */
[----:B------:R-:W-:Y:S01]  /*c890*/  IMAD.U32 R45, R32, 0x10000, RZ ;  /* 0x00010000202d7824 */ /* 0x000fe200078e00ff */
[----:B------:R-:W-:Y:S01]  /*c8a0*/  SHF.R.U32.HI R25, RZ, 0x10, R25 ;  /* 0x00000010ff197819 */ /* 0x000fe20000011619 */
[----:B------:R-:W-:Y:S01]  /*c8b0*/  IMAD.SHL.U32 R37, R37, 0x2, RZ ;  /* 0x0000000225257824 */ /* 0x000fe200078e00ff */
[----:B------:R-:W-:Y:S02]  /*c8c0*/  SHF.R.U32.HI R33, RZ, 0x10, R33 ;  /* 0x00000010ff217819 */ /* 0x000fe40000011621 */
[----:B------:R-:W-:-:S02]  /*c8d0*/  LOP3.LUT R24, R24, 0xffff0000, RZ, 0xc0, !PT ;  /* 0xffff000018187812 */ /* 0x000fc400078ec0ff */
[----:B------:R-:W2:Y:S01]  /*c8e0*/  LDS.128 R4, [R37+0x100] ;  /* 0x0001000025047984 */ /* 0x000ea20000000c00 */
[----:B------:R-:W-:Y:S02]  /*c8f0*/  PRMT R25, R52, 0x5410, R25 ;  /* 0x0000541034197816 */ /* 0x000fe40000000019 */
[----:B------:R-:W-:Y:S02]  /*c900*/  SHF.R.U64 R26, R26, 0x10, R27 ;  /* 0x000000101a1a7819 */ /* 0x000fe4000000121b */
[----:B------:R-:W-:Y:S02]  /*c910*/  PRMT R33, R54, 0x5410, R33 ;  /* 0x0000541036217816 */ /* 0x000fe40000000021 */
[----:B------:R-:W-:Y:S02]  /*c920*/  SHF.R.U64 R34, R34, 0x10, R35 ;  /* 0x0000001022227819 */ /* 0x000fe40000001223 */
[----:B------:R-:W-:Y:S02]  /*c930*/  SHF.R.U32.HI R27, RZ, 0x10, R27 ;  /* 0x00000010ff1b7819 */ /* 0x000fe4000001161b */
[----:B------:R-:W-:-:S02]  /*c940*/  LOP3.LUT R49, R32, 0xffff0000, RZ, 0xc0, !PT ;  /* 0xffff000020317812 */ /* 0x000fc400078ec0ff */
[----:B------:R-:W-:Y:S02]  /*c950*/  SHF.R.U32.HI R35, RZ, 0x10, R35 ;  /* 0x00000010ff237819 */ /* 0x000fe40000011623 */
[----:B------:R-:W-:Y:S02]  /*c960*/  PRMT R27, R53, 0x5410, R27 ;  /* 0x00005410351b7816 */ /* 0x000fe4000000001b */
[----:B------:R-:W-:Y:S01]  /*c970*/  PRMT R35, R55, 0x5410, R35 ;  /* 0x0000541037237816 */ /* 0x000fe20000000023 */
        /* <DEDUP_REMOVED lines=72> */
.L_x_790:
[----:B------:R-:W-:Y:S05]  /*ce00*/  BSYNC B0 ;  /* 0x0000000000007941 */ /* 0x000fea0003800000 */
.L_x_789:
[----:B------:R-:W-:-:S13]  /*ce10*/  ISETP.GE.OR P0, PT, R0, R12, P2 ;  /* 0x0000000c0000720c */ /* 0x000fda0001706670 */
[----:B------:R-:W-:Y:S05]  /*ce20*/  @P0 BRA `(.L_x_778) ;  /* 0x0000071000000947 */ /* 0x000fea0003800000 */
[----:B-1----:R-:W-:Y:S01]  /*ce30*/  IMAD.MOV.U32 R9, RZ, RZ, c[0x0][0x27c] ;  /* 0x00009f00ff097624 */ /* 0x002fe200078e00ff */
[----:B------:R-:W-:Y:S01]  /*ce40*/  SHF.R.S32.HI R4, RZ, 0x1f, R0 ;  /* 0x0000001fff047819 */ /* 0x000fe20000011400 */
[----:B------:R-:W-:Y:S01]  /*ce50*/  IMAD.SHL.U32 R6, R0, 0x40, RZ ;  /* 0x0000004000067824 */ /* 0x000fe200078e00ff */
[----:B------:R-:W-:Y:S02]  /*ce60*/  SHF.R.U64 R16, R16, 0x10, R17 ;  /* 0x0000001010107819 */ /* 0x000fe40000001211 */
[----:B------:R-:W-:Y:S02]  /*ce70*/  LEA.HI R9, R9, R64, RZ, 0x1d ;  /* 0x0000004009097211 */ /* 0x000fe400078fe8ff */
[----:B------:R-:W-:Y:S02]  /*ce80*/  LEA.HI R4, R4, R0, RZ, 0x3 ;  /* 0x0000000004047211 */ /* 0x000fe400078f18ff */
[----:B------:R-:W-:Y:S01]  /*ce90*/  SHF.R.S32.HI R7, RZ, 0x1f, R9 ;  /* 0x0000001fff077819 */ /* 0x000fe20000011409 */
[----:B------:R-:W-:Y:S01]  /*cea0*/  IMAD.SHL.U32 R8, R9, 0x8, RZ ;  /* 0x0000000809087824 */ /* 0x000fe200078e00ff */
[----:B------:R-:W-:Y:S01]  /*ceb0*/  LOP3.LUT R6, R6, 0x1c0, RZ, 0xc0, !PT ;  /* 0x000001c006067812 */ /* 0x000fe200078ec0ff */
[----:B------:R-:W-:Y:S01]  /*cec0*/  IMAD.SHL.U32 R4, R4, 0x40, RZ ;  /* 0x0000004004047824 */ /* 0x000fe200078e00ff */
[----:B------:R-:W-:-:S02]  /*ced0*/  LEA.HI R7, R7, R9, RZ, 0x3 ;  /* 0x0000000907077211 */ /* 0x000fc400078f18ff */
[----:B------:R-:W-:Y:S02]  /*cee0*/  SHF.R.U32.HI R5, RZ, 0x3, R6 ;  /* 0x00000003ff057819 */ /* 0x000fe40000011606 */
[C---:B------:R-:W-:Y:S01]  /*cef0*/  LOP3.LUT R8, R6.reuse, 0x38, R8, 0xf8, !PT ;  /* 0x0000003806087812 */ /* 0x040fe200078ef808 */
[----:B------:R-:W-:Y:S01]  /*cf00*/  IMAD.SHL.U32 R7, R7, 0x400, RZ ;  /* 0x0000040007077824 */ /* 0x000fe200078e00ff */
[----:B------:R-:W-:Y:S02]  /*cf10*/  LOP3.LUT R0, R6, 0x38, R116, 0xf8, !PT ;  /* 0x0000003806007812 */ /* 0x000fe400078ef874 */
[----:B------:R-:W-:Y:S02]  /*cf20*/  LOP3.LUT R4, R4, 0xfffffe00, RZ, 0xc0, !PT ;  /* 0xfffffe0004047812 */ /* 0x000fe400078ec0ff */
[----:B------:R-:W-:Y:S02]  /*cf30*/  LOP3.LUT R8, R8, R5, RZ, 0x3c, !PT ;  /* 0x0000000508087212 */ /* 0x000fe400078e3cff */
[----:B------:R-:W-:-:S02]  /*cf40*/  LOP3.LUT R7, R7, 0x7fffe000, RZ, 0xc0, !PT ;  /* 0x7fffe00007077812 */ /* 0x000fc400078ec0ff */
[----:B------:R-:W-:Y:S02]  /*cf50*/  LOP3.LUT R0, R4, R0, R5, 0xf6, !PT ;  /* 0x0000000004007212 */ /* 0x000fe400078ef605 */
[----:B------:R-:W-:Y:S02]  /*cf60*/  IADD3 R12, R8, R7, R4 ;  /* 0x00000007080c7210 */ /* 0x000fe40007ffe004 */
[----:B------:R-:W-:Y:S02]  /*cf70*/  LEA R0, R0, 0x100, 0x1 ;  /* 0x0000010000007811 */ /* 0x000fe400078e08ff */
[--C-:B------:R-:W-:Y:S01]  /*cf80*/  SHF.R.U64 R20, R20, 0x10, R21.reuse ;  /* 0x0000001014147819 */ /* 0x100fe20000001215 */
[----:B------:R-:W-:Y:S01]  /*cf90*/  IMAD.SHL.U32 R12, R12, 0x2, RZ ;  /* 0x000000020c0c7824 */ /* 0x000fe200078e00ff */
[----:B------:R-:W-:Y:S01]  /*cfa0*/  SHF.R.U32.HI R21, RZ, 0x10, R21 ;  /* 0x00000010ff157819 */ /* 0x000fe20000011615 */
[----:B------:R-:W1:Y:S01]  /*cfb0*/  LDS.128 R8, [R0] ;  /* 0x0000000000087984 */ /* 0x000e620000000c00 */
[----:B------:R-:W-:-:S02]  /*cfc0*/  SHF.R.U32.HI R17, RZ, 0x10, R17 ;  /* 0x00000010ff117819 */ /* 0x000fc40000011611 */
[--C-:B------:R-:W-:Y:S01]  /*cfd0*/  SHF.R.U64 R18, R18, 0x10, R19.reuse ;  /* 0x0000001012127819 */ /* 0x100fe20000001213 */
[----:B------:R-:W2:Y:S01]  /*cfe0*/  LDS.128 R4, [R12+0x100] ;  /* 0x000100000c047984 */ /* 0x000ea20000000c00 */
[C---:B------:R-:W-:Y:S02]  /*cff0*/  PRMT R16, R13.reuse, 0x5432, R16 ;  /* 0x000054320d107816 */ /* 0x040fe40000000010 */
[----:B------:R-:W-:Y:S02]  /*d000*/  SHF.R.U32.HI R19, RZ, 0x10, R19 ;  /* 0x00000010ff137819 */ /* 0x000fe40000011613 */
[----:B------:R-:W-:Y:S01]  /*d010*/  PRMT R20, R2, 0x5432, R20 ;  /* 0x0000543202147816 */ /* 0x000fe20000000014 */
[----:B------:R-:W-:Y:S01]  /*d020*/  IMAD.U32 R27, R16, 0x10000, RZ ;  /* 0x00010000101b7824 */ /* 0x000fe200078e00ff */
[----:B------:R-:W-:Y:S02]  /*d030*/  PRMT R2, R2, 0x5410, R21 ;  /* 0x0000541002027816 */ /* 0x000fe40000000015 */
[----:B------:R-:W-:-:S02]  /*d040*/  PRMT R13, R13, 0x5410, R17 ;  /* 0x000054100d0d7816 */ /* 0x000fc40000000011 */
[C---:B------:R-:W-:Y:S02]  /*d050*/  PRMT R18, R31.reuse, 0x5432, R18 ;  /* 0x000054321f127816 */ /* 0x040fe40000000012 */
[----:B------:R-:W-:Y:S01]  /*d060*/  PRMT R19, R31, 0x5410, R19 ;  /* 0x000054101f137816 */ /* 0x000fe20000000013 */
[----:B------:R-:W-:Y:S01]  /*d070*/  IMAD.U32 R31, R20, 0x10000, RZ ;  /* 0x00010000141f7824 */ /* 0x000fe200078e00ff */
[----:B------:R-:W-:Y:S02]  /*d080*/  LOP3.LUT R16, R16, 0xffff0000, RZ, 0xc0, !PT ;  /* 0xffff000010107812 */ /* 0x000fe400078ec0ff */
[----:B------:R-:W-:Y:S02]  /*d090*/  LOP3.LUT R35, R20, 0xffff0000, RZ, 0xc0, !PT ;  /* 0xffff000014237812 */ /* 0x000fe400078ec0ff */
[--C-:B------:R-:W-:Y:S02]  /*d0a0*/  SHF.R.U64 R22, R22, 0x10, R23.reuse ;  /* 0x0000001016167819 */ /* 0x100fe40000001217 */
[----:B------:R-:W-:-:S02]  /*d0b0*/  SHF.R.U32.HI R23, RZ, 0x10, R23 ;  /* 0x00000010ff177819 */ /* 0x000fc40000011617 */
[C---:B------:R-:W-:Y:S02]  /*d0c0*/  PRMT R22, R3.reuse, 0x5432, R22 ;  /* 0x0000543203167816 */ /* 0x040fe40000000016 */
[----:B------:R-:W-:Y:S01]  /*d0d0*/  PRMT R3, R3, 0x5410, R23 ;  /* 0x0000541003037816 */ /* 0x000fe20000000017 */
[C---:B-1----:R-:W-:Y:S01]  /*d0e0*/  IMAD.U32 R21, R8.reuse, 0x10000, RZ ;  /* 0x0001000008157824 */ /* 0x042fe200078e00ff */
[----:B------:R-:W-:Y:S01]  /*d0f0*/  LOP3.LUT R17, R8, 0xffff0000, RZ, 0xc0, !PT ;  /* 0xffff000008117812 */ /* 0x000fe200078ec0ff */
[C---:B------:R-:W-:Y:S01]  /*d100*/  IMAD.U32 R8, R9.reuse, 0x10000, RZ ;  /* 0x0001000009087824 */ /* 0x040fe200078e00ff */
[----:B------:R-:W-:Y:S01]  /*d110*/  LOP3.LUT R24, R9, 0xffff0000, RZ, 0xc0, !PT ;  /* 0xffff000009187812 */ /* 0x000fe200078ec0ff */
[C---:B--2---:R-:W-:Y:S01]  /*d120*/  IMAD.U32 R25, R4.reuse, 0x10000, RZ ;  /* 0x0001000004197824 */ /* 0x044fe200078e00ff */
[C---:B------:R-:W-:Y:S01]  /*d130*/  LOP3.LUT R26, R11.reuse, 0xffff0000, RZ, 0xc0, !PT ;  /* 0xffff00000b1a7812 */ /* 0x040fe200078ec0ff */
[----:B------:R-:W-:Y:S01]  /*d140*/  IMAD.U32 R9, R11, 0x10000, RZ ;  /* 0x000100000b097824 */ /* 0x000fe200078e00ff */
[----:B------:R-:W-:Y:S01]  /*d150*/  LOP3.LUT R11, R4, 0xffff0000, RZ, 0xc0, !PT ;  /* 0xffff0000040b7812 */ /* 0x000fe200078ec0ff */
[C---:B------:R-:W-:Y:S01]  /*d160*/  IMAD.U32 R4, R5.reuse, 0x10000, RZ ;  /* 0x0001000005047824 */ /* 0x040fe200078e00ff */
[----:B------:R-:W-:Y:S01]  /*d170*/  LOP3.LUT R34, R5, 0xffff0000, RZ, 0xc0, !PT ;  /* 0xffff000005227812 */ /* 0x000fe200078ec0ff */
[----:B------:R-:W-:-:S02]  /*d180*/  FMUL.FTZ R5, R25, R27 ;  /* 0x0000001b19057220 */ /* 0x000fc40000410000 */
[-C--:B------:R-:W-:Y:S02]  /*d190*/  FMUL.FTZ R25, R25, R31.reuse ;  /* 0x0000001f19197220 */ /* 0x080fe40000410000 */
[----:B------:R-:W-:Y:S02]  /*d1a0*/  FFMA.FTZ R5, R21, R31, -R5 ;  /* 0x0000001f15057223 */ /* 0x000fe40000010805 */
[----:B------:R-:W-:Y:S02]  /*d1b0*/  FMUL.FTZ R20, R11, R16 ;  /* 0x000000100b147220 */ /* 0x000fe40000410000 */
[C---:B------:R-:W-:Y:S01]  /*d1c0*/  IMAD.U32 R31, R13.reuse, 0x10000, RZ ;  /* 0x000100000d1f7824 */ /* 0x040fe200078e00ff */
[----:B------:R-:W-:Y:S01]  /*d1d0*/  LOP3.LUT R13, R13, 0xffff0000, RZ, 0xc0, !PT ;  /* 0xffff00000d0d7812 */ /* 0x000fe200078ec0ff */
[----:B------:R-:W-:Y:S02]  /*d1e0*/  FFMA.FTZ R25, R21, R27, R25 ;  /* 0x0000001b15197223 */ /* 0x000fe40000010019 */
[----:B------:R-:W-:-:S02]  /*d1f0*/  IMAD.U32 R21, R2, 0x10000, RZ ;  /* 0x0001000002157824 */ /* 0x000fc400078e00ff */
[-C--:B------:R-:W-:Y:S02]  /*d200*/  FMUL.FTZ R11, R11, R35.reuse ;  /* 0x000000230b0b7220 */ /* 0x080fe40000410000 */
[----:B------:R-:W-:Y:S02]  /*d210*/  FFMA.FTZ R35, R17, R35, -R20 ;  /* 0x0000002311237223 */ /* 0x000fe40000010814 */
[C---:B------:R-:W-:Y:S02]  /*d220*/  FMUL.FTZ R20, R4.reuse, R31 ;  /* 0x0000001f04147220 */ /* 0x040fe40000410000 */
[----:B------:R-:W-:Y:S02]  /*d230*/  FMUL.FTZ R4, R4, R21 ;  /* 0x0000001504047220 */ /* 0x000fe40000410000 */
[C---:B------:R-:W-:Y:S01]  /*d240*/  IMAD.U32 R32, R7.reuse, 0x10000, RZ ;  /* 0x0001000007207824 */ /* 0x040fe200078e00ff */
[----:B------:R-:W-:Y:S01]  /*d250*/  LOP3.LUT R7, R7, 0xffff0000, RZ, 0xc0, !PT ;  /* 0xffff000007077812 */ /* 0x000fe200078ec0ff */
[C---:B------:R-:W-:Y:S01]  /*d260*/  IMAD.U32 R27, R19.reuse, 0x10000, RZ ;  /* 0x00010000131b7824 */ /* 0x040fe200078e00ff */
[----:B------:R-:W-:Y:S01]  /*d270*/  LOP3.LUT R19, R19, 0xffff0000, RZ, 0xc0, !PT ;  /* 0xffff000013137812 */ /* 0x000fe200078ec0ff */
[----:B------:R-:W-:-:S02]  /*d280*/  FFMA.FTZ R11, R17, R16, R11 ;  /* 0x00000010110b7223 */ /* 0x000fc4000001000b */
[C---:B------:R-:W-:Y:S02]  /*d290*/  FFMA.FTZ R20, R8.reuse, R21, -R20 ;  /* 0x0000001508147223 */ /* 0x040fe40000010814 */
[----:B------:R-:W-:Y:S01]  /*d2a0*/  FFMA.FTZ R31, R8, R31, R4 ;  /* 0x0000001f081f7223 */ /* 0x000fe20000010004 */
[----:B------:R-:W-:Y:S01]  /*d2b0*/  LOP3.LUT R4, R2, 0xffff0000, RZ, 0xc0, !PT ;  /* 0xffff000002047812 */ /* 0x000fe200078ec0ff */
[C---:B------:R-:W-:Y:S01]  /*d2c0*/  IMAD.U32 R16, R3.reuse, 0x10000, RZ ;  /* 0x0001000003107824 */ /* 0x040fe200078e00ff */
[----:B------:R-:W-:Y:S01]  /*d2d0*/  LOP3.LUT R3, R3, 0xffff0000, RZ, 0xc0, !PT ;  /* 0xffff000003037812 */ /* 0x000fe200078ec0ff */
[C---:B------:R-:W-:Y:S02]  /*d2e0*/  FMUL.FTZ R8, R32.reuse, R27 ;  /* 0x0000001b20087220 */ /* 0x040fe40000410000 */
[-C--:B------:R-:W-:Y:S02]  /*d2f0*/  FMUL.FTZ R32, R32, R16.reuse ;  /* 0x0000001020207220 */ /* 0x080fe40000410000 */
[----:B------:R-:W-:-:S02]  /*d300*/  FFMA.FTZ R2, R9, R16, -R8 ;  /* 0x0000001009027223 */ /* 0x000fc40000010808 */
[C---:B------:R-:W-:Y:S01]  /*d310*/  IMAD.U32 R33, R6.reuse, 0x10000, RZ ;  /* 0x0001000006217824 */ /* 0x040fe200078e00ff */
[----:B------:R-:W-:Y:S01]  /*d320*/  LOP3.LUT R6, R6, 0xffff0000, RZ, 0xc0, !PT ;  /* 0xffff000006067812 */ /* 0x000fe200078ec0ff */
[C---:B------:R-:W-:Y:S01]  /*d330*/  IMAD.U32 R16, R18.reuse, 0x10000, RZ ;  /* 0x0001000012107824 */ /* 0x040fe200078e00ff */
[----:B------:R-:W-:Y:S01]  /*d340*/  LOP3.LUT R18, R18, 0xffff0000, RZ, 0xc0, !PT ;  /* 0xffff000012127812 */ /* 0x000fe200078ec0ff */
[C---:B------:R-:W-:Y:S01]  /*d350*/  IMAD.U32 R17, R22.reuse, 0x10000, RZ ;  /* 0x0001000016117824 */ /* 0x040fe200078e00ff */
[----:B------:R-:W-:Y:S01]  /*d360*/  LOP3.LUT R22, R22, 0xffff0000, RZ, 0xc0, !PT ;  /* 0xffff000016167812 */ /* 0x000fe200078ec0ff */
[----:B------:R-:W-:Y:S02]  /*d370*/  FMUL.FTZ R8, R34, R13 ;  /* 0x0000000d22087220 */ /* 0x000fe40000410000 */
[C---:B------:R-:W-:Y:S01]  /*d380*/  IMAD.U32 R23, R10.reuse, 0x10000, RZ ;  /* 0x000100000a177824 */ /* 0x040fe200078e00ff */
[----:B------:R-:W-:Y:S01]  /*d390*/  LOP3.LUT R10, R10, 0xffff0000, RZ, 0xc0, !PT ;  /* 0xffff00000a0a7812 */ /* 0x000fe200078ec0ff */
[----:B------:R-:W-:-:S02]  /*d3a0*/  FMUL.FTZ R34, R34, R4 ;  /* 0x0000000422227220 */ /* 0x000fc40000410000 */
[----:B------:R-:W-:Y:S02]  /*d3b0*/  FFMA.FTZ R27, R9, R27, R32 ;  /* 0x0000001b091b7223 */ /* 0x000fe40000010020 */
[----:B------:R-:W-:Y:S02]  /*d3c0*/  FFMA.FTZ R21, R24, R4, -R8 ;  /* 0x0000000418157223 */ /* 0x000fe40000010808 */
[----:B------:R-:W-:Y:S02]  /*d3d0*/  FMUL.FTZ R9, R33, R16 ;  /* 0x0000001021097220 */ /* 0x000fe40000410000 */
[----:B------:R-:W-:Y:S02]  /*d3e0*/  FMUL.FTZ R8, R6, R18 ;  /* 0x0000001206087220 */ /* 0x000fe40000410000 */
[----:B------:R-:W-:Y:S02]  /*d3f0*/  FMUL.FTZ R4, R7, R19 ;  /* 0x0000001307047220 */ /* 0x000fe40000410000 */
[----:B------:R-:W-:-:S02]  /*d400*/  FMUL.FTZ R33, R33, R17 ;  /* 0x0000001121217220 */ /* 0x000fc40000410000 */
        /* <DEDUP_REMOVED lines=12> */
[----:B------:R-:W-:Y:S01]  /*d4d0*/  F2FP.BF16.PACK_AB R10, R22, R17 ;  /* 0x00000011160a723e */ /* 0x000fe200000010ff */
[----:B------:R-:W-:Y:S01]  /*d4e0*/  FFMA.FTZ R7, R26, R19, R7 ;  /* 0x000000131a077223 */ /* 0x000fe20000010007 */
[----:B------:R-:W-:Y:S02]  /*d4f0*/  F2FP.BF16.PACK_AB R5, R34, R31 ;  /* 0x0000001f2205723e */ /* 0x000fe400000010ff */
[----:B------:R-:W-:Y:S01]  /*d500*/  F2FP.BF16.PACK_AB R6, R6, R33 ;  /* 0x000000210606723e */ /* 0x000fe200000010ff */
[----:B------:R1:W-:Y:S01]  /*d510*/  STS.128 [R0], R8 ;  /* 0x0000000800007388 */ /* 0x0003e20000000c00 */
[----:B------:R-:W-:-:S05]  /*d520*/  F2FP.BF16.PACK_AB R7, R7, R27 ;  /* 0x0000001b0707723e */ /* 0x000fca00000010ff */
[----:B------:R1:W-:Y:S02]  /*d530*/  STS.128 [R12+0x100], R4 ;  /* 0x000100040c007388 */ /* 0x0003e40000000c00 */
.L_x_778:
[----:B------:R-:W-:Y:S05]  /*d540*/  BSYNC B2 ;  /* 0x0000000000027941 */ /* 0x000fea0003800000 */
.L_x_756:
[----:B-1----:R-:W-:Y:S01]  /*d550*/  LEA.HI R0, R78, R79, RZ, 0x4 ;  /* 0x0000004f4e007211 */ /* 0x002fe200078f20ff */
[----:B------:R-:W-:Y:S01]  /*d560*/  BAR.SYNC.DEFER_BLOCKING 0x0 ;  /* 0x0000000000007b1d */ /* 0x000fe20000010000 */
[----:B------:R-:W-:Y:S01]  /*d570*/  IMAD.MOV.U32 R3, RZ, RZ, 0x20 ;  /* 0x00000020ff037424 */ /* 0x000fe200078e00ff */
[----:B------:R-:W-:Y:S01]  /*d580*/  IADD3 R207, R192, 0x20, RZ ;  /* 0x00000020c0cf7810 */ /* 0x000fe20007ffe0ff */
[----:B------:R-:W-:Y:S01]  /*d590*/  IMAD.MOV.U32 R12, RZ, RZ, R238 ;  /* 0x000000ffff0c7224 */ /* 0x000fe200078e00ee */
[----:B------:R-:W-:Y:S01]  /*d5a0*/  LOP3.LUT R0, R0, 0xfffffff0, RZ, 0xc0, !PT ;  /* 0xfffffff000007812 */ /* 0x000fe200078ec0ff */
[----:B------:R-:W-:Y:S01]  /*d5b0*/  IMAD.MOV.U32 R13, RZ, RZ, R235 ;  /* 0x000000ffff0d7224 */ /* 0x000fe200078e00eb */
[----:B------:R-:W-:Y:S01]  /*d5c0*/  ULDC.64 UR4, c[0x0][0x208] ;  /* 0x0000820000047ab9 */ /* 0x000fe20000000a00 */
[----:B------:R-:W-:Y:S01]  /*d5d0*/  LOP3.LUT R230, R230, 0xfffdffff, RZ, 0xc0, !PT ;  /* 0xfffdffffe6e67812 */ /* 0x000fe200078ec0ff */
[----:B------:R-:W-:Y:S01]  /*d5e0*/  USHF.L.U32 UR7, UR4, 0x6, URZ ;  /* 0x0000000604077899 */ /* 0x000fe2000800063f */
[----:B------:R-:W-:Y:S01]  /*d5f0*/  IMAD.IADD R79, R79, 0x1, -R0 ;  /* 0x000000014f4f7824 */ /* 0x000fe200078e0a00 */
[----:B------:R-:W-:Y:S01]  /*d600*/  UMOV UR6, 0x6 ;  /* 0x0000000600067882 */ /* 0x000fe20000000000 */
[----:B------:R-:W-:Y:S01]  /*d610*/  BSSY B0, `(.L_x_791) ;  /* 0x00000fa000007945 */ /* 0x000fe20003800000 */
[----:B------:R-:W-:-:S02]  /*d620*/  USHF.L.U64.HI UR5, UR4, UR6, UR5 ;  /* 0x0000000604057299 */ /* 0x000fc40008010205 */
[----:B------:R-:W-:-:S04]  /*d630*/  SHF.R.S32.HI R0, RZ, 0x1f, R79 ;  /* 0x0000001fff007819 */ /* 0x000fc8000001144f */
[----:B------:R-:W-:-:S04]  /*d640*/  LEA.HI R0, R0, R79, RZ, 0x3 ;  /* 0x0000004f00007211 */ /* 0x000fc800078f18ff */
[----:B------:R-:W-:Y:S01]  /*d650*/  LOP3.LUT R0, R0, 0xfffffff8, RZ, 0xc0, !PT ;  /* 0xfffffff800007812 */ /* 0x000fe200078ec0ff */
[----:B------:R-:W-:Y:S04]  /*d660*/  LDSM.16.M88.4 R120, [R193] ;  /* 0x00000000c178783b */ /* 0x000fe80000000200 */
[----:B------:R-:W-:Y:S01]  /*d670*/  IMAD.IADD R0, R79, 0x1, -R0 ;  /* 0x000000014f007824 */ /* 0x000fe200078e0a00 */
[----:B------:R-:W-:Y:S04]  /*d680*/  LDSM.16.M88.4 R168, [R193+0x4000] ;  /* 0x00400000c1a8783b */ /* 0x000fe80000000200 */
[----:B------:R-:W-:-:S02]  /*d690*/  LOP3.LUT P0, RZ, R0, 0x2, RZ, 0xc0, !PT ;  /* 0x0000000200ff7812 */ /* 0x000fc4000780c0ff */
[----:B------:R-:W-:Y:S01]  /*d6a0*/  LOP3.LUT P1, RZ, R0, 0x4, RZ, 0xc0, !PT ;  /* 0x0000000400ff7812 */ /* 0x000fe2000782c0ff */
[----:B------:R-:W-:Y:S01]  /*d6b0*/  IMAD.MOV.U32 R0, RZ, RZ, 0x40 ;  /* 0x00000040ff007424 */ /* 0x000fe200078e00ff */
[----:B------:R-:W-:-:S04]  /*d6c0*/  SEL R3, R3, 0xffffffe0, !P0 ;  /* 0xffffffe003037807 */ /* 0x000fc80004000000 */
[----:B------:R-:W-:Y:S01]  /*d6d0*/  SEL R0, R0, 0xffffffc0, !P1 ;  /* 0xffffffc000007807 */ /* 0x000fe20004800000 */
[----:B------:R-:W-:Y:S01]  /*d6e0*/  IMAD.IADD R3, R193, 0x1, R3 ;  /* 0x00000001c1037824 */ /* 0x000fe200078e0203 */
[----:B------:R-:W-:Y:S02]  /*d6f0*/  R2P PR, R64, 0x6 ;  /* 0x0000000640007804 */ /* 0x000fe40000000000 */
[----:B------:R-:W-:Y:S01]  /*d700*/  ISETP.GE.AND P6, PT, R63, c[0x0][0x1d4], PT ;  /* 0x000075003f007a0c */ /* 0x000fe20003fc6270 */
[--C-:B------:R-:W-:Y:S01]  /*d710*/  IMAD.IADD R2, R193, 0x1, R0.reuse ;  /* 0x00000001c1027824 */ /* 0x100fe200078e0200 */
[----:B------:R-:W-:Y:S01]  /*d720*/  LDSM.16.M88.4 R124, [R3] ;  /* 0x00000000037c783b */ /* 0x000fe20000000200 */
[----:B------:R-:W-:Y:S01]  /*d730*/  IMAD.IADD R0, R3, 0x1, R0 ;  /* 0x0000000103007824 */ /* 0x000fe200078e0200 */
[----:B------:R-:W-:Y:S02]  /*d740*/  ISETP.LT.OR P4, PT, R28, 0x1, P6 ;  /* 0x000000011c00780c */ /* 0x000fe40003781670 */
[----:B------:R-:W-:Y:S04]  /*d750*/  LDSM.16.M88.4 R172, [R3+0x4000] ;  /* 0x0040000003ac783b */ /* 0x000fe80000000200 */
[----:B------:R-:W-:Y:S01]  /*d760*/  LDSM.16.M88.4 R144, [R2] ;  /* 0x000000000290783b */ /* 0x000fe20000000200 */
[----:B------:R-:W-:-:S02]  /*d770*/  @P1 IADD3 R207, R192, -0x20, RZ ;  /* 0xffffffe0c0cf1810 */ /* 0x000fc40007ffe0ff */
[----:B------:R-:W-:Y:S01]  /*d780*/  ISETP.GE.AND P1, PT, R116, c[0x0][0x1d4], PT ;  /* 0x0000750074007a0c */ /* 0x000fe20003f26270 */
[----:B------:R1:W-:Y:S01]  /*d790*/  LDSM.16.M88.4 R180, [R2+0x4000] ;  /* 0x0040000002b4783b */ /* 0x0003e20000000200 */
[----:B------:R-:W-:Y:S02]  /*d7a0*/  IADD3 R205, R207, 0x3000, RZ ;  /* 0x00003000cfcd7810 */ /* 0x000fe40007ffe0ff */
[C---:B------:R-:W-:Y:S01]  /*d7b0*/  ISETP.LT.OR P5, PT, R28.reuse, 0x1, P1 ;  /* 0x000000011c00780c */ /* 0x040fe20000fa1670 */
[----:B------:R-:W-:Y:S01]  /*d7c0*/  LDSM.16.M88.4 R160, [R0] ;  /* 0x0000000000a0783b */ /* 0x000fe20000000200 */
[C---:B------:R-:W-:Y:S02]  /*d7d0*/  ISETP.LT.OR P3, PT, R28.reuse, 0x21, P1 ;  /* 0x000000211c00780c */ /* 0x040fe40000f61670 */
[----:B------:R-:W-:Y:S01]  /*d7e0*/  ISETP.LT.OR P1, PT, R28, 0x41, P1 ;  /* 0x000000411c00780c */ /* 0x000fe20000f21670 */
[----:B------:R2:W-:Y:S01]  /*d7f0*/  LDSM.16.M88.4 R184, [R0+0x4000] ;  /* 0x0040000000b8783b */ /* 0x0005e20000000200 */
[----:B------:R-:W-:-:S02]  /*d800*/  @P6 LOP3.LUT R230, R230, 0x20000, RZ, 0xfc, !PT ;  /* 0x00020000e6e66812 */ /* 0x000fc400078efcff */
[C---:B------:R-:W-:Y:S01]  /*d810*/  IADD3 R203, R207.reuse, 0x5800, RZ ;  /* 0x00005800cfcb7810 */ /* 0x040fe20007ffe0ff */
[----:B------:R-:W-:Y:S01]  /*d820*/  BAR.SYNC.DEFER_BLOCKING 0x0 ;  /* 0x0000000000007b1d */ /* 0x000fe20000010000 */
[C---:B------:R-:W-:Y:S02]  /*d830*/  IADD3 R202, R207.reuse, 0x5000, RZ ;  /* 0x00005000cfca7810 */ /* 0x040fe40007ffe0ff */
[C---:B------:R-:W-:Y:S02]  /*d840*/  IADD3 R201, R207.reuse, 0x4800, RZ ;  /* 0x00004800cfc97810 */ /* 0x040fe40007ffe0ff */
[C---:B------:R-:W-:Y:S02]  /*d850*/  IADD3 R200, R207.reuse, 0x4000, RZ ;  /* 0x00004000cfc87810 */ /* 0x040fe40007ffe0ff */
[C---:B------:R-:W-:Y:S02]  /*d860*/  IADD3 R199, R207.reuse, 0x3800, RZ ;  /* 0x00003800cfc77810 */ /* 0x040fe40007ffe0ff */
[C---:B------:R-:W-:Y:S01]  /*d870*/  IADD3 R198, R207.reuse, 0x2800, RZ ;  /* 0x00002800cfc67810 */ /* 0x040fe20007ffe0ff */
[----:B-1----:R-:W-:Y:S01]  /*d880*/  IMAD.WIDE.U32 R2, R102, c[0x0][0x208], RZ ;  /* 0x0000820066027a25 */ /* 0x002fe200078e00ff */
[----:B------:R-:W-:-:S02]  /*d890*/  IADD3 R197, R207, 0x2000, RZ ;  /* 0x00002000cfc57810 */ /* 0x000fc40007ffe0ff */
[C---:B------:R-:W-:Y:S02]  /*d8a0*/  IADD3 R196, R207.reuse, 0x1800, RZ ;  /* 0x00001800cfc47810 */ /* 0x040fe40007ffe0ff */
[C---:B------:R-:W-:Y:S02]  /*d8b0*/  IADD3 R195, R207.reuse, 0x1000, RZ ;  /* 0x00001000cfc37810 */ /* 0x040fe40007ffe0ff */
[----:B------:R-:W-:Y:S01]  /*d8c0*/  IADD3 R194, R207, 0x800, RZ ;  /* 0x00000800cfc27810 */ /* 0x000fe20007ffe0ff */
[----:B--2---:R-:W-:-:S04]  /*d8d0*/  IMAD R0, R30, c[0x0][0x208], RZ ;  /* 0x000082001e007a24 */ /* 0x004fc800078e02ff */
[----:B------:R-:W-:Y:S01]  /*d8e0*/  IMAD R0, R102, c[0x0][0x20c], R0 ;  /* 0x0000830066007a24 */ /* 0x000fe200078e0200 */
[----:B------:R-:W-:-:S04]  /*d8f0*/  DEPBAR.LE SB0, 0x0 ;  /* 0x000080000000791a */ /* 0x000fc80000000000 */
[----:B------:R-:W-:Y:S01]  /*d900*/  BAR.SYNC.DEFER_BLOCKING 0x0 ;  /* 0x0000000000007b1d */ /* 0x000fe20000010000 */
[----:B------:R-:W-:Y:S02]  /*d910*/  IMAD.IADD R0, R3, 0x1, R0 ;  /* 0x0000000103007824 */ /* 0x000fe400078e0200 */
[----:B------:R-:W-:-:S04]  /*d920*/  IMAD.WIDE.U32 R2, R2, 0x60, R12 ;  /* 0x0000006002027825 */ /* 0x000fc800078e000c */
[----:B------:R-:W-:Y:S01]  /*d930*/  IMAD R0, R0, 0x60, RZ ;  /* 0x0000006000007824 */ /* 0x000fe200078e02ff */
[----:B------:R-:W-:-:S03]  /*d940*/  LEA R12, P0, R2, c[0x0][0x1f8], 0x1 ;  /* 0x00007e00020c7a11 */ /* 0x000fc600078008ff */
[----:B------:R-:W-:-:S05]  /*d950*/  IMAD.IADD R0, R3, 0x1, R0 ;  /* 0x0000000103007824 */ /* 0x000fca00078e0200 */
[----:B------:R-:W-:Y:S02]  /*d960*/  LEA.HI.X R13, R2, c[0x0][0x1fc], R0, 0x1, P0 ;  /* 0x00007f00020d7a11 */ /* 0x000fe400000f0c00 */
[----:B------:R-:W-:Y:S02]  /*d970*/  SEL R0, R29, 0xffffffc0, !P2 ;  /* 0xffffffc01d007807 */ /* 0x000fe40005000000 */
[----:B------:R-:W-:-:S03]  /*d980*/  ISETP.LT.OR P2, PT, R28, 0x21, P6 ;  /* 0x000000211c00780c */ /* 0x000fc60003741670 */
[--C-:B------:R-:W-:Y:S01]  /*d990*/  IMAD.IADD R206, R192, 0x1, R0.reuse ;  /* 0x00000001c0ce7824 */ /* 0x100fe200078e0200 */
[----:B------:R-:W1:Y:S01]  /*d9a0*/  LDSM.16.M88.4 R72, [R192+0x800] ;  /* 0x00080000c048783b */ /* 0x000e620000000200 */
[----:B------:R-:W-:-:S03]  /*d9b0*/  IMAD.IADD R204, R205, 0x1, R0 ;  /* 0x00000001cdcc7824 */ /* 0x000fc600078e0200 */
[----:B------:R-:W2:Y:S04]  /*d9c0*/  LDSM.16.M88.4 R4, [R192] ;  /* 0x00000000c004783b */ /* 0x000ea80000000200 */
[----:B------:R-:W3:Y:S04]  /*d9d0*/  LDSM.16.M88.4 R16, [R207+0x800] ;  /* 0x00080000cf10783b */ /* 0x000ee80000000200 */
[----:B------:R-:W4:Y:S04]  /*d9e0*/  LDSM.16.M88.4 R20, [R207] ;  /* 0x00000000cf14783b */ /* 0x000f280000000200 */
[----:B------:R-:W2:Y:S04]  /*d9f0*/  LDSM.16.M88.4 R56, [R192+0x1800] ;  /* 0x00180000c038783b */ /* 0x000ea80000000200 */
[----:B-----5:R-:W3:Y:S04]  /*da00*/  LDSM.16.M88.4 R64, [R192+0x1000] ;  /* 0x00100000c040783b */ /* 0x020ee80000000200 */
[----:B------:R-:W-:Y:S04]  /*da10*/  LDSM.16.M88.4 R48, [R192+0x2000] ;  /* 0x00200000c030783b */ /* 0x000fe80000000200 */
[----:B------:R-:W-:Y:S04]  /*da20*/  LDSM.16.M88.4 R40, [R192+0x2800] ;  /* 0x00280000c028783b */ /* 0x000fe80000000200 */
[----:B------:R-:W-:Y:S04]  /*da30*/  LDSM.16.M88.4 R24, [R207+0x1000] ;  /* 0x00100000cf18783b */ /* 0x000fe80000000200 */
[----:B------:R-:W-:Y:S01]  /*da40*/  LDSM.16.M88.4 R36, [R207+0x2800] ;  /* 0x00280000cf24783b */ /* 0x000fe20000000200 */
[C---:B-1----:R-:W-:Y:S08]  /*da50*/  HMMA.16816.F32.BF16 R76, R120.reuse, R72, RZ ;  /* 0x00000048784c723c */ /* 0x042ff000000418ff */
[C---:B------:R-:W-:Y:S08]  /*da60*/  HMMA.16816.F32.BF16 R72, R120.reuse, R74, RZ ;  /* 0x0000004a7848723c */ /* 0x040ff000000418ff */
[C---:B--2---:R-:W-:Y:S08]  /*da70*/  HMMA.16816.F32.BF16 R8, R120.reuse, R4, RZ ;  /* 0x000000047808723c */ /* 0x044ff000000418ff */
[----:B------:R-:W-:Y:S08]  /*da80*/  HMMA.16816.F32.BF16 R4, R120, R6, RZ ;  /* 0x000000067804723c */ /* 0x000ff000000418ff */
[C---:B---3--:R-:W-:Y:S08]  /*da90*/  HMMA.16816.F32.BF16 R76, R124.reuse, R16, R76 ;  /* 0x000000107c4c723c */ /* 0x048ff0000004184c */
[C---:B------:R-:W-:Y:S01]  /*daa0*/  HMMA.16816.F32.BF16 R72, R124.reuse, R18, R72 ;  /* 0x000000127c48723c */ /* 0x040fe20000041848 */
[----:B------:R-:W1:Y:S07]  /*dab0*/  LDSM.16.M88.4 R16, [R207+0x1800] ;  /* 0x00180000cf10783b */ /* 0x000e6e0000000200 */
[C---:B----4-:R-:W-:Y:S08]  /*dac0*/  HMMA.16816.F32.BF16 R8, R124.reuse, R20, R8 ;  /* 0x000000147c08723c */ /* 0x050ff00000041808 */
[----:B------:R-:W-:Y:S08]  /*dad0*/  HMMA.16816.F32.BF16 R4, R124, R22, R4 ;  /* 0x000000167c04723c */ /* 0x000ff00000041804 */
[C---:B------:R-:W-:Y:S08]  /*dae0*/  HMMA.16816.F32.BF16 R20, R120.reuse, R56, RZ ;  /* 0x000000387814723c */ /* 0x040ff000000418ff */
[C---:B------:R-:W-:Y:S08]  /*daf0*/  HMMA.16816.F32.BF16 R56, R120.reuse, R58, RZ ;  /* 0x0000003a7838723c */ /* 0x040ff000000418ff */
[----:B------:R-:W-:Y:S08]  /*db00*/  HMMA.16816.F32.BF16 R68, R120, R64, RZ ;  /* 0x000000407844723c */ /* 0x000ff000000418ff */
[C---:B-1----:R-:W-:Y:S07]  /*db10*/  HMMA.16816.F32.BF16 R60, R124.reuse, R16, R20 ;  /* 0x000000107c3c723c */ /* 0x042fee0000041814 */
[----:B------:R-:W-:Y:S01]  /*db20*/  IADD3 R20, P0, R12, UR7, RZ ;  /* 0x000000070c147c10 */ /* 0x000fe2000ff1e0ff */
[----:B------:R-:W-:Y:S01]  /*db30*/  HMMA.16816.F32.BF16 R56, R124, R18, R56 ;  /* 0x000000127c38723c */ /* 0x000fe20000041838 */
[----:B------:R-:W1:Y:S02]  /*db40*/  LDSM.16.M88.4 R16, [R207+0x2000] ;  /* 0x00200000cf10783b */ /* 0x000e640000000200 */
[----:B------:R-:W-:-:S02]  /*db50*/  IADD3.X R21, R13, UR5, RZ, P0, !PT ;  /* 0x000000050d157c10 */ /* 0x000fc400087fe4ff */
[----:B------:R-:W-:Y:S01]  /*db60*/  IADD3 R2, P0, R20, UR7, RZ ;  /* 0x0000000714027c10 */ /* 0x000fe2000ff1e0ff */
[----:B------:R-:W-:Y:S01]  /*db70*/  @!PT LDS RZ, [RZ] ;  /* 0x00000000fffff984 */ /* 0x000fe20000000800 */
[----:B------:R-:W-:Y:S01]  /*db80*/  @!PT LDS RZ, [RZ] ;  /* 0x00000000fffff984 */ /* 0x000fe20000000800 */
[----:B------:R-:W-:Y:S01]  /*db90*/  @!PT LDS RZ, [RZ] ;  /* 0x00000000fffff984 */ /* 0x000fe20000000800 */
[----:B------:R2:W-:Y:S02]  /*dba0*/  LDGSTS.E.BYPASS.LTC128B.128 [R234+0x100], [R12.64], !P5 ;  /* 0x001000000cea7fae */ /* 0x0005e4000e901d48 */
[----:B------:R-:W-:Y:S01]  /*dbb0*/  HMMA.16816.F32.BF16 R64, R120, R66, RZ ;  /* 0x000000427840723c */ /* 0x000fe200000418ff */
[----:B------:R-:W-:Y:S01]  /*dbc0*/  IADD3.X R3, R21, UR5, RZ, P0, !PT ;  /* 0x0000000515037c10 */ /* 0x000fe200087fe4ff */
[----:B------:R2:W-:Y:S01]  /*dbd0*/  LDGSTS.E.BYPASS.LTC128B.128 [R234+0x3100], [R12.64+0x80], !P4 ;  /* 0x031000800cea7fae */ /* 0x0005e2000e101d48 */
[----:B------:R-:W-:-:S03]  /*dbe0*/  ISETP.LT.OR P0, PT, R28, 0x41, P6 ;  /* 0x000000411c00780c */ /* 0x000fc60003701670 */
[----:B------:R3:W-:Y:S02]  /*dbf0*/  LDGSTS.E.BYPASS.LTC128B.128 [R234+0x1100], [R20.64], !P3 ;  /* 0x0110000014ea7fae */ /* 0x0007e4000d901d48 */
[C---:B------:R-:W-:Y:S02]  /*dc00*/  HMMA.16816.F32.BF16 R52, R120.reuse, R48, RZ ;  /* 0x000000307834723c */ /* 0x040fe400000418ff */
[----:B------:R3:W-:Y:S04]  /*dc10*/  LDGSTS.E.BYPASS.LTC128B.128 [R234+0x4100], [R20.64+0x80], !P2 ;  /* 0x0410008014ea7fae */ /* 0x0007e8000d101d48 */
[----:B------:R2:W-:Y:S02]  /*dc20*/  LDGSTS.E.BYPASS.LTC128B.128 [R234+0x2100], [R2.64], !P1 ;  /* 0x0210000002ea7fae */ /* 0x0005e4000c901d48 */
[----:B------:R-:W-:Y:S02]  /*dc30*/  HMMA.16816.F32.BF16 R48, R120, R50, RZ ;  /* 0x000000327830723c */ /* 0x000fe400000418ff */
[----:B------:R2:W-:Y:S01]  /*dc40*/  LDGSTS.E.BYPASS.LTC128B.128 [R234+0x5100], [R2.64+0x80], !P0 ;  /* 0x0510008002ea7fae */ /* 0x0005e2000c101d48 */
[----:B------:R-:W-:-:S03]  /*dc50*/  ISETP.GT.AND P0, PT, R102, R237, PT ;  /* 0x000000ed6600720c */ /* 0x000fc60003f04270 */
[----:B------:R-:W4:Y:S02]  /*dc60*/  LDSM.16.M88.4 R32, [R206] ;  /* 0x00000000ce20783b */ /* 0x000f240000000200 */
[----:B------:R-:W-:Y:S02]  /*dc70*/  HMMA.16816.F32.BF16 R44, R120, R40, RZ ;  /* 0x00000028782c723c */ /* 0x000fe400000418ff */
[----:B------:R-:W2:Y:S04]  /*dc80*/  LDSM.16.M88.4 R92, [R206+0x800] ;  /* 0x00080000ce5c783b */ /* 0x000ea80000000200 */
[----:B------:R-:W2:Y:S02]  /*dc90*/  LDSM.16.M88.4 R28, [R206+0x1000] ;  /* 0x00100000ce1c783b */ /* 0x000ea40000000200 */
[C---:B------:R-:W-:Y:S02]  /*dca0*/  HMMA.16816.F32.BF16 R68, R124.reuse, R24, R68 ;  /* 0x000000187c44723c */ /* 0x040fe40000041844 */
[----:B------:R-:W-:Y:S04]  /*dcb0*/  LDSM.16.M88.4 R88, [R204+-0x3000] ;  /* 0xffd00000cc58783b */ /* 0x000fe80000000200 */
[----:B---3--:R-:W-:Y:S02]  /*dcc0*/  LDSM.16.M88.4 R20, [R206+0x2000] ;  /* 0x00200000ce14783b */ /* 0x008fe40000000200 */
[----:B------:R-:W-:Y:S02]  /*dcd0*/  HMMA.16816.F32.BF16 R64, R124, R26, R64 ;  /* 0x0000001a7c40723c */ /* 0x000fe40000041840 */
[----:B------:R-:W3:Y:S04]  /*dce0*/  LDSM.16.M88.4 R24, [R206+0x1800] ;  /* 0x00180000ce18783b */ /* 0x000ee80000000200 */
[----:B------:R-:W-:Y:S02]  /*dcf0*/  LDSM.16.M88.4 R84, [R204+-0x2800] ;  /* 0xffd80000cc54783b */ /* 0x000fe40000000200 */
[----:B------:R-:W-:Y:S02]  /*dd00*/  HMMA.16816.F32.BF16 R40, R120, R42, RZ ;  /* 0x0000002a7828723c */ /* 0x000fe400000418ff */
[----:B------:R-:W-:Y:S04]  /*dd10*/  LDSM.16.M88.4 R80, [R204+-0x2000] ;  /* 0xffe00000cc50783b */ /* 0x000fe80000000200 */
[----:B------:R-:W-:Y:S02]  /*dd20*/  LDSM.16.M88.4 R96, [R206+0x3800] ;  /* 0x00380000ce60783b */ /* 0x000fe40000000200 */
[C---:B-1----:R-:W-:Y:S02]  /*dd30*/  HMMA.16816.F32.BF16 R52, R124.reuse, R16, R52 ;  /* 0x000000107c34723c */ /* 0x042fe40000041834 */
[----:B------:R-:W0:Y:S06]  /*dd40*/  LDGDEPBAR ;  /* 0x00000000000079af */ /* 0x000e2c0000000000 */
[C---:B------:R-:W-:Y:S01]  /*dd50*/  HMMA.16816.F32.BF16 R48, R124.reuse, R18, R48 ;  /* 0x000000127c30723c */ /* 0x040fe20000041830 */
[----:B------:R-:W1:Y:S07]  /*dd60*/  LDSM.16.M88.4 R16, [R206+0x2800] ;  /* 0x00280000ce10783b */ /* 0x000e6e0000000200 */
[C---:B------:R-:W-:Y:S08]  /*dd70*/  HMMA.16816.F32.BF16 R44, R124.reuse, R36, R44 ;  /* 0x000000247c2c723c */ /* 0x040ff0000004182c */
[----:B------:R-:W-:Y:S01]  /*dd80*/  HMMA.16816.F32.BF16 R40, R124, R38, R40 ;  /* 0x000000267c28723c */ /* 0x000fe20000041828 */
[----:B------:R-:W1:Y:S07]  /*dd90*/  LDSM.16.M88.4 R36, [R204+-0x1800] ;  /* 0xffe80000cc24783b */ /* 0x000e6e0000000200 */
[C---:B----4-:R-:W-:Y:S08]  /*dda0*/  HMMA.16816.F32.BF16 R8, R144.reuse, R32, R8 ;  /* 0x000000209008723c */ /* 0x050ff00000041808 */
[C---:B------:R-:W-:Y:S01]  /*ddb0*/  HMMA.16816.F32.BF16 R4, R144.reuse, R34, R4 ;  /* 0x000000229004723c */ /* 0x040fe20000041804 */
[----:B------:R-:W4:Y:S07]  /*ddc0*/  LDSM.16.M88.4 R32, [R204+-0x1000] ;  /* 0xfff00000cc20783b */ /* 0x000f2e0000000200 */
[C---:B--2---:R-:W-:Y:S08]  /*ddd0*/  HMMA.16816.F32.BF16 R76, R144.reuse, R92, R76 ;  /* 0x0000005c904c723c */ /* 0x044ff0000004184c */
[C---:B------:R-:W-:Y:S01]  /*dde0*/  HMMA.16816.F32.BF16 R72, R144.reuse, R94, R72 ;  /* 0x0000005e9048723c */ /* 0x040fe20000041848 */
[----:B------:R-:W2:Y:S07]  /*ddf0*/  LDSM.16.M88.4 R92, [R204+-0x800] ;  /* 0xfff80000cc5c783b */ /* 0x000eae0000000200 */
[C---:B------:R-:W-:Y:S08]  /*de00*/  HMMA.16816.F32.BF16 R68, R144.reuse, R28, R68 ;  /* 0x0000001c9044723c */ /* 0x040ff00000041844 */
        /* <DEDUP_REMOVED lines=23> */
[C---:B----4-:R-:W-:Y:S08]  /*df80*/  HMMA.16816.F32.BF16 R52, R160.reuse, R32, R52 ;  /* 0x00000020a034723c */ /* 0x050ff00000041834 */
[C---:B------:R-:W-:Y:S01]  /*df90*/  HMMA.16816.F32.BF16 R48, R160.reuse, R34, R48 ;  /* 0x00000022a030723c */ /* 0x040fe20000041830 */
[----:B------:R-:W4:Y:S07]  /*dfa0*/  LDSM.16.M88.4 R32, [R207+0x4000] ;  /* 0x00400000cf20783b */ /* 0x000f2e0000000200 */
[C---:B--2---:R-:W-:Y:S08]  /*dfb0*/  HMMA.16816.F32.BF16 R44, R160.reuse, R92, R44 ;  /* 0x0000005ca02c723c */ /* 0x044ff0000004182c */
[----:B------:R-:W-:Y:S01]  /*dfc0*/  HMMA.16816.F32.BF16 R40, R160, R94, R40 ;  /* 0x0000005ea028723c */ /* 0x000fe20000041828 */
[----:B------:R-:W-:Y:S07]  /*dfd0*/  LDSM.16.M88.4 R92, [R206+0x4000] ;  /* 0x00400000ce5c783b */ /* 0x000fee0000000200 */
        /* <DEDUP_REMOVED lines=52> */
[C---:B----4-:R-:W-:Y:S08]  /*e320*/  HMMA.16816.F32.BF16 R76, R184.reuse, R32, R76 ;  /* 0x00000020b84c723c */ /* 0x050ff0000004184c */
[C---:B------:R-:W-:Y:S08]  /*e330*/  HMMA.16816.F32.BF16 R72, R184.reuse, R34, R72 ;  /* 0x00000022b848723c */ /* 0x040ff00000041848 */
[C---:B--2---:R-:W-:Y:S08]  /*e340*/  HMMA.16816.F32.BF16 R68, R184.reuse, R28, R68 ;  /* 0x0000001cb844723c */ /* 0x044ff00000041844 */
[C---:B------:R-:W-:Y:S08]  /*e350*/  HMMA.16816.F32.BF16 R64, R184.reuse, R30, R64 ;  /* 0x0000001eb840723c */ /* 0x040ff00000041840 */
[C---:B---3--:R-:W-:Y:S08]  /*e360*/  HMMA.16816.F32.BF16 R60, R184.reuse, R24, R60 ;  /* 0x00000018b83c723c */ /* 0x048ff0000004183c */
[C---:B------:R-:W-:Y:S08]  /*e370*/  HMMA.16816.F32.BF16 R56, R184.reuse, R26, R56 ;  /* 0x0000001ab838723c */ /* 0x040ff00000041838 */
[C---:B------:R-:W-:Y:S08]  /*e380*/  HMMA.16816.F32.BF16 R52, R184.reuse, R20, R52 ;  /* 0x00000014b834723c */ /* 0x040ff00000041834 */
[C---:B------:R-:W-:Y:S08]  /*e390*/  HMMA.16816.F32.BF16 R48, R184.reuse, R22, R48 ;  /* 0x00000016b830723c */ /* 0x040ff00000041830 */
[C---:B-1----:R-:W-:Y:S08]  /*e3a0*/  HMMA.16816.F32.BF16 R44, R184.reuse, R16, R44 ;  /* 0x00000010b82c723c */ /* 0x042ff0000004182c */
        /* <DEDUP_REMOVED lines=32> */
.L_x_792:
[----:B------:R-:W-:Y:S05]  /*e5b0*/  BSYNC B0 ;  /* 0x0000000000007941 */ /* 0x000fea0003800000 */
.L_x_791:
[----:B------:R-:W-:Y:S01]  /*e5c0*/  ISETP.NE.AND P0, PT, R228, 0x1, PT ;  /* 0x00000001e400780c */ /* 0x000fe20003f05270 */
[----:B------:R-:W-:Y:S01]  /*e5d0*/  IMAD.IADD R21, R218, 0x1, R209 ;  /* 0x00000001da157824 */ /* 0x000fe200078e02d1 */
[----:B------:R-:W-:Y:S01]  /*e5e0*/  ULDC UR4, c[0x0][0x324] ;  /* 0x0000c90000047ab9 */ /* 0x000fe20000000800 */
[----:B------:R-:W-:Y:S01]  /*e5f0*/  IMAD.IADD R20, R231, 0x1, R15 ;  /* 0x00000001e7147824 */ /* 0x000fe200078e020f */
[----:B------:R-:W-:Y:S01]  /*e600*/  ULOP3.LUT UR4, URZ, UR4, URZ, 0x33, !UPT ;  /* 0x000000043f047292 */ /* 0x000fe2000f8e333f */
[----:B------:R-:W0:Y:S01]  /*e610*/  LDGDEPBAR ;  /* 0x00000000000079af */ /* 0x000e220000000000 */
[----:B-1----:R-:W-:-:S02]  /*e620*/  IMAD.IADD R16, R15, 0x1, -R217 ;  /* 0x000000010f107824 */ /* 0x002fc400078e0ad9 */
[C---:B------:R-:W-:Y:S02]  /*e630*/  IADD3 R18, -R217.reuse, 0x1, R20 ;  /* 0x00000001d9127810 */ /* 0x040fe40007ffe114 */
[----:B------:R-:W-:-:S03]  /*e640*/  IADD3 R20, -R217, R20, RZ ;  /* 0x00000014d9147210 */ /* 0x000fc60007ffe1ff */
[----:B------:R-:W-:-:S04]  /*e650*/  @P0 IMAD.HI.U32 R0, R21, c[0x0][0x2c8], RZ ;  /* 0x0000b20015000a27 */ /* 0x000fc800078e00ff */
[----:B------:R-:W-:Y:S01]  /*e660*/  IMAD.IADD R18, R18, 0x1, -R229 ;  /* 0x0000000112127824 */ /* 0x000fe200078e0ae5 */
[----:B------:R-:W-:Y:S02]  /*e670*/  @P0 SHF.R.U32.HI R21, RZ, c[0x0][0x2cc], R0 ;  /* 0x0000b300ff150a19 */ /* 0x000fe40000011600 */
[----:B------:R-:W-:Y:S02]  /*e680*/  ISETP.GE.AND P0, PT, R232, 0x1, PT ;  /* 0x00000001e800780c */ /* 0x000fe40003f06270 */
[C---:B------:R-:W-:Y:S01]  /*e690*/  IADD3 R19, R18.reuse, c[0x0][0x328], RZ ;  /* 0x0000ca0012137a10 */ /* 0x040fe20007ffe0ff */
[----:B------:R-:W1:Y:S01]  /*e6a0*/  SHFL.IDX PT, R2, R21, RZ, 0x1c1f ;  /* 0x001c1fff15027589 */ /* 0x000e6200000e0000 */
[----:B------:R-:W-:-:S03]  /*e6b0*/  IADD3 R18, R18, UR4, RZ ;  /* 0x0000000412127c10 */ /* 0x000fc6000fffe0ff */
[----:B-1----:R-:W-:Y:S01]  /*e6c0*/  IMAD.IADD R24, R19, 0x1, R2 ;  /* 0x0000000113187824 */ /* 0x002fe200078e0202 */
[----:B------:R-:W-:-:S04]  /*e6d0*/  IADD3 R23, R18, R2, RZ ;  /* 0x0000000212177210 */ /* 0x000fc80007ffe0ff */
[----:B------:R-:W-:Y:S01]  /*e6e0*/  IMNMX R24, R20, R24, PT ;  /* 0x0000001814187217 */ /* 0x000fe20003800200 */
[----:B------:R-:W-:Y:S05]  /*e6f0*/  @!P0 BRA `(.L_x_793) ;  /* 0x0000014000008947 */ /* 0x000fea0003800000 */
[----:B------:R-:W-:Y:S01]  /*e700*/  IADD3 R2, -R229, R231, R2 ;  /* 0x000000e7e5027210 */ /* 0x000fe20007ffe102 */
[----:B------:R-:W-:Y:S03]  /*e710*/  BSSY B0, `(.L_x_794) ;  /* 0x000000e000007945 */ /* 0x000fe60003800000 */
        /* <DEDUP_REMOVED lines=9> */
.L_x_795:
[----:B------:R-:W-:-:S04]  /*e7b0*/  MOV R0, c[0x0][0x32c] ;  /* 0x0000cb0000007a02 */ /* 0x000fc80000000f00 */
[----:B------:R-:W-:-:S13]  /*e7c0*/  ISETP.NE.AND P0, PT, R0, 0x1, PT ;  /* 0x000000010000780c */ /* 0x000fda0003f05270 */
[----:B------:R-:W-:-:S05]  /*e7d0*/  @P0 IMAD.HI.U32 R0, R2, c[0x0][0x330], RZ ;  /* 0x0000cc0002000a27 */ /* 0x000fca00078e00ff */
[----:B------:R-:W-:Y:S02]  /*e7e0*/  @P0 SHF.R.U32.HI R2, RZ, c[0x0][0x334], R0 ;  /* 0x0000cd00ff020a19 */ /* 0x000fe40000011600 */
.L_x_796:
[----:B------:R-:W-:Y:S05]  /*e7f0*/  BSYNC B0 ;  /* 0x0000000000007941 */ /* 0x000fea0003800000 */
.L_x_794:
[----:B------:R-:W-:-:S05]  /*e800*/  IMAD R2, R2, c[0x0][0x32c], R16 ;  /* 0x0000cb0002027a24 */ /* 0x000fca00078e0210 */
[----:B------:R-:W-:Y:S02]  /*e810*/  IADD3 R0, R2, c[0x0][0x32c], RZ ;  /* 0x0000cb0002007a10 */ /* 0x000fe40007ffe0ff */
[----:B------:R-:W-:Y:S02]  /*e820*/  IMNMX R23, R23, R2, !PT ;  /* 0x0000000217177217 */ /* 0x000fe40007800200 */
[----:B------:R-:W-:Y:S02]  /*e830*/  IMNMX R24, R24, R0, PT ;  /* 0x0000000018187217 */ /* 0x000fe40003800200 */
.L_x_793:
[C---:B------:R-:W-:Y:S01]  /*e840*/  ISETP.GE.AND P0, PT, R15.reuse, 0x9, PT ;  /* 0x000000090f00780c */ /* 0x040fe20003f06270 */
[----:B------:R-:W1:Y:S01]  /*e850*/  SHFL.IDX PT, R21, R21, 0x1, 0x1c1f ;  /* 0x003c1f0015157f89 */ /* 0x000e6200000e0000 */
[----:B------:R-:W-:Y:S02]  /*e860*/  ISETP.GE.AND P1, PT, R15, 0x2, PT ;  /* 0x000000020f00780c */ /* 0x000fe40003f26270 */
[----:B------:R-:W-:Y:S02]  /*e870*/  P2R R22, PR, RZ, 0x1 ;  /* 0x00000001ff167803 */ /* 0x000fe40000000000 */
[----:B------:R-:W-:-:S02]  /*e880*/  ISETP.GT.AND P0, PT, R23, 0x8, !P0 ;  /* 0x000000081700780c */ /* 0x000fc40004704270 */
[----:B------:R-:W-:Y:S02]  /*e890*/  P2R R0, PR, RZ, 0x2 ;  /* 0x00000002ff007803 */ /* 0x000fe40000000000 */
[----:B------:R-:W-:Y:S02]  /*e8a0*/  ISETP.LT.OR P0, PT, R24, 0x9, P0 ;  /* 0x000000091800780c */ /* 0x000fe40000701670 */
[----:B------:R-:W-:Y:S02]  /*e8b0*/  ISETP.GT.AND P1, PT, R23, 0x1, !P1 ;  /* 0x000000011700780c */ /* 0x000fe40004f24270 */
[----:B------:R-:W-:Y:S02]  /*e8c0*/  ISETP.GE.AND P2, PT, R15, 0xa, PT ;  /* 0x0000000a0f00780c */ /* 0x000fe40003f46270 */
[----:B------:R-:W-:Y:S02]  /*e8d0*/  FSEL R13, R4, -INF , !P0 ;  /* 0xff800000040d7808 */ /* 0x000fe40004000000 */
[----:B------:R-:W-:-:S02]  /*e8e0*/  ISETP.LT.OR P1, PT, R24, 0x2, P1 ;  /* 0x000000021800780c */ /* 0x000fc40000f21670 */
[----:B------:R-:W-:Y:S02]  /*e8f0*/  ISETP.GT.AND P0, PT, R23, 0x9, !P2 ;  /* 0x000000091700780c */ /* 0x000fe40005704270 */
[----:B------:R-:W-:Y:S02]  /*e900*/  FSEL R12, R9, -INF , !P1 ;  /* 0xff800000090c7808 */ /* 0x000fe40004800000 */
[----:B------:R-:W-:Y:S01]  /*e910*/  ISETP.LT.OR P0, PT, R24, 0xa, P0 ;  /* 0x0000000a1800780c */ /* 0x000fe20000701670 */
[--C-:B-1----:R-:W-:Y:S01]  /*e920*/  IMAD.IADD R19, R19, 0x1, R21.reuse ;  /* 0x0000000113137824 */ /* 0x102fe200078e0215 */
[----:B------:R-:W-:Y:S01]  /*e930*/  ISETP.GE.AND P1, PT, R15, 0x11, PT ;  /* 0x000000110f00780c */ /* 0x000fe20003f26270 */
[----:B------:R-:W-:Y:S01]  /*e940*/  IMAD.IADD R18, R18, 0x1, R21 ;  /* 0x0000000112127824 */ /* 0x000fe200078e0215 */
        /* <DEDUP_REMOVED lines=8> */
[C---:B------:R-:W-:Y:S02]  /*e9d0*/  ISETP.LT.OR P0, PT, R24.reuse, 0x12, P0 ;  /* 0x000000121800780c */ /* 0x040fe40000701670 */
        /* <DEDUP_REMOVED lines=43> */
[C---:B------:R-:W-:Y:S02]  /*ec90*/  ISETP.GE.AND P6, PT, R15.reuse, 0x3a, PT ;  /* 0x0000003a0f00780c */ /* 0x040fe40003fc6270 */
[----:B------:R-:W-:Y:S02]  /*eca0*/  ISETP.LT.OR P0, PT, R24, 0x39, P0 ;  /* 0x000000391800780c */ /* 0x000fe40000701670 */
[----:B------:R-:W-:Y:S02]  /*ecb0*/  ISETP.GE.AND P5, PT, R15, 0x41, PT ;  /* 0x000000410f00780c */ /* 0x000fe40003fa6270 */
[----:B------:R-:W-:-:S02]  /*ecc0*/  FSEL R151, R56, -INF , !P0 ;  /* 0xff80000038977808 */ /* 0x000fc40004000000 */
[----:B------:R-:W-:Y:S02]  /*ecd0*/  ISETP.GT.AND P0, PT, R23, 0x39, !P6 ;  /* 0x000000391700780c */ /* 0x000fe40007704270 */
[C---:B------:R-:W-:Y:S02]  /*ece0*/  ISETP.GE.AND P4, PT, R15.reuse, 0x42, PT ;  /* 0x000000420f00780c */ /* 0x040fe40003f86270 */
        /* <DEDUP_REMOVED lines=16> */
[----:B------:R-:W-:Y:S02]  /*edf0*/  IMNMX R20, R20, R19, PT ;  /* 0x0000001314147217 */ /* 0x000fe40003800200 */
[----:B------:R-:W-:Y:S02]  /*ee00*/  FSEL R158, R48, -INF , !P0 ;  /* 0xff800000309e7808 */ /* 0x000fe40004000000 */
[----:B------:R-:W-:-:S04]  /*ee10*/  ISETP.GT.AND P0, PT, R23, 0x49, !P2 ;  /* 0x000000491700780c */ /* 0x000fc80005704270 */
[----:B------:R-:W-:-:S04]  /*ee20*/  ISETP.LT.OR P0, PT, R24, 0x4a, P0 ;  /* 0x0000004a1800780c */ /* 0x000fc80000701670 */
[----:B------:R-:W-:Y:S02]  /*ee30*/  FSEL R153, R49, -INF , !P0 ;  /* 0xff80000031997808 */ /* 0x000fe40004000000 */
[----:B------:R-:W-:Y:S02]  /*ee40*/  ISETP.GT.AND P0, PT, R23, 0x50, !P1 ;  /* 0x000000501700780c */ /* 0x000fe40004f04270 */
[----:B------:R-:W-:Y:S02]  /*ee50*/  ISETP.GE.AND P1, PT, R15, 0x52, PT ;  /* 0x000000520f00780c */ /* 0x000fe40003f26270 */
[----:B------:R-:W-:-:S04]  /*ee60*/  ISETP.LT.OR P0, PT, R24, 0x51, P0 ;  /* 0x000000511800780c */ /* 0x000fc80000701670 */
        /* <DEDUP_REMOVED lines=11> */
[----:B------:R-:W-:-:S04]  /*ef20*/  ISETP.GT.AND P0, PT, R23, RZ, !P1 ;  /* 0x000000ff1700720c */ /* 0x000fc80004f04270 */
[----:B------:R-:W-:-:S04]  /*ef30*/  ISETP.LT.OR P0, PT, R24, 0x1, P0 ;  /* 0x000000011800780c */ /* 0x000fc80000701670 */
[----:B------:R-:W-:Y:S02]  /*ef40*/  FSEL R17, R8, -INF , !P0 ;  /* 0xff80000008117808 */ /* 0x000fe40004000000 */
[----:B------:R-:W-:-:S04]  /*ef50*/  ISETP.GE.AND P0, PT, R15, 0x5a, PT ;  /* 0x0000005a0f00780c */ /* 0x000fc80003f06270 */
[----:B------:R-:W-:Y:S02]  /*ef60*/  P2R R40, PR, RZ, 0x1 ;  /* 0x00000001ff287803 */ /* 0x000fe40000000000 */
[----:B------:R-:W-:-:S04]  /*ef70*/  ISETP.GT.AND P0, PT, R23, 0x59, !P0 ;  /* 0x000000591700780c */ /* 0x000fc80004704270 */
[----:B------:R-:W-:-:S04]  /*ef80*/  ISETP.LT.OR P0, PT, R24, 0x5a, P0 ;  /* 0x0000005a1800780c */ /* 0x000fc80000701670 */
[----:B------:R-:W-:Y:S02]  /*ef90*/  FSEL R138, R41, -INF , !P0 ;  /* 0xff800000298a7808 */ /* 0x000fe40004000000 */
[----:B------:R-:W-:-:S13]  /*efa0*/  ISETP.GE.AND P0, PT, R232, 0x1, PT ;  /* 0x00000001e800780c */ /* 0x000fda0003f06270 */
        /* <DEDUP_REMOVED lines=12> */
.L_x_799:
[----:B------:R-:W-:-:S04]  /*f070*/  MOV R8, c[0x0][0x32c] ;  /* 0x0000cb0000087a02 */ /* 0x000fc80000000f00 */
[----:B------:R-:W-:-:S13]  /*f080*/  ISETP.NE.AND P0, PT, R8, 0x1, PT ;  /* 0x000000010800780c */ /* 0x000fda0003f05270 */
[----:B------:R-:W-:-:S05]  /*f090*/  @P0 IMAD.HI.U32 R8, R21, c[0x0][0x330], RZ ;  /* 0x0000cc0015080a27 */ /* 0x000fca00078e00ff */
[----:B------:R-:W-:Y:S02]  /*f0a0*/  @P0 SHF.R.U32.HI R21, RZ, c[0x0][0x334], R8 ;  /* 0x0000cd00ff150a19 */ /* 0x000fe40000011608 */
.L_x_800:
[----:B------:R-:W-:Y:S05]  /*f0b0*/  BSYNC B0 ;  /* 0x0000000000007941 */ /* 0x000fea0003800000 */
.L_x_798:
[----:B------:R-:W-:-:S05]  /*f0c0*/  IMAD R16, R21, c[0x0][0x32c], R16 ;  /* 0x0000cb0015107a24 */ /* 0x000fca00078e0210 */
[----:B------:R-:W-:Y:S02]  /*f0d0*/  IADD3 R8, R16, c[0x0][0x32c], RZ ;  /* 0x0000cb0010087a10 */ /* 0x000fe40007ffe0ff */
[----:B------:R-:W-:Y:S02]  /*f0e0*/  IMNMX R18, R18, R16, !PT ;  /* 0x0000001012127217 */ /* 0x000fe40007800200 */
[----:B------:R-:W-:Y:S02]  /*f0f0*/  IMNMX R20, R20, R8, PT ;  /* 0x0000000814147217 */ /* 0x000fe40003800200 */
.L_x_797:
[----:B------:R-:W-:Y:S01]  /*f100*/  ISETP.NE.AND P0, PT, R22, RZ, PT ;  /* 0x000000ff1600720c */ /* 0x000fe20003f05270 */
[----:B------:R-:W-:Y:S01]  /*f110*/  LDSM.16.MT88.4 R88, [R188] ;  /* 0x00000000bc58783b */ /* 0x000fe20000004200 */
[----:B------:R-:W-:Y:S02]  /*f120*/  FMNMX.FTZ R19, R17, R12, !PT ;  /* 0x0000000c11137209 */ /* 0x000fe40007810000 */
[----:B------:R-:W-:Y:S01]  /*f130*/  ISETP.GT.AND P0, PT, R18, 0x8, !P0 ;  /* 0x000000081200780c */ /* 0x000fe20004704270 */
[----:B------:R-:W-:Y:S01]  /*f140*/  LDSM.16.MT88.4 R96, [R191+0x3000] ;  /* 0x00300000bf60783b */ /* 0x000fe20000004200 */
[----:B------:R-:W-:-:S02]  /*f150*/  FMNMX.FTZ R19, R13, R19, !PT ;  /* 0x000000130d137209 */ /* 0x000fc40007810000 */
[----:B------:R-:W-:Y:S01]  /*f160*/  ISETP.LT.OR P0, PT, R20, 0x9, P0 ;  /* 0x000000091400780c */ /* 0x000fe20000701670 */
[----:B------:R-:W-:Y:S01]  /*f170*/  LDSM.16.MT88.4 R108, [R191] ;  /* 0x00000000bf6c783b */ /* 0x000fe20000004200 */
[----:B------:R-:W-:Y:S02]  /*f180*/  FMNMX.FTZ R19, R5, R19, !PT ;  /* 0x0000001305137209 */ /* 0x000fe40007810000 */
[----:B------:R-:W-:Y:S01]  /*f190*/  FSEL R6, R6, -INF , !P0 ;  /* 0xff80000006067808 */ /* 0x000fe20004000000 */
[----:B------:R-:W-:Y:S01]  /*f1a0*/  LDSM.16.MT88.4 R80, [R189] ;  /* 0x00000000bd50783b */ /* 0x000fe20000004200 */
[----:B------:R-:W-:Y:S02]  /*f1b0*/  ISETP.NE.AND P0, PT, R39, RZ, PT ;  /* 0x000000ff2700720c */ /* 0x000fe40003f05270 */
[----:B------:R-:W-:Y:S01]  /*f1c0*/  FMNMX.FTZ R19, R76, R19, !PT ;  /* 0x000000134c137209 */ /* 0x000fe20007810000 */
[----:B------:R-:W-:Y:S01]  /*f1d0*/  LDSM.16.MT88.4 R104, [R190+0x3000] ;  /* 0x00300000be68783b */ /* 0x000fe20000004200 */
        /* <DEDUP_REMOVED lines=27> */
[----:B------:R-:W-:Y:S01]  /*f390*/  FMNMX.FTZ R19, R164, R19, !PT ;  /* 0x00000013a4137209 */ /* 0x000fe20007810000 */
[----:B------:R-:W-:Y:S01]  /*f3a0*/  LDSM.16.MT88.4 R36, [R190+0x3800] ;  /* 0x00380000be24783b */ /* 0x000fe20000004200 */
[----:B------:R-:W-:Y:S02]  /*f3b0*/  ISETP.GT.AND P0, PT, R18, 0x19, !P0 ;  /* 0x000000191200780c */ /* 0x000fe40004704270 */
[----:B------:R-:W-:Y:S02]  /*f3c0*/  FMNMX.FTZ R19, R156, R19, !PT ;  /* 0x000000139c137209 */ /* 0x000fe40007810000 */
[----:B------:R-:W-:-:S02]  /*f3d0*/  ISETP.LT.OR P0, PT, R20, 0x1a, P0 ;  /* 0x0000001a1400780c */ /* 0x000fc40000701670 */
[----:B------:R-:W-:Y:S02]  /*f3e0*/  FMNMX.FTZ R19, R158, R19, !PT ;  /* 0x000000139e137209 */ /* 0x000fe40007810000 */
[----:B------:R-:W-:Y:S02]  /*f3f0*/  FSEL R8, R75, -INF , !P0 ;  /* 0xff8000004b087808 */ /* 0x000fe40004000000 */
[----:B------:R-:W-:Y:S01]  /*f400*/  ISETP.NE.AND P0, PT, R35, RZ, PT ;  /* 0x000000ff2300720c */ /* 0x000fe20003f05270 */
[----:B------:R-:W-:Y:S01]  /*f410*/  LDSM.16.MT88.4 R72, [R190] ;  /* 0x00000000be48783b */ /* 0x000fe20000004200 */
        /* <DEDUP_REMOVED lines=35> */
[----:B------:R-:W-:Y:S01]  /*f650*/  ISETP.LT.OR P0, PT, R20, 0x3a, P0 ;  /* 0x0000003a1400780c */ /* 0x000fe20000701670 */
[----:B------:R-:W1:Y:S03]  /*f660*/  SHFL.BFLY PT, R0, R19, 0x2, 0x1f ;  /* 0x0c401f0013007f89 */ /* 0x000e6600000e0000 */
[----:B------:R-:W-:-:S02]  /*f670*/  FSEL R166, R59, -INF , !P0 ;  /* 0xff8000003ba67808 */ /* 0x000fc40004000000 */
[----:B------:R-:W-:Y:S01]  /*f680*/  ISETP.GT.AND P0, PT, R18, 0x40, !P5 ;  /* 0x000000401200780c */ /* 0x000fe20006f04270 */
[----:B------:R-:W-:Y:S01]  /*f690*/  LDSM.16.MT88.4 R56, [R189+0x3000] ;  /* 0x00300000bd38783b */ /* 0x000fe20000004200 */
[----:B------:R-:W-:Y:S02]  /*f6a0*/  ISETP.NE.AND P5, PT, R45, RZ, PT ;  /* 0x000000ff2d00720c */ /* 0x000fe40003fa5270 */
        /* <DEDUP_REMOVED lines=8> */
[----:B------:R-:W-:Y:S01]  /*f730*/  ISETP.LT.OR P0, PT, R20, 0x49, P0 ;  /* 0x000000491400780c */ /* 0x000fe20000701670 */
[----:B------:R-:W-:Y:S03]  /*f740*/  LDSM.16.MT88.4 R24, [R190+0x800] ;  /* 0x00080000be18783b */ /* 0x000fe60000004200 */
[----:B------:R-:W-:-:S02]  /*f750*/  FSEL R154, R50, -INF , !P0 ;  /* 0xff800000329a7808 */ /* 0x000fc40004000000 */
[----:B------:R-:W-:-:S04]  /*f760*/  ISETP.GT.AND P0, PT, R18, 0x49, !P2 ;  /* 0x000000491200780c */ /* 0x000fc80005704270 */
[----:B------:R-:W-:-:S04]  /*f770*/  ISETP.LT.OR P0, PT, R20, 0x4a, P0 ;  /* 0x0000004a1400780c */ /* 0x000fc80000701670 */
[----:B------:R-:W-:Y:S02]  /*f780*/  FSEL R152, R51, -INF , !P0 ;  /* 0xff80000033987808 */ /* 0x000fe40004000000 */
[----:B------:R-:W-:Y:S02]  /*f790*/  ISETP.GT.AND P0, PT, R18, 0x1, !P6 ;  /* 0x000000011200780c */ /* 0x000fe40007704270 */
[----:B------:R-:W-:Y:S02]  /*f7a0*/  ISETP.NE.AND P6, PT, R40, RZ, PT ;  /* 0x000000ff2800720c */ /* 0x000fe40003fc5270 */
[----:B------:R-:W-:-:S04]  /*f7b0*/  ISETP.LT.OR P0, PT, R20, 0x2, P0 ;  /* 0x000000021400780c */ /* 0x000fc80000701670 */
[----:B------:R-:W-:Y:S02]  /*f7c0*/  FSEL R11, R11, -INF , !P0 ;  /* 0xff8000000b0b7808 */ /* 0x000fe40004000000 */
[C---:B------:R-:W-:Y:S02]  /*f7d0*/  ISETP.GT.AND P0, PT, R18.reuse, RZ, !P1 ;  /* 0x000000ff1200720c */ /* 0x040fe40004f04270 */
[----:B------:R-:W-:Y:S02]  /*f7e0*/  ISETP.GT.AND P1, PT, R18, 0x50, !P3 ;  /* 0x000000501200780c */ /* 0x000fe40005f24270 */
[C---:B------:R-:W-:Y:S02]  /*f7f0*/  ISETP.LT.OR P0, PT, R20.reuse, 0x1, P0 ;  /* 0x000000011400780c */ /* 0x040fe40000701670 */
[----:B------:R-:W-:Y:S02]  /*f800*/  ISETP.LT.OR P2, PT, R20, 0x51, P1 ;  /* 0x000000511400780c */ /* 0x000fe40000f41670 */
[----:B------:R-:W-:-:S02]  /*f810*/  FSEL R10, R10, -INF , !P0 ;  /* 0xff8000000a0a7808 */ /* 0x000fc40004000000 */
[----:B------:R-:W-:Y:S02]  /*f820*/  ISETP.GT.AND P0, PT, R18, 0x51, !P4 ;  /* 0x000000511200780c */ /* 0x000fe40006704270 */
[----:B------:R-:W-:Y:S02]  /*f830*/  FMNMX.FTZ R21, R10, R11, !PT ;  /* 0x0000000b0a157209 */ /* 0x000fe40007810000 */
[----:B------:R-:W-:Y:S02]  /*f840*/  ISETP.LT.OR P1, PT, R20, 0x52, P0 ;  /* 0x000000521400780c */ /* 0x000fe40000721670 */
[----:B------:R-:W-:Y:S02]  /*f850*/  FMNMX.FTZ R21, R6, R21, !PT ;  /* 0x0000001506157209 */ /* 0x000fe40007810000 */
[----:B------:R-:W-:Y:S02]  /*f860*/  ISETP.GT.AND P3, PT, R18, 0x58, !P5 ;  /* 0x000000581200780c */ /* 0x000fe40006f64270 */
[----:B------:R-:W-:-:S02]  /*f870*/  FMNMX.FTZ R21, R7, R21, !PT ;  /* 0x0000001507157209 */ /* 0x000fc40007810000 */
[----:B------:R-:W-:Y:S02]  /*f880*/  FSEL R142, R46, -INF , !P2 ;  /* 0xff8000002e8e7808 */ /* 0x000fe40005000000 */
[----:B------:R-:W-:Y:S02]  /*f890*/  FMNMX.FTZ R21, R16, R21, !PT ;  /* 0x0000001510157209 */ /* 0x000fe40007810000 */
[----:B------:R-:W-:Y:S02]  /*f8a0*/  FSEL R137, R47, -INF , !P1 ;  /* 0xff8000002f897808 */ /* 0x000fe40004800000 */
[----:B------:R-:W-:Y:S02]  /*f8b0*/  FMNMX.FTZ R21, R15, R21, !PT ;  /* 0x000000150f157209 */ /* 0x000fe40007810000 */
[----:B------:R-:W-:Y:S02]  /*f8c0*/  ISETP.GT.AND P0, PT, R18, 0x59, !P6 ;  /* 0x000000591200780c */ /* 0x000fe40007704270 */
[----:B------:R-:W-:-:S02]  /*f8d0*/  FMNMX.FTZ R21, R9, R21, !PT ;  /* 0x0000001509157209 */ /* 0x000fc40007810000 */
[----:B------:R-:W-:Y:S02]  /*f8e0*/  ISETP.LT.OR P1, PT, R20, 0x59, P3 ;  /* 0x000000591400780c */ /* 0x000fe40001f21670 */
[----:B------:R-:W-:Y:S02]  /*f8f0*/  FMNMX.FTZ R21, R8, R21, !PT ;  /* 0x0000001508157209 */ /* 0x000fe40007810000 */
[----:B------:R-:W-:Y:S02]  /*f900*/  ISETP.LT.OR P0, PT, R20, 0x5a, P0 ;  /* 0x0000005a1400780c */ /* 0x000fe40000701670 */
[----:B------:R-:W-:Y:S02]  /*f910*/  FMNMX.FTZ R21, R130, R21, !PT ;  /* 0x0000001582157209 */ /* 0x000fe40007810000 */
[----:B------:R-:W-:Y:S02]  /*f920*/  FSEL R134, R42, -INF , !P1 ;  /* 0xff8000002a867808 */ /* 0x000fe40004800000 */
[----:B------:R-:W-:-:S02]  /*f930*/  FMNMX.FTZ R21, R131, R21, !PT ;  /* 0x0000001583157209 */ /* 0x000fc40007810000 */
[----:B------:R-:W-:Y:S02]  /*f940*/  FSEL R133, R43, -INF , !P0 ;  /* 0xff8000002b857808 */ /* 0x000fe40004000000 */
[----:B------:R-:W-:Y:S02]  /*f950*/  FMNMX.FTZ R21, R135, R21, !PT ;  /* 0x0000001587157209 */ /* 0x000fe40007810000 */
[----:B-1----:R-:W-:Y:S02]  /*f960*/  FMNMX.FTZ R20, R19, R0, !PT ;  /* 0x0000000013147209 */ /* 0x002fe40007810000 */
[----:B------:R-:W-:Y:S02]  /*f970*/  FMNMX.FTZ R21, R136, R21, !PT ;  /* 0x0000001588157209 */ /* 0x000fe40007810000 */
[----:B------:R-:W-:Y:S01]  /*f980*/  ISETP.NE.AND P6, PT, R228, 0x1, PT ;  /* 0x00000001e400780c */ /* 0x000fe20003fc5270 */
[----:B------:R-:W1:Y:S01]  /*f990*/  SHFL.BFLY PT, R0, R20, 0x1, 0x1f ;  /* 0x0c201f0014007f89 */ /* 0x000e6200000e0000 */
[----:B------:R-:W-:-:S04]  /*f9a0*/  FMNMX.FTZ R21, R155, R21, !PT ;  /* 0x000000159b157209 */ /* 0x000fc80007810000 */
[----:B------:R-:W-:-:S04]  /*f9b0*/  FMNMX.FTZ R21, R157, R21, !PT ;  /* 0x000000159d157209 */ /* 0x000fc80007810000 */
[----:B------:R-:W-:-:S04]  /*f9c0*/  FMNMX.FTZ R21, R159, R21, !PT ;  /* 0x000000159f157209 */ /* 0x000fc80007810000 */
[----:B------:R-:W-:-:S04]  /*f9d0*/  FMNMX.FTZ R21, R166, R21, !PT ;  /* 0x00000015a6157209 */ /* 0x000fc80007810000 */
[----:B------:R-:W-:-:S04]  /*f9e0*/  FMNMX.FTZ R21, R165, R21, !PT ;  /* 0x00000015a5157209 */ /* 0x000fc80007810000 */
[----:B------:R-:W-:Y:S02]  /*f9f0*/  FMNMX.FTZ R21, R167, R21, !PT ;  /* 0x00000015a7157209 */ /* 0x000fe40007810000 */
[----:B-1----:R-:W-:Y:S02]  /*fa00*/  FMNMX.FTZ R0, R20, R0, !PT ;  /* 0x0000000014007209 */ /* 0x002fe40007810000 */
[----:B------:R-:W-:Y:S02]  /*fa10*/  FMNMX.FTZ R21, R154, R21, !PT ;  /* 0x000000159a157209 */ /* 0x000fe40007810000 */
[C---:B------:R-:W-:Y:S01]  /*fa20*/  FSETP.NEU.FTZ.AND P0, PT, R0.reuse, -INF , PT ;  /* 0xff8000000000780b */ /* 0x040fe20003f1d000 */
[----:B------:R-:W-:Y:S01]  /*fa30*/  FMUL.FTZ R143, R0, c[0x0][0x2d0] ;  /* 0x0000b400008f7a20 */ /* 0x000fe20000410000 */
[----:B------:R-:W-:-:S04]  /*fa40*/  FMNMX.FTZ R21, R152, R21, !PT ;  /* 0x0000001598157209 */ /* 0x000fc80007810000 */
[----:B------:R-:W-:Y:S02]  /*fa50*/  FMNMX.FTZ R21, R142, R21, !PT ;  /* 0x000000158e157209 */ /* 0x000fe40007810000 */
[----:B------:R-:W-:Y:S02]  /*fa60*/  FSEL R143, R143, RZ, P0 ;  /* 0x000000ff8f8f7208 */ /* 0x000fe40000000000 */
[----:B------:R-:W-:-:S03]  /*fa70*/  FMNMX.FTZ R21, R137, R21, !PT ;  /* 0x0000001589157209 */ /* 0x000fc60007810000 */
[--C-:B------:R-:W-:Y:S01]  /*fa80*/  FFMA.FTZ R50, R12, c[0x0][0x2d0], -R143.reuse ;  /* 0x0000b4000c327a23 */ /* 0x100fe2000001088f */
[----:B------:R-:W-:Y:S01]  /*fa90*/  FMNMX.FTZ R18, R134, R21, !PT ;  /* 0x0000001586127209 */ /* 0x000fe20007810000 */
[--C-:B------:R-:W-:Y:S01]  /*faa0*/  FFMA.FTZ R51, R17, c[0x0][0x2d0], -R143.reuse ;  /* 0x0000b40011337a23 */ /* 0x100fe2000001088f */
[----:B------:R-:W-:Y:S01]  /*fab0*/  LDSM.16.MT88.4 R20, [R189+0x800] ;  /* 0x00080000bd14783b */ /* 0x000fe20000004200 */
[--C-:B------:R-:W-:Y:S01]  /*fac0*/  FFMA.FTZ R47, R13, c[0x0][0x2d0], -R143.reuse ;  /* 0x0000b4000d2f7a23 */ /* 0x100fe2000001088f */
[----:B------:R-:W-:Y:S01]  /*fad0*/  FMNMX.FTZ R18, R133, R18, !PT ;  /* 0x0000001285127209 */ /* 0x000fe20007810000 */
[--C-:B------:R-:W-:Y:S01]  /*fae0*/  FFMA.FTZ R46, R5, c[0x0][0x2d0], -R143.reuse ;  /* 0x0000b400052e7a23 */ /* 0x100fe2000001088f */
[----:B------:R-:W-:Y:S01]  /*faf0*/  MUFU.EX2 R50, R50 ;  /* 0x0000003200327308 */ /* 0x000fe20000000800 */
[--C-:B------:R-:W-:Y:S02]  /*fb00*/  FFMA.FTZ R42, R4, c[0x0][0x2d0], -R143.reuse ;  /* 0x0000b400042a7a23 */ /* 0x100fe4000001088f */
[----:B------:R-:W1:Y:S01]  /*fb10*/  SHFL.BFLY PT, R19, R18, 0x2, 0x1f ;  /* 0x0c401f0012137f89 */ /* 0x000e6200000e0000 */
[----:B------:R-:W-:-:S02]  /*fb20*/  FFMA.FTZ R13, R3, c[0x0][0x2d0], -R143 ;  /* 0x0000b400030d7a23 */ /* 0x000fc4000001088f */
[--C-:B------:R-:W-:Y:S02]  /*fb30*/  FFMA.FTZ R3, R2, c[0x0][0x2d0], -R143.reuse ;  /* 0x0000b40002037a23 */ /* 0x100fe4000001088f */
[----:B------:R-:W2:Y:S01]  /*fb40*/  MUFU.EX2 R51, R51 ;  /* 0x0000003300337308 */ /* 0x000ea20000000800 */
[--C-:B------:R-:W-:Y:S02]  /*fb50*/  FFMA.FTZ R43, R76, c[0x0][0x2d0], -R143.reuse ;  /* 0x0000b4004c2b7a23 */ /* 0x100fe4000001088f */
[--C-:B------:R-:W-:Y:S02]  /*fb60*/  FFMA.FTZ R118, R34, c[0x0][0x2d0], -R143.reuse ;  /* 0x0000b40022767a23 */ /* 0x100fe4000001088f */
[--C-:B------:R-:W-:Y:S02]  /*fb70*/  FFMA.FTZ R119, R33, c[0x0][0x2d0], -R143.reuse ;  /* 0x0000b40021777a23 */ /* 0x100fe4000001088f */
[--C-:B------:R-:W-:Y:S01]  /*fb80*/  FFMA.FTZ R129, R32, c[0x0][0x2d0], -R143.reuse ;  /* 0x0000b40020817a23 */ /* 0x100fe2000001088f */
[----:B------:R-:W-:Y:S01]  /*fb90*/  MUFU.EX2 R47, R47 ;  /* 0x0000002f002f7308 */ /* 0x000fe20000000800 */
[----:B------:R-:W-:Y:S01]  /*fba0*/  LDSM.16.MT88.4 R32, [R189+0x3800] ;  /* 0x00380000bd20783b */ /* 0x000fe20000004200 */
[----:B------:R-:W-:-:S02]  /*fbb0*/  FFMA.FTZ R128, R128, c[0x0][0x2d0], -R143 ;  /* 0x0000b40080807a23 */ /* 0x000fc4000001088f */
[--C-:B------:R-:W-:Y:S02]  /*fbc0*/  FFMA.FTZ R148, R148, c[0x0][0x2d0], -R143.reuse ;  /* 0x0000b40094947a23 */ /* 0x100fe4000001088f */
[--C-:B------:R-:W-:Y:S02]  /*fbd0*/  FFMA.FTZ R149, R149, c[0x0][0x2d0], -R143.reuse ;  /* 0x0000b40095957a23 */ /* 0x100fe4000001088f */
[----:B------:R-:W3:Y:S01]  /*fbe0*/  MUFU.EX2 R46, R46 ;  /* 0x0000002e002e7308 */ /* 0x000ee20000000800 */
[----:B--2---:R-:W-:Y:S01]  /*fbf0*/  F2FP.BF16.PACK_AB R64, R50, R51 ;  /* 0x000000333240723e */ /* 0x004fe200000010ff */
[--C-:B------:R-:W-:Y:S01]  /*fc00*/  FFMA.FTZ R151, R151, c[0x0][0x2d0], -R143.reuse ;  /* 0x0000b40097977a23 */ /* 0x100fe2000001088f */
[----:B-1----:R-:W-:Y:S01]  /*fc10*/  FMNMX.FTZ R19, R18, R19, !PT ;  /* 0x0000001312137209 */ /* 0x002fe20007810000 */
[--C-:B------:R-:W-:Y:S02]  /*fc20*/  FFMA.FTZ R150, R150, c[0x0][0x2d0], -R143.reuse ;  /* 0x0000b40096967a23 */ /* 0x100fe4000001088f */
[----:B------:R-:W-:-:S02]  /*fc30*/  FFMA.FTZ R164, R164, c[0x0][0x2d0], -R143 ;  /* 0x0000b400a4a47a23 */ /* 0x000fc4000001088f */
[----:B------:R-:W1:Y:S01]  /*fc40*/  SHFL.BFLY PT, R18, R19, 0x1, 0x1f ;  /* 0x0c201f0013127f89 */ /* 0x000e6200000e0000 */
[----:B------:R-:W2:Y:S01]  /*fc50*/  MUFU.EX2 R43, R43 ;  /* 0x0000002b002b7308 */ /* 0x000ea20000000800 */
[--C-:B------:R-:W-:Y:S02]  /*fc60*/  FFMA.FTZ R156, R156, c[0x0][0x2d0], -R143.reuse ;  /* 0x0000b4009c9c7a23 */ /* 0x100fe4000001088f */
[--C-:B------:R-:W-:Y:S02]  /*fc70*/  FFMA.FTZ R158, R158, c[0x0][0x2d0], -R143.reuse ;  /* 0x0000b4009e9e7a23 */ /* 0x100fe4000001088f */
[----:B------:R-:W-:Y:S01]  /*fc80*/  FFMA.FTZ R153, R153, c[0x0][0x2d0], -R143 ;  /* 0x0000b40099997a23 */ /* 0x000fe2000001088f */
[----:B---3--:R-:W-:Y:S02]  /*fc90*/  F2FP.BF16.PACK_AB R66, R46, R47 ;  /* 0x0000002f2e42723e */ /* 0x008fe400000010ff */
[----:B------:R-:W-:Y:S01]  /*fca0*/  MUFU.EX2 R42, R42 ;  /* 0x0000002a002a7308 */ /* 0x000fe20000000800 */
[----:B------:R-:W-:-:S02]  /*fcb0*/  FADD.FTZ R50, R51, R50 ;  /* 0x0000003233327221 */ /* 0x000fc40000010000 */
[--C-:B------:R-:W-:Y:S02]  /*fcc0*/  FFMA.FTZ R243, R138, c[0x0][0x2d0], -R143.reuse ;  /* 0x0000b4008af37a23 */ /* 0x100fe4000001088f */
[----:B------:R-:W-:Y:S02]  /*fcd0*/  FADD.FTZ R50, R47, R50 ;  /* 0x000000322f327221 */ /* 0x000fe40000010000 */
[--C-:B------:R-:W-:Y:S01]  /*fce0*/  FFMA.FTZ R141, R141, c[0x0][0x2d0], -R143.reuse ;  /* 0x0000b4008d8d7a23 */ /* 0x100fe2000001088f */
[----:B------:R-:W-:Y:S01]  /*fcf0*/  MUFU.EX2 R13, R13 ;  /* 0x0000000d000d7308 */ /* 0x000fe20000000800 */
[----:B------:R-:W-:Y:S02]  /*fd00*/  FADD.FTZ R46, R46, R50 ;  /* 0x000000322e2e7221 */ /* 0x000fe40000010000 */
[----:B------:R-:W-:Y:S02]  /*fd10*/  FFMA.FTZ R140, R140, c[0x0][0x2d0], -R143 ;  /* 0x0000b4008c8c7a23 */ /* 0x000fe4000001088f */
[----:B--2---:R-:W-:Y:S01]  /*fd20*/  FADD.FTZ R46, R43, R46 ;  /* 0x0000002e2b2e7221 */ /* 0x004fe20000010000 */
[----:B-1----:R-:W-:-:S02]  /*fd30*/  FMNMX.FTZ R12, R19, R18, !PT ;  /* 0x00000012130c7209 */ /* 0x002fc40007810000 */
[----:B------:R-:W-:Y:S01]  /*fd40*/  MUFU.EX2 R3, R3 ;  /* 0x0000000300037308 */ /* 0x000fe20000000800 */
[----:B------:R-:W-:Y:S01]  /*fd50*/  FFMA.FTZ R139, R139, c[0x0][0x2d0], -R143 ;  /* 0x0000b4008b8b7a23 */ /* 0x000fe2000001088f */
[C---:B------:R-:W-:Y:S01]  /*fd60*/  FSETP.NEU.FTZ.AND P0, PT, R12.reuse, -INF , PT ;  /* 0xff8000000c00780b */ /* 0x040fe20003f1d000 */
[----:B------:R-:W-:-:S05]  /*fd70*/  FMUL.FTZ R132, R12, c[0x0][0x2d0] ;  /* 0x0000b4000c847a20 */ /* 0x000fca0000410000 */
[----:B------:R-:W-:Y:S01]  /*fd80*/  MUFU.EX2 R118, R118 ;  /* 0x0000007600767308 */ /* 0x000fe20000000800 */
[----:B------:R-:W-:-:S05]  /*fd90*/  FSEL R132, R132, RZ, P0 ;  /* 0x000000ff84847208 */ /* 0x000fca0000000000 */
[--C-:B------:R-:W-:Y:S02]  /*fda0*/  FFMA.FTZ R49, R10, c[0x0][0x2d0], -R132.reuse ;  /* 0x0000b4000a317a23 */ /* 0x100fe40000010884 */
[--C-:B------:R-:W-:Y:S01]  /*fdb0*/  FFMA.FTZ R48, R11, c[0x0][0x2d0], -R132.reuse ;  /* 0x0000b4000b307a23 */ /* 0x100fe20000010884 */
[----:B------:R-:W-:Y:S01]  /*fdc0*/  MUFU.EX2 R119, R119 ;  /* 0x0000007700777308 */ /* 0x000fe20000000800 */
[--C-:B------:R-:W-:Y:S02]  /*fdd0*/  FFMA.FTZ R45, R6, c[0x0][0x2d0], -R132.reuse ;  /* 0x0000b400062d7a23 */ /* 0x100fe40000010884 */
[--C-:B------:R-:W-:Y:S02]  /*fde0*/  FFMA.FTZ R44, R7, c[0x0][0x2d0], -R132.reuse ;  /* 0x0000b400072c7a23 */ /* 0x100fe40000010884 */
[----:B------:R-:W1:Y:S01]  /*fdf0*/  LDSM.16.MT88.4 R4, [R188+0x3000] ;  /* 0x00300000bc04783b */ /* 0x000e620000004200 */
[--C-:B------:R-:W-:Y:S02]  /*fe00*/  FFMA.FTZ R41, R16, c[0x0][0x2d0], -R132.reuse ;  /* 0x0000b40010297a23 */ /* 0x100fe40000010884 */
[----:B------:R-:W-:Y:S01]  /*fe10*/  MUFU.EX2 R49, R49 ;  /* 0x0000003100317308 */ /* 0x000fe20000000800 */
[----:B------:R-:W2:Y:S01]  /*fe20*/  LDSM.16.MT88.4 R16, [R188+0x800] ;  /* 0x00080000bc10783b */ /* 0x000ea20000004200 */
[----:B------:R-:W-:-:S02]  /*fe30*/  FFMA.FTZ R40, R15, c[0x0][0x2d0], -R132 ;  /* 0x0000b4000f287a23 */ /* 0x000fc40000010884 */
[--C-:B------:R-:W-:Y:S02]  /*fe40*/  FFMA.FTZ R2, R9, c[0x0][0x2d0], -R132.reuse ;  /* 0x0000b40009027a23 */ /* 0x100fe40000010884 */
[--C-:B------:R-:W-:Y:S02]  /*fe50*/  FFMA.FTZ R15, R8, c[0x0][0x2d0], -R132.reuse ;  /* 0x0000b400080f7a23 */ /* 0x100fe40000010884 */
[----:B------:R-:W3:Y:S01]  /*fe60*/  MUFU.EX2 R48, R48 ;  /* 0x0000003000307308 */ /* 0x000ee20000000800 */
[----:B------:R-:W4:Y:S01]  /*fe70*/  LDSM.16.MT88.4 R8, [R191+0x3800] ;  /* 0x00380000bf08783b */ /* 0x000f220000004200 */
[--C-:B------:R-:W-:Y:S02]  /*fe80*/  FFMA.FTZ R130, R130, c[0x0][0x2d0], -R132.reuse ;  /* 0x0000b40082827a23 */ /* 0x100fe40000010884 */
[--C-:B------:R-:W-:Y:S02]  /*fe90*/  FFMA.FTZ R131, R131, c[0x0][0x2d0], -R132.reuse ;  /* 0x0000b40083837a23 */ /* 0x100fe40000010884 */
[----:B------:R-:W-:-:S02]  /*fea0*/  FFMA.FTZ R135, R135, c[0x0][0x2d0], -R132 ;  /* 0x0000b40087877a23 */ /* 0x000fc40000010884 */
[----:B------:R-:W-:Y:S01]  /*feb0*/  MUFU.EX2 R45, R45 ;  /* 0x0000002d002d7308 */ /* 0x000fe20000000800 */
[--C-:B------:R-:W-:Y:S02]  /*fec0*/  FFMA.FTZ R136, R136, c[0x0][0x2d0], -R132.reuse ;  /* 0x0000b40088887a23 */ /* 0x100fe40000010884 */
[--C-:B------:R-:W-:Y:S02]  /*fed0*/  FFMA.FTZ R155, R155, c[0x0][0x2d0], -R132.reuse ;  /* 0x0000b4009b9b7a23 */ /* 0x100fe40000010884 */
[--C-:B------:R-:W-:Y:S02]  /*fee0*/  FFMA.FTZ R157, R157, c[0x0][0x2d0], -R132.reuse ;  /* 0x0000b4009d9d7a23 */ /* 0x100fe40000010884 */
[--C-:B------:R-:W-:Y:S01]  /*fef0*/  FFMA.FTZ R159, R159, c[0x0][0x2d0], -R132.reuse ;  /* 0x0000b4009f9f7a23 */ /* 0x100fe20000010884 */
[----:B------:R-:W5:Y:S01]  /*ff00*/  MUFU.EX2 R44, R44 ;  /* 0x0000002c002c7308 */ /* 0x000f620000000800 */
[----:B---3--:R-:W-:Y:S01]  /*ff10*/  F2FP.BF16.PACK_AB R65, R48, R49 ;  /* 0x000000313041723e */ /* 0x008fe200000010ff */
[----:B------:R-:W-:-:S02]  /*ff20*/  FFMA.FTZ R166, R166, c[0x0][0x2d0], -R132 ;  /* 0x0000b400a6a67a23 */ /* 0x000fc40000010884 */
[--C-:B------:R-:W-:Y:S02]  /*ff30*/  FFMA.FTZ R165, R165, c[0x0][0x2d0], -R132.reuse ;  /* 0x0000b400a5a57a23 */ /* 0x100fe40000010884 */
[--C-:B------:R-:W-:Y:S02]  /*ff40*/  FFMA.FTZ R167, R167, c[0x0][0x2d0], -R132.reuse ;  /* 0x0000b400a7a77a23 */ /* 0x100fe40000010884 */
[----:B------:R-:W3:Y:S01]  /*ff50*/  MUFU.EX2 R41, R41 ;  /* 0x0000002900297308 */ /* 0x000ee20000000800 */
[--C-:B------:R-:W-:Y:S02]  /*ff60*/  FFMA.FTZ R154, R154, c[0x0][0x2d0], -R132.reuse ;  /* 0x0000b4009a9a7a23 */ /* 0x100fe40000010884 */
[----:B------:R-:W-:Y:S02]  /*ff70*/  FFMA.FTZ R152, R152, c[0x0][0x2d0], -R132 ;  /* 0x0000b40098987a23 */ /* 0x000fe40000010884 */
[----:B------:R-:W-:Y:S02]  /*ff80*/  FADD.FTZ R48, R49, R48 ;  /* 0x0000003031307221 */ /* 0x000fe40000010000 */
[----:B------:R-:W-:Y:S01]  /*ff90*/  FFMA.FTZ R138, R142, c[0x0][0x2d0], -R132 ;  /* 0x0000b4008e8a7a23 */ /* 0x000fe20000010884 */
[----:B-----5:R-:W-:Y:S01]  /*ffa0*/  F2FP.BF16.PACK_AB R67, R44, R45 ;  /* 0x0000002d2c43723e */ /* 0x020fe200000010ff */
[----:B------:R-:W5:Y:S01]  /*ffb0*/  MUFU.EX2 R40, R40 ;  /* 0x0000002800287308 */ /* 0x000f620000000800 */
[----:B------:R-:W-:-:S02]  /*ffc0*/  FADD.FTZ R48, R45, R48 ;  /* 0x000000302d307221 */ /* 0x000fc40000010000 */
[----:B------:R-:W-:Y:S02]  /*ffd0*/  FFMA.FTZ R137, R137, c[0x0][0x2d0], -R132 ;  /* 0x0000b40089897a23 */ /* 0x000fe40000010884 */
[----:B------:R-:W-:Y:S01]  /*ffe0*/  FADD.FTZ R44, R44, R48 ;  /* 0x000000302c2c7221 */ /* 0x000fe20000010000 */
[----:B------:R-:W-:Y:S01]  /*fff0*/  HMMA.16816.F32.BF16 R84, R64, R88, RZ ;  /* 0x000000584054723c */ /* 0x000fe200000418ff */
[----:B------:R-:W-:Y:S01]  /*10000*/  FFMA.FTZ R242, R133, c[0x0][0x2d0], -R132 ;  /* 0x0000b40085f27a23 */ /* 0x000fe20000010884 */
[----:B------:R-:W-:Y:S01]  /*10010*/  MUFU.EX2 R2, R2 ;  /* 0x0000000200027308 */ /* 0x000fe20000000800 */
[----:B---3--:R-:W-:-:S05]  /*10020*/  FADD.FTZ R44, R41, R44 ;  /* 0x0000002c292c7221 */ /* 0x008fca0000010000 */
[C---:B------:R-:W-:Y:S02]  /*10030*/  HMMA.16816.F32.BF16 R88, R64.reuse, R90, RZ ;  /* 0x0000005a4058723c */ /* 0x040fe400000418ff */
[----:B------:R-:W3:Y:S06]  /*10040*/  MUFU.EX2 R15, R15 ;  /* 0x0000000f000f7308 */ /* 0x000eec0000000800 */
        /* <DEDUP_REMOVED lines=17> */
[----:B------:R-:W-:Y:S06]  /*10160*/  MUFU.EX2 R151, R151 ;  /* 0x0000009700977308 */ /* 0x000fec0000000800 */
[C---:B------:R-:W-:Y:S02]  /*10170*/  HMMA.16816.F32.BF16 R80, R64.reuse, R82, RZ ;  /* 0x000000524050723c */ /* 0x040fe400000418ff */
[----:B------:R-:W-:Y:S06]  /*10180*/  MUFU.EX2 R150, R150 ;  /* 0x0000009600967308 */ /* 0x000fec0000000800 */
[C---:B------:R-:W-:Y:S02]  /*10190*/  HMMA.16816.F32.BF16 R104, R64.reuse, R106, RZ ;  /* 0x0000006a4068723c */ /* 0x040fe400000418ff */
[----:B------:R-:W2:Y:S06]  /*101a0*/  MUFU.EX2 R155, R155 ;  /* 0x0000009b009b7308 */ /* 0x000eac0000000800 */
[C---:B------:R-:W-:Y:S02]  /*101b0*/  HMMA.16816.F32.BF16 R56, R64.reuse, R58, RZ ;  /* 0x0000003a4038723c */ /* 0x040fe400000418ff */
[----:B------:R-:W2:Y:S06]  /*101c0*/  MUFU.EX2 R157, R157 ;  /* 0x0000009d009d7308 */ /* 0x000eac0000000800 */
[C---:B-1----:R-:W-:Y:S02]  /*101d0*/  HMMA.16816.F32.BF16 R60, R64.reuse, R4, RZ ;  /* 0x00000004403c723c */ /* 0x042fe400000418ff */
[----:B------:R-:W-:Y:S05]  /*101e0*/  MUFU.EX2 R159, R159 ;  /* 0x0000009f009f7308 */ /* 0x000fea0000000800 */
[----:B------:R-:W-:Y:S01]  /*101f0*/  F2FP.BF16.PACK_AB R4, R42, R43 ;  /* 0x0000002b2a04723e */ /* 0x000fe200000010ff */
[----:B------:R-:W-:Y:S01]  /*10200*/  HMMA.16816.F32.BF16 R64, R64, R6, RZ ;  /* 0x000000064040723c */ /* 0x000fe200000418ff */
[----:B-----5:R-:W-:Y:S01]  /*10210*/  F2FP.BF16.PACK_AB R5, R40, R41 ;  /* 0x000000292805723e */ /* 0x020fe200000010ff */
[----:B------:R-:W1:Y:S01]  /*10220*/  MUFU.EX2 R166, R166 ;  /* 0x000000a600a67308 */ /* 0x000e620000000800 */
[----:B------:R-:W-:-:S02]  /*10230*/  FADD.FTZ R42, R42, R46 ;  /* 0x0000002e2a2a7221 */ /* 0x000fc40000010000 */
[----:B------:R-:W-:Y:S02]  /*10240*/  FADD.FTZ R40, R40, R44 ;  /* 0x0000002c28287221 */ /* 0x000fe40000010000 */
[----:B------:R-:W-:Y:S01]  /*10250*/  F2FP.BF16.PACK_AB R6, R3, R13 ;  /* 0x0000000d0306723e */ /* 0x000fe200000010ff */
[----:B------:R-:W-:Y:S01]  /*10260*/  FADD.FTZ R42, R13, R42 ;  /* 0x0000002a0d2a7221 */ /* 0x000fe20000010000 */
[----:B---3--:R-:W-:Y:S01]  /*10270*/  F2FP.BF16.PACK_AB R7, R15, R2 ;  /* 0x000000020f07723e */ /* 0x008fe200000010ff */
[----:B------:R-:W3:Y:S01]  /*10280*/  MUFU.EX2 R164, R164 ;  /* 0x000000a400a47308 */ /* 0x000ee20000000800 */
[----:B------:R-:W-:Y:S02]  /*10290*/  FADD.FTZ R40, R2, R40 ;  /* 0x0000002802287221 */ /* 0x000fe40000010000 */
[----:B------:R-:W-:Y:S02]  /*102a0*/  FADD.FTZ R3, R3, R42 ;  /* 0x0000002a03037221 */ /* 0x000fe40000010000 */
[----:B------:R-:W-:Y:S01]  /*102b0*/  FADD.FTZ R15, R15, R40 ;  /* 0x000000280f0f7221 */ /* 0x000fe20000010000 */
[----:B--2---:R-:W-:Y:S01]  /*102c0*/  HMMA.16816.F32.BF16 R84, R4, R16, R84 ;  /* 0x000000100454723c */ /* 0x004fe20000041854 */
[----:B------:R-:W-:Y:S01]  /*102d0*/  FADD.FTZ R3, R118, R3 ;  /* 0x0000000376037221 */ /* 0x000fe20000010000 */
[----:B------:R-:W-:Y:S01]  /*102e0*/  MUFU.EX2 R156, R156 ;  /* 0x0000009c009c7308 */ /* 0x000fe20000000800 */
[----:B------:R-:W-:-:S02]  /*102f0*/  FADD.FTZ R15, R130, R15 ;  /* 0x0000000f820f7221 */ /* 0x000fc40000010000 */
[----:B------:R-:W-:-:S03]  /*10300*/  @P6 IMAD.HI.U32 R2, R209, c[0x0][0x2c8], RZ ;  /* 0x0000b200d1026a27 */ /* 0x000fc600078e00ff */
[C---:B------:R-:W-:Y:S01]  /*10310*/  HMMA.16816.F32.BF16 R88, R4.reuse, R18, R88 ;  /* 0x000000120458723c */ /* 0x040fe20000041858 */
[----:B------:R-:W2:Y:S01]  /*10320*/  LDSM.16.MT88.4 R16, [R188+0x3800] ;  /* 0x00380000bc10783b */ /* 0x000ea20000004200 */
[----:B------:R-:W-:Y:S06]  /*10330*/  MUFU.EX2 R158, R158 ;  /* 0x0000009e009e7308 */ /* 0x000fec0000000800 */
[C---:B----4-:R-:W-:Y:S02]  /*10340*/  HMMA.16816.F32.BF16 R92, R4.reuse, R8, R92 ;  /* 0x00000008045c723c */ /* 0x050fe4000004185c */
[----:B------:R-:W-:Y:S06]  /*10350*/  MUFU.EX2 R153, R153 ;  /* 0x0000009900997308 */ /* 0x000fec0000000800 */
[C---:B------:R-:W-:Y:S01]  /*10360*/  HMMA.16816.F32.BF16 R96, R4.reuse, R10, R96 ;  /* 0x0000000a0460723c */ /* 0x040fe20000041860 */
[----:B------:R-:W4:Y:S01]  /*10370*/  LDSM.16.MT88.4 R8, [R188+0x1000] ;  /* 0x00100000bc08783b */ /* 0x000f220000004200 */
[----:B------:R-:W5:Y:S06]  /*10380*/  MUFU.EX2 R165, R165 ;  /* 0x000000a500a57308 */ /* 0x000f6c0000000800 */
        /* <DEDUP_REMOVED lines=9> */
[----:B------:R-:W1:Y:S06]  /*10420*/  MUFU.EX2 R141, R141 ;  /* 0x0000008d008d7308 */ /* 0x000e6c0000000800 */
[C---:B------:R-:W-:Y:S02]  /*10430*/  HMMA.16816.F32.BF16 R76, R4.reuse, R20, R76 ;  /* 0x00000014044c723c */ /* 0x040fe4000004184c */
[----:B------:R-:W-:Y:S06]  /*10440*/  MUFU.EX2 R140, R140 ;  /* 0x0000008c008c7308 */ /* 0x000fec0000000800 */
[C---:B------:R-:W-:Y:S01]  /*10450*/  HMMA.16816.F32.BF16 R80, R4.reuse, R22, R80 ;  /* 0x000000160450723c */ /* 0x040fe20000041850 */
[----:B------:R-:W-:Y:S01]  /*10460*/  LDSM.16.MT88.4 R20, [R189+0x1000] ;  /* 0x00100000bd14783b */ /* 0x000fe20000004200 */
[----:B------:R-:W-:Y:S06]  /*10470*/  MUFU.EX2 R139, R139 ;  /* 0x0000008b008b7308 */ /* 0x000fec0000000800 */
[C---:B------:R-:W-:Y:S02]  /*10480*/  HMMA.16816.F32.BF16 R100, R4.reuse, R36, R100 ;  /* 0x000000240464723c */ /* 0x040fe40000041864 */
[----:B------:R-:W-:Y:S06]  /*10490*/  MUFU.EX2 R243, R243 ;  /* 0x000000f300f37308 */ /* 0x000fec0000000800 */
[C---:B------:R-:W-:Y:S01]  /*104a0*/  HMMA.16816.F32.BF16 R104, R4.reuse, R38, R104 ;  /* 0x000000260468723c */ /* 0x040fe20000041868 */
[----:B------:R-:W-:Y:S01]  /*104b0*/  LDSM.16.MT88.4 R36, [R190+0x4000] ;  /* 0x00400000be24783b */ /* 0x000fe20000004200 */
[----:B------:R-:W1:Y:S06]  /*104c0*/  MUFU.EX2 R138, R138 ;  /* 0x0000008a008a7308 */ /* 0x000e6c0000000800 */
[C---:B------:R-:W-:Y:S02]  /*104d0*/  HMMA.16816.F32.BF16 R52, R4.reuse, R32, R52 ;  /* 0x000000200434723c */ /* 0x040fe40000041834 */
[----:B------:R-:W1:Y:S06]  /*104e0*/  MUFU.EX2 R137, R137 ;  /* 0x0000008900897308 */ /* 0x000e6c0000000800 */
[C---:B------:R-:W-:Y:S01]  /*104f0*/  HMMA.16816.F32.BF16 R56, R4.reuse, R34, R56 ;  /* 0x000000220438723c */ /* 0x040fe20000041838 */
[----:B------:R-:W-:Y:S01]  /*10500*/  LDSM.16.MT88.4 R32, [R189+0x4000] ;  /* 0x00400000bd20783b */ /* 0x000fe20000004200 */
[----:B------:R-:W-:Y:S06]  /*10510*/  MUFU.EX2 R242, R242 ;  /* 0x000000f200f27308 */ /* 0x000fec0000000800 */
[C---:B--2---:R-:W-:Y:S08]  /*10520*/  HMMA.16816.F32.BF16 R60, R4.reuse, R16, R60 ;  /* 0x00000010043c723c */ /* 0x044ff0000004183c */
[----:B------:R-:W-:Y:S01]  /*10530*/  HMMA.16816.F32.BF16 R64, R4, R18, R64 ;  /* 0x000000120440723c */ /* 0x000fe20000041840 */
[----:B------:R-:W2:Y:S06]  /*10540*/  LDSM.16.MT88.4 R16, [R191+0x4000] ;  /* 0x00400000bf10783b */ /* 0x000eac0000004200 */
[C---:B------:R-:W-:Y:S01]  /*10550*/  F2FP.BF16.PACK_AB R4, R119.reuse, R118 ;  /* 0x000000767704723e */ /* 0x040fe200000010ff */
[----:B------:R-:W-:Y:S01]  /*10560*/  FADD.FTZ R119, R119, R3 ;  /* 0x0000000377777221 */ /* 0x000fe20000010000 */
[----:B------:R-:W-:Y:S01]  /*10570*/  F2FP.BF16.PACK_AB R6, R128, R129 ;  /* 0x000000818006723e */ /* 0x000fe200000010ff */
[----:B------:R-:W-:Y:S01]  /*10580*/  IMAD.MOV.U32 R3, RZ, RZ, R209 ;  /* 0x000000ffff037224 */ /* 0x000fe200078e00d1 */
[C---:B------:R-:W-:Y:S01]  /*10590*/  F2FP.BF16.PACK_AB R5, R131.reuse, R130 ;  /* 0x000000828305723e */ /* 0x040fe200000010ff */
[----:B------:R-:W-:Y:S01]  /*105a0*/  FADD.FTZ R131, R131, R15 ;  /* 0x0000000f83837221 */ /* 0x000fe20000010000 */
[----:B------:R-:W-:Y:S01]  /*105b0*/  F2FP.BF16.PACK_AB R7, R136, R135 ;  /* 0x000000878807723e */ /* 0x000fe200000010ff */
[----:B------:R-:W-:Y:S01]  /*105c0*/  FADD.FTZ R119, R129, R119 ;  /* 0x0000007781777221 */ /* 0x000fe20000010000 */
[----:B------:R-:W-:Y:S01]  /*105d0*/  @P6 SHF.R.U32.HI R3, RZ, c[0x0][0x2cc], R2 ;  /* 0x0000b300ff036a19 */ /* 0x000fe20000011602 */
[----:B------:R-:W-:Y:S01]  /*105e0*/  FADD.FTZ R131, R135, R131 ;  /* 0x0000008387837221 */ /* 0x000fe20000010000 */
[----:B------:R-:W-:Y:S01]  /*105f0*/  ISETP.GE.AND P6, PT, R232, 0x1, PT ;  /* 0x00000001e800780c */ /* 0x000fe20003fc6270 */
[----:B------:R-:W-:Y:S01]  /*10600*/  FADD.FTZ R128, R128, R119 ;  /* 0x0000007780807221 */ /* 0x000fe20000010000 */
[----:B------:R-:W-:Y:S01]  /*10610*/  IADD3 R119, R14, -0x2, RZ ;  /* 0xfffffffe0e777810 */ /* 0x000fe20007ffe0ff */
[----:B----4-:R-:W-:Y:S01]  /*10620*/  HMMA.16816.F32.BF16 R84, R4, R8, R84 ;  /* 0x000000080454723c */ /* 0x010fe20000041854 */
[----:B------:R-:W-:-:S02]  /*10630*/  FADD.FTZ R136, R136, R131 ;  /* 0x0000008388887221 */ /* 0x000fc40000010000 */
[----:B------:R-:W-:Y:S02]  /*10640*/  FADD.FTZ R128, R148, R128 ;  /* 0x0000008094807221 */ /* 0x000fe40000010000 */
[----:B------:R-:W-:Y:S02]  /*10650*/  FADD.FTZ R136, R155, R136 ;  /* 0x000000889b887221 */ /* 0x000fe40000010000 */
[----:B------:R-:W-:Y:S01]  /*10660*/  IMAD.IADD R2, R231, 0x1, -R229 ;  /* 0x00000001e7027824 */ /* 0x000fe200078e0ae5 */
[----:B------:R-:W-:Y:S01]  /*10670*/  HMMA.16816.F32.BF16 R88, R4, R10, R88 ;  /* 0x0000000a0458723c */ /* 0x000fe20000041858 */
[----:B------:R-:W4:Y:S02]  /*10680*/  LDSM.16.MT88.4 R8, [R188+0x4000] ;  /* 0x00400000bc08783b */ /* 0x000f240000004200 */
[----:B------:R-:W-:-:S05]  /*10690*/  IMAD.IADD R2, R2, 0x1, R3 ;  /* 0x0000000102027824 */ /* 0x000fca00078e0203 */
[C---:B-1----:R-:W-:Y:S08]  /*106a0*/  HMMA.16816.F32.BF16 R112, R4.reuse, R28, R112 ;  /* 0x0000001c0470723c */ /* 0x042ff00000041870 */
[C---:B--2---:R-:W-:Y:S08]  /*106b0*/  HMMA.16816.F32.BF16 R92, R4.reuse, R16, R92 ;  /* 0x00000010045c723c */ /* 0x044ff0000004185c */
[C---:B------:R-:W-:Y:S01]  /*106c0*/  HMMA.16816.F32.BF16 R96, R4.reuse, R18, R96 ;  /* 0x000000120460723c */ /* 0x040fe20000041860 */
[----:B------:R-:W1:Y:S07]  /*106d0*/  LDSM.16.MT88.4 R16, [R188+0x1800] ;  /* 0x00180000bc10783b */ /* 0x000e6e0000004200 */
[C---:B------:R-:W-:Y:S01]  /*106e0*/  HMMA.16816.F32.BF16 R108, R4.reuse, R30, R108 ;  /* 0x0000001e046c723c */ /* 0x040fe2000004186c */
[----:B------:R-:W-:Y:S07]  /*106f0*/  LDSM.16.MT88.4 R28, [R191+0x1800] ;  /* 0x00180000bf1c783b */ /* 0x000fee0000004200 */
[C---:B------:R-:W-:Y:S08]  /*10700*/  HMMA.16816.F32.BF16 R68, R4.reuse, R24, R68 ;  /* 0x000000180444723c */ /* 0x040ff00000041844 */
[C---:B----4-:R-:W-:Y:S08]  /*10710*/  HMMA.16816.F32.BF16 R60, R4.reuse, R8, R60 ;  /* 0x00000008043c723c */ /* 0x050ff0000004183c */
[C---:B------:R-:W-:Y:S01]  /*10720*/  HMMA.16816.F32.BF16 R64, R4.reuse, R10, R64 ;  /* 0x0000000a0440723c */ /* 0x040fe20000041840 */
[----:B------:R-:W2:Y:S07]  /*10730*/  LDSM.16.MT88.4 R8, [R191+0x4800] ;  /* 0x00480000bf08783b */ /* 0x000eae0000004200 */
[C---:B------:R-:W-:Y:S01]  /*10740*/  HMMA.16816.F32.BF16 R72, R4.reuse, R26, R72 ;  /* 0x0000001a0448723c */ /* 0x040fe20000041848 */
[----:B------:R-:W4:Y:S07]  /*10750*/  LDSM.16.MT88.4 R24, [R190+0x1800] ;  /* 0x00180000be18783b */ /* 0x000f2e0000004200 */
[C---:B------:R-:W-:Y:S08]  /*10760*/  HMMA.16816.F32.BF16 R76, R4.reuse, R20, R76 ;  /* 0x00000014044c723c */ /* 0x040ff0000004184c */
[C---:B------:R-:W-:Y:S01]  /*10770*/  HMMA.16816.F32.BF16 R80, R4.reuse, R22, R80 ;  /* 0x000000160450723c */ /* 0x040fe20000041850 */
[----:B------:R-:W1:Y:S07]  /*10780*/  LDSM.16.MT88.4 R20, [R189+0x1800] ;  /* 0x00180000bd14783b */ /* 0x000e6e0000004200 */
[C---:B------:R-:W-:Y:S08]  /*10790*/  HMMA.16816.F32.BF16 R100, R4.reuse, R36, R100 ;  /* 0x000000240464723c */ /* 0x040ff00000041864 */
[C---:B------:R-:W-:Y:S01]  /*107a0*/  HMMA.16816.F32.BF16 R104, R4.reuse, R38, R104 ;  /* 0x000000260468723c */ /* 0x040fe20000041868 */
[----:B------:R-:W2:Y:S07]  /*107b0*/  LDSM.16.MT88.4 R36, [R190+0x4800] ;  /* 0x00480000be24783b */ /* 0x000eae0000004200 */
[C---:B------:R-:W-:Y:S08]  /*107c0*/  HMMA.16816.F32.BF16 R52, R4.reuse, R32, R52 ;  /* 0x000000200434723c */ /* 0x040ff00000041834 */
[----:B------:R-:W-:Y:S01]  /*107d0*/  HMMA.16816.F32.BF16 R56, R4, R34, R56 ;  /* 0x000000220438723c */ /* 0x000fe20000041838 */
[----:B------:R-:W4:Y:S06]  /*107e0*/  LDSM.16.MT88.4 R32, [R189+0x4800] ;  /* 0x00480000bd20783b */ /* 0x000f2c0000004200 */
[C---:B------:R-:W-:Y:S01]  /*107f0*/  F2FP.BF16.PACK_AB R4, R149.reuse, R148 ;  /* 0x000000949504723e */ /* 0x040fe200000010ff */
[----:B------:R-:W-:Y:S01]  /*10800*/  FADD.FTZ R149, R149, R128 ;  /* 0x0000008095957221 */ /* 0x000fe20000010000 */
[----:B------:R-:W-:-:S02]  /*10810*/  F2FP.BF16.PACK_AB R6, R150, R151 ;  /* 0x000000979606723e */ /* 0x000fc400000010ff */
[C---:B------:R-:W-:Y:S01]  /*10820*/  F2FP.BF16.PACK_AB R5, R157.reuse, R155 ;  /* 0x0000009b9d05723e */ /* 0x040fe200000010ff */
[----:B------:R-:W-:Y:S01]  /*10830*/  FADD.FTZ R157, R157, R136 ;  /* 0x000000889d9d7221 */ /* 0x000fe20000010000 */
[----:B------:R-:W-:Y:S01]  /*10840*/  F2FP.BF16.PACK_AB R7, R166, R159 ;  /* 0x0000009fa607723e */ /* 0x000fe200000010ff */
[----:B------:R-:W-:Y:S02]  /*10850*/  FADD.FTZ R149, R151, R149 ;  /* 0x0000009597957221 */ /* 0x000fe40000010000 */
[----:B------:R-:W-:Y:S02]  /*10860*/  FADD.FTZ R157, R159, R157 ;  /* 0x0000009d9f9d7221 */ /* 0x000fe40000010000 */
[----:B------:R-:W-:Y:S02]  /*10870*/  FADD.FTZ R150, R150, R149 ;  /* 0x0000009596967221 */ /* 0x000fe40000010000 */
[----:B-1----:R-:W-:Y:S01]  /*10880*/  HMMA.16816.F32.BF16 R84, R4, R16, R84 ;  /* 0x000000100454723c */ /* 0x002fe20000041854 */
[----:B------:R-:W-:-:S02]  /*10890*/  FADD.FTZ R166, R166, R157 ;  /* 0x0000009da6a67221 */ /* 0x000fc40000010000 */
[----:B---3--:R-:W-:Y:S02]  /*108a0*/  FADD.FTZ R150, R164, R150 ;  /* 0x00000096a4967221 */ /* 0x008fe40000010000 */
[----:B-----5:R-:W-:-:S03]  /*108b0*/  FADD.FTZ R166, R165, R166 ;  /* 0x000000a6a5a67221 */ /* 0x020fc60000010000 */
        /* <DEDUP_REMOVED lines=10> */
[----:B------:R-:W-:Y:S07]  /*10960*/  LDSM.16.MT88.4 R24, [R190+0x2000] ;  /* 0x00200000be18783b */ /* 0x000fee0000004200 */
[C---:B------:R-:W-:Y:S08]  /*10970*/  HMMA.16816.F32.BF16 R76, R4.reuse, R20, R76 ;  /* 0x00000014044c723c */ /* 0x040ff0000004184c */
[C---:B------:R-:W-:Y:S01]  /*10980*/  HMMA.16816.F32.BF16 R80, R4.reuse, R22, R80 ;  /* 0x000000160450723c */ /* 0x040fe20000041850 */
[----:B------:R-:W3:Y:S07]  /*10990*/  LDSM.16.MT88.4 R20, [R189+0x2000] ;  /* 0x00200000bd14783b */ /* 0x000eee0000004200 */
[C---:B------:R-:W-:Y:S08]  /*109a0*/  HMMA.16816.F32.BF16 R100, R4.reuse, R36, R100 ;  /* 0x000000240464723c */ /* 0x040ff00000041864 */
[C---:B------:R-:W-:Y:S01]  /*109b0*/  HMMA.16816.F32.BF16 R104, R4.reuse, R38, R104 ;  /* 0x000000260468723c */ /* 0x040fe20000041868 */
[----:B------:R-:W-:Y:S07]  /*109c0*/  LDSM.16.MT88.4 R36, [R190+0x5000] ;  /* 0x00500000be24783b */ /* 0x000fee0000004200 */
[C---:B------:R-:W-:Y:S08]  /*109d0*/  HMMA.16816.F32.BF16 R52, R4.reuse, R32, R52 ;  /* 0x000000200434723c */ /* 0x040ff00000041834 */
[C---:B------:R-:W-:Y:S01]  /*109e0*/  HMMA.16816.F32.BF16 R56, R4.reuse, R34, R56 ;  /* 0x000000220438723c */ /* 0x040fe20000041838 */
[----:B------:R-:W-:Y:S07]  /*109f0*/  LDSM.16.MT88.4 R32, [R189+0x5000] ;  /* 0x00500000bd20783b */ /* 0x000fee0000004200 */
[C---:B-1----:R-:W-:Y:S08]  /*10a00*/  HMMA.16816.F32.BF16 R60, R4.reuse, R16, R60 ;  /* 0x00000010043c723c */ /* 0x042ff0000004183c */
[----:B------:R-:W-:Y:S01]  /*10a10*/  HMMA.16816.F32.BF16 R64, R4, R18, R64 ;  /* 0x000000120440723c */ /* 0x000fe20000041840 */
[----:B------:R-:W1:Y:S06]  /*10a20*/  LDSM.16.MT88.4 R16, [R191+0x5000] ;  /* 0x00500000bf10783b */ /* 0x000e6c0000004200 */
        /* <DEDUP_REMOVED lines=12> */
[----:B------:R-:W-:Y:S02]  /*10af0*/  FADD.FTZ R152, R138, R152 ;  /* 0x000000988a987221 */ /* 0x000fe40000010000 */
[----:B------:R-:W-:Y:S01]  /*10b00*/  FADD.FTZ R153, R140, R153 ;  /* 0x000000998c997221 */ /* 0x000fe20000010000 */
[----:B------:R-:W-:Y:S01]  /*10b10*/  HMMA.16816.F32.BF16 R88, R4, R10, R88 ;  /* 0x0000000a0458723c */ /* 0x000fe20000041858 */
[----:B------:R-:W2:Y:S01]  /*10b20*/  LDSM.16.MT88.4 R8, [R188+0x5000] ;  /* 0x00500000bc08783b */ /* 0x000ea20000004200 */
[----:B------:R-:W-:Y:S02]  /*10b30*/  FADD.FTZ R152, R137, R152 ;  /* 0x0000009889987221 */ /* 0x000fe40000010000 */
[----:B------:R-:W-:-:S04]  /*10b40*/  FADD.FTZ R153, R139, R153 ;  /* 0x000000998b997221 */ /* 0x000fc80000010000 */
[C---:B---3--:R-:W-:Y:S08]  /*10b50*/  HMMA.16816.F32.BF16 R76, R4.reuse, R20, R76 ;  /* 0x00000014044c723c */ /* 0x048ff0000004184c */
[C---:B------:R-:W-:Y:S01]  /*10b60*/  HMMA.16816.F32.BF16 R80, R4.reuse, R22, R80 ;  /* 0x000000160450723c */ /* 0x040fe20000041850 */
[----:B------:R-:W3:Y:S07]  /*10b70*/  LDSM.16.MT88.4 R20, [R189+0x2800] ;  /* 0x00280000bd14783b */ /* 0x000eee0000004200 */
[C---:B-1----:R-:W-:Y:S08]  /*10b80*/  HMMA.16816.F32.BF16 R92, R4.reuse, R16, R92 ;  /* 0x00000010045c723c */ /* 0x042ff0000004185c */
[C---:B------:R-:W-:Y:S01]  /*10b90*/  HMMA.16816.F32.BF16 R96, R4.reuse, R18, R96 ;  /* 0x000000120460723c */ /* 0x040fe20000041860 */
[----:B------:R-:W1:Y:S07]  /*10ba0*/  LDSM.16.MT88.4 R16, [R188+0x2800] ;  /* 0x00280000bc10783b */ /* 0x000e6e0000004200 */
[C---:B------:R-:W-:Y:S07]  /*10bb0*/  HMMA.16816.F32.BF16 R100, R4.reuse, R36, R100 ;  /* 0x000000240464723c */ /* 0x040fee0000041864 */
[----:B------:R-:W-:Y:S01]  /*10bc0*/  FFMA.FTZ R36, R134, c[0x0][0x2d0], -R132 ;  /* 0x0000b40086247a23 */ /* 0x000fe20000010884 */
[C---:B--2---:R-:W-:Y:S05]  /*10bd0*/  HMMA.16816.F32.BF16 R60, R4.reuse, R8, R60 ;  /* 0x00000008043c723c */ /* 0x044fea000004183c */
[----:B------:R-:W2:Y:S03]  /*10be0*/  MUFU.EX2 R36, R36 ;  /* 0x0000002400247308 */ /* 0x000ea60000000800 */
[C---:B------:R-:W-:Y:S01]  /*10bf0*/  HMMA.16816.F32.BF16 R64, R4.reuse, R10, R64 ;  /* 0x0000000a0440723c */ /* 0x040fe20000041840 */
[----:B------:R-:W4:Y:S07]  /*10c00*/  LDSM.16.MT88.4 R8, [R191+0x5800] ;  /* 0x00580000bf08783b */ /* 0x000f2e0000004200 */
[----:B------:R-:W-:Y:S01]  /*10c10*/  HMMA.16816.F32.BF16 R112, R4, R28, R112 ;  /* 0x0000001c0470723c */ /* 0x000fe20000041870 */
[----:B--2---:R-:W-:-:S07]  /*10c20*/  FADD.FTZ R152, R36, R152 ;  /* 0x0000009824987221 */ /* 0x004fce0000010000 */
[C---:B------:R-:W-:Y:S01]  /*10c30*/  HMMA.16816.F32.BF16 R108, R4.reuse, R30, R108 ;  /* 0x0000001e046c723c */ /* 0x040fe2000004186c */
[----:B------:R-:W2:Y:S07]  /*10c40*/  LDSM.16.MT88.4 R28, [R191+0x2800] ;  /* 0x00280000bf1c783b */ /* 0x000eae0000004200 */
[C---:B------:R-:W-:Y:S08]  /*10c50*/  HMMA.16816.F32.BF16 R68, R4.reuse, R24, R68 ;  /* 0x000000180444723c */ /* 0x040ff00000041844 */
[C---:B------:R-:W-:Y:S01]  /*10c60*/  HMMA.16816.F32.BF16 R72, R4.reuse, R26, R72 ;  /* 0x0000001a0448723c */ /* 0x040fe20000041848 */
[----:B------:R-:W5:Y:S07]  /*10c70*/  LDSM.16.MT88.4 R24, [R190+0x2800] ;  /* 0x00280000be18783b */ /* 0x000f6e0000004200 */
[C---:B------:R-:W-:Y:S08]  /*10c80*/  HMMA.16816.F32.BF16 R104, R4.reuse, R38, R104 ;  /* 0x000000260468723c */ /* 0x040ff00000041868 */
        /* <DEDUP_REMOVED lines=8> */
[C---:B---3--:R-:W-:Y:S08]  /*10d10*/  HMMA.16816.F32.BF16 R76, R4.reuse, R20, R76 ;  /* 0x00000014044c723c */ /* 0x048ff0000004184c */
[C---:B------:R-:W-:Y:S01]  /*10d20*/  HMMA.16816.F32.BF16 R80, R4.reuse, R22, R80 ;  /* 0x000000160450723c */ /* 0x040fe20000041850 */
[----:B------:R-:W3:Y:S07]  /*10d30*/  LDSM.16.MT88.4 R20, [R190+0x5800] ;  /* 0x00580000be14783b */ /* 0x000eee0000004200 */
[C---:B-1----:R-:W-:Y:S08]  /*10d40*/  HMMA.16816.F32.BF16 R84, R4.reuse, R16, R84 ;  /* 0x000000100454723c */ /* 0x042ff00000041854 */
[C---:B------:R-:W-:Y:S01]  /*10d50*/  HMMA.16816.F32.BF16 R88, R4.reuse, R18, R88 ;  /* 0x000000120458723c */ /* 0x040fe20000041858 */
[----:B------:R-:W1:Y:S07]  /*10d60*/  LDSM.16.MT88.4 R16, [R189+0x5800] ;  /* 0x00580000bd10783b */ /* 0x000e6e0000004200 */
[C---:B----4-:R-:W-:Y:S08]  /*10d70*/  HMMA.16816.F32.BF16 R92, R4.reuse, R8, R92 ;  /* 0x00000008045c723c */ /* 0x050ff0000004185c */
[C---:B------:R-:W-:Y:S01]  /*10d80*/  HMMA.16816.F32.BF16 R96, R4.reuse, R10, R96 ;  /* 0x0000000a0460723c */ /* 0x040fe20000041860 */
[----:B------:R-:W4:Y:S07]  /*10d90*/  LDSM.16.MT88.4 R8, [R188+0x5800] ;  /* 0x00580000bc08783b */ /* 0x000f2e0000004200 */
[C---:B--2---:R-:W-:Y:S08]  /*10da0*/  HMMA.16816.F32.BF16 R112, R4.reuse, R28, R112 ;  /* 0x0000001c0470723c */ /* 0x044ff00000041870 */
[C---:B------:R-:W-:Y:S08]  /*10db0*/  HMMA.16816.F32.BF16 R108, R4.reuse, R30, R108 ;  /* 0x0000001e046c723c */ /* 0x040ff0000004186c */
[C---:B-----5:R-:W-:Y:S08]  /*10dc0*/  HMMA.16816.F32.BF16 R68, R4.reuse, R24, R68 ;  /* 0x000000180444723c */ /* 0x060ff00000041844 */
[C---:B------:R-:W-:Y:S08]  /*10dd0*/  HMMA.16816.F32.BF16 R72, R4.reuse, R26, R72 ;  /* 0x0000001a0448723c */ /* 0x040ff00000041848 */
[C---:B---3--:R-:W-:Y:S08]  /*10de0*/  HMMA.16816.F32.BF16 R100, R4.reuse, R20, R100 ;  /* 0x000000140464723c */ /* 0x048ff00000041864 */
[C---:B------:R-:W-:Y:S08]  /*10df0*/  HMMA.16816.F32.BF16 R104, R4.reuse, R22, R104 ;  /* 0x000000160468723c */ /* 0x040ff00000041868 */
[C---:B-1----:R-:W-:Y:S08]  /*10e00*/  HMMA.16816.F32.BF16 R52, R4.reuse, R16, R52 ;  /* 0x000000100434723c */ /* 0x042ff00000041834 */
[C---:B------:R-:W-:Y:S08]  /*10e10*/  HMMA.16816.F32.BF16 R56, R4.reuse, R18, R56 ;  /* 0x000000120438723c */ /* 0x040ff00000041838 */
[C---:B----4-:R-:W-:Y:S08]  /*10e20*/  HMMA.16816.F32.BF16 R60, R4.reuse, R8, R60 ;  /* 0x00000008043c723c */ /* 0x050ff0000004183c */
[----:B------:R-:W-:Y:S07]  /*10e30*/  HMMA.16816.F32.BF16 R64, R4, R10, R64 ;  /* 0x0000000a0440723c */ /* 0x000fee0000041840 */
[----:B------:R-:W-:Y:S01]  /*10e40*/  IADD3 R4, R2, c[0x0][0x328], RZ ;  /* 0x0000ca0002047a10 */ /* 0x000fe20007ffe0ff */
[----:B------:R-:W-:Y:S05]  /*10e50*/  @!P6 BRA `(.L_x_801) ;  /* 0x000001100000e947 */ /* 0x000fea0003800000 */
[C---:B------:R-:W-:Y:S01]  /*10e60*/  ISETP.GT.AND P0, PT, R2.reuse, RZ, PT ;  /* 0x000000ff0200720c */ /* 0x040fe20003f04270 */
[----:B------:R-:W-:Y:S01]  /*10e70*/  BSSY B0, `(.L_x_802) ;  /* 0x000000d000007945 */ /* 0x000fe20003800000 */
[----:B------:R-:W-:Y:S01]  /*10e80*/  IADD3 R5, R2, -0x1, RZ ;  /* 0xffffffff02057810 */ /* 0x000fe20007ffe0ff */
        /* <DEDUP_REMOVED lines=8> */
.L_x_803:
[----:B------:R-:W-:-:S13]  /*10f10*/  ISETP.NE.AND P0, PT, R3, 0x1, PT ;  /* 0x000000010300780c */ /* 0x000fda0003f05270 */
[----:B------:R-:W-:-:S05]  /*10f20*/  @P0 IMAD.HI.U32 R2, R5, c[0x0][0x330], RZ ;  /* 0x0000cc0005020a27 */ /* 0x000fca00078e00ff */
[----:B------:R-:W-:Y:S02]  /*10f30*/  @P0 SHF.R.U32.HI R5, RZ, c[0x0][0x334], R2 ;  /* 0x0000cd00ff050a19 */ /* 0x000fe40000011602 */
.L_x_804:
[----:B------:R-:W-:Y:S05]  /*10f40*/  BSYNC B0 ;  /* 0x0000000000007941 */ /* 0x000fea0003800000 */
.L_x_802:
[----:B------:R-:W-:-:S05]  /*10f50*/  IMAD R3, R5, R3, c[0x0][0x32c] ;  /* 0x0000cb0005037624 */ /* 0x000fca00078e0203 */
[----:B------:R-:W-:-:S05]  /*10f60*/  IMNMX R4, R4, R3, PT ;  /* 0x0000000304047217 */ /* 0x000fca0003800200 */
.L_x_801:
        /* <DEDUP_REMOVED lines=9> */
.L_x_814:
[----:B------:R-:W-:Y:S04]  /*11000*/  DEPBAR.LE SB0, 0x0 ;  /* 0x000080000000791a */ /* 0x000fe80000000000 */
[----:B------:R-:W-:Y:S01]  /*11010*/  WARPSYNC 0xffffffff ;  /* 0xffffffff00007948 */ /* 0x000fe20003800000 */
[----:B------:R-:W-:Y:S01]  /*11020*/  BAR.SYNC.DEFER_BLOCKING 0x0 ;  /* 0x0000000000007b1d */ /* 0x000fe20000010000 */
[----:B------:R-:W-:Y:S02]  /*11030*/  ISETP.GT.AND P0, PT, R237, R245, PT ;  /* 0x000000f5ed00720c */ /* 0x000fe40003f04270 */
[----:B------:R-:W-:Y:S02]  /*11040*/  LOP3.LUT P5, RZ, R230, 0x20000, RZ, 0xc0, !PT ;  /* 0x00020000e6ff7812 */ /* 0x000fe400078ac0ff */
[----:B------:R-:W-:Y:S09]  /*11050*/  ISETP.NE.AND P6, PT, R228, 0x1, PT ;  /* 0x00000001e400780c */ /* 0x000ff20003fc5270 */
[C---:B------:R-:W-:Y:S01]  /*11060*/  @!P0 IMAD.WIDE.U32 R142, R245.reuse, c[0x0][0x208], RZ ;  /* 0x00008200f58e8a25 */ /* 0x040fe200078e00ff */
[----:B------:R-:W-:Y:S03]  /*11070*/  @!P0 SHF.R.S32.HI R0, RZ, 0x1f, R245 ;  /* 0x0000001fff008819 */ /* 0x000fe600000114f5 */
[----:B------:R-:W-:Y:S02]  /*11080*/  @!P0 IMAD.MOV.U32 R119, RZ, RZ, c[0x0][0x208] ;  /* 0x00008200ff778624 */ /* 0x000fe400078e00ff */
[----:B------:R-:W-:Y:S02]  /*11090*/  @!P0 IMAD R0, R0, c[0x0][0x208], RZ ;  /* 0x0000820000008a24 */ /* 0x000fe400078e02ff */
[----:B------:R-:W-:Y:S01]  /*110a0*/  @!P0 IMAD.MOV.U32 R118, RZ, RZ, 0x5 ;  /* 0x00000005ff768424 */ /* 0x000fe200078e00ff */
[----:B------:R-:W1:Y:S01]  /*110b0*/  LDSM.16.M88.4 R8, [R192] ;  /* 0x00000000c008783b */ /* 0x000e620000000200 */
[----:B------:R-:W-:Y:S01]  /*110c0*/  @!P0 IMAD R0, R245, c[0x0][0x20c], R0 ;  /* 0x00008300f5008a24 */ /* 0x000fe200078e0200 */
[----:B------:R-:W-:Y:S02]  /*110d0*/  ULDC UR4, c[0x0][0x324] ;  /* 0x0000c90000047ab9 */ /* 0x000fe40000000800 */
[----:B------:R-:W-:Y:S01]  /*110e0*/  @!P0 SHF.L.U64.HI R141, R119, R118, c[0x0][0x20c] ;  /* 0x00008300778d8619 */ /* 0x000fe20000010276 */
[----:B------:R-:W-:Y:S01]  /*110f0*/  @!P0 IMAD.MOV.U32 R148, RZ, RZ, R238 ;  /* 0x000000ffff948224 */ /* 0x000fe200078e00ee */
[----:B------:R-:W-:Y:S01]  /*11100*/  ULOP3.LUT UR4, URZ, UR4, URZ, 0x33, !UPT ;  /* 0x000000043f047292 */ /* 0x000fe2000f8e333f */
[----:B------:R-:W2:Y:S01]  /*11110*/  LDSM.16.M88.4 R16, [R192+0x800] ;  /* 0x00080000c010783b */ /* 0x000ea20000000200 */
[----:B------:R-:W-:Y:S02]  /*11120*/  @!P0 IMAD.MOV.U32 R149, RZ, RZ, R235 ;  /* 0x000000ffff958224 */ /* 0x000fe400078e00eb */
[----:B------:R-:W-:Y:S02]  /*11130*/  @!P0 IMAD.IADD R0, R143, 0x1, R0 ;  /* 0x000000018f008824 */ /* 0x000fe400078e0200 */
[----:B------:R-:W-:Y:S01]  /*11140*/  @!P0 IMAD.WIDE.U32 R148, R142, 0x60, R148 ;  /* 0x000000608e948825 */ /* 0x000fe200078e0094 */
[----:B------:R-:W3:Y:S03]  /*11150*/  LDSM.16.M88.4 R24, [R192+0x1000] ;  /* 0x00100000c018783b */ /* 0x000ee60000000200 */
[----:B------:R-:W-:Y:S01]  /*11160*/  @!P0 IMAD.SHL.U32 R140, R119, 0x20, RZ ;  /* 0x00000020778c8824 */ /* 0x000fe200078e00ff */
[----:B------:R-:W-:Y:S01]  /*11170*/  @!P0 LEA R118, P2, R148, c[0x0][0x1f8], 0x1 ;  /* 0x00007e0094768a11 */ /* 0x000fe200078408ff */
[----:B------:R-:W-:Y:S01]  /*11180*/  @!P0 IMAD R0, R0, 0x60, RZ ;  /* 0x0000006000008824 */ /* 0x000fe200078e02ff */
[----:B------:R-:W4:Y:S01]  /*11190*/  LDSM.16.M88.4 R32, [R192+0x1800] ;  /* 0x00180000c020783b */ /* 0x000f220000000200 */
[----:B------:R-:W-:Y:S01]  /*111a0*/  @!P0 IMAD.WIDE.U32 R150, R142, 0x60, R140 ;  /* 0x000000608e968825 */ /* 0x000fe200078e008c */
[----:B------:R-:W-:Y:S03]  /*111b0*/  @!P0 IADD3 R152, P1, R140, R140, RZ ;  /* 0x0000008c8c988210 */ /* 0x000fe60007f3e0ff */
[----:B------:R-:W-:Y:S01]  /*111c0*/  @!P0 IMAD.IADD R119, R149, 0x1, R0 ;  /* 0x0000000195778824 */ /* 0x000fe200078e0200 */
[----:B------:R-:W5:Y:S01]  /*111d0*/  LDSM.16.M88.4 R40, [R192+0x2000] ;  /* 0x00200000c028783b */ /* 0x000f620000000200 */
[----:B------:R-:W-:Y:S01]  /*111e0*/  @!P0 IMAD.X R153, R141, 0x1, R141, P1 ;  /* 0x000000018d998824 */ /* 0x000fe200008e068d */
[-C--:B------:R-:W-:Y:S02]  /*111f0*/  @!P0 IADD3 R143, P3, R238, R150.reuse, RZ ;  /* 0x00000096ee8f8210 */ /* 0x080fe40007f7e0ff */
[----:B------:R-:W-:Y:S01]  /*11200*/  @!P0 LEA.HI.X R119, R148, c[0x0][0x1fc], R119, 0x1, P2 ;  /* 0x00007f0094778a11 */ /* 0x000fe200010f0c77 */
[----:B------:R-:W-:Y:S01]  /*11210*/  @!P0 IMAD.WIDE.U32 R152, R142, 0x60, R152 ;  /* 0x000000608e988825 */ /* 0x000fe200078e0098 */
[----:B------:R-:W3:Y:S01]  /*11220*/  LDSM.16.M88.4 R48, [R192+0x2800] ;  /* 0x00280000c030783b */ /* 0x000ee20000000200 */
[----:B------:R-:W-:Y:S02]  /*11230*/  @!P0 IADD3 R148, P2, P1, R238, R150, R140 ;  /* 0x00000096ee948210 */ /* 0x000fe4000795e08c */
[----:B------:R-:W-:Y:S01]  /*11240*/  @!P0 LEA R154, P4, R143, c[0x0][0x1f8], 0x1 ;  /* 0x00007e008f9a8a11 */ /* 0x000fe200078808ff */
[----:B------:R-:W-:Y:S02]  /*11250*/  @!P0 IMAD.IADD R140, R0, 0x1, R151 ;  /* 0x00000001008c8824 */ /* 0x000fe400078e0297 */
[----:B------:R-:W4:Y:S03]  /*11260*/  LDSM.16.M88.4 R128, [R207] ;  /* 0x00000000cf80783b */ /* 0x000f260000000200 */
[----:B------:R-:W-:Y:S01]  /*11270*/  @!P0 IADD3.X R151, R235, R140, R141, P2, P1 ;  /* 0x0000008ceb978210 */ /* 0x000fe200017e248d */
[C---:B-1----:R-:W-:Y:S02]  /*11280*/  HMMA.16816.F32.BF16 R4, R120.reuse, R8, RZ ;  /* 0x000000087804723c */ /* 0x042fe400000418ff */
[----:B------:R-:W1:Y:S01]  /*11290*/  LDSM.16.M88.4 R132, [R194] ;  /* 0x00000000c284783b */ /* 0x000e620000000200 */
[----:B------:R-:W-:Y:S01]  /*112a0*/  @!P0 IMAD.X R140, R140, 0x1, R235, P3 ;  /* 0x000000018c8c8824 */ /* 0x000fe200018e06eb */
[----:B------:R-:W-:Y:S02]  /*112b0*/  @!P0 LEA R150, P3, R148, c[0x0][0x1f8], 0x1 ;  /* 0x00007e0094968a11 */ /* 0x000fe400078608ff */
[----:B------:R-:W-:Y:S02]  /*112c0*/  @!P0 IADD3 R149, P2, R238, R152, RZ ;  /* 0x00000098ee958210 */ /* 0x000fe40007f5e0ff */
[C---:B------:R-:W-:Y:S01]  /*112d0*/  HMMA.16816.F32.BF16 R8, R120.reuse, R10, RZ ;  /* 0x0000000a7808723c */ /* 0x040fe200000418ff */
[----:B------:R-:W1:Y:S01]  /*112e0*/  LDSM.16.M88.4 R136, [R195] ;  /* 0x00000000c388783b */ /* 0x000e620000000200 */
[----:B------:R-:W-:Y:S02]  /*112f0*/  @!P0 ISETP.GE.AND P1, PT, R116, c[0x0][0x1d4], PT ;  /* 0x0000750074008a0c */ /* 0x000fe40003f26270 */
[----:B------:R-:W-:Y:S02]  /*11300*/  @!P0 LEA.HI.X R155, R143, c[0x0][0x1fc], R140, 0x1, P4 ;  /* 0x00007f008f9b8a11 */ /* 0x000fe400020f0c8c */
[----:B------:R-:W-:Y:S01]  /*11310*/  @!P0 LEA.HI.X R151, R148, c[0x0][0x1fc], R151, 0x1, P3 ;  /* 0x00007f0094978a11 */ /* 0x000fe200018f0c97 */
[----:B------:R-:W-:Y:S01]  /*11320*/  LDSM.16.M88.4 R140, [R198] ;  /* 0x00000000c68c783b */ /* 0x000fe20000000200 */
[C---:B--2---:R-:W-:Y:S01]  /*11330*/  HMMA.16816.F32.BF16 R12, R120.reuse, R16, RZ ;  /* 0x00000010780c723c */ /* 0x044fe200000418ff */
[----:B------:R-:W-:Y:S03]  /*11340*/  @!P0 IADD3.X R0, R235, R0, R153, P2, !PT ;  /* 0x00000000eb008210 */ /* 0x000fe600017fe499 */
[C---:B------:R-:W-:Y:S04]  /*11350*/  @!P0 LEA R152, P2, R149.reuse, c[0x0][0x1f8], 0x1 ;  /* 0x00007e0095988a11 */ /* 0x040fe800078408ff */
[C---:B------:R-:W-:Y:S01]  /*11360*/  HMMA.16816.F32.BF16 R16, R120.reuse, R18, RZ ;  /* 0x000000127810723c */ /* 0x040fe200000418ff */
[----:B------:R-:W-:Y:S07]  /*11370*/  @!P0 LEA.HI.X R153, R149, c[0x0][0x1fc], R0, 0x1, P2 ;  /* 0x00007f0095998a11 */ /* 0x000fee00010f0c00 */
[C---:B---3--:R-:W-:Y:S08]  /*11380*/  HMMA.16816.F32.BF16 R20, R120.reuse, R24, RZ ;  /* 0x000000187814723c */ /* 0x048ff000000418ff */
[C---:B------:R-:W-:Y:S08]  /*11390*/  HMMA.16816.F32.BF16 R24, R120.reuse, R26, RZ ;  /* 0x0000001a7818723c */ /* 0x040ff000000418ff */
[C---:B----4-:R-:W-:Y:S08]  /*113a0*/  HMMA.16816.F32.BF16 R28, R120.reuse, R32, RZ ;  /* 0x00000020781c723c */ /* 0x050ff000000418ff */
[C---:B------:R-:W-:Y:S08]  /*113b0*/  HMMA.16816.F32.BF16 R32, R120.reuse, R34, RZ ;  /* 0x000000227820723c */ /* 0x040ff000000418ff */
[C---:B-----5:R-:W-:Y:S08]  /*113c0*/  HMMA.16816.F32.BF16 R36, R120.reuse, R40, RZ ;  /* 0x000000287824723c */ /* 0x060ff000000418ff */
[C---:B------:R-:W-:Y:S08]  /*113d0*/  HMMA.16816.F32.BF16 R40, R120.reuse, R42, RZ ;  /* 0x0000002a7828723c */ /* 0x040ff000000418ff */
[C---:B------:R-:W-:Y:S08]  /*113e0*/  HMMA.16816.F32.BF16 R44, R120.reuse, R48, RZ ;  /* 0x00000030782c723c */ /* 0x040ff000000418ff */
[----:B------:R-:W-:Y:S08]  /*113f0*/  HMMA.16816.F32.BF16 R48, R120, R50, RZ ;  /* 0x000000327830723c */ /* 0x000ff000000418ff */
[C---:B------:R-:W-:Y:S08]  /*11400*/  HMMA.16816.F32.BF16 R4, R124.reuse, R128, R4 ;  /* 0x000000807c04723c */ /* 0x040ff00000041804 */
[C---:B------:R-:W-:Y:S01]  /*11410*/  HMMA.16816.F32.BF16 R8, R124.reuse, R130, R8 ;  /* 0x000000827c08723c */ /* 0x040fe20000041808 */
[----:B------:R-:W2:Y:S07]  /*11420*/  LDSM.16.M88.4 R128, [R196] ;  /* 0x00000000c480783b */ /* 0x000eae0000000200 */
[C---:B-1----:R-:W-:Y:S08]  /*11430*/  HMMA.16816.F32.BF16 R12, R124.reuse, R132, R12 ;  /* 0x000000847c0c723c */ /* 0x042ff0000004180c */
[C---:B------:R-:W-:Y:S01]  /*11440*/  HMMA.16816.F32.BF16 R16, R124.reuse, R134, R16 ;  /* 0x000000867c10723c */ /* 0x040fe20000041810 */
[----:B------:R-:W1:Y:S06]  /*11450*/  LDSM.16.M88.4 R132, [R197] ;  /* 0x00000000c584783b */ /* 0x000e6c0000000200 */
[----:B------:R-:W-:Y:S01]  /*11460*/  @!PT LDS RZ, [RZ] ;  /* 0x00000000fffff984 */ /* 0x000fe20000000800 */
[----:B------:R-:W-:Y:S01]  /*11470*/  @!PT LDS RZ, [RZ] ;  /* 0x00000000fffff984 */ /* 0x000fe20000000800 */
[----:B------:R-:W-:Y:S01]  /*11480*/  @!PT LDS RZ, [RZ] ;  /* 0x00000000fffff984 */ /* 0x000fe20000000800 */
[----:B------:R3:W-:Y:S01]  /*11490*/  @!P0 LDGSTS.E.BYPASS.LTC128B.128 [R234+0x100], [R118.64], !P1 ;  /* 0x0010000076ea8fae */ /* 0x0007e2000c901d48 */
[C---:B------:R-:W-:Y:S05]  /*114a0*/  HMMA.16816.F32.BF16 R20, R124.reuse, R136, R20 ;  /* 0x000000887c14723c */ /* 0x040fea0000041814 */
[----:B------:R3:W-:Y:S03]  /*114b0*/  @!P0 LDGSTS.E.BYPASS.LTC128B.128 [R234+0x3100], [R118.64+0x80], !P5 ;  /* 0x0310008076ea8fae */ /* 0x0007e6000e901d48 */
[C---:B------:R-:W-:Y:S03]  /*114c0*/  HMMA.16816.F32.BF16 R24, R124.reuse, R138, R24 ;  /* 0x0000008a7c18723c */ /* 0x040fe60000041818 */
[----:B------:R4:W-:Y:S05]  /*114d0*/  @!P0 LDGSTS.E.BYPASS.LTC128B.128 [R234+0x1100], [R154.64], !P1 ;  /* 0x011000009aea8fae */ /* 0x0009ea000c901d48 */
[C---:B--2---:R-:W-:Y:S01]  /*114e0*/  HMMA.16816.F32.BF16 R28, R124.reuse, R128, R28 ;  /* 0x000000807c1c723c */ /* 0x044fe2000004181c */
[----:B------:R4:W-:Y:S06]  /*114f0*/  @!P0 LDGSTS.E.BYPASS.LTC128B.128 [R234+0x4100], [R154.64+0x80], !P5 ;  /* 0x041000809aea8fae */ /* 0x0009ec000e901d48 */
[----:B------:R2:W-:Y:S01]  /*11500*/  @!P0 LDGSTS.E.BYPASS.LTC128B.128 [R234+0x2100], [R150.64], !P1 ;  /* 0x0210000096ea8fae */ /* 0x0005e2000c901d48 */
[C---:B------:R-:W-:Y:S05]  /*11510*/  HMMA.16816.F32.BF16 R32, R124.reuse, R130, R32 ;  /* 0x000000827c20723c */ /* 0x040fea0000041820 */
[----:B------:R4:W-:Y:S01]  /*11520*/  @!P0 LDGSTS.E.BYPASS.LTC128B.128 [R234+0x5100], [R152.64+0x80], !P5 ;  /* 0x0510008098ea8fae */ /* 0x0009e2000e901d48 */
[C---:B------:R-:W-:Y:S02]  /*11530*/  ISETP.GT.AND P0, PT, R245.reuse, R237, PT ;  /* 0x000000edf500720c */ /* 0x040fe40003f04270 */
[C---:B-1----:R-:W-:Y:S03]  /*11540*/  HMMA.16816.F32.BF16 R36, R124.reuse, R132, R36 ;  /* 0x000000847c24723c */ /* 0x042fe60000041824 */
[----:B------:R-:W1:Y:S05]  /*11550*/  LDSM.16.M88.4 R136, [R206] ;  /* 0x00000000ce88783b */ /* 0x000e6a0000000200 */
[C---:B------:R-:W-:Y:S01]  /*11560*/  HMMA.16816.F32.BF16 R40, R124.reuse, R134, R40 ;  /* 0x000000867c28723c */ /* 0x040fe20000041828 */
[----:B------:R-:W0:Y:S03]  /*11570*/  LDGDEPBAR ;  /* 0x00000000000079af */ /* 0x000e260000000000 */
[----:B---3--:R-:W-:Y:S01]  /*11580*/  @P0 IMAD.MOV.U32 R119, RZ, RZ, 0x5 ;  /* 0x00000005ff770424 */ /* 0x008fe200078e00ff */
[----:B------:R-:W-:Y:S02]  /*11590*/  @P0 IADD3 R0, R245, -0x1, RZ ;  /* 0xfffffffff5000810 */ /* 0x000fe40007ffe0ff */
[----:B------:R-:W-:Y:S01]  /*115a0*/  LDSM.16.M88.4 R128, [R206+0x1800] ;  /* 0x00180000ce80783b */ /* 0x000fe20000000200 */
[C---:B------:R-:W-:Y:S05]  /*115b0*/  HMMA.16816.F32.BF16 R44, R124.reuse, R140, R44 ;  /* 0x0000008c7c2c723c */ /* 0x040fea000004182c */
[----:B--2---:R-:W2:Y:S03]  /*115c0*/  LDSM.16.M88.4 R148, [R206+0x800] ;  /* 0x00080000ce94783b */ /* 0x004ea60000000200 */
[----:B------:R-:W-:Y:S03]  /*115d0*/  HMMA.16816.F32.BF16 R48, R124, R142, R48 ;  /* 0x0000008e7c30723c */ /* 0x000fe60000041830 */
[----:B----4-:R-:W3:Y:S06]  /*115e0*/  LDSM.16.M88.4 R152, [R206+0x1000] ;  /* 0x00100000ce98783b */ /* 0x010eec0000000200 */
[----:B------:R-:W4:Y:S06]  /*115f0*/  LDSM.16.M88.4 R132, [R206+0x2000] ;  /* 0x00200000ce84783b */ /* 0x000f2c0000000200 */
[----:B------:R-:W5:Y:S01]  /*11600*/  LDSM.16.M88.4 R156, [R206+0x2800] ;  /* 0x00280000ce9c783b */ /* 0x000f620000000200 */
[C---:B-1----:R-:W-:Y:S05]  /*11610*/  HMMA.16816.F32.BF16 R4, R144.reuse, R136, R4 ;  /* 0x000000889004723c */ /* 0x042fea0000041804 */
[----:B------:R-:W1:Y:S03]  /*11620*/  LDSM.16.M88.4 R164, [R204+-0x3000] ;  /* 0xffd00000cca4783b */ /* 0x000e660000000200 */
[C---:B------:R-:W-:Y:S03]  /*11630*/  HMMA.16816.F32.BF16 R8, R144.reuse, R138, R8 ;  /* 0x0000008a9008723c */ /* 0x040fe60000041808 */
[----:B------:R-:W1:Y:S06]  /*11640*/  LDSM.16.M88.4 R140, [R204+-0x2800] ;  /* 0xffd80000cc8c783b */ /* 0x000e6c0000000200 */
[----:B------:R-:W1:Y:S01]  /*11650*/  LDSM.16.M88.4 R136, [R204+-0x2000] ;  /* 0xffe00000cc88783b */ /* 0x000e620000000200 */
[C---:B--2---:R-:W-:Y:S05]  /*11660*/  HMMA.16816.F32.BF16 R12, R144.reuse, R148, R12 ;  /* 0x00000094900c723c */ /* 0x044fea000004180c */
[----:B------:R-:W-:Y:S03]  /*11670*/  LDSM.16.M88.4 R176, [R200] ;  /* 0x00000000c8b0783b */ /* 0x000fe60000000200 */
[C---:B------:R-:W-:Y:S03]  /*11680*/  HMMA.16816.F32.BF16 R16, R144.reuse, R150, R16 ;  /* 0x000000969010723c */ /* 0x040fe60000041810 */
[----:B------:R-:W2:Y:S05]  /*11690*/  LDSM.16.M88.4 R148, [R204+-0x1800] ;  /* 0xffe80000cc94783b */ /* 0x000eaa0000000200 */
[C---:B---3--:R-:W-:Y:S08]  /*116a0*/  HMMA.16816.F32.BF16 R20, R144.reuse, R152, R20 ;  /* 0x000000989014723c */ /* 0x048ff00000041814 */
[C---:B------:R-:W-:Y:S01]  /*116b0*/  HMMA.16816.F32.BF16 R24, R144.reuse, R154, R24 ;  /* 0x0000009a9018723c */ /* 0x040fe20000041818 */
[----:B------:R-:W3:Y:S07]  /*116c0*/  LDSM.16.M88.4 R152, [R204+-0x1000] ;  /* 0xfff00000cc98783b */ /* 0x000eee0000000200 */
[C---:B------:R-:W-:Y:S08]  /*116d0*/  HMMA.16816.F32.BF16 R28, R144.reuse, R128, R28 ;  /* 0x00000080901c723c */ /* 0x040ff0000004181c */
[C---:B------:R-:W-:Y:S01]  /*116e0*/  HMMA.16816.F32.BF16 R32, R144.reuse, R130, R32 ;  /* 0x000000829020723c */ /* 0x040fe20000041820 */
[----:B------:R-:W2:Y:S07]  /*116f0*/  LDSM.16.M88.4 R128, [R204+-0x800] ;  /* 0xfff80000cc80783b */ /* 0x000eae0000000200 */
[C---:B----4-:R-:W-:Y:S08]  /*11700*/  HMMA.16816.F32.BF16 R36, R144.reuse, R132, R36 ;  /* 0x000000849024723c */ /* 0x050ff00000041824 */
[C---:B------:R-:W-:Y:S01]  /*11710*/  HMMA.16816.F32.BF16 R40, R144.reuse, R134, R40 ;  /* 0x000000869028723c */ /* 0x040fe20000041828 */
[----:B------:R-:W4:Y:S07]  /*11720*/  LDSM.16.M88.4 R132, [R192+0x3000] ;  /* 0x00300000c084783b */ /* 0x000f2e0000000200 */
[C---:B-----5:R-:W-:Y:S08]  /*11730*/  HMMA.16816.F32.BF16 R44, R144.reuse, R156, R44 ;  /* 0x0000009c902c723c */ /* 0x060ff0000004182c */
        /* <DEDUP_REMOVED lines=19> */
[----:B------:R-:W5:Y:S07]  /*11870*/  LDSM.16.M88.4 R128, [R199] ;  /* 0x00000000c780783b */ /* 0x000f6e0000000200 */
[C---:B----4-:R-:W-:Y:S08]  /*11880*/  HMMA.16816.F32.BF16 R4, R168.reuse, R132, R4 ;  /* 0x00000084a804723c */ /* 0x050ff00000041804 */
[C---:B------:R-:W-:Y:S01]  /*11890*/  HMMA.16816.F32.BF16 R8, R168.reuse, R134, R8 ;  /* 0x00000086a808723c */ /* 0x040fe20000041808 */
[----:B------:R-:W4:Y:S07]  /*118a0*/  LDSM.16.M88.4 R132, [R201] ;  /* 0x00000000c984783b */ /* 0x000f2e0000000200 */
        /* <DEDUP_REMOVED lines=8> */
[----:B------:R-:W-:Y:S07]  /*11930*/  LDSM.16.M88.4 R148, [R206+0x3800] ;  /* 0x00380000ce94783b */ /* 0x000fee0000000200 */
        /* <DEDUP_REMOVED lines=8> */
[----:B------:R-:W-:Y:S07]  /*119c0*/  LDSM.16.M88.4 R152, [R206+0x4000] ;  /* 0x00400000ce98783b */ /* 0x000fee0000000200 */
[C---:B-----5:R-:W-:Y:S08]  /*119d0*/  HMMA.16816.F32.BF16 R12, R172.reuse, R128, R12 ;  /* 0x00000080ac0c723c */ /* 0x060ff0000004180c */
[C---:B------:R-:W-:Y:S01]  /*119e0*/  HMMA.16816.F32.BF16 R16, R172.reuse, R130, R16 ;  /* 0x00000082ac10723c */ /* 0x040fe20000041810 */
[----:B------:R-:W2:Y:S07]  /*119f0*/  LDSM.16.M88.4 R128, [R206+0x3000] ;  /* 0x00300000ce80783b */ /* 0x000eae0000000200 */
[C---:B------:R-:W-:Y:S08]  /*11a00*/  HMMA.16816.F32.BF16 R20, R172.reuse, R176, R20 ;  /* 0x000000b0ac14723c */ /* 0x040ff00000041814 */
[C---:B------:R-:W-:Y:S01]  /*11a10*/  HMMA.16816.F32.BF16 R24, R172.reuse, R178, R24 ;  /* 0x000000b2ac18723c */ /* 0x040fe20000041818 */
[----:B------:R-:W-:Y:S07]  /*11a20*/  LDSM.16.M88.4 R176, [R204+0x800] ;  /* 0x00080000ccb0783b */ /* 0x000fee0000000200 */
[C---:B----4-:R-:W-:Y:S08]  /*11a30*/  HMMA.16816.F32.BF16 R28, R172.reuse, R132, R28 ;  /* 0x00000084ac1c723c */ /* 0x050ff0000004181c */
[C---:B------:R-:W-:Y:S01]  /*11a40*/  HMMA.16816.F32.BF16 R32, R172.reuse, R134, R32 ;  /* 0x00000086ac20723c */ /* 0x040fe20000041820 */
[----:B------:R-:W3:Y:S07]  /*11a50*/  LDSM.16.M88.4 R132, [R206+0x5800] ;  /* 0x00580000ce84783b */ /* 0x000eee0000000200 */
[C---:B-1----:R-:W-:Y:S08]  /*11a60*/  HMMA.16816.F32.BF16 R36, R172.reuse, R136, R36 ;  /* 0x00000088ac24723c */ /* 0x042ff00000041824 */
[C---:B------:R-:W-:Y:S01]  /*11a70*/  HMMA.16816.F32.BF16 R40, R172.reuse, R138, R40 ;  /* 0x0000008aac28723c */ /* 0x040fe20000041828 */
[----:B------:R-:W1:Y:S07]  /*11a80*/  LDSM.16.M88.4 R136, [R204] ;  /* 0x00000000cc88783b */ /* 0x000e6e0000000200 */
[C---:B------:R-:W-:Y:S07]  /*11a90*/  HMMA.16816.F32.BF16 R44, R172.reuse, R140, R44 ;  /* 0x0000008cac2c723c */ /* 0x040fee000004182c */
[----:B------:R-:W-:Y:S01]  /*11aa0*/  @P0 IMAD.MOV.U32 R140, RZ, RZ, c[0x0][0x1e0] ;  /* 0x00007800ff8c0624 */ /* 0x000fe200078e00ff */
[----:B------:R-:W-:Y:S04]  /*11ab0*/  HMMA.16816.F32.BF16 R48, R172, R142, R48 ;  /* 0x0000008eac30723c */ /* 0x000fe80000041830 */
[C---:B------:R-:W-:Y:S01]  /*11ac0*/  @P0 IMAD.SHL.U32 R118, R140.reuse, 0x20, RZ ;  /* 0x000000208c760824 */ /* 0x040fe200078e00ff */
[----:B------:R-:W-:Y:S02]  /*11ad0*/  @P0 SHF.L.U64.HI R119, R140, R119, c[0x0][0x1e4] ;  /* 0x000079008c770619 */ /* 0x000fe40000010277 */
[----:B------:R-:W-:Y:S01]  /*11ae0*/  @P0 SHF.R.S32.HI R141, RZ, 0x1f, R0 ;  /* 0x0000001fff8d0819 */ /* 0x000fe20000011400 */
[C---:B--2---:R-:W-:Y:S05]  /*11af0*/  HMMA.16816.F32.BF16 R4, R180.reuse, R128, R4 ;  /* 0x00000080b404723c */ /* 0x044fea0000041804 */
[----:B------:R-:W-:Y:S02]  /*11b00*/  @P0 IMAD R141, R141, c[0x0][0x1e0], RZ ;  /* 0x000078008d8d0a24 */ /* 0x000fe400078e02ff */
[C---:B------:R-:W-:Y:S01]  /*11b10*/  @P0 IMAD.WIDE.U32 R142, R0.reuse, c[0x0][0x1e0], RZ ;  /* 0x00007800008e0a25 */ /* 0x040fe200078e00ff */
[C---:B------:R-:W-:Y:S01]  /*11b20*/  HMMA.16816.F32.BF16 R8, R180.reuse, R130, R8 ;  /* 0x00000082b408723c */ /* 0x040fe20000041808 */
[----:B------:R-:W2:Y:S03]  /*11b30*/  LDSM.16.M88.4 R128, [R204+0x1000] ;  /* 0x00100000cc80783b */ /* 0x000ea60000000200 */
[----:B------:R-:W-:Y:S04]  /*11b40*/  @P0 IMAD R141, R0, c[0x0][0x1e4], R141 ;  /* 0x00007900008d0a24 */ /* 0x000fe800078e028d */
[C---:B------:R-:W-:Y:S04]  /*11b50*/  HMMA.16816.F32.BF16 R12, R180.reuse, R148, R12 ;  /* 0x00000094b40c723c */ /* 0x040fe8000004180c */
[----:B------:R-:W-:Y:S03]  /*11b60*/  @P0 IMAD.IADD R0, R143, 0x1, R141 ;  /* 0x000000018f000824 */ /* 0x000fe600078e028d */
[----:B------:R-:W-:Y:S01]  /*11b70*/  @P0 IADD3 R148, P1, R118, R118, RZ ;  /* 0x0000007676940210 */ /* 0x000fe20007f3e0ff */
[C---:B------:R-:W-:Y:S04]  /*11b80*/  HMMA.16816.F32.BF16 R16, R180.reuse, R150, R16 ;  /* 0x00000096b410723c */ /* 0x040fe80000041810 */
[----:B------:R-:W-:Y:S02]  /*11b90*/  @P0 IMAD.X R149, R119, 0x1, R119, P1 ;  /* 0x0000000177950824 */ /* 0x000fe400008e0677 */
[----:B------:R-:W-:Y:S02]  /*11ba0*/  @P0 IMAD R0, R0, 0x60, RZ ;  /* 0x0000006000000824 */ /* 0x000fe400078e02ff */
[C---:B------:R-:W-:Y:S04]  /*11bb0*/  HMMA.16816.F32.BF16 R20, R180.reuse, R152, R20 ;  /* 0x00000098b414723c */ /* 0x040fe80000041814 */
[----:B------:R-:W-:Y:S02]  /*11bc0*/  @P0 IMAD.MOV.U32 R150, RZ, RZ, R240 ;  /* 0x000000ffff960224 */ /* 0x000fe400078e00f0 */
[----:B------:R-:W-:Y:S02]  /*11bd0*/  @P0 IMAD.MOV.U32 R151, RZ, RZ, R236 ;  /* 0x000000ffff970224 */ /* 0x000fe400078e00ec */
[C---:B------:R-:W-:Y:S04]  /*11be0*/  HMMA.16816.F32.BF16 R24, R180.reuse, R154, R24 ;  /* 0x0000009ab418723c */ /* 0x040fe80000041818 */
[----:B------:R-:W-:Y:S04]  /*11bf0*/  @P0 IMAD.WIDE.U32 R150, R142, 0x60, R150 ;  /* 0x000000608e960825 */ /* 0x000fe800078e0096 */
[C---:B------:R-:W-:Y:S04]  /*11c00*/  HMMA.16816.F32.BF16 R28, R180.reuse, R156, R28 ;  /* 0x0000009cb41c723c */ /* 0x040fe8000004181c */
[----:B------:R-:W-:Y:S01]  /*11c10*/  @P0 LEA R140, P2, R150, c[0x0][0x1c8], 0x1 ;  /* 0x00007200968c0a11 */ /* 0x000fe200078408ff */
[C---:B------:R-:W-:Y:S03]  /*11c20*/  @P0 IMAD.WIDE.U32 R148, R142.reuse, 0x60, R148 ;  /* 0x000000608e940825 */ /* 0x040fe600078e0094 */
[C---:B------:R-:W-:Y:S04]  /*11c30*/  HMMA.16816.F32.BF16 R32, R180.reuse, R158, R32 ;  /* 0x0000009eb420723c */ /* 0x040fe80000041820 */
[----:B------:R-:W-:Y:S04]  /*11c40*/  @P0 IMAD.WIDE.U32 R142, R142, 0x60, R118 ;  /* 0x000000608e8e0825 */ /* 0x000fe800078e0076 */
[C---:B------:R-:W-:Y:S04]  /*11c50*/  HMMA.16816.F32.BF16 R36, R180.reuse, R164, R36 ;  /* 0x000000a4b424723c */ /* 0x040fe80000041824 */
[----:B------:R-:W-:Y:S04]  /*11c60*/  @P0 IMAD.IADD R143, R0, 0x1, R143 ;  /* 0x00000001008f0824 */ /* 0x000fe800078e028f */
[C---:B------:R-:W-:Y:S08]  /*11c70*/  HMMA.16816.F32.BF16 R40, R180.reuse, R166, R40 ;  /* 0x000000a6b428723c */ /* 0x040ff00000041828 */
[C---:B---3--:R-:W-:Y:S08]  /*11c80*/  HMMA.16816.F32.BF16 R44, R180.reuse, R132, R44 ;  /* 0x00000084b42c723c */ /* 0x048ff0000004182c */
[----:B------:R-:W-:Y:S01]  /*11c90*/  HMMA.16816.F32.BF16 R48, R180, R134, R48 ;  /* 0x00000086b430723c */ /* 0x000fe20000041830 */
[----:B------:R-:W3:Y:S07]  /*11ca0*/  LDSM.16.M88.4 R132, [R204+0x1800] ;  /* 0x00180000cc84783b */ /* 0x000eee0000000200 */
[C---:B-1----:R-:W-:Y:S08]  /*11cb0*/  HMMA.16816.F32.BF16 R4, R184.reuse, R136, R4 ;  /* 0x00000088b804723c */ /* 0x042ff00000041804 */
[C---:B------:R-:W-:Y:S01]  /*11cc0*/  HMMA.16816.F32.BF16 R8, R184.reuse, R138, R8 ;  /* 0x0000008ab808723c */ /* 0x040fe20000041808 */
[----:B------:R-:W1:Y:S07]  /*11cd0*/  LDSM.16.M88.4 R136, [R204+0x2000] ;  /* 0x00200000cc88783b */ /* 0x000e6e0000000200 */
[C---:B------:R-:W-:Y:S08]  /*11ce0*/  HMMA.16816.F32.BF16 R12, R184.reuse, R176, R12 ;  /* 0x000000b0b80c723c */ /* 0x040ff0000004180c */
[C---:B------:R-:W-:Y:S08]  /*11cf0*/  HMMA.16816.F32.BF16 R16, R184.reuse, R178, R16 ;  /* 0x000000b2b810723c */ /* 0x040ff00000041810 */
[C---:B--2---:R-:W-:Y:S08]  /*11d00*/  HMMA.16816.F32.BF16 R20, R184.reuse, R128, R20 ;  /* 0x00000080b814723c */ /* 0x044ff00000041814 */
[C---:B------:R-:W-:Y:S01]  /*11d10*/  HMMA.16816.F32.BF16 R24, R184.reuse, R130, R24 ;  /* 0x00000082b818723c */ /* 0x040fe20000041818 */
[----:B------:R-:W2:Y:S01]  /*11d20*/  LDSM.16.M88.4 R128, [R204+0x2800] ;  /* 0x00280000cc80783b */ /* 0x000ea20000000200 */
[----:B------:R-:W-:Y:S05]  /*11d30*/  DEPBAR.LE SB0, 0x0 ;  /* 0x000080000000791a */ /* 0x000fea0000000000 */
[----:B------:R-:W-:Y:S01]  /*11d40*/  BAR.SYNC.DEFER_BLOCKING 0x0 ;  /* 0x0000000000007b1d */ /* 0x000fe20000010000 */
[C---:B---3--:R-:W-:Y:S07]  /*11d50*/  HMMA.16816.F32.BF16 R28, R184.reuse, R132, R28 ;  /* 0x00000084b81c723c */ /* 0x048fee000004181c */
[----:B------:R-:W-:Y:S01]  /*11d60*/  @P0 IMAD.IADD R132, R151, 0x1, R0 ;  /* 0x0000000197840824 */ /* 0x000fe200078e0200 */
[----:B------:R-:W-:Y:S01]  /*11d70*/  @P0 IADD3 R133, P1, R240, R148, RZ ;  /* 0x00000094f0850210 */ /* 0x000fe20007f3e0ff */
[C---:B------:R-:W-:Y:S03]  /*11d80*/  HMMA.16816.F32.BF16 R32, R184.reuse, R134, R32 ;  /* 0x00000086b820723c */ /* 0x040fe60000041820 */
[----:B------:R-:W-:Y:S02]  /*11d90*/  @P0 LEA.HI.X R141, R150, c[0x0][0x1cc], R132, 0x1, P2 ;  /* 0x00007300968d0a11 */ /* 0x000fe400010f0c84 */
[----:B------:R-:W-:Y:S01]  /*11da0*/  @P0 IADD3.X R132, R236, R0, R149, P1, !PT ;  /* 0x00000000ec840210 */ /* 0x000fe20000ffe495 */
[----:B------:R-:W-:Y:S01]  /*11db0*/  IMAD.IADD R0, R218, 0x1, R209 ;  /* 0x00000001da007824 */ /* 0x000fe200078e02d1 */
[CC--:B------:R-:W-:Y:S01]  /*11dc0*/  @P0 IADD3 R148, P1, R240.reuse, R142.reuse, RZ ;  /* 0x0000008ef0940210 */ /* 0x0c0fe20007f3e0ff */
[C---:B-1----:R-:W-:Y:S04]  /*11dd0*/  HMMA.16816.F32.BF16 R36, R184.reuse, R136, R36 ;  /* 0x00000088b824723c */ /* 0x042fe80000041824 */
[----:B------:R-:W-:Y:S01]  /*11de0*/  @P0 IMAD.X R134, R143, 0x1, R236, P1 ;  /* 0x000000018f860824 */ /* 0x000fe200008e06ec */
[----:B------:R-:W-:Y:S01]  /*11df0*/  @P0 IADD3 R142, P3, P2, R240, R142, R118 ;  /* 0x0000008ef08e0210 */ /* 0x000fe20007a7e076 */
[----:B------:R-:W-:Y:S01]  /*11e00*/  @P6 IMAD.HI.U32 R135, R0, c[0x0][0x2c8], RZ ;  /* 0x0000b20000876a27 */ /* 0x000fe200078e00ff */
[----:B------:R-:W-:Y:S01]  /*11e10*/  @P0 LEA R118, P1, R148, c[0x0][0x1c8], 0x1 ;  /* 0x0000720094760a11 */ /* 0x000fe200078208ff */
[C---:B------:R-:W-:Y:S04]  /*11e20*/  HMMA.16816.F32.BF16 R40, R184.reuse, R138, R40 ;  /* 0x0000008ab828723c */ /* 0x040fe80000041828 */
[----:B------:R-:W-:Y:S02]  /*11e30*/  @P0 IADD3.X R143, R236, R143, R119, P3, P2 ;  /* 0x0000008fec8f0210 */ /* 0x000fe40001fe4477 */
[----:B------:R-:W-:Y:S02]  /*11e40*/  @P0 LEA.HI.X R119, R148, c[0x0][0x1cc], R134, 0x1, P1 ;  /* 0x0000730094770a11 */ /* 0x000fe400008f0c86 */
[----:B------:R-:W-:Y:S01]  /*11e50*/  @P0 ISETP.GE.AND P1, PT, R116, c[0x0][0x1d4], PT ;  /* 0x0000750074000a0c */ /* 0x000fe20003f26270 */
[C---:B--2---:R-:W-:Y:S03]  /*11e60*/  HMMA.16816.F32.BF16 R44, R184.reuse, R128, R44 ;  /* 0x00000080b82c723c */ /* 0x044fe6000004182c */
[C---:B------:R-:W-:Y:S02]  /*11e70*/  @P0 LEA R136, P3, R142.reuse, c[0x0][0x1c8], 0x1 ;  /* 0x000072008e880a11 */ /* 0x040fe400078608ff */
[C---:B------:R-:W-:Y:S02]  /*11e80*/  @P0 LEA R134, P2, R133.reuse, c[0x0][0x1c8], 0x1 ;  /* 0x0000720085860a11 */ /* 0x040fe400078408ff */
[----:B------:R-:W-:Y:S01]  /*11e90*/  @P0 LEA.HI.X R137, R142, c[0x0][0x1cc], R143, 0x1, P3 ;  /* 0x000073008e890a11 */ /* 0x000fe200018f0c8f */
[----:B------:R-:W-:Y:S04]  /*11ea0*/  HMMA.16816.F32.BF16 R48, R184, R130, R48 ;  /* 0x00000082b830723c */ /* 0x000fe80000041830 */
[----:B------:R-:W-:Y:S01]  /*11eb0*/  @!PT LDS RZ, [RZ] ;  /* 0x00000000fffff984 */ /* 0x000fe20000000800 */
[----:B------:R-:W-:Y:S01]  /*11ec0*/  @!PT LDS RZ, [RZ] ;  /* 0x00000000fffff984 */ /* 0x000fe20000000800 */
[----:B------:R-:W-:Y:S01]  /*11ed0*/  @!PT LDS RZ, [RZ] ;  /* 0x00000000fffff984 */ /* 0x000fe20000000800 */
[----:B------:R1:W-:Y:S01]  /*11ee0*/  @P0 LDGSTS.E.BYPASS.LTC128B.128 [R234+0x8100], [R140.64], !P1 ;  /* 0x081000008cea0fae */ /* 0x0003e2000c901d48 */
[----:B------:R-:W-:Y:S02]  /*11ef0*/  @P6 SHF.R.U32.HI R0, RZ, c[0x0][0x2cc], R135 ;  /* 0x0000b300ff006a19 */ /* 0x000fe40000011687 */
[----:B------:R-:W-:Y:S01]  /*11f00*/  @P0 LEA.HI.X R135, R133, c[0x0][0x1cc], R132, 0x1, P2 ;  /* 0x0000730085870a11 */ /* 0x000fe200010f0c84 */
[----:B------:R-:W-:Y:S02]  /*11f10*/  IMAD R130, R245, -0x60, RZ ;  /* 0xffffffa0f5827824 */ /* 0x000fe400078e02ff */
[----:B------:R1:W-:Y:S06]  /*11f20*/  @P0 LDGSTS.E.BYPASS.LTC128B.128 [R234+0xb100], [R140.64+0x80], !P5 ;  /* 0x0b1000808cea0fae */ /* 0x0003ec000e901d48 */
[----:B------:R2:W-:Y:S06]  /*11f30*/  @P0 LDGSTS.E.BYPASS.LTC128B.128 [R234+0x9100], [R118.64], !P1 ;  /* 0x0910000076ea0fae */ /* 0x0005ec000c901d48 */
[----:B------:R2:W-:Y:S06]  /*11f40*/  @P0 LDGSTS.E.BYPASS.LTC128B.128 [R234+0xc100], [R118.64+0x80], !P5 ;  /* 0x0c10008076ea0fae */ /* 0x0005ec000e901d48 */
[----:B------:R1:W-:Y:S06]  /*11f50*/  @P0 LDGSTS.E.BYPASS.LTC128B.128 [R234+0xa100], [R136.64], !P1 ;  /* 0x0a10000088ea0fae */ /* 0x0003ec000c901d48 */
[----:B------:R1:W-:Y:S01]  /*11f60*/  @P0 LDGSTS.E.BYPASS.LTC128B.128 [R234+0xd100], [R134.64+0x80], !P5 ;  /* 0x0d10008086ea0fae */ /* 0x0003e2000e901d48 */
[----:B------:R-:W-:Y:S05]  /*11f70*/  ISETP.GE.AND P5, PT, R232, 0x1, PT ;  /* 0x00000001e800780c */ /* 0x000fea0003fa6270 */
[----:B------:R-:W3:Y:S06]  /*11f80*/  SHFL.IDX PT, R128, R0, RZ, 0x1c1f ;  /* 0x001c1fff00807589 */ /* 0x000eec00000e0000 */
[----:B------:R-:W0:Y:S01]  /*11f90*/  LDGDEPBAR ;  /* 0x00000000000079af */ /* 0x000e220000000000 */
[----:B--2---:R-:W-:Y:S04]  /*11fa0*/  IADD3 R119, -R217, 0x1, R130 ;  /* 0x00000001d9777810 */ /* 0x004fe80007ffe182 */
[----:B------:R-:W-:Y:S04]  /*11fb0*/  IADD3 R119, -R229, R119, R231 ;  /* 0x00000077e5777210 */ /* 0x000fe80007ffe1e7 */
[C---:B------:R-:W-:Y:S02]  /*11fc0*/  IADD3 R129, R119.reuse, c[0x0][0x328], RZ ;  /* 0x0000ca0077817a10 */ /* 0x040fe40007ffe0ff */
[----:B------:R-:W-:Y:S03]  /*11fd0*/  IADD3 R119, R119, UR4, RZ ;  /* 0x0000000477777c10 */ /* 0x000fe6000fffe0ff */
[----:B---3--:R-:W-:Y:S02]  /*11fe0*/  IMAD.IADD R132, R129, 0x1, R128 ;  /* 0x0000000181847824 */ /* 0x008fe400078e0280 */
        /* <DEDUP_REMOVED lines=15> */
.L_x_808:
[----:B------:R-:W-:Y:S04]  /*120e0*/  MOV R118, c[0x0][0x32c] ;  /* 0x0000cb0000767a02 */ /* 0x000fe80000000f00 */
[----:B------:R-:W-:Y:S11]  /*120f0*/  ISETP.NE.AND P0, PT, R118, 0x1, PT ;  /* 0x000000017600780c */ /* 0x000ff60003f05270 */
[----:B------:R-:W-:Y:S02]  /*12100*/  @!UPT UIADD3 URZ, URZ, URZ, URZ ;  /* 0x0000003f3f3ff290 */ /* 0x000fe4000fffe03f */
[----:B------:R-:W-:Y:S05]  /*12110*/  @P0 IMAD.HI.U32 R118, R128, c[0x0][0x330], RZ ;  /* 0x0000cc0080760a27 */ /* 0x000fea00078e00ff */
[----:B------:R-:W-:Y:S02]  /*12120*/  @P0 SHF.R.U32.HI R128, RZ, c[0x0][0x334], R118 ;  /* 0x0000cd00ff800a19 */ /* 0x000fe40000011676 */
.L_x_809:
[----:B------:R-:W-:Y:S05]  /*12130*/  BSYNC B0 ;  /* 0x0000000000007941 */ /* 0x000fea0003800000 */
.L_x_807:
[----:B------:R-:W-:Y:S04]  /*12140*/  IMAD.IADD R118, R130, 0x1, -R217 ;  /* 0x0000000182767824 */ /* 0x000fe800078e0ad9 */
[----:B------:R-:W-:Y:S05]  /*12150*/  IMAD R128, R128, c[0x0][0x32c], R118 ;  /* 0x0000cb0080807a24 */ /* 0x000fea00078e0276 */
[----:B------:R-:W-:Y:S02]  /*12160*/  IADD3 R118, R128, c[0x0][0x32c], RZ ;  /* 0x0000cb0080767a10 */ /* 0x000fe40007ffe0ff */
[----:B------:R-:W-:Y:S02]  /*12170*/  IMNMX R131, R131, R128, !PT ;  /* 0x0000008083837217 */ /* 0x000fe40007800200 */
[----:B------:R-:W-:Y:S02]  /*12180*/  IMNMX R132, R132, R118, PT ;  /* 0x0000007684847217 */ /* 0x000fe40003800200 */
.L_x_806:
[C---:B-1----:R-:W-:Y:S01]  /*12190*/  ISETP.GE.AND P1, PT, R130.reuse, 0x1, PT ;  /* 0x000000018200780c */ /* 0x042fe20003f26270 */
[----:B------:R-:W1:Y:S01]  /*121a0*/  SHFL.IDX PT, R0, R0, 0x1, 0x1c1f ;  /* 0x003c1f0000007f89 */ /* 0x000e6200000e0000 */
[----:B------:R-:W-:Y:S02]  /*121b0*/  ISETP.GE.AND P0, PT, R130, 0x2, PT ;  /* 0x000000028200780c */ /* 0x000fe40003f06270 */
[----:B------:R-:W-:Y:S02]  /*121c0*/  LOP3.LUT R230, R230, 0xffffbfff, RZ, 0xc0, !PT ;  /* 0xffffbfffe6e67812 */ /* 0x000fe400078ec0ff */
[C---:B------:R-:W-:Y:S02]  /*121d0*/  ISETP.GE.AND P2, PT, R130.reuse, 0x9, PT ;  /* 0x000000098200780c */ /* 0x040fe40003f46270 */
[C---:B------:R-:W-:Y:S02]  /*121e0*/  ISETP.GE.AND P6, PT, R130.reuse, 0x42, PT ;  /* 0x000000428200780c */ /* 0x040fe40003fc6270 */
[C---:B------:R-:W-:Y:S02]  /*121f0*/  ISETP.GE.AND P5, PT, R130.reuse, 0x49, PT ;  /* 0x000000498200780c */ /* 0x040fe40003fa6270 */
[----:B------:R-:W-:Y:S02]  /*12200*/  ISETP.GE.AND P4, PT, R130, 0x4a, PT ;  /* 0x0000004a8200780c */ /* 0x000fe40003f86270 */
[----:B------:R-:W-:Y:S02]  /*12210*/  @P1 LOP3.LUT R230, R230, 0x4000, RZ, 0xfc, !PT ;  /* 0x00004000e6e61812 */ /* 0x000fe400078efcff */
[C---:B------:R-:W-:Y:S02]  /*12220*/  ISETP.GT.AND P1, PT, R131.reuse, RZ, !P1 ;  /* 0x000000ff8300720c */ /* 0x040fe40004f24270 */
[----:B------:R-:W-:Y:S02]  /*12230*/  LOP3.LUT R230, R230, 0xfffeffff, RZ, 0xc0, !PT ;  /* 0xfffeffffe6e67812 */ /* 0x000fe400078ec0ff */
[----:B------:R-:W-:Y:S02]  /*12240*/  ISETP.LT.OR P1, PT, R132, 0x1, P1 ;  /* 0x000000018400780c */ /* 0x000fe40000f21670 */
[----:B------:R-:W-:Y:S02]  /*12250*/  @P0 LOP3.LUT R230, R230, 0x10000, RZ, 0xfc, !PT ;  /* 0x00010000e6e60812 */ /* 0x000fe400078efcff */
[----:B------:R-:W-:Y:S01]  /*12260*/  ISETP.GT.AND P0, PT, R131, 0x1, !P0 ;  /* 0x000000018300780c */ /* 0x000fe20004704270 */
[--C-:B-1----:R-:W-:Y:S01]  /*12270*/  IMAD.IADD R129, R129, 0x1, R0.reuse ;  /* 0x0000000181817824 */ /* 0x102fe200078e0200 */
[----:B------:R-:W-:Y:S01]  /*12280*/  FSEL R128, R4, -INF , !P1 ;  /* 0xff80000004807808 */ /* 0x000fe20004800000 */
[----:B------:R-:W-:Y:S01]  /*12290*/  IMAD.IADD R119, R119, 0x1, R0 ;  /* 0x0000000177777824 */ /* 0x000fe200078e0200 */
[----:B------:R-:W-:Y:S02]  /*122a0*/  ISETP.GE.AND P1, PT, R130, 0xa, PT ;  /* 0x0000000a8200780c */ /* 0x000fe40003f26270 */
[----:B------:R-:W-:Y:S02]  /*122b0*/  ISETP.LT.OR P0, PT, R132, 0x2, P0 ;  /* 0x000000028400780c */ /* 0x000fe40000701670 */
[----:B------:R-:W-:Y:S02]  /*122c0*/  LOP3.LUT R230, R230, 0xffff7fff, RZ, 0xc0, !PT ;  /* 0xffff7fffe6e67812 */ /* 0x000fe400078ec0ff */
[----:B------:R-:W-:Y:S02]  /*122d0*/  FSEL R118, R5, -INF , !P0 ;  /* 0xff80000005767808 */ /* 0x000fe40004000000 */
[----:B------:R-:W-:Y:S02]  /*122e0*/  @P2 LOP3.LUT R230, R230, 0x8000, RZ, 0xfc, !PT ;  /* 0x00008000e6e62812 */ /* 0x000fe400078efcff */
[C---:B------:R-:W-:Y:S02]  /*122f0*/  ISETP.GT.AND P0, PT, R131.reuse, 0x8, !P2 ;  /* 0x000000088300780c */ /* 0x040fe40005704270 */
        /* <DEDUP_REMOVED lines=9> */
[C---:B------:R-:W-:Y:S02]  /*12390*/  ISETP.GT.AND P0, PT, R131.reuse, 0x10, !P1 ;  /* 0x000000108300780c */ /* 0x040fe40004f04270 */
[----:B------:R-:W-:Y:S02]  /*123a0*/  ISETP.GE.AND P2, PT, R130, 0x52, PT ;  /* 0x000000528200780c */ /* 0x000fe40003f46270 */
[----:B------:R-:W-:Y:S02]  /*123b0*/  ISETP.LT.OR P0, PT, R132, 0x11, P0 ;  /* 0x000000118400780c */ /* 0x000fe40000701670 */
[----:B------:R-:W-:Y:S02]  /*123c0*/  @P1 LOP3.LUT R230, R230, 0x1000, RZ, 0xfc, !PT ;  /* 0x00001000e6e61812 */ /* 0x000fe400078efcff */
[----:B------:R-:W-:Y:S02]  /*123d0*/  ISETP.GE.AND P1, PT, R130, 0x12, PT ;  /* 0x000000128200780c */ /* 0x000fe40003f26270 */
[----:B------:R-:W-:Y:S02]  /*123e0*/  LOP3.LUT R230, R230, 0xfffff7ff, RZ, 0xc0, !PT ;  /* 0xfffff7ffe6e67812 */ /* 0x000fe400078ec0ff */
[----:B------:R-:W-:Y:S02]  /*123f0*/  FSEL R143, R12, -INF , !P0 ;  /* 0xff8000000c8f7808 */ /* 0x000fe40004000000 */
[----:B------:R-:W-:Y:S02]  /*12400*/  ISETP.GT.AND P0, PT, R131, 0x11, !P1 ;  /* 0x000000118300780c */ /* 0x000fe40004f04270 */
[----:B------:R-:W-:Y:S02]  /*12410*/  ISETP.GE.AND P3, PT, R130, 0x59, PT ;  /* 0x000000598200780c */ /* 0x000fe40003f66270 */
        /* <DEDUP_REMOVED lines=77> */
[----:B------:R-:W-:Y:S04]  /*128f0*/  ISETP.GT.AND P0, PT, R131, 0x49, !P4 ;  /* 0x000000498300780c */ /* 0x000fe80006704270 */
[C---:B------:R-:W-:Y:S04]  /*12900*/  ISETP.LT.OR P0, PT, R132.reuse, 0x4a, P0 ;  /* 0x0000004a8400780c */ /* 0x040fe80000701670 */
[----:B------:R-:W-:Y:S02]  /*12910*/  FSEL R167, R41, -INF , !P0 ;  /* 0xff80000029a77808 */ /* 0x000fe40004000000 */
[C---:B------:R-:W-:Y:S04]  /*12920*/  ISETP.GT.AND P0, PT, R131.reuse, 0x50, !P1 ;  /* 0x000000508300780c */ /* 0x040fe80004f04270 */
        /* <DEDUP_REMOVED lines=8> */
[----:B------:R-:W-:Y:S11]  /*129b0*/  ISETP.GE.AND P0, PT, R130, 0x5a, PT ;  /* 0x0000005a8200780c */ /* 0x000ff60003f06270 */
[----:B------:R-:W-:Y:S02]  /*129c0*/  @!UPT UIADD3 URZ, URZ, URZ, URZ ;  /* 0x0000003f3f3ff290 */ /* 0x000fe4000fffe03f */
[----:B------:R-:W-:Y:S02]  /*129d0*/  @P0 LOP3.LUT R230, R230, 0x40000, RZ, 0xfc, !PT ;  /* 0x00040000e6e60812 */ /* 0x000fe400078efcff */
[----:B------:R-:W-:Y:S04]  /*129e0*/  ISETP.GT.AND P0, PT, R131, 0x59, !P0 ;  /* 0x000000598300780c */ /* 0x000fe80004704270 */
[----:B------:R-:W-:Y:S04]  /*129f0*/  ISETP.LT.OR P0, PT, R132, 0x5a, P0 ;  /* 0x0000005a8400780c */ /* 0x000fe80000701670 */
[----:B------:R-:W-:Y:S02]  /*12a00*/  FSEL R142, R49, -INF , !P0 ;  /* 0xff800000318e7808 */ /* 0x000fe40004000000 */
[----:B------:R-:W-:Y:S11]  /*12a10*/  ISETP.GE.AND P0, PT, R232, 0x1, PT ;  /* 0x00000001e800780c */ /* 0x000ff60003f06270 */
[----:B------:R-:W-:Y:S02]  /*12a20*/  @!UPT UIADD3 URZ, URZ, URZ, URZ ;  /* 0x0000003f3f3ff290 */ /* 0x000fe4000fffe03f */
        /* <DEDUP_REMOVED lines=14> */
.L_x_812:
[----:B------:R-:W-:Y:S04]  /*12b10*/  MOV R0, c[0x0][0x32c] ;  /* 0x0000cb0000007a02 */ /* 0x000fe80000000f00 */
[----:B------:R-:W-:Y:S11]  /*12b20*/  ISETP.NE.AND P0, PT, R0, 0x1, PT ;  /* 0x000000010000780c */ /* 0x000ff60003f05270 */
[----:B------:R-:W-:Y:S02]  /*12b30*/  @!UPT UIADD3 URZ, URZ, URZ, URZ ;  /* 0x0000003f3f3ff290 */ /* 0x000fe4000fffe03f */
[----:B------:R-:W-:Y:S05]  /*12b40*/  @P0 IMAD.HI.U32 R0, R4, c[0x0][0x330], RZ ;  /* 0x0000cc0004000a27 */ /* 0x000fea00078e00ff */
[----:B------:R-:W-:Y:S02]  /*12b50*/  @P0 SHF.R.U32.HI R4, RZ, c[0x0][0x334], R0 ;  /* 0x0000cd00ff040a19 */ /* 0x000fe40000011600 */
.L_x_813:
[----:B------:R-:W-:Y:S05]  /*12b60*/  BSYNC B0 ;  /* 0x0000000000007941 */ /* 0x000fea0003800000 */
.L_x_811:
[----:B------:R-:W-:Y:S04]  /*12b70*/  IMAD.IADD R130, R130, 0x1, -R217 ;  /* 0x0000000182827824 */ /* 0x000fe800078e0ad9 */
[----:B------:R-:W-:Y:S05]  /*12b80*/  IMAD R130, R4, c[0x0][0x32c], R130 ;  /* 0x0000cb0004827a24 */ /* 0x000fea00078e0282 */
[----:B------:R-:W-:Y:S02]  /*12b90*/  IADD3 R0, R130, c[0x0][0x32c], RZ ;  /* 0x0000cb0082007a10 */ /* 0x000fe40007ffe0ff */
[----:B------:R-:W-:Y:S02]  /*12ba0*/  IMNMX R119, R119, R130, !PT ;  /* 0x0000008277777217 */ /* 0x000fe40007800200 */
[----:B------:R-:W-:Y:S02]  /*12bb0*/  IMNMX R129, R129, R0, PT ;  /* 0x0000000081817217 */ /* 0x000fe40003800200 */
.L_x_810:
[----:B------:R-:W-:Y:S01]  /*12bc0*/  LOP3.LUT P0, RZ, R230, 0x4000, RZ, 0xc0, !PT ;  /* 0x00004000e6ff7812 */ /* 0x000fe2000780c0ff */
[----:B------:R-:W-:Y:S01]  /*12bd0*/  IMAD.MOV.U32 R32, RZ, RZ, R28 ;  /* 0x000000ffff207224 */ /* 0x000fe200078e001c */
[----:B------:R-:W-:Y:S01]  /*12be0*/  FMNMX.FTZ R0, R128, R3, !PT ;  /* 0x0000000380007209 */ /* 0x000fe20007810000 */
[----:B------:R-:W-:Y:S01]  /*12bf0*/  IMAD.MOV.U32 R41, RZ, RZ, R33 ;  /* 0x000000ffff297224 */ /* 0x000fe200078e0021 */
[----:B------:R-:W-:Y:S01]  /*12c00*/  ISETP.GT.AND P0, PT, R119, RZ, !P0 ;  /* 0x000000ff7700720c */ /* 0x000fe20004704270 */
[----:B------:R-:W-:Y:S01]  /*12c10*/  IMAD.MOV.U32 R36, RZ, RZ, R133 ;  /* 0x000000ffff247224 */ /* 0x000fe200078e0085 */
        /* <DEDUP_REMOVED lines=33> */
[----:B------:R-:W-:Y:S02]  /*12e30*/  MOV R33, R29 ;  /* 0x0000001d00217202 */ /* 0x000fe40000000f00 */
        /* <DEDUP_REMOVED lines=33> */
[----:B------:R-:W-:Y:S01]  /*13050*/  LOP3.LUT P0, RZ, R230, 0x40, RZ, 0xc0, !PT ;  /* 0x00000040e6ff7812 */ /* 0x000fe2000780c0ff */
[----:B------:R-:W-:Y:S01]  /*13060*/  LDSM.16.MT88.4 R20, [R190] ;  /* 0x00000000be14783b */ /* 0x000fe20000004200 */
        /* <DEDUP_REMOVED lines=14> */
[----:B------:R-:W1:Y:S01]  /*13150*/  SHFL.BFLY PT, R6, R0, 0x2, 0x1f ;  /* 0x0c401f0000067f89 */ /* 0x000e6200000e0000 */
[----:B------:R-:W-:Y:S02]  /*13160*/  FMNMX.FTZ R4, R48, R4, !PT ;  /* 0x0000000430047209 */ /* 0x000fe40007810000 */
[C---:B------:R-:W-:Y:S02]  /*13170*/  ISETP.GT.AND P0, PT, R119.reuse, 0x30, !P0 ;  /* 0x000000307700780c */ /* 0x040fe40004704270 */
[----:B------:R-:W-:Y:S02]  /*13180*/  ISETP.GT.AND P1, PT, R119, 0x50, !P1 ;  /* 0x000000507700780c */ /* 0x000fe40004f24270 */
[----:B------:R-:W-:Y:S02]  /*13190*/  ISETP.LT.OR P0, PT, R129, 0x31, P0 ;  /* 0x000000318100780c */ /* 0x000fe40000701670 */
[----:B------:R-:W-:Y:S02]  /*131a0*/  ISETP.GT.AND P3, PT, R119, 0x58, !P3 ;  /* 0x000000587700780c */ /* 0x000fe40005f64270 */
[----:B------:R-:W-:Y:S02]  /*131b0*/  FSEL R17, R30, -INF , !P0 ;  /* 0xff8000001e117808 */ /* 0x000fe40004000000 */
[----:B------:R-:W-:Y:S02]  /*131c0*/  LOP3.LUT P0, RZ, R230, 0x8, RZ, 0xc0, !PT ;  /* 0x00000008e6ff7812 */ /* 0x000fe4000780c0ff */
[----:B------:R-:W-:Y:S02]  /*131d0*/  FMNMX.FTZ R4, R17, R4, !PT ;  /* 0x0000000411047209 */ /* 0x000fe40007810000 */
[----:B------:R-:W-:Y:S04]  /*131e0*/  ISETP.GT.AND P0, PT, R119, 0x31, !P0 ;  /* 0x000000317700780c */ /* 0x000fe80004704270 */
[----:B------:R-:W-:Y:S02]  /*131f0*/  ISETP.LT.OR P0, PT, R129, 0x32, P0 ;  /* 0x000000328100780c */ /* 0x000fe40000701670 */
[----:B-1----:R-:W-:Y:S02]  /*13200*/  FMNMX.FTZ R6, R0, R6, !PT ;  /* 0x0000000600067209 */ /* 0x002fe40007810000 */
[----:B------:R-:W-:Y:S02]  /*13210*/  FSEL R25, R31, -INF , !P0 ;  /* 0xff8000001f197808 */ /* 0x000fe40004000000 */
[----:B------:R-:W-:Y:S01]  /*13220*/  LOP3.LUT P0, RZ, R230, 0x4, RZ, 0xc0, !PT ;  /* 0x00000004e6ff7812 */ /* 0x000fe2000780c0ff */
[----:B------:R-:W1:Y:S01]  /*13230*/  SHFL.BFLY PT, R13, R6, 0x1, 0x1f ;  /* 0x0c201f00060d7f89 */ /* 0x000e6200000e0000 */
[----:B------:R-:W-:Y:S02]  /*13240*/  FMNMX.FTZ R4, R25, R4, !PT ;  /* 0x0000000419047209 */ /* 0x000fe40007810000 */
[----:B------:R-:W-:Y:S04]  /*13250*/  ISETP.GT.AND P0, PT, R119, 0x38, !P0 ;  /* 0x000000387700780c */ /* 0x000fe80004704270 */
[----:B------:R-:W-:Y:S01]  /*13260*/  ISETP.LT.OR P0, PT, R129, 0x39, P0 ;  /* 0x000000398100780c */ /* 0x000fe20000701670 */
[----:B------:R-:W-:Y:S03]  /*13270*/  LDSM.16.MT88.4 R28, [R189] ;  /* 0x00000000bd1c783b */ /* 0x000fe60000004200 */
        /* <DEDUP_REMOVED lines=10> */
[----:B------:R-:W-:Y:S02]  /*13320*/  FSEL R249, R38, -INF , !P0 ;  /* 0xff80000026f97808 */ /* 0x000fe40004000000 */
[----:B------:R-:W-:Y:S02]  /*13330*/  ISETP.GT.AND P0, PT, R119, 0x41, !P6 ;  /* 0x000000417700780c */ /* 0x000fe40007704270 */
[----:B------:R-:W-:Y:S02]  /*13340*/  FMNMX.FTZ R4, R249, R4, !PT ;  /* 0x00000004f9047209 */ /* 0x000fe40007810000 */
[----:B------:R-:W-:Y:S02]  /*13350*/  ISETP.LT.OR P0, PT, R129, 0x42, P0 ;  /* 0x000000428100780c */ /* 0x000fe40000701670 */
[----:B------:R-:W-:Y:S02]  /*13360*/  LOP3.LUT P6, RZ, R230, 0x40000, RZ, 0xc0, !PT ;  /* 0x00040000e6ff7812 */ /* 0x000fe400078cc0ff */
[----:B------:R-:W-:Y:S02]  /*13370*/  FSEL R176, R39, -INF , !P0 ;  /* 0xff80000027b07808 */ /* 0x000fe40004000000 */
[----:B------:R-:W-:Y:S02]  /*13380*/  ISETP.GT.AND P0, PT, R119, 0x48, !P5 ;  /* 0x000000487700780c */ /* 0x000fe40006f04270 */
[----:B------:R-:W-:Y:S02]  /*13390*/  FMNMX.FTZ R4, R176, R4, !PT ;  /* 0x00000004b0047209 */ /* 0x000fe40007810000 */
[----:B------:R-:W-:Y:S04]  /*133a0*/  ISETP.LT.OR P0, PT, R129, 0x49, P0 ;  /* 0x000000498100780c */ /* 0x000fe80000701670 */
[----:B------:R-:W-:Y:S02]  /*133b0*/  FSEL R166, R42, -INF , !P0 ;  /* 0xff8000002aa67808 */ /* 0x000fe40004000000 */
[----:B------:R-:W-:Y:S02]  /*133c0*/  ISETP.GT.AND P0, PT, R119, 0x49, !P4 ;  /* 0x000000497700780c */ /* 0x000fe40006704270 */
[----:B------:R-:W-:Y:S02]  /*133d0*/  FMNMX.FTZ R4, R166, R4, !PT ;  /* 0x00000004a6047209 */ /* 0x000fe40007810000 */
[----:B------:R-:W-:Y:S04]  /*133e0*/  ISETP.LT.OR P0, PT, R129, 0x4a, P0 ;  /* 0x0000004a8100780c */ /* 0x000fe80000701670 */
[----:B------:R-:W-:Y:S02]  /*133f0*/  FSEL R165, R43, -INF , !P0 ;  /* 0xff8000002ba57808 */ /* 0x000fe40004000000 */
[----:B------:R-:W-:Y:S02]  /*13400*/  ISETP.GT.AND P0, PT, R119, 0x51, !P2 ;  /* 0x000000517700780c */ /* 0x000fe40005704270 */
[C---:B------:R-:W-:Y:S02]  /*13410*/  ISETP.LT.OR P2, PT, R129.reuse, 0x51, P1 ;  /* 0x000000518100780c */ /* 0x040fe40000f41670 */
[----:B------:R-:W-:Y:S02]  /*13420*/  ISETP.LT.OR P1, PT, R129, 0x52, P0 ;  /* 0x000000528100780c */ /* 0x000fe40000721670 */
[----:B------:R-:W-:Y:S02]  /*13430*/  FSEL R154, R46, -INF , !P2 ;  /* 0xff8000002e9a7808 */ /* 0x000fe40005000000 */
[----:B------:R-:W-:Y:S02]  /*13440*/  FMNMX.FTZ R4, R165, R4, !PT ;  /* 0x00000004a5047209 */ /* 0x000fe40007810000 */
[----:B------:R-:W-:Y:S02]  /*13450*/  FSEL R148, R47, -INF , !P1 ;  /* 0xff8000002f947808 */ /* 0x000fe40004800000 */
[----:B------:R-:W-:Y:S01]  /*13460*/  FMNMX.FTZ R4, R154, R4, !PT ;  /* 0x000000049a047209 */ /* 0x000fe20007810000 */
[----:B------:R-:W-:Y:S01]  /*13470*/  LDSM.16.MT88.4 R44, [R191+0x3000] ;  /* 0x00300000bf2c783b */ /* 0x000fe20000004200 */
[----:B------:R-:W-:Y:S02]  /*13480*/  ISETP.GT.AND P0, PT, R119, 0x59, !P6 ;  /* 0x000000597700780c */ /* 0x000fe40007704270 */
[C---:B------:R-:W-:Y:S02]  /*13490*/  ISETP.LT.OR P1, PT, R129.reuse, 0x59, P3 ;  /* 0x000000598100780c */ /* 0x040fe40001f21670 */
[----:B------:R-:W-:Y:S02]  /*134a0*/  ISETP.LT.OR P0, PT, R129, 0x5a, P0 ;  /* 0x0000005a8100780c */ /* 0x000fe40000701670 */
[----:B------:R-:W-:Y:S02]  /*134b0*/  FSEL R141, R50, -INF , !P1 ;  /* 0xff800000328d7808 */ /* 0x000fe40004800000 */
[----:B------:R-:W-:Y:S02]  /*134c0*/  FMNMX.FTZ R0, R148, R4, !PT ;  /* 0x0000000494007209 */ /* 0x000fe40007810000 */
[----:B------:R-:W-:Y:S02]  /*134d0*/  FSEL R119, R51, -INF , !P0 ;  /* 0xff80000033777808 */ /* 0x000fe40004000000 */
        /* <DEDUP_REMOVED lines=14> */
[----:B------:R-:W-:Y:S02]  /*135c0*/  FMUL.FTZ R3, R3, c[0x0][0x2d0] ;  /* 0x0000b40003037a20 */ /* 0x000fe40000410000 */
        /* <DEDUP_REMOVED lines=11> */
[----:B------:R-:W3:Y:S01]  /*13680*/  MUFU.EX2 R135, R135 ;  /* 0x0000008700877308 */ /* 0x000ee20000000800 */
[--C-:B------:R-:W-:Y:S02]  /*13690*/  FFMA.FTZ R250, R250, c[0x0][0x2d0], -R156.reuse ;  /* 0x0000b400fafa7a23 */ /* 0x100fe4000001089c */
[--C-:B------:R-:W-:Y:S02]  /*136a0*/  FFMA.FTZ R246, R246, c[0x0][0x2d0], -R156.reuse ;  /* 0x0000b400f6f67a23 */ /* 0x100fe4000001089c */
[--C-:B------:R-:W-:Y:S02]  /*136b0*/  FFMA.FTZ R177, R177, c[0x0][0x2d0], -R156.reuse ;  /* 0x0000b400b1b17a23 */ /* 0x100fe4000001089c */
[--C-:B------:R-:W-:Y:S02]  /*136c0*/  FFMA.FTZ R167, R167, c[0x0][0x2d0], -R156.reuse ;  /* 0x0000b400a7a77a23 */ /* 0x100fe4000001089c */
[--C-:B------:R-:W-:Y:S01]  /*136d0*/  FFMA.FTZ R152, R152, c[0x0][0x2d0], -R156.reuse ;  /* 0x0000b40098987a23 */ /* 0x100fe2000001089c */
[----:B------:R-:W-:Y:S01]  /*136e0*/  MUFU.EX2 R132, R132 ;  /* 0x0000008400847308 */ /* 0x000fe20000000800 */
[----:B------:R-:W-:Y:S01]  /*136f0*/  FFMA.FTZ R151, R151, c[0x0][0x2d0], -R156 ;  /* 0x0000b40097977a23 */ /* 0x000fe2000001089c */
[----:B-1----:R-:W-:Y:S01]  /*13700*/  FMNMX.FTZ R118, R5, R4, !PT ;  /* 0x0000000405767209 */ /* 0x002fe20007810000 */
[C---:B--2---:R-:W-:Y:S01]  /*13710*/  FMUL.FTZ R5, R3.reuse, R113 ;  /* 0x0000007103057220 */ /* 0x044fe20000410000 */
[----:B------:R-:W-:Y:S01]  /*13720*/  MOV R113, R24 ;  /* 0x0000001800717202 */ /* 0x000fe20000000f00 */
[C---:B------:R-:W-:Y:S01]  /*13730*/  FMUL.FTZ R8, R3.reuse, R108 ;  /* 0x0000006c03087220 */ /* 0x040fe20000410000 */
[C---:B------:R-:W-:Y:S01]  /*13740*/  FSETP.NEU.FTZ.AND P0, PT, R118.reuse, -INF , PT ;  /* 0xff8000007600780b */ /* 0x040fe20003f1d000 */
[C---:B------:R-:W-:Y:S03]  /*13750*/  FMUL.FTZ R140, R118.reuse, c[0x0][0x2d0] ;  /* 0x0000b400768c7a20 */ /* 0x040fe60000410000 */
[----:B------:R-:W1:Y:S01]  /*13760*/  MUFU.EX2 R134, R134 ;  /* 0x0000008600867308 */ /* 0x000e620000000800 */
[----:B------:R-:W-:Y:S01]  /*13770*/  FSEL R4, R118, RZ, P0 ;  /* 0x000000ff76047208 */ /* 0x000fe20000000000 */
[----:B------:R-:W-:Y:S01]  /*13780*/  FMUL.FTZ R9, R3, R109 ;  /* 0x0000006d03097220 */ /* 0x000fe20000410000 */
[----:B------:R-:W-:Y:S01]  /*13790*/  FSEL R140, R140, RZ, P0 ;  /* 0x000000ff8c8c7208 */ /* 0x000fe20000000000 */
[----:B------:R-:W-:Y:S01]  /*137a0*/  IMAD.MOV.U32 R109, RZ, RZ, R36 ;  /* 0x000000ffff6d7224 */ /* 0x000fe200078e0024 */
[----:B---3--:R-:W-:Y:S01]  /*137b0*/  F2FP.BF16.PACK_AB R128, R133, R135 ;  /* 0x000000878580723e */ /* 0x008fe200000010ff */
[----:B------:R-:W-:Y:S01]  /*137c0*/  FADD.FTZ R2, -R4, R2 ;  /* 0x0000000204027221 */ /* 0x000fe20000010100 */
[----:B------:R-:W-:Y:S01]  /*137d0*/  LDSM.16.MT88.4 R36, [R188] ;  /* 0x00000000bc24783b */ /* 0x000fe20000004200 */
[--C-:B------:R-:W-:Y:S01]  /*137e0*/  FFMA.FTZ R139, R12, c[0x0][0x2d0], -R140.reuse ;  /* 0x0000b4000c8b7a23 */ /* 0x100fe2000001088c */
[----:B------:R-:W-:Y:S01]  /*137f0*/  ISETP.GT.AND P0, PT, R245, R244, PT ;  /* 0x000000f4f500720c */ /* 0x000fe20003f04270 */
[--C-:B------:R-:W-:Y:S01]  /*13800*/  FFMA.FTZ R138, R7, c[0x0][0x2d0], -R140.reuse ;  /* 0x0000b400078a7a23 */ /* 0x100fe2000001088c */
[----:B------:R-:W-:Y:S01]  /*13810*/  MUFU.EX2 R143, R143 ;  /* 0x0000008f008f7308 */ /* 0x000fe20000000800 */
[--C-:B------:R-:W-:Y:S02]  /*13820*/  FFMA.FTZ R137, R10, c[0x0][0x2d0], -R140.reuse ;  /* 0x0000b4000a897a23 */ /* 0x100fe4000001088c */
[----:B------:R-:W-:Y:S01]  /*13830*/  FFMA.FTZ R136, R11, c[0x0][0x2d0], -R140 ;  /* 0x0000b4000b887a23 */ /* 0x000fe2000001088c */
[----:B------:R-:W2:Y:S01]  /*13840*/  LDSM.16.MT88.4 R12, [R191] ;  /* 0x00000000bf0c783b */ /* 0x000ea20000004200 */
[----:B------:R-:W-:Y:S02]  /*13850*/  FMUL.FTZ R2, R2, c[0x0][0x2d0] ;  /* 0x0000b40002027a20 */ /* 0x000fe40000410000 */
[C---:B------:R-:W-:Y:S02]  /*13860*/  FMUL.FTZ R4, R3.reuse, R112 ;  /* 0x0000007003047220 */ /* 0x040fe40000410000 */
[----:B------:R-:W-:Y:S01]  /*13870*/  IMAD.MOV.U32 R112, RZ, RZ, R16 ;  /* 0x000000ffff707224 */ /* 0x000fe200078e0010 */
[----:B------:R-:W-:Y:S01]  /*13880*/  MUFU.EX2 R139, R139 ;  /* 0x0000008b008b7308 */ /* 0x000fe20000000800 */
[C---:B------:R-:W-:Y:S01]  /*13890*/  FMUL.FTZ R16, R3.reuse, R72 ;  /* 0x0000004803107220 */ /* 0x040fe20000410000 */
[----:B-1----:R-:W-:Y:S01]  /*138a0*/  F2FP.BF16.PACK_AB R130, R134, R132 ;  /* 0x000000848682723e */ /* 0x002fe200000010ff */
[C---:B------:R-:W-:Y:S02]  /*138b0*/  FMUL.FTZ R24, R3.reuse, R80 ;  /* 0x0000005003187220 */ /* 0x040fe40000410000 */
[----:B------:R-:W-:Y:S02]  /*138c0*/  IMAD.MOV.U32 R108, RZ, RZ, R41 ;  /* 0x000000ffff6c7224 */ /* 0x000fe400078e0029 */
[C---:B------:R-:W-:Y:S03]  /*138d0*/  FMUL.FTZ R41, R3.reuse, R97 ;  /* 0x0000006103297220 */ /* 0x040fe60000410000 */
[----:B------:R-:W1:Y:S01]  /*138e0*/  MUFU.EX2 R2, R2 ;  /* 0x0000000200027308 */ /* 0x000e620000000800 */
[C---:B------:R-:W-:Y:S02]  /*138f0*/  FMUL.FTZ R49, R3.reuse, R105 ;  /* 0x0000006903317220 */ /* 0x040fe40000410000 */
[C---:B------:R-:W-:Y:S02]  /*13900*/  FMUL.FTZ R52, R3.reuse, R52 ;  /* 0x0000003403347220 */ /* 0x040fe40000410000 */
[----:B------:R-:W-:Y:S02]  /*13910*/  FMUL.FTZ R53, R3, R53 ;  /* 0x0000003503357220 */ /* 0x000fe40000410000 */
[--C-:B------:R-:W-:Y:S02]  /*13920*/  FFMA.FTZ R157, R157, c[0x0][0x2d0], -R140.reuse ;  /* 0x0000b4009d9d7a23 */ /* 0x100fe4000001088c */
[--C-:B------:R-:W-:Y:S01]  /*13930*/  FFMA.FTZ R158, R158, c[0x0][0x2d0], -R140.reuse ;  /* 0x0000b4009e9e7a23 */ /* 0x100fe2000001088c */
[----:B------:R-:W3:Y:S01]  /*13940*/  MUFU.EX2 R138, R138 ;  /* 0x0000008a008a7308 */ /* 0x000ee20000000800 */
[--C-:B------:R-:W-:Y:S02]  /*13950*/  FFMA.FTZ R159, R159, c[0x0][0x2d0], -R140.reuse ;  /* 0x0000b4009f9f7a23 */ /* 0x100fe4000001088c */
[----:B------:R-:W-:Y:S02]  /*13960*/  FFMA.FTZ R164, R164, c[0x0][0x2d0], -R140 ;  /* 0x0000b400a4a47a23 */ /* 0x000fe4000001088c */
[C---:B------:R-:W-:Y:S02]  /*13970*/  FMUL.FTZ R56, R3.reuse, R56 ;  /* 0x0000003803387220 */ /* 0x040fe40000410000 */
[C---:B------:R-:W-:Y:S02]  /*13980*/  FMUL.FTZ R57, R3.reuse, R57 ;  /* 0x0000003903397220 */ /* 0x040fe40000410000 */
[C---:B------:R-:W-:Y:S01]  /*13990*/  FMUL.FTZ R60, R3.reuse, R60 ;  /* 0x0000003c033c7220 */ /* 0x040fe20000410000 */
[----:B------:R-:W-:Y:S01]  /*139a0*/  MUFU.EX2 R137, R137 ;  /* 0x0000008900897308 */ /* 0x000fe20000000800 */
[C---:B------:R-:W-:Y:S02]  /*139b0*/  FMUL.FTZ R61, R3.reuse, R61 ;  /* 0x0000003d033d7220 */ /* 0x040fe40000410000 */
[C---:B------:R-:W-:Y:S02]  /*139c0*/  FMUL.FTZ R64, R3.reuse, R64 ;  /* 0x0000004003407220 */ /* 0x040fe40000410000 */
[C---:B-1----:R-:W-:Y:S02]  /*139d0*/  FMUL.FTZ R6, R2.reuse, R114 ;  /* 0x0000007202067220 */ /* 0x042fe40000410000 */
[C---:B------:R-:W-:Y:S02]  /*139e0*/  FMUL.FTZ R7, R2.reuse, R115 ;  /* 0x0000007302077220 */ /* 0x040fe40000410000 */
[C---:B------:R-:W-:Y:S01]  /*139f0*/  FMUL.FTZ R10, R2.reuse, R110 ;  /* 0x0000006e020a7220 */ /* 0x040fe20000410000 */
[----:B------:R-:W1:Y:S01]  /*13a00*/  MUFU.EX2 R136, R136 ;  /* 0x0000008800887308 */ /* 0x000e620000000800 */
[C---:B------:R-:W-:Y:S01]  /*13a10*/  FMUL.FTZ R11, R2.reuse, R111 ;  /* 0x0000006f020b7220 */ /* 0x040fe20000410000 */
[----:B------:R-:W-:Y:S01]  /*13a20*/  MOV R110, R33 ;  /* 0x00000021006e7202 */ /* 0x000fe20000000f00 */
[----:B------:R-:W-:Y:S01]  /*13a30*/  FMUL.FTZ R18, R2, R74 ;  /* 0x0000004a02127220 */ /* 0x000fe20000410000 */
[----:B---3--:R-:W-:Y:S01]  /*13a40*/  F2FP.BF16.PACK_AB R129, R138, R139 ;  /* 0x0000008b8a81723e */ /* 0x008fe200000010ff */
[C---:B------:R-:W-:Y:S02]  /*13a50*/  FMUL.FTZ R19, R2.reuse, R75 ;  /* 0x0000004b02137220 */ /* 0x040fe40000410000 */
[----:B------:R-:W-:Y:S02]  /*13a60*/  IMAD.MOV.U32 R115, RZ, RZ, R17 ;  /* 0x000000ffff737224 */ /* 0x000fe400078e0011 */
[C---:B------:R-:W-:Y:S01]  /*13a70*/  FMUL.FTZ R17, R3.reuse, R73 ;  /* 0x0000004903117220 */ /* 0x040fe20000410000 */
[----:B------:R-:W3:Y:S01]  /*13a80*/  MUFU.EX2 R150, R150 ;  /* 0x0000009600967308 */ /* 0x000ee20000000800 */
[C---:B------:R-:W-:Y:S01]  /*13a90*/  FMUL.FTZ R26, R2.reuse, R82 ;  /* 0x00000052021a7220 */ /* 0x040fe20000410000 */
[----:B------:R-:W-:Y:S01]  /*13aa0*/  LDSM.16.MT88.4 R72, [R189+0x3000] ;  /* 0x00300000bd48783b */ /* 0x000fe20000004200 */
[----:B------:R-:W-:Y:S02]  /*13ab0*/  FMUL.FTZ R27, R2, R83 ;  /* 0x00000053021b7220 */ /* 0x000fe40000410000 */
[----:B------:R-:W-:Y:S02]  /*13ac0*/  IMAD.MOV.U32 R114, RZ, RZ, R25 ;  /* 0x000000ffff727224 */ /* 0x000fe400078e0019 */
[C---:B------:R-:W-:Y:S02]  /*13ad0*/  FMUL.FTZ R25, R3.reuse, R81 ;  /* 0x0000005103197220 */ /* 0x040fe40000410000 */
[----:B------:R-:W-:Y:S01]  /*13ae0*/  IMAD.MOV.U32 R111, RZ, RZ, R32 ;  /* 0x000000ffff6f7224 */ /* 0x000fe200078e0020 */
[----:B------:R-:W-:Y:S01]  /*13af0*/  LDSM.16.MT88.4 R80, [R191+0x800] ;  /* 0x00080000bf50783b */ /* 0x000fe20000004200 */
[C---:B------:R-:W-:Y:S01]  /*13b00*/  FMUL.FTZ R32, R3.reuse, R88 ;  /* 0x0000005803207220 */ /* 0x040fe20000410000 */
[----:B------:R-:W-:Y:S01]  /*13b10*/  MUFU.EX2 R153, R153 ;  /* 0x0000009900997308 */ /* 0x000fe20000000800 */
[C---:B------:R-:W-:Y:S01]  /*13b20*/  FMUL.FTZ R33, R3.reuse, R89 ;  /* 0x0000005903217220 */ /* 0x040fe20000410000 */
[----:B-1----:R-:W-:Y:S01]  /*13b30*/  F2FP.BF16.PACK_AB R131, R136, R137 ;  /* 0x000000898883723e */ /* 0x002fe200000010ff */
[C---:B------:R-:W-:Y:S02]  /*13b40*/  FMUL.FTZ R34, R2.reuse, R90 ;  /* 0x0000005a02227220 */ /* 0x040fe40000410000 */
[C---:B------:R-:W-:Y:S02]  /*13b50*/  FMUL.FTZ R35, R2.reuse, R91 ;  /* 0x0000005b02237220 */ /* 0x040fe40000410000 */
[----:B------:R-:W-:Y:S01]  /*13b60*/  LDSM.16.MT88.4 R88, [R188+0x800] ;  /* 0x00080000bc58783b */ /* 0x000fe20000004200 */
[C---:B------:R-:W-:Y:S01]  /*13b70*/  FMUL.FTZ R42, R2.reuse, R98 ;  /* 0x00000062022a7220 */ /* 0x040fe20000410000 */
[C---:B--2---:R-:W-:Y:S01]  /*13b80*/  HMMA.16816.F32.BF16 R4, R128.reuse, R12, R4 ;  /* 0x0000000c8004723c */ /* 0x044fe20000041804 */
[----:B------:R-:W-:Y:S04]  /*13b90*/  MUFU.EX2 R155, R155 ;  /* 0x0000009b009b7308 */ /* 0x000fe80000000800 */
        /* <DEDUP_REMOVED lines=8> */
[----:B------:R-:W1:Y:S01]  /*13c20*/  MUFU.EX2 R158, R158 ;  /* 0x0000009e009e7308 */ /* 0x000e620000000800 */
[----:B------:R-:W2:Y:S01]  /*13c30*/  LDSM.16.MT88.4 R68, [R190+0x3000] ;  /* 0x00300000be44783b */ /* 0x000ea20000004200 */
[C---:B------:R-:W-:Y:S02]  /*13c40*/  FMUL.FTZ R51, R2.reuse, R107 ;  /* 0x0000006b02337220 */ /* 0x040fe40000410000 */
[C---:B------:R-:W-:Y:S02]  /*13c50*/  FMUL.FTZ R54, R2.reuse, R54 ;  /* 0x0000003602367220 */ /* 0x040fe40000410000 */
[C---:B------:R-:W-:Y:S03]  /*13c60*/  HMMA.16816.F32.BF16 R12, R128.reuse, R20, R12 ;  /* 0x00000014800c723c */ /* 0x040fe6000004180c */
[C---:B------:R-:W-:Y:S01]  /*13c70*/  FMUL.FTZ R55, R2.reuse, R55 ;  /* 0x0000003702377220 */ /* 0x040fe20000410000 */
[----:B------:R-:W-:Y:S01]  /*13c80*/  MUFU.EX2 R159, R159 ;  /* 0x0000009f009f7308 */ /* 0x000fe20000000800 */
[C---:B------:R-:W-:Y:S02]  /*13c90*/  FMUL.FTZ R58, R2.reuse, R58 ;  /* 0x0000003a023a7220 */ /* 0x040fe40000410000 */
[C---:B------:R-:W-:Y:S01]  /*13ca0*/  FMUL.FTZ R20, R3.reuse, R76 ;  /* 0x0000004c03147220 */ /* 0x040fe20000410000 */
[C---:B------:R-:W-:Y:S04]  /*13cb0*/  HMMA.16816.F32.BF16 R16, R128.reuse, R22, R16 ;  /* 0x000000168010723c */ /* 0x040fe80000041810 */
[C---:B------:R-:W-:Y:S02]  /*13cc0*/  FMUL.FTZ R21, R3.reuse, R77 ;  /* 0x0000004d03157220 */ /* 0x040fe40000410000 */
[C---:B------:R-:W-:Y:S01]  /*13cd0*/  FMUL.FTZ R59, R2.reuse, R59 ;  /* 0x0000003b023b7220 */ /* 0x040fe20000410000 */
[----:B------:R-:W4:Y:S01]  /*13ce0*/  MUFU.EX2 R164, R164 ;  /* 0x000000a400a47308 */ /* 0x000f220000000800 */
[C---:B------:R-:W-:Y:S04]  /*13cf0*/  FMUL.FTZ R22, R2.reuse, R78 ;  /* 0x0000004e02167220 */ /* 0x040fe80000410000 */
[C---:B------:R-:W-:Y:S02]  /*13d00*/  FMUL.FTZ R23, R2.reuse, R79 ;  /* 0x0000004f02177220 */ /* 0x040fe40000410000 */
[----:B------:R-:W5:Y:S01]  /*13d10*/  LDSM.16.MT88.4 R76, [R188+0x3000] ;  /* 0x00300000bc4c783b */ /* 0x000f620000004200 */
[C---:B------:R-:W-:Y:S02]  /*13d20*/  FMUL.FTZ R62, R2.reuse, R62 ;  /* 0x0000003e023e7220 */ /* 0x040fe40000410000 */
[C---:B------:R-:W-:Y:S01]  /*13d30*/  FMUL.FTZ R63, R2.reuse, R63 ;  /* 0x0000003f023f7220 */ /* 0x040fe20000410000 */
[----:B------:R-:W-:Y:S01]  /*13d40*/  MUFU.EX2 R179, R179 ;  /* 0x000000b300b37308 */ /* 0x000fe20000000800 */
[C---:B------:R-:W-:Y:S03]  /*13d50*/  HMMA.16816.F32.BF16 R20, R128.reuse, R28, R20 ;  /* 0x0000001c8014723c */ /* 0x040fe60000041814 */
[C---:B------:R-:W-:Y:S02]  /*13d60*/  FMUL.FTZ R65, R3.reuse, R65 ;  /* 0x0000004103417220 */ /* 0x040fe40000410000 */
[C---:B------:R-:W-:Y:S02]  /*13d70*/  FMUL.FTZ R66, R2.reuse, R66 ;  /* 0x0000004202427220 */ /* 0x040fe40000410000 */
[C---:B------:R-:W-:Y:S01]  /*13d80*/  FMUL.FTZ R28, R3.reuse, R84 ;  /* 0x00000054031c7220 */ /* 0x040fe20000410000 */
[C---:B------:R-:W-:Y:S01]  /*13d90*/  HMMA.16816.F32.BF16 R24, R128.reuse, R30, R24 ;  /* 0x0000001e8018723c */ /* 0x040fe20000041818 */
[----:B------:R-:W-:Y:S03]  /*13da0*/  MUFU.EX2 R178, R178 ;  /* 0x000000b200b27308 */ /* 0x000fe60000000800 */
[----:B------:R-:W-:Y:S02]  /*13db0*/  FMUL.FTZ R29, R3, R85 ;  /* 0x00000055031d7220 */ /* 0x000fe40000410000 */
[C---:B------:R-:W-:Y:S02]  /*13dc0*/  FMUL.FTZ R67, R2.reuse, R67 ;  /* 0x0000004302437220 */ /* 0x040fe40000410000 */
[C---:B------:R-:W-:Y:S03]  /*13dd0*/  FMUL.FTZ R30, R2.reuse, R86 ;  /* 0x00000056021e7220 */ /* 0x040fe60000410000 */
[----:B------:R-:W-:Y:S01]  /*13de0*/  MUFU.EX2 R247, R247 ;  /* 0x000000f700f77308 */ /* 0x000fe20000000800 */
[----:B------:R-:W-:Y:S02]  /*13df0*/  FMUL.FTZ R31, R2, R87 ;  /* 0x00000057021f7220 */ /* 0x000fe40000410000 */
[----:B------:R-:W-:Y:S01]  /*13e00*/  LDSM.16.MT88.4 R84, [R189+0x800] ;  /* 0x00080000bd54783b */ /* 0x000fe20000004200 */
[--C-:B------:R-:W-:Y:S02]  /*13e10*/  FFMA.FTZ R251, R251, c[0x0][0x2d0], -R140.reuse ;  /* 0x0000b400fbfb7a23 */ /* 0x100fe4000001088c */
[--C-:B------:R-:W-:Y:S02]  /*13e20*/  FFMA.FTZ R252, R252, c[0x0][0x2d0], -R140.reuse ;  /* 0x0000b400fcfc7a23 */ /* 0x100fe4000001088c */
[C---:B------:R-:W-:Y:S02]  /*13e30*/  HMMA.16816.F32.BF16 R28, R128.reuse, R36, R28 ;  /* 0x00000024801c723c */ /* 0x040fe4000004181c */
[----:B------:R-:W-:Y:S01]  /*13e40*/  MUFU.EX2 R248, R248 ;  /* 0x000000f800f87308 */ /* 0x000fe20000000800 */
[--C-:B------:R-:W-:Y:S02]  /*13e50*/  FFMA.FTZ R249, R249, c[0x0][0x2d0], -R140.reuse ;  /* 0x0000b400f9f97a23 */ /* 0x100fe4000001088c */
[----:B------:R-:W-:Y:S02]  /*13e60*/  FFMA.FTZ R176, R176, c[0x0][0x2d0], -R140 ;  /* 0x0000b400b0b07a23 */ /* 0x000fe4000001088c */
[C---:B------:R-:W-:Y:S01]  /*13e70*/  FMUL.FTZ R36, R3.reuse, R92 ;  /* 0x0000005c03247220 */ /* 0x040fe20000410000 */
[C---:B------:R-:W-:Y:S04]  /*13e80*/  HMMA.16816.F32.BF16 R32, R128.reuse, R38, R32 ;  /* 0x000000268020723c */ /* 0x040fe80000041820 */
[C---:B------:R-:W-:Y:S01]  /*13e90*/  FMUL.FTZ R37, R3.reuse, R93 ;  /* 0x0000005d03257220 */ /* 0x040fe20000410000 */
[----:B------:R-:W-:Y:S01]  /*13ea0*/  MOV R92, R48 ;  /* 0x00000030005c7202 */ /* 0x000fe20000000f00 */
[----:B------:R-:W-:Y:S01]  /*13eb0*/  IMAD.MOV.U32 R93, RZ, RZ, R40 ;  /* 0x000000ffff5d7224 */ /* 0x000fe200078e0028 */
[----:B------:R-:W1:Y:S01]  /*13ec0*/  MUFU.EX2 R251, R251 ;  /* 0x000000fb00fb7308 */ /* 0x000e620000000800 */
[C---:B------:R-:W-:Y:S04]  /*13ed0*/  FMUL.FTZ R38, R2.reuse, R94 ;  /* 0x0000005e02267220 */ /* 0x040fe80000410000 */
[----:B------:R-:W-:Y:S02]  /*13ee0*/  FMUL.FTZ R39, R2, R95 ;  /* 0x0000005f02277220 */ /* 0x000fe40000410000 */
[C---:B------:R-:W-:Y:S02]  /*13ef0*/  FMUL.FTZ R40, R3.reuse, R96 ;  /* 0x0000006003287220 */ /* 0x040fe40000410000 */
[----:B------:R-:W-:Y:S01]  /*13f00*/  FMUL.FTZ R48, R3, R104 ;  /* 0x0000006803307220 */ /* 0x000fe20000410000 */
[----:B------:R-:W-:Y:S01]  /*13f10*/  MUFU.EX2 R252, R252 ;  /* 0x000000fc00fc7308 */ /* 0x000fe20000000800 */
[--C-:B------:R-:W-:Y:S01]  /*13f20*/  FFMA.FTZ R166, R166, c[0x0][0x2d0], -R140.reuse ;  /* 0x0000b400a6a67a23 */ /* 0x100fe2000001088c */
[C---:B------:R-:W-:Y:S03]  /*13f30*/  HMMA.16816.F32.BF16 R36, R128.reuse, R44, R36 ;  /* 0x0000002c8024723c */ /* 0x040fe60000041824 */
[--C-:B------:R-:W-:Y:S02]  /*13f40*/  FFMA.FTZ R165, R165, c[0x0][0x2d0], -R140.reuse ;  /* 0x0000b400a5a57a23 */ /* 0x100fe4000001088c */
[--C-:B------:R-:W-:Y:S02]  /*13f50*/  FFMA.FTZ R148, R148, c[0x0][0x2d0], -R140.reuse ;  /* 0x0000b40094947a23 */ /* 0x100fe4000001088c */
[C---:B------:R-:W-:Y:S01]  /*13f60*/  FMUL.FTZ R44, R3.reuse, R100 ;  /* 0x00000064032c7220 */ /* 0x040fe20000410000 */
[C---:B------:R-:W-:Y:S01]  /*13f70*/  HMMA.16816.F32.BF16 R40, R128.reuse, R46, R40 ;  /* 0x0000002e8028723c */ /* 0x040fe20000041828 */
[----:B------:R-:W-:Y:S03]  /*13f80*/  MUFU.EX2 R250, R250 ;  /* 0x000000fa00fa7308 */ /* 0x000fe60000000800 */
[----:B------:R-:W-:Y:S02]  /*13f90*/  FMUL.FTZ R45, R3, R101 ;  /* 0x00000065032d7220 */ /* 0x000fe40000410000 */
[----:B------:R-:W-:Y:S02]  /*13fa0*/  FFMA.FTZ R141, R141, c[0x0][0x2d0], -R140 ;  /* 0x0000b4008d8d7a23 */ /* 0x000fe4000001088c */
[C---:B------:R-:W-:Y:S03]  /*13fb0*/  FMUL.FTZ R46, R2.reuse, R102 ;  /* 0x00000066022e7220 */ /* 0x040fe60000410000 */
[----:B------:R-:W-:Y:S01]  /*13fc0*/  MUFU.EX2 R246, R246 ;  /* 0x000000f600f67308 */ /* 0x000fe20000000800 */
[C---:B------:R-:W-:Y:S02]  /*13fd0*/  FMUL.FTZ R47, R2.reuse, R103 ;  /* 0x00000067022f7220 */ /* 0x040fe40000410000 */
[----:B------:R-:W-:Y:S02]  /*13fe0*/  FFMA.FTZ R149, R149, c[0x0][0x2d0], -R156 ;  /* 0x0000b40095957a23 */ /* 0x000fe4000001089c */
[----:B------:R-:W-:Y:S02]  /*13ff0*/  FFMA.FTZ R135, R3, R243, R135 ;  /* 0x000000f303877223 */ /* 0x000fe40000010087 */
[----:B------:R-:W-:Y:S01]  /*14000*/  FFMA.FTZ R139, R2, R242, R139 ;  /* 0x000000f2028b7223 */ /* 0x000fe2000001008b */
[C---:B--2---:R-:W-:Y:S02]  /*14010*/  HMMA.16816.F32.BF16 R44, R128.reuse, R68, R44 ;  /* 0x00000044802c723c */ /* 0x044fe4000004182c */
[----:B------:R-:W-:Y:S01]  /*14020*/  MUFU.EX2 R177, R177 ;  /* 0x000000b100b17308 */ /* 0x000fe20000000800 */
[----:B------:R-:W-:Y:S02]  /*14030*/  FADD.FTZ R135, R133, R135 ;  /* 0x0000008785877221 */ /* 0x000fe40000010000 */
[----:B------:R-:W-:Y:S02]  /*14040*/  FADD.FTZ R139, R138, R139 ;  /* 0x0000008b8a8b7221 */ /* 0x000fe40000010000 */
[----:B---3--:R-:W-:Y:S01]  /*14050*/  F2FP.BF16.PACK_AB R68, R150, R143 ;  /* 0x0000008f9644723e */ /* 0x008fe200000010ff */
[C---:B------:R-:W-:Y:S04]  /*14060*/  HMMA.16816.F32.BF16 R48, R128.reuse, R70, R48 ;  /* 0x000000468030723c */ /* 0x040fe80000041830 */
[----:B-1----:R-:W-:Y:S01]  /*14070*/  F2FP.BF16.PACK_AB R69, R158, R157 ;  /* 0x0000009d9e45723e */ /* 0x002fe200000010ff */
[----:B------:R-:W-:Y:S01]  /*14080*/  MUFU.EX2 R167, R167 ;  /* 0x000000a700a77308 */ /* 0x000fe20000000800 */
[----:B------:R-:W-:Y:S01]  /*14090*/  FADD.FTZ R132, R132, R135 ;  /* 0x0000008784847221 */ /* 0x000fe20000010000 */
[----:B------:R-:W-:Y:S01]  /*140a0*/  F2FP.BF16.PACK_AB R70, R155, R153 ;  /* 0x000000999b46723e */ /* 0x000fe200000010ff */
[C---:B------:R-:W-:Y:S04]  /*140b0*/  HMMA.16816.F32.BF16 R52, R128.reuse, R72, R52 ;  /* 0x000000488034723c */ /* 0x040fe80000041834 */
[----:B----4-:R-:W-:Y:S01]  /*140c0*/  F2FP.BF16.PACK_AB R71, R164, R159 ;  /* 0x0000009fa447723e */ /* 0x010fe200000010ff */
[----:B------:R-:W-:Y:S02]  /*140d0*/  FADD.FTZ R139, R137, R139 ;  /* 0x0000008b898b7221 */ /* 0x000fe40000010000 */
[----:B------:R-:W-:Y:S01]  /*140e0*/  MUFU.EX2 R249, R249 ;  /* 0x000000f900f97308 */ /* 0x000fe20000000800 */
[C---:B------:R-:W-:Y:S01]  /*140f0*/  HMMA.16816.F32.BF16 R56, R128.reuse, R74, R56 ;  /* 0x0000004a8038723c */ /* 0x040fe20000041838 */
[----:B------:R-:W1:Y:S03]  /*14100*/  LDSM.16.MT88.4 R72, [R190+0x800] ;  /* 0x00080000be48783b */ /* 0x000e660000004200 */
[----:B------:R-:W-:Y:S02]  /*14110*/  FADD.FTZ R132, R134, R132 ;  /* 0x0000008486847221 */ /* 0x000fe40000010000 */
[----:B------:R-:W-:Y:S02]  /*14120*/  FADD.FTZ R136, R136, R139 ;  /* 0x0000008b88887221 */ /* 0x000fe40000010000 */
[C---:B-----5:R-:W-:Y:S01]  /*14130*/  HMMA.16816.F32.BF16 R60, R128.reuse, R76, R60 ;  /* 0x0000004c803c723c */ /* 0x060fe2000004183c */
[----:B------:R-:W-:Y:S03]  /*14140*/  MUFU.EX2 R176, R176 ;  /* 0x000000b000b07308 */ /* 0x000fe60000000800 */
[----:B------:R-:W-:Y:S02]  /*14150*/  FADD.FTZ R143, R143, R132 ;  /* 0x000000848f8f7221 */ /* 0x000fe40000010000 */
[----:B------:R-:W-:Y:S02]  /*14160*/  FADD.FTZ R136, R157, R136 ;  /* 0x000000889d887221 */ /* 0x000fe40000010000 */
[----:B------:R-:W-:Y:S01]  /*14170*/  HMMA.16816.F32.BF16 R64, R128, R78, R64 ;  /* 0x0000004e8040723c */ /* 0x000fe20000041840 */
[----:B------:R-:W2:Y:S02]  /*14180*/  LDSM.16.MT88.4 R76, [R191+0x3800] ;  /* 0x00380000bf4c783b */ /* 0x000ea40000004200 */
[----:B------:R-:W-:Y:S01]  /*14190*/  MUFU.EX2 R166, R166 ;  /* 0x000000a600a67308 */ /* 0x000fe20000000800 */
[----:B------:R-:W-:Y:S02]  /*141a0*/  FADD.FTZ R143, R150, R143 ;  /* 0x0000008f968f7221 */ /* 0x000fe40000010000 */
[----:B------:R-:W-:Y:S02]  /*141b0*/  FADD.FTZ R158, R158, R136 ;  /* 0x000000889e9e7221 */ /* 0x000fe40000010000 */
[C---:B------:R-:W-:Y:S05]  /*141c0*/  HMMA.16816.F32.BF16 R4, R68.reuse, R80, R4 ;  /* 0x000000504404723c */ /* 0x040fea0000041804 */
[----:B------:R-:W-:Y:S01]  /*141d0*/  MUFU.EX2 R165, R165 ;  /* 0x000000a500a57308 */ /* 0x000fe20000000800 */
[----:B------:R-:W-:Y:S02]  /*141e0*/  FADD.FTZ R153, R153, R143 ;  /* 0x0000008f99997221 */ /* 0x000fe40000010000 */
[C---:B------:R-:W-:Y:S01]  /*141f0*/  HMMA.16816.F32.BF16 R8, R68.reuse, R82, R8 ;  /* 0x000000524408723c */ /* 0x040fe20000041808 */
[----:B------:R-:W-:Y:S03]  /*14200*/  LDSM.16.MT88.4 R80, [R189+0x3800] ;  /* 0x00380000bd50783b */ /* 0x000fe60000004200 */
[----:B------:R-:W-:Y:S02]  /*14210*/  FADD.FTZ R158, R159, R158 ;  /* 0x0000009e9f9e7221 */ /* 0x000fe40000010000 */
[----:B------:R-:W-:Y:S01]  /*14220*/  FADD.FTZ R153, R155, R153 ;  /* 0x000000999b997221 */ /* 0x000fe20000010000 */
[----:B------:R-:W-:Y:S01]  /*14230*/  MUFU.EX2 R152, R152 ;  /* 0x0000009800987308 */ /* 0x000fe20000000800 */
[----:B------:R-:W-:Y:S01]  /*14240*/  FADD.FTZ R164, R164, R158 ;  /* 0x0000009ea4a47221 */ /* 0x000fe20000010000 */
[C---:B-1----:R-:W-:Y:S03]  /*14250*/  HMMA.16816.F32.BF16 R12, R68.reuse, R72, R12 ;  /* 0x00000048440c723c */ /* 0x042fe6000004180c */
[----:B------:R-:W-:Y:S05]  /*14260*/  FADD.FTZ R164, R251, R164 ;  /* 0x000000a4fba47221 */ /* 0x000fea0000010000 */
[C---:B------:R-:W-:Y:S01]  /*14270*/  HMMA.16816.F32.BF16 R16, R68.reuse, R74, R16 ;  /* 0x0000004a4410723c */ /* 0x040fe20000041810 */
[----:B------:R-:W1:Y:S01]  /*14280*/  LDSM.16.MT88.4 R72, [R190+0x3800] ;  /* 0x00380000be48783b */ /* 0x000e620000004200 */
[----:B------:R-:W3:Y:S06]  /*14290*/  MUFU.EX2 R151, R151 ;  /* 0x0000009700977308 */ /* 0x000eec0000000800 */
[C---:B------:R-:W-:Y:S04]  /*142a0*/  HMMA.16816.F32.BF16 R20, R68.reuse, R84, R20 ;  /* 0x000000544414723c */ /* 0x040fe80000041814 */
[----:B------:R-:W-:Y:S04]  /*142b0*/  MUFU.EX2 R149, R149 ;  /* 0x0000009500957308 */ /* 0x000fe80000000800 */
[C---:B------:R-:W-:Y:S01]  /*142c0*/  HMMA.16816.F32.BF16 R24, R68.reuse, R86, R24 ;  /* 0x000000564418723c */ /* 0x040fe20000041818 */
[----:B------:R-:W4:Y:S05]  /*142d0*/  LDSM.16.MT88.4 R84, [R188+0x3800] ;  /* 0x00380000bc54783b */ /* 0x000f2a0000004200 */
[----:B------:R-:W-:Y:S02]  /*142e0*/  MUFU.EX2 R148, R148 ;  /* 0x0000009400947308 */ /* 0x000fe40000000800 */
[C---:B------:R-:W-:Y:S04]  /*142f0*/  HMMA.16816.F32.BF16 R28, R68.reuse, R88, R28 ;  /* 0x00000058441c723c */ /* 0x040fe8000004181c */
[----:B---3--:R-:W-:Y:S03]  /*14300*/  F2FP.BF16.PACK_AB R128, R151, R152 ;  /* 0x000000989780723e */ /* 0x008fe600000010ff */
[----:B------:R-:W-:Y:S01]  /*14310*/  FFMA.FTZ R88, R111, c[0x0][0x2d0], -R156 ;  /* 0x0000b4006f587a23 */ /* 0x000fe2000001089c */
[C---:B------:R-:W-:Y:S01]  /*14320*/  HMMA.16816.F32.BF16 R32, R68.reuse, R90, R32 ;  /* 0x0000005a4420723c */ /* 0x040fe20000041820 */
[----:B------:R-:W-:Y:S07]  /*14330*/  MUFU.EX2 R141, R141 ;  /* 0x0000008d008d7308 */ /* 0x000fee0000000800 */
[C---:B--2---:R-:W-:Y:S03]  /*14340*/  HMMA.16816.F32.BF16 R36, R68.reuse, R76, R36 ;  /* 0x0000004c4424723c */ /* 0x044fe60000041824 */
[----:B------:R2:W-:Y:S04]  /*14350*/  MUFU.EX2 R106, R88 ;  /* 0x00000058006a7308 */ /* 0x0005e80000000800 */
[--C-:B------:R-:W-:Y:S01]  /*14360*/  FFMA.FTZ R76, R92, c[0x0][0x2d0], -R140.reuse ;  /* 0x0000b4005c4c7a23 */ /* 0x100fe2000001088c */
[C---:B------:R-:W-:Y:S05]  /*14370*/  HMMA.16816.F32.BF16 R40, R68.reuse, R78, R40 ;  /* 0x0000004e4428723c */ /* 0x040fea0000041828 */
[----:B------:R3:W-:Y:S03]  /*14380*/  MUFU.EX2 R105, R76 ;  /* 0x0000004c00697308 */ /* 0x0007e60000000800 */
[C---:B-1----:R-:W-:Y:S07]  /*14390*/  HMMA.16816.F32.BF16 R44, R68.reuse, R72, R44 ;  /* 0x00000048442c723c */ /* 0x042fee000004182c */
[----:B------:R-:W-:Y:S01]  /*143a0*/  FFMA.FTZ R72, R93, c[0x0][0x2d0], -R140 ;  /* 0x0000b4005d487a23 */ /* 0x000fe2000001088c */
[C---:B------:R-:W-:Y:S01]  /*143b0*/  HMMA.16816.F32.BF16 R48, R68.reuse, R74, R48 ;  /* 0x0000004a4430723c */ /* 0x040fe20000041830 */
[----:B------:R-:W-:Y:S02]  /*143c0*/  LDSM.16.MT88.4 R92, [R188+0x4800] ;  /* 0x00480000bc5c783b */ /* 0x000fe40000004200 */
[----:B------:R1:W5:Y:S05]  /*143d0*/  MUFU.EX2 R104, R72 ;  /* 0x0000004800687308 */ /* 0x00036a0000000800 */
[C---:B------:R-:W-:Y:S01]  /*143e0*/  HMMA.16816.F32.BF16 R52, R68.reuse, R80, R52 ;  /* 0x000000504434723c */ /* 0x040fe20000041834 */
[----:B--2---:R-:W-:Y:S07]  /*143f0*/  LDSM.16.MT88.4 R88, [R188+0x4000] ;  /* 0x00400000bc58783b */ /* 0x004fee0000004200 */
[C---:B------:R-:W-:Y:S01]  /*14400*/  HMMA.16816.F32.BF16 R56, R68.reuse, R82, R56 ;  /* 0x000000524438723c */ /* 0x040fe20000041838 */
[----:B---3--:R-:W-:Y:S07]  /*14410*/  LDSM.16.MT88.4 R76, [R190+0x1000] ;  /* 0x00100000be4c783b */ /* 0x008fee0000004200 */
[C---:B----4-:R-:W-:Y:S01]  /*14420*/  HMMA.16816.F32.BF16 R60, R68.reuse, R84, R60 ;  /* 0x00000054443c723c */ /* 0x050fe2000004183c */
[----:B------:R-:W-:Y:S07]  /*14430*/  LDSM.16.MT88.4 R80, [R189+0x1000] ;  /* 0x00100000bd50783b */ /* 0x000fee0000004200 */
[----:B------:R-:W-:Y:S01]  /*14440*/  HMMA.16816.F32.BF16 R64, R68, R86, R64 ;  /* 0x000000564440723c */ /* 0x000fe20000041840 */
[----:B-1----:R-:W1:Y:S06]  /*14450*/  LDSM.16.MT88.4 R72, [R191+0x1000] ;  /* 0x00100000bf48783b */ /* 0x002e6c0000004200 */
[----:B-----5:R-:W-:Y:S02]  /*14460*/  F2FP.BF16.PACK_AB R71, R105, R104 ;  /* 0x000000686947723e */ /* 0x020fe400000010ff */
[----:B------:R-:W-:Y:S01]  /*14470*/  F2FP.BF16.PACK_AB R68, R178, R179 ;  /* 0x000000b3b244723e */ /* 0x000fe200000010ff */
[----:B------:R-:W2:Y:S02]  /*14480*/  LDSM.16.MT88.4 R84, [R188+0x1000] ;  /* 0x00100000bc54783b */ /* 0x000ea40000004200 */
[----:B------:R-:W-:Y:S01]  /*14490*/  F2FP.BF16.PACK_AB R70, R248, R247 ;  /* 0x000000f7f846723e */ /* 0x000fe200000010ff */
[----:B------:R-:W-:Y:S01]  /*144a0*/  FADD.FTZ R179, R179, R153 ;  /* 0x00000099b3b37221 */ /* 0x000fe20000010000 */
[C---:B------:R-:W-:Y:S01]  /*144b0*/  F2FP.BF16.PACK_AB R69, R252.reuse, R251 ;  /* 0x000000fbfc45723e */ /* 0x040fe200000010ff */
[----:B------:R-:W-:Y:S02]  /*144c0*/  FADD.FTZ R252, R252, R164 ;  /* 0x000000a4fcfc7221 */ /* 0x000fe40000010000 */
[----:B------:R-:W-:Y:S04]  /*144d0*/  FADD.FTZ R179, R178, R179 ;  /* 0x000000b3b2b37221 */ /* 0x000fe80000010000 */
[----:B------:R-:W-:Y:S04]  /*144e0*/  FADD.FTZ R247, R247, R179 ;  /* 0x000000b3f7f77221 */ /* 0x000fe80000010000 */
[----:B------:R-:W-:Y:S01]  /*144f0*/  FADD.FTZ R3, R248, R247 ;  /* 0x000000f7f8037221 */ /* 0x000fe20000010000 */
[C---:B-1----:R-:W-:Y:S07]  /*14500*/  HMMA.16816.F32.BF16 R4, R68.reuse, R72, R4 ;  /* 0x000000484404723c */ /* 0x042fee0000041804 */
[--C-:B------:R-:W-:Y:S01]  /*14510*/  FFMA.FTZ R72, R110, c[0x0][0x2d0], -R156.reuse ;  /* 0x0000b4006e487a23 */ /* 0x100fe2000001089c */
[C---:B------:R-:W-:Y:S03]  /*14520*/  HMMA.16816.F32.BF16 R8, R68.reuse, R74, R8 ;  /* 0x0000004a4408723c */ /* 0x040fe60000041808 */
[----:B------:R1:W-:Y:S05]  /*14530*/  MUFU.EX2 R98, R72 ;  /* 0x0000004800627308 */ /* 0x0003ea0000000800 */
[C---:B------:R-:W-:Y:S07]  /*14540*/  HMMA.16816.F32.BF16 R12, R68.reuse, R76, R12 ;  /* 0x0000004c440c723c */ /* 0x040fee000004180c */
[----:B------:R-:W-:Y:S01]  /*14550*/  FFMA.FTZ R76, R109, c[0x0][0x2d0], -R156 ;  /* 0x0000b4006d4c7a23 */ /* 0x000fe2000001089c */
[C---:B------:R-:W-:Y:S03]  /*14560*/  HMMA.16816.F32.BF16 R16, R68.reuse, R78, R16 ;  /* 0x0000004e4410723c */ /* 0x040fe60000041810 */
[----:B------:R3:W-:Y:S05]  /*14570*/  MUFU.EX2 R96, R76 ;  /* 0x0000004c00607308 */ /* 0x0007ea0000000800 */
[C---:B------:R-:W-:Y:S01]  /*14580*/  HMMA.16816.F32.BF16 R20, R68.reuse, R80, R20 ;  /* 0x000000504414723c */ /* 0x040fe20000041814 */
[----:B-1----:R-:W1:Y:S06]  /*14590*/  LDSM.16.MT88.4 R72, [R191+0x4000] ;  /* 0x00400000bf48783b */ /* 0x002e6c0000004200 */
[----:B------:R-:W-:Y:S01]  /*145a0*/  FFMA.FTZ R80, R115, c[0x0][0x2d0], -R140 ;  /* 0x0000b40073507a23 */ /* 0x000fe2000001088c */
[C---:B------:R-:W-:Y:S03]  /*145b0*/  HMMA.16816.F32.BF16 R24, R68.reuse, R82, R24 ;  /* 0x000000524418723c */ /* 0x040fe60000041818 */
[----:B------:R4:W-:Y:S05]  /*145c0*/  MUFU.EX2 R107, R80 ;  /* 0x00000050006b7308 */ /* 0x0009ea0000000800 */
[C---:B--2---:R-:W-:Y:S04]  /*145d0*/  HMMA.16816.F32.BF16 R28, R68.reuse, R84, R28 ;  /* 0x00000054441c723c */ /* 0x044fe8000004181c */
[----:B---3--:R-:W-:Y:S02]  /*145e0*/  FFMA.FTZ R76, R108, c[0x0][0x2d0], -R156 ;  /* 0x0000b4006c4c7a23 */ /* 0x008fe4000001089c */
[----:B------:R-:W-:Y:S01]  /*145f0*/  LDSM.16.MT88.4 R108, [R191+0x2800] ;  /* 0x00280000bf6c783b */ /* 0x000fe20000004200 */
[----:B------:R-:W-:Y:S01]  /*14600*/  FFMA.FTZ R84, R114, c[0x0][0x2d0], -R140 ;  /* 0x0000b40072547a23 */ /* 0x000fe2000001088c */
[C---:B------:R-:W-:Y:S01]  /*14610*/  HMMA.16816.F32.BF16 R32, R68.reuse, R86, R32 ;  /* 0x000000564420723c */ /* 0x040fe20000041820 */
[----:B------:R2:W3:Y:S03]  /*14620*/  MUFU.EX2 R100, R76 ;  /* 0x0000004c00647308 */ /* 0x0004e60000000800 */
[----:B------:R-:W-:Y:S02]  /*14630*/  FFMA.FTZ R156, R142, c[0x0][0x2d0], -R156 ;  /* 0x0000b4008e9c7a23 */ /* 0x000fe4000001089c */
[--C-:B------:R-:W-:Y:S05]  /*14640*/  FFMA.FTZ R142, R154, c[0x0][0x2d0], -R140.reuse ;  /* 0x0000b4009a8e7a23 */ /* 0x100fea000001088c */
[----:B------:R5:W-:Y:S01]  /*14650*/  MUFU.EX2 R99, R84 ;  /* 0x0000005400637308 */ /* 0x000be20000000800 */
[----:B----4-:R-:W-:Y:S01]  /*14660*/  LDSM.16.MT88.4 R80, [R189+0x4000] ;  /* 0x00400000bd50783b */ /* 0x010fe20000004200 */
[C---:B-1----:R-:W-:Y:S08]  /*14670*/  HMMA.16816.F32.BF16 R36, R68.reuse, R72, R36 ;  /* 0x000000484424723c */ /* 0x042ff00000041824 */
[----:B------:R-:W1:Y:S01]  /*14680*/  MUFU.EX2 R156, R156 ;  /* 0x0000009c009c7308 */ /* 0x000e620000000800 */
[----:B--2---:R-:W2:Y:S03]  /*14690*/  LDSM.16.MT88.4 R76, [R190+0x4000] ;  /* 0x00400000be4c783b */ /* 0x004ea60000004200 */
[--C-:B------:R-:W-:Y:S01]  /*146a0*/  FFMA.FTZ R72, R112, c[0x0][0x2d0], -R140.reuse ;  /* 0x0000b40070487a23 */ /* 0x100fe2000001088c */
[C---:B------:R-:W-:Y:S05]  /*146b0*/  HMMA.16816.F32.BF16 R40, R68.reuse, R74, R40 ;  /* 0x0000004a4428723c */ /* 0x040fea0000041828 */
[----:B------:R4:W4:Y:S01]  /*146c0*/  MUFU.EX2 R101, R72 ;  /* 0x0000004800657308 */ /* 0x0009220000000800 */
[--C-:B-----5:R-:W-:Y:S02]  /*146d0*/  FFMA.FTZ R84, R113, c[0x0][0x2d0], -R140.reuse ;  /* 0x0000b40071547a23 */ /* 0x120fe4000001088c */
[----:B------:R-:W-:Y:S07]  /*146e0*/  FFMA.FTZ R140, R119, c[0x0][0x2d0], -R140 ;  /* 0x0000b400778c7a23 */ /* 0x000fee000001088c */
[----:B------:R5:W-:Y:S01]  /*146f0*/  MUFU.EX2 R97, R84 ;  /* 0x0000005400617308 */ /* 0x000be20000000800 */
[----:B---3--:R-:W-:Y:S01]  /*14700*/  IMAD.MOV.U32 R119, RZ, RZ, R100 ;  /* 0x000000ffff777224 */ /* 0x008fe200078e0064 */
[----:B-1----:R-:W-:Y:S08]  /*14710*/  F2FP.BF16.PACK_AB R130, R156, R149 ;  /* 0x000000959c82723e */ /* 0x002ff000000010ff */
[----:B------:R-:W1:Y:S01]  /*14720*/  MUFU.EX2 R142, R142 ;  /* 0x0000008e008e7308 */ /* 0x000e620000000800 */
[----:B----4-:R-:W-:Y:S01]  /*14730*/  LDSM.16.MT88.4 R72, [R190+0x1800] ;  /* 0x00180000be48783b */ /* 0x010fe20000004200 */
[----:B------:R-:W-:Y:S08]  /*14740*/  MOV R154, R101 ;  /* 0x00000065009a7202 */ /* 0x000ff00000000f00 */
[----:B------:R-:W3:Y:S01]  /*14750*/  MUFU.EX2 R140, R140 ;  /* 0x0000008c008c7308 */ /* 0x000ee20000000800 */
[C---:B--2---:R-:W-:Y:S01]  /*14760*/  HMMA.16816.F32.BF16 R44, R68.reuse, R76, R44 ;  /* 0x0000004c442c723c */ /* 0x044fe2000004182c */
[----:B-----5:R-:W2:Y:S07]  /*14770*/  LDSM.16.MT88.4 R84, [R191+0x1800] ;  /* 0x00180000bf54783b */ /* 0x020eae0000004200 */
[C---:B------:R-:W-:Y:S01]  /*14780*/  HMMA.16816.F32.BF16 R48, R68.reuse, R78, R48 ;  /* 0x0000004e4430723c */ /* 0x040fe20000041830 */
[----:B------:R-:W4:Y:S03]  /*14790*/  LDSM.16.MT88.4 R76, [R189+0x1800] ;  /* 0x00180000bd4c783b */ /* 0x000f260000004200 */
[----:B-1----:R-:W-:Y:S04]  /*147a0*/  F2FP.BF16.PACK_AB R129, R148, R142 ;  /* 0x0000008e9481723e */ /* 0x002fe800000010ff */
[C---:B------:R-:W-:Y:S04]  /*147b0*/  HMMA.16816.F32.BF16 R52, R68.reuse, R80, R52 ;  /* 0x000000504434723c */ /* 0x040fe80000041834 */
[----:B---3--:R-:W-:Y:S04]  /*147c0*/  F2FP.BF16.PACK_AB R131, R140, R141 ;  /* 0x0000008d8c83723e */ /* 0x008fe800000010ff */
[C---:B------:R-:W-:Y:S01]  /*147d0*/  HMMA.16816.F32.BF16 R56, R68.reuse, R82, R56 ;  /* 0x000000524438723c */ /* 0x040fe20000041838 */
[----:B------:R-:W1:Y:S07]  /*147e0*/  LDSM.16.MT88.4 R80, [R188+0x1800] ;  /* 0x00180000bc50783b */ /* 0x000e6e0000004200 */
[C---:B------:R-:W-:Y:S08]  /*147f0*/  HMMA.16816.F32.BF16 R60, R68.reuse, R88, R60 ;  /* 0x00000058443c723c */ /* 0x040ff0000004183c */
[----:B------:R-:W-:Y:S01]  /*14800*/  HMMA.16816.F32.BF16 R64, R68, R90, R64 ;  /* 0x0000005a4440723c */ /* 0x000fe20000041840 */
[----:B------:R-:W-:Y:S06]  /*14810*/  LDSM.16.MT88.4 R88, [R189+0x4800] ;  /* 0x00480000bd58783b */ /* 0x000fec0000004200 */
[----:B------:R-:W-:Y:S02]  /*14820*/  F2FP.BF16.PACK_AB R68, R98, R106 ;  /* 0x0000006a6244723e */ /* 0x000fe400000010ff */
[----:B------:R-:W-:Y:S03]  /*14830*/  F2FP.BF16.PACK_AB R70, R100, R96 ;  /* 0x000000606446723e */ /* 0x000fe600000010ff */
[----:B------:R-:W-:Y:S02]  /*14840*/  F2FP.BF16.PACK_AB R69, R99, R107 ;  /* 0x0000006b6345723e */ /* 0x000fe400000010ff */
[----:B------:R-:W-:Y:S02]  /*14850*/  F2FP.BF16.PACK_AB R71, R101, R97 ;  /* 0x000000616547723e */ /* 0x000fe400000010ff */
[----:B------:R-:W-:Y:S05]  /*14860*/  LDSM.16.MT88.4 R100, [R191+0x5800] ;  /* 0x00580000bf64783b */ /* 0x000fea0000004200 */
[C---:B--2---:R-:W-:Y:S08]  /*14870*/  HMMA.16816.F32.BF16 R4, R68.reuse, R84, R4 ;  /* 0x000000544404723c */ /* 0x044ff00000041804 */
[C---:B------:R-:W-:Y:S01]  /*14880*/  HMMA.16816.F32.BF16 R8, R68.reuse, R86, R8 ;  /* 0x000000564408723c */ /* 0x040fe20000041808 */
[----:B------:R-:W2:Y:S07]  /*14890*/  LDSM.16.MT88.4 R84, [R191+0x4800] ;  /* 0x00480000bf54783b */ /* 0x000eae0000004200 */
[C---:B------:R-:W-:Y:S08]  /*148a0*/  HMMA.16816.F32.BF16 R12, R68.reuse, R72, R12 ;  /* 0x00000048440c723c */ /* 0x040ff0000004180c */
        /* <DEDUP_REMOVED lines=20> */
[----:B------:R-:W-:Y:S02]  /*149f0*/  F2FP.BF16.PACK_AB R68, R246, R250 ;  /* 0x000000faf644723e */ /* 0x000fe400000010ff */
[----:B------:R-:W-:Y:S03]  /*14a00*/  F2FP.BF16.PACK_AB R70, R167, R177 ;  /* 0x000000b1a746723e */ /* 0x000fe600000010ff */
[----:B------:R-:W-:Y:S02]  /*14a10*/  F2FP.BF16.PACK_AB R69, R176, R249 ;  /* 0x000000f9b045723e */ /* 0x000fe400000010ff */
[----:B------:R-:W-:Y:S07]  /*14a20*/  F2FP.BF16.PACK_AB R71, R165, R166 ;  /* 0x000000a6a547723e */ /* 0x000fee00000010ff */
[C---:B----4-:R-:W-:Y:S08]  /*14a30*/  HMMA.16816.F32.BF16 R4, R68.reuse, R76, R4 ;  /* 0x0000004c4404723c */ /* 0x050ff00000041804 */
        /* <DEDUP_REMOVED lines=11> */
[C---:B---3--:R-:W-:Y:S07]  /*14af0*/  HMMA.16816.F32.BF16 R36, R68.reuse, R76, R36 ;  /* 0x0000004c4424723c */ /* 0x048fee0000041824 */
[----:B------:R-:W-:Y:S01]  /*14b00*/  IMAD.MOV.U32 R76, RZ, RZ, R99 ;  /* 0x000000ffff4c7224 */ /* 0x000fe200078e0063 */
[C---:B------:R-:W-:Y:S04]  /*14b10*/  HMMA.16816.F32.BF16 R40, R68.reuse, R78, R40 ;  /* 0x0000004e4428723c */ /* 0x040fe80000041828 */
[----:B------:R-:W-:Y:S03]  /*14b20*/  MOV R77, R98 ;  /* 0x00000062004d7202 */ /* 0x000fe60000000f00 */
[----:B------:R-:W-:Y:S01]  /*14b30*/  IMAD.MOV.U32 R78, RZ, RZ, R97 ;  /* 0x000000ffff4e7224 */ /* 0x000fe200078e0061 */
[C---:B-1----:R-:W-:Y:S04]  /*14b40*/  HMMA.16816.F32.BF16 R44, R68.reuse, R80, R44 ;  /* 0x00000050442c723c */ /* 0x042fe8000004182c */
[----:B------:R-:W-:Y:S02]  /*14b50*/  MOV R79, R96 ;  /* 0x00000060004f7202 */ /* 0x000fe40000000f00 */
[----:B------:R-:W1:Y:S02]  /*14b60*/  LDSM.16.MT88.4 R96, [R188+0x2800] ;  /* 0x00280000bc60783b */ /* 0x000e640000004200 */
[C---:B------:R-:W-:Y:S08]  /*14b70*/  HMMA.16816.F32.BF16 R48, R68.reuse, R82, R48 ;  /* 0x000000524430723c */ /* 0x040ff00000041830 */
[C---:B------:R-:W-:Y:S08]  /*14b80*/  HMMA.16816.F32.BF16 R52, R68.reuse, R88, R52 ;  /* 0x000000584434723c */ /* 0x040ff00000041834 */
[C---:B------:R-:W-:Y:S08]  /*14b90*/  HMMA.16816.F32.BF16 R56, R68.reuse, R90, R56 ;  /* 0x0000005a4438723c */ /* 0x040ff00000041838 */
[C---:B--2---:R-:W-:Y:S08]  /*14ba0*/  HMMA.16816.F32.BF16 R60, R68.reuse, R72, R60 ;  /* 0x00000048443c723c */ /* 0x044ff0000004183c */
[----:B------:R-:W-:Y:S08]  /*14bb0*/  HMMA.16816.F32.BF16 R64, R68, R74, R64 ;  /* 0x0000004a4440723c */ /* 0x000ff00000041840 */
[C---:B------:R-:W-:Y:S01]  /*14bc0*/  HMMA.16816.F32.BF16 R112, R128.reuse, R108, R4 ;  /* 0x0000006c8070723c */ /* 0x040fe20000041804 */
[----:B------:R-:W-:Y:S07]  /*14bd0*/  LDSM.16.MT88.4 R4, [R189+0x5800] ;  /* 0x00580000bd04783b */ /* 0x000fee0000004200 */
[C---:B------:R-:W-:Y:S01]  /*14be0*/  HMMA.16816.F32.BF16 R108, R128.reuse, R110, R8 ;  /* 0x0000006e806c723c */ /* 0x040fe20000041808 */
[----:B------:R-:W-:Y:S07]  /*14bf0*/  LDSM.16.MT88.4 R8, [R188+0x5800] ;  /* 0x00580000bc08783b */ /* 0x000fee0000004200 */
[C---:B----4-:R-:W-:Y:S07]  /*14c00*/  HMMA.16816.F32.BF16 R68, R128.reuse, R84, R12 ;  /* 0x000000548044723c */ /* 0x050fee000004180c */
[----:B------:R-:W-:Y:S01]  /*14c10*/  IMAD.MOV.U32 R15, RZ, RZ, R78 ;  /* 0x000000ffff0f7224 */ /* 0x000fe200078e004e */
[C---:B------:R-:W-:Y:S04]  /*14c20*/  HMMA.16816.F32.BF16 R72, R128.reuse, R86, R16 ;  /* 0x000000568048723c */ /* 0x040fe80000041810 */
[----:B------:R-:W-:Y:S01]  /*14c30*/  MOV R14, R79 ;  /* 0x0000004f000e7202 */ /* 0x000fe20000000f00 */
[----:B------:R-:W-:Y:S01]  /*14c40*/  IMAD.MOV.U32 R13, RZ, RZ, R76 ;  /* 0x000000ffff0d7224 */ /* 0x000fe200078e004c */
[----:B------:R-:W-:Y:S01]  /*14c50*/  MOV R12, R77 ;  /* 0x0000004d000c7202 */ /* 0x000fe20000000f00 */
[----:B------:R-:W-:Y:S01]  /*14c60*/  IMAD.MOV.U32 R19, RZ, RZ, R107 ;  /* 0x000000ffff137224 */ /* 0x000fe200078e006b */
[C---:B------:R-:W-:Y:S04]  /*14c70*/  HMMA.16816.F32.BF16 R76, R128.reuse, R92, R20 ;  /* 0x0000005c804c723c */ /* 0x040fe80000041814 */
[----:B------:R-:W-:Y:S01]  /*14c80*/  MOV R18, R106 ;  /* 0x0000006a00127202 */ /* 0x000fe20000000f00 */
[----:B------:R-:W-:Y:S01]  /*14c90*/  IMAD.MOV.U32 R17, RZ, RZ, R105 ;  /* 0x000000ffff117224 */ /* 0x000fe200078e0069 */
[----:B------:R-:W-:Y:S02]  /*14ca0*/  MOV R16, R104 ;  /* 0x0000006800107202 */ /* 0x000fe40000000f00 */
[C---:B------:R-:W-:Y:S01]  /*14cb0*/  HMMA.16816.F32.BF16 R80, R128.reuse, R94, R24 ;  /* 0x0000005e8050723c */ /* 0x040fe20000041818 */
[----:B------:R-:W2:Y:S03]  /*14cc0*/  LDSM.16.MT88.4 R104, [R190+0x5800] ;  /* 0x00580000be68783b */ /* 0x000ea60000004200 */
[----:B------:R-:W-:Y:S02]  /*14cd0*/  FADD.FTZ R2, R16, R252 ;  /* 0x000000fc10027221 */ /* 0x000fe40000010000 */
[----:B------:R-:W-:Y:S02]  /*14ce0*/  FADD.FTZ R3, R18, R3 ;  /* 0x0000000312037221 */ /* 0x000fe40000010000 */
[C---:B-1----:R-:W-:Y:S04]  /*14cf0*/  HMMA.16816.F32.BF16 R84, R128.reuse, R96, R28 ;  /* 0x000000608054723c */ /* 0x042fe8000004181c */
[----:B------:R-:W-:Y:S02]  /*14d00*/  FADD.FTZ R2, R17, R2 ;  /* 0x0000000211027221 */ /* 0x000fe40000010000 */
[----:B------:R-:W-:Y:S01]  /*14d10*/  FADD.FTZ R3, R12, R3 ;  /* 0x000000030c037221 */ /* 0x000fe20000010000 */
[-C--:B------:R-:W-:Y:S01]  /*14d20*/  MOV R12, R118.reuse ;  /* 0x00000076000c7202 */ /* 0x080fe20000000f00 */
[C---:B------:R-:W-:Y:S04]  /*14d30*/  HMMA.16816.F32.BF16 R88, R128.reuse, R98, R32 ;  /* 0x000000628058723c */ /* 0x040fe80000041820 */
[----:B------:R-:W-:Y:S02]  /*14d40*/  FADD.FTZ R2, R19, R2 ;  /* 0x0000000213027221 */ /* 0x000fe40000010000 */
[----:B------:R-:W-:Y:S02]  /*14d50*/  FADD.FTZ R3, R14, R3 ;  /* 0x000000030e037221 */ /* 0x000fe40000010000 */
[C---:B------:R-:W-:Y:S04]  /*14d60*/  HMMA.16816.F32.BF16 R92, R128.reuse, R100, R36 ;  /* 0x00000064805c723c */ /* 0x040fe80000041824 */
[----:B------:R-:W-:Y:S02]  /*14d70*/  FADD.FTZ R2, R13, R2 ;  /* 0x000000020d027221 */ /* 0x000fe40000010000 */
[----:B------:R-:W-:Y:S01]  /*14d80*/  FADD.FTZ R3, R119, R3 ;  /* 0x0000000377037221 */ /* 0x000fe20000010000 */
[----:B------:R-:W-:Y:S01]  /*14d90*/  IADD3 R119, R245, -0x1, RZ ;  /* 0xfffffffff5777810 */ /* 0x000fe20007ffe0ff */
        /* <DEDUP_REMOVED lines=9> */
[----:B------:R-:W-:Y:S01]  /*14e30*/  FADD.FTZ R177, R177, R250 ;  /* 0x000000fab1b17221 */ /* 0x000fe20000010000 */
[----:B------:R-:W-:Y:S01]  /*14e40*/  MOV R2, R118 ;  /* 0x0000007600027202 */ /* 0x000fe20000000f00 */
        /* <DEDUP_REMOVED lines=10> */
[----:B------:R-:W-:Y:S01]  /*14ef0*/  FADD.FTZ R152, R149, R152 ;  /* 0x0000009895987221 */ /* 0x000fe20000010000 */
[----:B------:R-:W-:Y:S03]  /*14f00*/  HMMA.16816.F32.BF16 R64, R128, R10, R64 ;  /* 0x0000000a8040723c */ /* 0x000fe60000041840 */
[----:B------:R-:W-:Y:S02]  /*14f10*/  FADD.FTZ R165, R141, R165 ;  /* 0x000000a58da57221 */ /* 0x000fe40000010000 */
[----:B------:R-:W-:Y:S02]  /*14f20*/  FADD.FTZ R243, R156, R152 ;  /* 0x000000989cf37221 */ /* 0x000fe40000010000 */
[----:B------:R-:W-:Y:S02]  /*14f30*/  FADD.FTZ R242, R140, R165 ;  /* 0x000000a58cf27221 */ /* 0x000fe40000010000 */
[----:B------:R-:W-:Y:S03]  /*14f40*/  IMAD.MOV.U32 R245, RZ, RZ, R119 ;  /* 0x000000fffff57224 */ /* 0x000fe600078e0077 */
[----:B------:R-:W-:Y:S01]  /*14f50*/  IMAD.MOV.U32 R3, RZ, RZ, R0 ;  /* 0x000000ffff037224 */ /* 0x000fe200078e0000 */
[----:B------:R-:W-:-:S05]  /*14f60*/  @P0 BRA `(.L_x_814) ;  /* 0xffffc09000000947 */ /* 0x000fca000383ffff */
.L_x_805:
[----:B------:R-:W-:Y:S02]  /*14f70*/  ISETP.NE.AND P1, PT, R228, 0x1, PT ;  /* 0x00000001e400780c */ /* 0x000fe40003f25270 */
[----:B------:R-:W-:-:S02]  /*14f80*/  IADD3 R4, R209, 0x7f, RZ ;  /* 0x0000007fd1047810 */ /* 0x000fc40007ffe0ff */
[----:B------:R-:W-:Y:S02]  /*14f90*/  ISETP.GE.AND P0, PT, R232, 0x1, PT ;  /* 0x00000001e800780c */ /* 0x000fe40003f06270 */
[----:B------:R-:W-:-:S07]  /*14fa0*/  IADD3 R2, R231, 0x1, -R229 ;  /* 0x00000001e7027810 */ /* 0x000fce0007ffe8e5 */
[----:B------:R-:W-:-:S05]  /*14fb0*/  @P1 IMAD.HI.U32 R3, R4, c[0x0][0x2c8], RZ ;  /* 0x0000b20004031a27 */ /* 0x000fca00078e00ff */
        /* <DEDUP_REMOVED lines=14> */
.L_x_817:
[----:B------:R-:W-:-:S04]  /*150a0*/  MOV R2, c[0x0][0x32c] ;  /* 0x0000cb0000027a02 */ /* 0x000fc80000000f00 */
[----:B------:R-:W-:-:S13]  /*150b0*/  ISETP.NE.AND P0, PT, R2, 0x1, PT ;  /* 0x000000010200780c */ /* 0x000fda0003f05270 */
[----:B------:R-:W-:-:S05]  /*150c0*/  @P0 IMAD.HI.U32 R2, R4, c[0x0][0x330], RZ ;  /* 0x0000cc0004020a27 */ /* 0x000fca00078e00ff */
[----:B------:R-:W-:Y:S02]  /*150d0*/  @P0 SHF.R.U32.HI R4, RZ, c[0x0][0x334], R2 ;  /* 0x0000cd00ff040a19 */ /* 0x000fe40000011602 */
.L_x_818:
[----:B------:R-:W-:Y:S05]  /*150e0*/  BSYNC B0 ;  /* 0x0000000000007941 */ /* 0x000fea0003800000 */
.L_x_816:
[----:B------:R-:W-:-:S05]  /*150f0*/  IMAD R4, R4, c[0x0][0x32c], RZ ;  /* 0x0000cb0004047a24 */ /* 0x000fca00078e02ff */
[----:B------:R-:W-:-:S04]  /*15100*/  IMNMX R3, R3, R4, !PT ;  /* 0x0000000403037217 */ /* 0x000fc80007800200 */
.L_x_815:
        /* <DEDUP_REMOVED lines=10> */
.L_x_820:
[----:B------:R-:W-:Y:S04]  /*151b0*/  DEPBAR.LE SB0, 0x0 ;  /* 0x000080000000791a */ /* 0x000fe80000000000 */
[----:B------:R-:W-:Y:S01]  /*151c0*/  WARPSYNC 0xffffffff ;  /* 0xffffffff00007948 */ /* 0x000fe20003800000 */
[----:B------:R-:W-:Y:S01]  /*151d0*/  BAR.SYNC.DEFER_BLOCKING 0x0 ;  /* 0x0000000000007b1d */ /* 0x000fe20000010000 */
[----:B------:R-:W-:Y:S02]  /*151e0*/  ISETP.GT.AND P0, PT, R237, R245, PT ;  /* 0x000000f5ed00720c */ /* 0x000fe40003f04270 */
[----:B------:R-:W-:Y:S11]  /*151f0*/  LOP3.LUT P5, RZ, R230, 0x20000, RZ, 0xc0, !PT ;  /* 0x00020000e6ff7812 */ /* 0x000ff600078ac0ff */
[----:B------:R-:W-:Y:S01]  /*15200*/  @!P0 SHF.R.S32.HI R37, RZ, 0x1f, R245 ;  /* 0x0000001fff258819 */ /* 0x000fe200000114f5 */
[----:B------:R-:W-:Y:S01]  /*15210*/  @!P0 IMAD.WIDE.U32 R30, R245, c[0x0][0x208], RZ ;  /* 0x00008200f51e8a25 */ /* 0x000fe200078e00ff */
[----:B------:R-:W-:Y:S02]  /*15220*/  @!P0 MOV R0, c[0x0][0x208] ;  /* 0x0000820000008a02 */ /* 0x000fe40000000f00 */
[----:B------:R-:W-:Y:S01]  /*15230*/  @!P0 MOV R28, 0x5 ;  /* 0x00000005001c8802 */ /* 0x000fe20000000f00 */
[----:B------:R-:W-:Y:S01]  /*15240*/  @!P0 IMAD R37, R37, c[0x0][0x208], RZ ;  /* 0x0000820025258a24 */ /* 0x000fe200078e02ff */
[----:B------:R-:W-:Y:S02]  /*15250*/  @!P0 MOV R118, R238 ;  /* 0x000000ee00768202 */ /* 0x000fe40000000f00 */
[C---:B------:R-:W-:Y:S01]  /*15260*/  @!P0 SHF.L.U64.HI R29, R0.reuse, R28, c[0x0][0x20c] ;  /* 0x00008300001d8619 */ /* 0x040fe2000001021c */
[----:B------:R-:W-:Y:S01]  /*15270*/  @!P0 IMAD R37, R245, c[0x0][0x20c], R37 ;  /* 0x00008300f5258a24 */ /* 0x000fe200078e0225 */
[----:B------:R-:W1:Y:S01]  /*15280*/  LDSM.16.M88.4 R8, [R192] ;  /* 0x00000000c008783b */ /* 0x000e620000000200 */
[----:B------:R-:W-:Y:S02]  /*15290*/  @!P0 SHF.L.U32 R28, R0, 0x5, RZ ;  /* 0x00000005001c8819 */ /* 0x000fe400000006ff */
[----:B------:R-:W-:Y:S02]  /*152a0*/  @!P0 MOV R119, R235 ;  /* 0x000000eb00778202 */ /* 0x000fe40000000f00 */
[----:B------:R-:W-:Y:S01]  /*152b0*/  @!P0 IADD3 R37, R31, R37, RZ ;  /* 0x000000251f258210 */ /* 0x000fe20007ffe0ff */
[----:B------:R-:W-:Y:S01]  /*152c0*/  @!P0 IMAD.WIDE.U32 R44, R30, 0x60, R28 ;  /* 0x000000601e2c8825 */ /* 0x000fe200078e001c */
[----:B------:R-:W-:Y:S01]  /*152d0*/  @!P0 IADD3 R132, P1, R28, R28, RZ ;  /* 0x0000001c1c848210 */ /* 0x000fe20007f3e0ff */
[----:B------:R-:W2:Y:S02]  /*152e0*/  LDSM.16.M88.4 R16, [R192+0x800] ;  /* 0x00080000c010783b */ /* 0x000ea40000000200 */
[----:B------:R-:W-:Y:S01]  /*152f0*/  @!P0 IMAD R37, R37, 0x60, RZ ;  /* 0x0000006025258824 */ /* 0x000fe200078e02ff */
[----:B------:R-:W-:Y:S01]  /*15300*/  @!P0 IADD3.X R133, R29, R29, RZ, P1, !PT ;  /* 0x0000001d1d858210 */ /* 0x000fe20000ffe4ff */
[----:B------:R-:W-:Y:S01]  /*15310*/  @!P0 IMAD.WIDE.U32 R118, R30, 0x60, R118 ;  /* 0x000000601e768825 */ /* 0x000fe200078e0076 */
[----:B------:R-:W-:Y:S02]  /*15320*/  @!P0 IADD3 R0, P2, P1, R238, R44, R28 ;  /* 0x0000002cee008210 */ /* 0x000fe4000795e01c */
[----:B------:R-:W-:Y:S01]  /*15330*/  @!P0 IADD3 R45, R37, R45, RZ ;  /* 0x0000002d252d8210 */ /* 0x000fe20007ffe0ff */
[----:B------:R-:W-:Y:S01]  /*15340*/  @!P0 IMAD.WIDE.U32 R132, R30, 0x60, R132 ;  /* 0x000000601e848825 */ /* 0x000fe200078e0084 */
[----:B------:R-:W3:Y:S01]  /*15350*/  LDSM.16.M88.4 R24, [R192+0x1000] ;  /* 0x00100000c018783b */ /* 0x000ee20000000200 */
[----:B------:R-:W-:Y:S02]  /*15360*/  @!P0 LEA R156, P4, R118, c[0x0][0x1f8], 0x1 ;  /* 0x00007e00769c8a11 */ /* 0x000fe400078808ff */
[----:B------:R-:W-:Y:S02]  /*15370*/  @!P0 IADD3.X R36, R235, R45, R29, P2, P1 ;  /* 0x0000002deb248210 */ /* 0x000fe400017e241d */
[----:B------:R-:W-:Y:S02]  /*15380*/  @!P0 IADD3 R38, P1, R238, R132, RZ ;  /* 0x00000084ee268210 */ /* 0x000fe40007f3e0ff */
[-C--:B------:R-:W-:Y:S01]  /*15390*/  @!P0 IADD3 R46, R119, R37.reuse, RZ ;  /* 0x00000025772e8210 */ /* 0x080fe20007ffe0ff */
[----:B------:R-:W4:Y:S01]  /*153a0*/  LDSM.16.M88.4 R32, [R192+0x1800] ;  /* 0x00180000c020783b */ /* 0x000f220000000200 */
[----:B------:R-:W-:Y:S02]  /*153b0*/  @!P0 IADD3.X R37, R235, R37, R133, P1, !PT ;  /* 0x00000025eb258210 */ /* 0x000fe40000ffe485 */
[----:B------:R-:W-:Y:S02]  /*153c0*/  @!P0 ISETP.GE.AND P1, PT, R116, c[0x0][0x1d4], PT ;  /* 0x0000750074008a0c */ /* 0x000fe40003f26270 */
[----:B------:R-:W-:Y:S02]  /*153d0*/  @!P0 LEA.HI.X R157, R118, c[0x0][0x1fc], R46, 0x1, P4 ;  /* 0x00007f00769d8a11 */ /* 0x000fe400020f0c2e */
[----:B------:R-:W-:Y:S01]  /*153e0*/  @!P0 IADD3 R39, P3, R238, R44, RZ ;  /* 0x0000002cee278210 */ /* 0x000fe20007f7e0ff */
[----:B------:R-:W5:Y:S03]  /*153f0*/  LDSM.16.M88.4 R40, [R192+0x2000] ;  /* 0x00200000c028783b */ /* 0x000f660000000200 */
[----:B------:R-:W-:Y:S02]  /*15400*/  @!P0 LEA R44, P2, R39, c[0x0][0x1f8], 0x1 ;  /* 0x00007e00272c8a11 */ /* 0x000fe400078408ff */
[----:B------:R-:W-:Y:S01]  /*15410*/  @!P0 IADD3.X R45, R45, R235, RZ, P3, !PT ;  /* 0x000000eb2d2d8210 */ /* 0x000fe20001ffe4ff */
[C---:B-1----:R-:W-:Y:S02]  /*15420*/  HMMA.16816.F32.BF16 R4, R120.reuse, R8, RZ ;  /* 0x000000087804723c */ /* 0x042fe400000418ff */
[----:B------:R-:W1:Y:S01]  /*15430*/  LDSM.16.M88.4 R48, [R192+0x2800] ;  /* 0x00280000c030783b */ /* 0x000e620000000200 */
[----:B------:R-:W-:Y:S02]  /*15440*/  @!P0 LEA.HI.X R45, R39, c[0x0][0x1fc], R45, 0x1, P2 ;  /* 0x00007f00272d8a11 */ /* 0x000fe400010f0c2d */
[----:B------:R-:W-:Y:S02]  /*15450*/  @!P0 LEA R118, P3, R0, c[0x0][0x1f8], 0x1 ;  /* 0x00007e0000768a11 */ /* 0x000fe400078608ff */
[----:B------:R-:W-:Y:S01]  /*15460*/  @!P0 LEA R46, P2, R38, c[0x0][0x1f8], 0x1 ;  /* 0x00007e00262e8a11 */ /* 0x000fe200078408ff */
[C---:B------:R-:W-:Y:S02]  /*15470*/  HMMA.16816.F32.BF16 R8, R120.reuse, R10, RZ ;  /* 0x0000000a7808723c */ /* 0x040fe400000418ff */
[----:B------:R-:W1:Y:S02]  /*15480*/  LDSM.16.M88.4 R128, [R207] ;  /* 0x00000000cf80783b */ /* 0x000e640000000200 */
[----:B------:R-:W-:Y:S02]  /*15490*/  @!P0 LEA.HI.X R119, R0, c[0x0][0x1fc], R36, 0x1, P3 ;  /* 0x00007f0000778a11 */ /* 0x000fe400018f0c24 */
[----:B------:R-:W-:Y:S02]  /*154a0*/  @!P0 LEA.HI.X R47, R38, c[0x0][0x1fc], R37, 0x1, P2 ;  /* 0x00007f00262f8a11 */ /* 0x000fe400010f0c25 */
[C---:B--2---:R-:W-:Y:S02]  /*154b0*/  HMMA.16816.F32.BF16 R12, R120.reuse, R16, RZ ;  /* 0x00000010780c723c */ /* 0x044fe400000418ff */
[----:B------:R-:W2:Y:S06]  /*154c0*/  LDSM.16.M88.4 R132, [R194] ;  /* 0x00000000c284783b */ /* 0x000eac0000000200 */
[C---:B------:R-:W-:Y:S02]  /*154d0*/  HMMA.16816.F32.BF16 R16, R120.reuse, R18, RZ ;  /* 0x000000127810723c */ /* 0x040fe400000418ff */
[----:B------:R-:W1:Y:S06]  /*154e0*/  LDSM.16.M88.4 R136, [R195] ;  /* 0x00000000c388783b */ /* 0x000e6c0000000200 */
[C---:B---3--:R-:W-:Y:S02]  /*154f0*/  HMMA.16816.F32.BF16 R20, R120.reuse, R24, RZ ;  /* 0x000000187814723c */ /* 0x048fe400000418ff */
[----:B------:R-:W3:Y:S06]  /*15500*/  LDSM.16.M88.4 R140, [R196] ;  /* 0x00000000c48c783b */ /* 0x000eec0000000200 */
[C---:B------:R-:W-:Y:S02]  /*15510*/  HMMA.16816.F32.BF16 R24, R120.reuse, R26, RZ ;  /* 0x0000001a7818723c */ /* 0x040fe400000418ff */
[----:B------:R-:W1:Y:S06]  /*15520*/  LDSM.16.M88.4 R148, [R197] ;  /* 0x00000000c594783b */ /* 0x000e6c0000000200 */
        /* <DEDUP_REMOVED lines=8> */
[----:B------:R1:W-:Y:S06]  /*155b0*/  @!P0 LDGSTS.E.BYPASS.LTC128B.128 [R234+0x3100], [R156.64+0x80], !P5 ;  /* 0x031000809cea8fae */ /* 0x0003ec000e901d48 */
[C---:B------:R-:W-:Y:S02]  /*155c0*/  HMMA.16816.F32.BF16 R40, R120.reuse, R42, RZ ;  /* 0x0000002a7828723c */ /* 0x040fe400000418ff */
[----:B------:R5:W-:Y:S08]  /*155d0*/  @!P0 LDGSTS.E.BYPASS.LTC128B.128 [R234+0x1100], [R44.64], !P1 ;  /* 0x011000002cea8fae */ /* 0x000bf0000c901d48 */
[----:B------:R5:W-:Y:S08]  /*155e0*/  @!P0 LDGSTS.E.BYPASS.LTC128B.128 [R234+0x4100], [R44.64+0x80], !P5 ;  /* 0x041000802cea8fae */ /* 0x000bf0000e901d48 */
[----:B------:R2:W-:Y:S08]  /*155f0*/  @!P0 LDGSTS.E.BYPASS.LTC128B.128 [R234+0x2100], [R118.64], !P1 ;  /* 0x0210000076ea8fae */ /* 0x0005f0000c901d48 */
[----:B------:R5:W-:Y:S01]  /*15600*/  @!P0 LDGSTS.E.BYPASS.LTC128B.128 [R234+0x5100], [R46.64+0x80], !P5 ;  /* 0x051000802eea8fae */ /* 0x000be2000e901d48 */
[----:B------:R-:W-:Y:S07]  /*15610*/  ISETP.GT.AND P0, PT, R245, R237, PT ;  /* 0x000000edf500720c */ /* 0x000fee0003f04270 */
[----:B-1----:R-:W1:Y:S08]  /*15620*/  LDSM.16.M88.4 R156, [R206] ;  /* 0x00000000ce9c783b */ /* 0x002e700000000200 */
[----:B------:R-:W0:Y:S08]  /*15630*/  LDGDEPBAR ;  /* 0x00000000000079af */ /* 0x000e300000000000 */
[----:B------:R-:W1:Y:S01]  /*15640*/  LDSM.16.M88.4 R164, [R206+0x800] ;  /* 0x00080000cea4783b */ /* 0x000e620000000200 */
[C---:B-----5:R-:W-:Y:S07]  /*15650*/  HMMA.16816.F32.BF16 R44, R120.reuse, R48, RZ ;  /* 0x00000030782c723c */ /* 0x060fee00000418ff */
[----:B------:R-:W-:Y:S01]  /*15660*/  LDSM.16.M88.4 R176, [R204] ;  /* 0x00000000ccb0783b */ /* 0x000fe20000000200 */
[----:B------:R-:W-:Y:S08]  /*15670*/  HMMA.16816.F32.BF16 R48, R120, R50, RZ ;  /* 0x000000327830723c */ /* 0x000ff000000418ff */
[C---:B------:R-:W-:Y:S08]  /*15680*/  HMMA.16816.F32.BF16 R4, R124.reuse, R128, R4 ;  /* 0x000000807c04723c */ /* 0x040ff00000041804 */
        /* <DEDUP_REMOVED lines=12> */
[C---:B------:R-:W-:Y:S01]  /*15750*/  HMMA.16816.F32.BF16 R40, R124.reuse, R150, R40 ;  /* 0x000000967c28723c */ /* 0x040fe20000041828 */
[----:B------:R-:W2:Y:S07]  /*15760*/  LDSM.16.M88.4 R148, [R204+-0x3000] ;  /* 0xffd00000cc94783b */ /* 0x000eae0000000200 */
[C---:B----4-:R-:W-:Y:S08]  /*15770*/  HMMA.16816.F32.BF16 R44, R124.reuse, R152, R44 ;  /* 0x000000987c2c723c */ /* 0x050ff0000004182c */
[----:B------:R-:W-:Y:S01]  /*15780*/  HMMA.16816.F32.BF16 R48, R124, R154, R48 ;  /* 0x0000009a7c30723c */ /* 0x000fe20000041830 */
[----:B------:R-:W4:Y:S07]  /*15790*/  LDSM.16.M88.4 R152, [R204+-0x2800] ;  /* 0xffd80000cc98783b */ /* 0x000f2e0000000200 */
[C---:B-1----:R-:W-:Y:S08]  /*157a0*/  HMMA.16816.F32.BF16 R4, R144.reuse, R156, R4 ;  /* 0x0000009c9004723c */ /* 0x042ff00000041804 */
[C---:B------:R-:W-:Y:S01]  /*157b0*/  HMMA.16816.F32.BF16 R8, R144.reuse, R158, R8 ;  /* 0x0000009e9008723c */ /* 0x040fe20000041808 */
[----:B------:R-:W-:Y:S07]  /*157c0*/  LDSM.16.M88.4 R156, [R204+-0x1000] ;  /* 0xfff00000cc9c783b */ /* 0x000fee0000000200 */
[C---:B------:R-:W-:Y:S08]  /*157d0*/  HMMA.16816.F32.BF16 R12, R144.reuse, R164, R12 ;  /* 0x000000a4900c723c */ /* 0x040ff0000004180c */
[C---:B------:R-:W-:Y:S01]  /*157e0*/  HMMA.16816.F32.BF16 R16, R144.reuse, R166, R16 ;  /* 0x000000a69010723c */ /* 0x040fe20000041810 */
[----:B------:R-:W-:Y:S07]  /*157f0*/  LDSM.16.M88.4 R164, [R204+-0x800] ;  /* 0xfff80000cca4783b */ /* 0x000fee0000000200 */
[C---:B-----5:R-:W-:Y:S08]  /*15800*/  HMMA.16816.F32.BF16 R20, R144.reuse, R128, R20 ;  /* 0x000000809014723c */ /* 0x060ff00000041814 */
[C---:B------:R-:W-:Y:S01]  /*15810*/  HMMA.16816.F32.BF16 R24, R144.reuse, R130, R24 ;  /* 0x000000829018723c */ /* 0x040fe20000041818 */
[----:B------:R-:W1:Y:S07]  /*15820*/  LDSM.16.M88.4 R128, [R204+-0x2000] ;  /* 0xffe00000cc80783b */ /* 0x000e6e0000000200 */
[C---:B--2---:R-:W-:Y:S08]  /*15830*/  HMMA.16816.F32.BF16 R28, R144.reuse, R132, R28 ;  /* 0x00000084901c723c */ /* 0x044ff0000004181c */
[C---:B------:R-:W-:Y:S01]  /*15840*/  HMMA.16816.F32.BF16 R32, R144.reuse, R134, R32 ;  /* 0x000000869020723c */ /* 0x040fe20000041820 */
[----:B------:R-:W2:Y:S07]  /*15850*/  LDSM.16.M88.4 R132, [R204+-0x1800] ;  /* 0xffe80000cc84783b */ /* 0x000eae0000000200 */
[C---:B------:R-:W-:Y:S08]  /*15860*/  HMMA.16816.F32.BF16 R36, R144.reuse, R136, R36 ;  /* 0x000000889024723c */ /* 0x040ff00000041824 */
[C---:B------:R-:W-:Y:S01]  /*15870*/  HMMA.16816.F32.BF16 R40, R144.reuse, R138, R40 ;  /* 0x0000008a9028723c */ /* 0x040fe20000041828 */
[----:B------:R-:W5:Y:S07]  /*15880*/  LDSM.16.M88.4 R136, [R192+0x3000] ;  /* 0x00300000c088783b */ /* 0x000f6e0000000200 */
[C---:B---3--:R-:W-:Y:S08]  /*15890*/  HMMA.16816.F32.BF16 R44, R144.reuse, R140, R44 ;  /* 0x0000008c902c723c */ /* 0x048ff0000004182c */
[----:B------:R-:W-:Y:S01]  /*158a0*/  HMMA.16816.F32.BF16 R48, R144, R142, R48 ;  /* 0x0000008e9030723c */ /* 0x000fe20000041830 */
[----:B------:R-:W3:Y:S07]  /*158b0*/  LDSM.16.M88.4 R140, [R192+0x3800] ;  /* 0x00380000c08c783b */ /* 0x000eee0000000200 */
[C---:B------:R-:W-:Y:S08]  /*158c0*/  HMMA.16816.F32.BF16 R4, R160.reuse, R148, R4 ;  /* 0x00000094a004723c */ /* 0x040ff00000041804 */
        /* <DEDUP_REMOVED lines=17> */
[C---:B-----5:R-:W-:Y:S08]  /*159e0*/  HMMA.16816.F32.BF16 R4, R168.reuse, R136, R4 ;  /* 0x00000088a804723c */ /* 0x060ff00000041804 */
[C---:B------:R-:W-:Y:S01]  /*159f0*/  HMMA.16816.F32.BF16 R8, R168.reuse, R138, R8 ;  /* 0x0000008aa808723c */ /* 0x040fe20000041808 */
[----:B------:R-:W5:Y:S07]  /*15a00*/  LDSM.16.M88.4 R136, [R199] ;  /* 0x00000000c788783b */ /* 0x000f6e0000000200 */
[C---:B---3--:R-:W-:Y:S08]  /*15a10*/  HMMA.16816.F32.BF16 R12, R168.reuse, R140, R12 ;  /* 0x0000008ca80c723c */ /* 0x048ff0000004180c */
[C---:B------:R-:W-:Y:S01]  /*15a20*/  HMMA.16816.F32.BF16 R16, R168.reuse, R142, R16 ;  /* 0x0000008ea810723c */ /* 0x040fe20000041810 */
[----:B------:R-:W3:Y:S07]  /*15a30*/  LDSM.16.M88.4 R140, [R200] ;  /* 0x00000000c88c783b */ /* 0x000eee0000000200 */
[C---:B------:R-:W-:Y:S08]  /*15a40*/  HMMA.16816.F32.BF16 R20, R168.reuse, R148, R20 ;  /* 0x00000094a814723c */ /* 0x040ff00000041814 */
[C---:B------:R-:W-:Y:S01]  /*15a50*/  HMMA.16816.F32.BF16 R24, R168.reuse, R150, R24 ;  /* 0x00000096a818723c */ /* 0x040fe20000041818 */
[----:B------:R-:W3:Y:S07]  /*15a60*/  LDSM.16.M88.4 R148, [R201] ;  /* 0x00000000c994783b */ /* 0x000eee0000000200 */
[C---:B----4-:R-:W-:Y:S08]  /*15a70*/  HMMA.16816.F32.BF16 R28, R168.reuse, R152, R28 ;  /* 0x00000098a81c723c */ /* 0x050ff0000004181c */
        /* <DEDUP_REMOVED lines=11> */
[C---:B-----5:R-:W-:Y:S08]  /*15b30*/  HMMA.16816.F32.BF16 R12, R172.reuse, R136, R12 ;  /* 0x00000088ac0c723c */ /* 0x060ff0000004180c */
[C---:B------:R-:W-:Y:S01]  /*15b40*/  HMMA.16816.F32.BF16 R16, R172.reuse, R138, R16 ;  /* 0x0000008aac10723c */ /* 0x040fe20000041810 */
        /* <DEDUP_REMOVED lines=15> */
[C---:B----4-:R-:W-:Y:S08]  /*15c40*/  HMMA.16816.F32.BF16 R12, R180.reuse, R136, R12 ;  /* 0x00000088b40c723c */ /* 0x050ff0000004180c */
[C---:B------:R-:W-:Y:S01]  /*15c50*/  HMMA.16816.F32.BF16 R16, R180.reuse, R138, R16 ;  /* 0x0000008ab410723c */ /* 0x040fe20000041810 */
[----:B------:R-:W4:Y:S07]  /*15c60*/  LDSM.16.M88.4 R136, [R204+0x1800] ;  /* 0x00180000cc88783b */ /* 0x000f2e0000000200 */
[C---:B---3--:R-:W-:Y:S08]  /*15c70*/  HMMA.16816.F32.BF16 R20, R180.reuse, R140, R20 ;  /* 0x0000008cb414723c */ /* 0x048ff00000041814 */
        /* <DEDUP_REMOVED lines=21> */
[C---:B----4-:R-:W-:Y:S01]  /*15dd0*/  HMMA.16816.F32.BF16 R28, R184.reuse, R136, R28 ;  /* 0x00000088b81c723c */ /* 0x050fe2000004181c */
[----:B------:R-:W-:Y:S04]  /*15de0*/  BAR.SYNC.DEFER_BLOCKING 0x0 ;  /* 0x0000000000007b1d */ /* 0x000fe80000010000 */
[----:B------:R-:W-:Y:S02]  /*15df0*/  FMNMX.FTZ R0, R9, R0, !PT ;  /* 0x0000000009007209 */ /* 0x000fe40007810000 */
[----:B------:R-:W-:Y:S01]  /*15e00*/  FMNMX.FTZ R118, R10, R118, !PT ;  /* 0x000000760a767209 */ /* 0x000fe20007810000 */
        /* <DEDUP_REMOVED lines=8> */
[C---:B------:R-:W-:Y:S04]  /*15e90*/  HMMA.16816.F32.BF16 R40, R184.reuse, R130, R40 ;  /* 0x00000082b828723c */ /* 0x040fe80000041828 */
[----:B------:R-:W-:Y:S02]  /*15ea0*/  FMNMX.FTZ R0, R17, R0, !PT ;  /* 0x0000000011007209 */ /* 0x000fe40007810000 */
[----:B------:R-:W-:Y:S02]  /*15eb0*/  FMNMX.FTZ R118, R18, R118, !PT ;  /* 0x0000007612767209 */ /* 0x000fe40007810000 */
[C---:B--2---:R-:W-:Y:S01]  /*15ec0*/  HMMA.16816.F32.BF16 R44, R184.reuse, R132, R44 ;  /* 0x00000084b82c723c */ /* 0x044fe2000004182c */
[----:B------:R-:W-:Y:S03]  /*15ed0*/  @P0 MOV R130, c[0x0][0x1e0] ;  /* 0x0000780000820a02 */ /* 0x000fe60000000f00 */
[----:B------:R-:W-:Y:S02]  /*15ee0*/  FMNMX.FTZ R0, R20, R0, !PT ;  /* 0x0000000014007209 */ /* 0x000fe40007810000 */
[----:B------:R-:W-:Y:S02]  /*15ef0*/  FMNMX.FTZ R118, R19, R118, !PT ;  /* 0x0000007613767209 */ /* 0x000fe40007810000 */
[----:B------:R-:W-:Y:S01]  /*15f00*/  HMMA.16816.F32.BF16 R48, R184, R134, R48 ;  /* 0x00000086b830723c */ /* 0x000fe20000041830 */
[----:B------:R-:W-:Y:S03]  /*15f10*/  @P0 MOV R131, 0x5 ;  /* 0x0000000500830802 */ /* 0x000fe60000000f00 */
        /* <DEDUP_REMOVED lines=30> */
[C---:B------:R-:W-:Y:S01]  /*16100*/  @P0 SHF.L.U32 R134, R130.reuse, 0x5, RZ ;  /* 0x0000000582860819 */ /* 0x040fe200000006ff */
[----:B------:R-:W1:Y:S01]  /*16110*/  SHFL.BFLY PT, R118, R129, 0x2, 0x1f ;  /* 0x0c401f0081767f89 */ /* 0x000e6200000e0000 */
[----:B------:R-:W-:Y:S02]  /*16120*/  FMNMX.FTZ R119, R51, R0, !PT ;  /* 0x0000000033777209 */ /* 0x000fe40007810000 */
[----:B------:R-:W-:Y:S02]  /*16130*/  @P0 SHF.L.U64.HI R135, R130, R131, c[0x0][0x1e4] ;  /* 0x0000790082870619 */ /* 0x000fe40000010283 */
[----:B------:R-:W-:Y:S02]  /*16140*/  @P0 MOV R138, R240 ;  /* 0x000000f0008a0202 */ /* 0x000fe40000000f00 */
[----:B------:R-:W-:Y:S01]  /*16150*/  @P0 MOV R139, R236 ;  /* 0x000000ec008b0202 */ /* 0x000fe20000000f00 */
[----:B------:R-:W2:Y:S01]  /*16160*/  SHFL.BFLY PT, R0, R119, 0x2, 0x1f ;  /* 0x0c401f0077007f89 */ /* 0x000ea200000e0000 */
[----:B-1----:R-:W-:Y:S07]  /*16170*/  FMNMX.FTZ R129, R129, R118, !PT ;  /* 0x0000007681817209 */ /* 0x002fee0007810000 */
[----:B------:R-:W1:Y:S01]  /*16180*/  SHFL.BFLY PT, R128, R129, 0x1, 0x1f ;  /* 0x0c201f0081807f89 */ /* 0x000e6200000e0000 */
[----:B--2---:R-:W-:Y:S07]  /*16190*/  FMNMX.FTZ R119, R119, R0, !PT ;  /* 0x0000000077777209 */ /* 0x004fee0007810000 */
[----:B------:R-:W2:Y:S01]  /*161a0*/  SHFL.BFLY PT, R118, R119, 0x1, 0x1f ;  /* 0x0c201f0077767f89 */ /* 0x000ea200000e0000 */
[----:B-1----:R-:W-:Y:S05]  /*161b0*/  FMNMX.FTZ R0, R129, R128, !PT ;  /* 0x0000008081007209 */ /* 0x002fea0007810000 */
[C---:B------:R-:W-:Y:S02]  /*161c0*/  FMUL.FTZ R153, R0.reuse, c[0x0][0x2d0] ;  /* 0x0000b40000997a20 */ /* 0x040fe40000410000 */
[----:B------:R-:W-:Y:S01]  /*161d0*/  FADD.FTZ R3, -R0, R3 ;  /* 0x0000000300037221 */ /* 0x000fe20000010100 */
[----:B--2---:R-:W-:Y:S01]  /*161e0*/  FMNMX.FTZ R118, R119, R118, !PT ;  /* 0x0000007677767209 */ /* 0x004fe20007810000 */
[--C-:B------:R-:W-:Y:S01]  /*161f0*/  FFMA.FTZ R143, R4, c[0x0][0x2d0], -R153.reuse ;  /* 0x0000b400048f7a23 */ /* 0x100fe20000010899 */
[----:B------:R-:W-:Y:S01]  /*16200*/  IADD3 R119, R245, -0x1, RZ ;  /* 0xfffffffff5777810 */ /* 0x000fe20007ffe0ff */
[--C-:B------:R-:W-:Y:S02]  /*16210*/  FFMA.FTZ R141, R8, c[0x0][0x2d0], -R153.reuse ;  /* 0x0000b400088d7a23 */ /* 0x100fe40000010899 */
[----:B------:R-:W-:Y:S01]  /*16220*/  FFMA.FTZ R142, R9, c[0x0][0x2d0], -R153 ;  /* 0x0000b400098e7a23 */ /* 0x000fe20000010899 */
[----:B------:R-:W-:Y:S01]  /*16230*/  @P0 SHF.R.S32.HI R132, RZ, 0x1f, R119 ;  /* 0x0000001fff840819 */ /* 0x000fe20000011477 */
[----:B------:R-:W-:Y:S01]  /*16240*/  @P0 IMAD.WIDE.U32 R128, R119, c[0x0][0x1e0], RZ ;  /* 0x0000780077800a25 */ /* 0x000fe200078e00ff */
[----:B------:R-:W-:Y:S03]  /*16250*/  MUFU.EX2 R143, R143 ;  /* 0x0000008f008f7308 */ /* 0x000fe60000000800 */
[----:B------:R-:W-:Y:S01]  /*16260*/  @P0 IMAD R4, R132, c[0x0][0x1e0], RZ ;  /* 0x0000780084040a24 */ /* 0x000fe200078e02ff */
[----:B------:R-:W-:Y:S01]  /*16270*/  @P0 IADD3 R132, P1, R134, R134, RZ ;  /* 0x0000008686840210 */ /* 0x000fe20007f3e0ff */
[C---:B------:R-:W-:Y:S03]  /*16280*/  @P0 IMAD.WIDE.U32 R136, R128.reuse, 0x60, R134 ;  /* 0x0000006080880825 */ /* 0x040fe600078e0086 */
[----:B------:R-:W-:Y:S01]  /*16290*/  @P0 IADD3.X R133, R135, R135, RZ, P1, !PT ;  /* 0x0000008787850210 */ /* 0x000fe20000ffe4ff */
[----:B------:R-:W-:Y:S01]  /*162a0*/  @P0 IMAD R4, R119, c[0x0][0x1e4], R4 ;  /* 0x0000790077040a24 */ /* 0x000fe200078e0204 */
[----:B------:R-:W-:Y:S01]  /*162b0*/  MUFU.EX2 R141, R141 ;  /* 0x0000008d008d7308 */ /* 0x000fe20000000800 */
[C---:B------:R-:W-:Y:S03]  /*162c0*/  @P0 IMAD.WIDE.U32 R138, R128.reuse, 0x60, R138 ;  /* 0x00000060808a0825 */ /* 0x040fe600078e008a */
[----:B------:R-:W-:Y:S01]  /*162d0*/  @P0 IADD3 R4, R129, R4, RZ ;  /* 0x0000000481040210 */ /* 0x000fe20007ffe0ff */
[----:B------:R-:W-:Y:S01]  /*162e0*/  @P0 IMAD.WIDE.U32 R132, R128, 0x60, R132 ;  /* 0x0000006080840825 */ /* 0x000fe200078e0084 */
[----:B------:R-:W-:Y:S02]  /*162f0*/  @P0 IADD3 R128, P2, P1, R240, R136, R134 ;  /* 0x00000088f0800210 */ /* 0x000fe4000795e086 */
[----:B------:R-:W-:Y:S01]  /*16300*/  @P0 LEA R130, P3, R138, c[0x0][0x1c8], 0x1 ;  /* 0x000072008a820a11 */ /* 0x000fe200078608ff */
[----:B------:R-:W-:Y:S01]  /*16310*/  @P0 IMAD R4, R4, 0x60, RZ ;  /* 0x0000006004040824 */ /* 0x000fe200078e02ff */
[----:B------:R-:W-:Y:S01]  /*16320*/  MUFU.EX2 R142, R142 ;  /* 0x0000008e008e7308 */ /* 0x000fe20000000800 */
[----:B------:R-:W-:Y:S02]  /*16330*/  FFMA.FTZ R140, R5, c[0x0][0x2d0], -R153 ;  /* 0x0000b400058c7a23 */ /* 0x000fe40000010899 */
[----:B------:R-:W-:Y:S01]  /*16340*/  FMUL.FTZ R152, R118, c[0x0][0x2d0] ;  /* 0x0000b40076987a20 */ /* 0x000fe20000410000 */
[----:B------:R-:W-:Y:S01]  /*16350*/  @P0 IADD3 R129, R4, R137, RZ ;  /* 0x0000008904810210 */ /* 0x000fe20007ffe0ff */
[----:B------:R-:W-:Y:S01]  /*16360*/  FADD.FTZ R2, -R118, R2 ;  /* 0x0000000276027221 */ /* 0x000fe20000010100 */
[----:B------:R-:W-:Y:S01]  /*16370*/  @P0 IADD3 R5, R139, R4, RZ ;  /* 0x000000048b050210 */ /* 0x000fe20007ffe0ff */
[--C-:B------:R-:W-:Y:S01]  /*16380*/  FFMA.FTZ R149, R10, c[0x0][0x2d0], -R152.reuse ;  /* 0x0000b4000a957a23 */ /* 0x100fe20000010898 */
[----:B------:R-:W-:Y:S01]  /*16390*/  @P0 IADD3.X R8, R236, R129, R135, P2, P1 ;  /* 0x00000081ec080210 */ /* 0x000fe200017e2487 */
[--C-:B------:R-:W-:Y:S01]  /*163a0*/  FFMA.FTZ R150, R11, c[0x0][0x2d0], -R152.reuse ;  /* 0x0000b4000b967a23 */ /* 0x100fe20000010898 */
[----:B------:R-:W-:Y:S01]  /*163b0*/  @P0 IADD3 R9, P1, R240, R132, RZ ;  /* 0x00000084f0090210 */ /* 0x000fe20007f3e0ff */
[----:B------:R-:W-:Y:S01]  /*163c0*/  FMUL.FTZ R3, R3, c[0x0][0x2d0] ;  /* 0x0000b40003037a20 */ /* 0x000fe20000410000 */
[----:B------:R-:W-:Y:S01]  /*163d0*/  @P0 LEA.HI.X R131, R138, c[0x0][0x1cc], R5, 0x1, P3 ;  /* 0x000073008a830a11 */ /* 0x000fe200018f0c05 */
[----:B------:R-:W-:Y:S01]  /*163e0*/  FMUL.FTZ R2, R2, c[0x0][0x2d0] ;  /* 0x0000b40002027a20 */ /* 0x000fe20000410000 */
[----:B------:R-:W-:Y:S01]  /*163f0*/  @P0 IADD3.X R4, R236, R4, R133, P1, !PT ;  /* 0x00000004ec040210 */ /* 0x000fe20000ffe485 */
[--C-:B------:R-:W-:Y:S01]  /*16400*/  FFMA.FTZ R151, R6, c[0x0][0x2d0], -R152.reuse ;  /* 0x0000b40006977a23 */ /* 0x100fe20000010898 */
[----:B------:R-:W-:Y:S01]  /*16410*/  @P0 ISETP.GE.AND P1, PT, R116, c[0x0][0x1d4], PT ;  /* 0x0000750074000a0c */ /* 0x000fe20003f26270 */
[--C-:B------:R-:W-:Y:S01]  /*16420*/  FFMA.FTZ R148, R7, c[0x0][0x2d0], -R152.reuse ;  /* 0x0000b40007947a23 */ /* 0x100fe20000010898 */
[----:B------:R-:W-:Y:S01]  /*16430*/  @P0 IADD3 R5, P3, R240, R136, RZ ;  /* 0x00000088f0050210 */ /* 0x000fe20007f7e0ff */
[----:B------:R-:W1:Y:S01]  /*16440*/  MUFU.EX2 R3, R3 ;  /* 0x0000000300037308 */ /* 0x000e620000000800 */
[--C-:B------:R-:W-:Y:S02]  /*16450*/  FFMA.FTZ R154, R14, c[0x0][0x2d0], -R152.reuse ;  /* 0x0000b4000e9a7a23 */ /* 0x100fe40000010898 */
[----:B------:R-:W-:Y:S01]  /*16460*/  @P0 IADD3.X R129, R129, R236, RZ, P3, !PT ;  /* 0x000000ec81810210 */ /* 0x000fe20001ffe4ff */
[--C-:B------:R-:W-:Y:S01]  /*16470*/  FFMA.FTZ R155, R15, c[0x0][0x2d0], -R152.reuse ;  /* 0x0000b4000f9b7a23 */ /* 0x100fe20000010898 */
[----:B------:R-:W-:Y:S01]  /*16480*/  @P0 LEA R132, P2, R5, c[0x0][0x1c8], 0x1 ;  /* 0x0000720005840a11 */ /* 0x000fe200078408ff */
[--C-:B------:R-:W-:Y:S01]  /*16490*/  FFMA.FTZ R156, R18, c[0x0][0x2d0], -R152.reuse ;  /* 0x0000b400129c7a23 */ /* 0x100fe20000010898 */
[C---:B------:R-:W-:Y:S01]  /*164a0*/  @P0 LEA R134, P3, R128.reuse, c[0x0][0x1c8], 0x1 ;  /* 0x0000720080860a11 */ /* 0x040fe200078608ff */
[----:B------:R-:W-:Y:S01]  /*164b0*/  FFMA.FTZ R157, R19, c[0x0][0x2d0], -R152 ;  /* 0x0000b400139d7a23 */ /* 0x000fe20000010898 */
[----:B------:R-:W-:Y:S01]  /*164c0*/  @P0 LEA.HI.X R133, R5, c[0x0][0x1cc], R129, 0x1, P2 ;  /* 0x0000730005850a11 */ /* 0x000fe200010f0c81 */
[----:B------:R2:W-:Y:S01]  /*164d0*/  @P0 LDGSTS.E.BYPASS.LTC128B.128 [R234+0x8100], [R130.64], !P1 ;  /* 0x0810000082ea0fae */ /* 0x0005e2000c901d48 */
[----:B------:R-:W-:Y:S01]  /*164e0*/  @P0 LEA.HI.X R135, R128, c[0x0][0x1cc], R8, 0x1, P3 ;  /* 0x0000730080870a11 */ /* 0x000fe200018f0c08 */
[----:B------:R-:W3:Y:S01]  /*164f0*/  MUFU.EX2 R2, R2 ;  /* 0x0000000200027308 */ /* 0x000ee20000000800 */
[----:B------:R-:W-:Y:S01]  /*16500*/  @P0 LEA R136, P2, R9, c[0x0][0x1c8], 0x1 ;  /* 0x0000720009880a11 */ /* 0x000fe200078408ff */
[--C-:B------:R-:W-:Y:S02]  /*16510*/  FFMA.FTZ R159, R20, c[0x0][0x2d0], -R153.reuse ;  /* 0x0000b400149f7a23 */ /* 0x100fe40000010899 */
[--C-:B------:R-:W-:Y:S01]  /*16520*/  FFMA.FTZ R158, R21, c[0x0][0x2d0], -R153.reuse ;  /* 0x0000b400159e7a23 */ /* 0x100fe20000010899 */
[----:B------:R-:W-:Y:S01]  /*16530*/  @P0 LEA.HI.X R137, R9, c[0x0][0x1cc], R4, 0x1, P2 ;  /* 0x0000730009890a11 */ /* 0x000fe200010f0c04 */
[----:B------:R2:W-:Y:S01]  /*16540*/  @P0 LDGSTS.E.BYPASS.LTC128B.128 [R234+0xb100], [R130.64+0x80], !P5 ;  /* 0x0b10008082ea0fae */ /* 0x0005e2000e901d48 */
[--C-:B------:R-:W-:Y:S02]  /*16550*/  FFMA.FTZ R164, R24, c[0x0][0x2d0], -R153.reuse ;  /* 0x0000b40018a47a23 */ /* 0x100fe40000010899 */
[--C-:B------:R-:W-:Y:S01]  /*16560*/  FFMA.FTZ R165, R25, c[0x0][0x2d0], -R153.reuse ;  /* 0x0000b40019a57a23 */ /* 0x100fe20000010899 */
[----:B------:R-:W4:Y:S01]  /*16570*/  MUFU.EX2 R140, R140 ;  /* 0x0000008c008c7308 */ /* 0x000f220000000800 */
[--C-:B------:R-:W-:Y:S02]  /*16580*/  FFMA.FTZ R167, R22, c[0x0][0x2d0], -R152.reuse ;  /* 0x0000b40016a77a23 */ /* 0x100fe40000010898 */
[C---:B-1----:R-:W-:Y:S01]  /*16590*/  FMUL.FTZ R4, R3.reuse, R112 ;  /* 0x0000007003047220 */ /* 0x042fe20000410000 */
[----:B------:R1:W-:Y:S01]  /*165a0*/  @P0 LDGSTS.E.BYPASS.LTC128B.128 [R234+0x9100], [R132.64], !P1 ;  /* 0x0910000084ea0fae */ /* 0x0003e2000c901d48 */
[C---:B------:R-:W-:Y:S02]  /*165b0*/  FMUL.FTZ R5, R3.reuse, R113 ;  /* 0x0000007103057220 */ /* 0x040fe40000410000 */
[C---:B------:R-:W-:Y:S02]  /*165c0*/  FMUL.FTZ R8, R3.reuse, R108 ;  /* 0x0000006c03087220 */ /* 0x040fe40000410000 */
[C---:B------:R-:W-:Y:S01]  /*165d0*/  FMUL.FTZ R9, R3.reuse, R109 ;  /* 0x0000006d03097220 */ /* 0x040fe20000410000 */
[----:B------:R-:W-:Y:S01]  /*165e0*/  MUFU.EX2 R151, R151 ;  /* 0x0000009700977308 */ /* 0x000fe20000000800 */
[C---:B------:R-:W-:Y:S01]  /*165f0*/  FMUL.FTZ R68, R3.reuse, R68 ;  /* 0x0000004403447220 */ /* 0x040fe20000410000 */
[----:B------:R1:W-:Y:S01]  /*16600*/  @P0 LDGSTS.E.BYPASS.LTC128B.128 [R234+0xc100], [R132.64+0x80], !P5 ;  /* 0x0c10008084ea0fae */ /* 0x0003e2000e901d48 */
[C---:B------:R-:W-:Y:S02]  /*16610*/  FMUL.FTZ R69, R3.reuse, R69 ;  /* 0x0000004503457220 */ /* 0x040fe40000410000 */
[----:B---3--:R-:W-:Y:S01]  /*16620*/  FMUL.FTZ R6, R2, R114 ;  /* 0x0000007202067220 */ /* 0x008fe20000410000 */
[----:B------:R-:W-:Y:S01]  /*16630*/  F2FP.BF16.PACK_AB R114, R142, R141 ;  /* 0x0000008d8e72723e */ /* 0x000fe200000010ff */
[C---:B------:R-:W-:Y:S02]  /*16640*/  FMUL.FTZ R7, R2.reuse, R115 ;  /* 0x0000007302077220 */ /* 0x040fe40000410000 */
[C---:B------:R-:W-:Y:S01]  /*16650*/  FMUL.FTZ R10, R2.reuse, R110 ;  /* 0x0000006e020a7220 */ /* 0x040fe20000410000 */
[----:B------:R1:W-:Y:S01]  /*16660*/  @P0 LDGSTS.E.BYPASS.LTC128B.128 [R234+0xa100], [R134.64], !P1 ;  /* 0x0a10000086ea0fae */ /* 0x0003e2000c901d48 */
[----:B------:R-:W3:Y:S01]  /*16670*/  MUFU.EX2 R148, R148 ;  /* 0x0000009400947308 */ /* 0x000ee20000000800 */
[----:B------:R-:W-:Y:S01]  /*16680*/  FMUL.FTZ R11, R2, R111 ;  /* 0x0000006f020b7220 */ /* 0x000fe20000410000 */
[----:B----4-:R-:W-:Y:S01]  /*16690*/  F2FP.BF16.PACK_AB R112, R140, R143 ;  /* 0x0000008f8c70723e */ /* 0x010fe200000010ff */
[C---:B------:R-:W-:Y:S02]  /*166a0*/  FMUL.FTZ R70, R2.reuse, R70 ;  /* 0x0000004602467220 */ /* 0x040fe40000410000 */
[C---:B------:R-:W-:Y:S02]  /*166b0*/  FMUL.FTZ R71, R2.reuse, R71 ;  /* 0x0000004702477220 */ /* 0x040fe40000410000 */
[----:B------:R4:W-:Y:S01]  /*166c0*/  @P0 LDGSTS.E.BYPASS.LTC128B.128 [R234+0xd100], [R136.64+0x80], !P5 ;  /* 0x0d10008088ea0fae */ /* 0x0009e2000e901d48 */
[----:B------:R-:W-:Y:S01]  /*166d0*/  FMUL.FTZ R72, R3, R72 ;  /* 0x0000004803487220 */ /* 0x000fe20000410000 */
[----:B------:R-:W-:Y:S01]  /*166e0*/  ISETP.GT.AND P0, PT, R245, R244, PT ;  /* 0x000000f4f500720c */ /* 0x000fe20003f04270 */
[----:B------:R-:W-:Y:S01]  /*166f0*/  MUFU.EX2 R149, R149 ;  /* 0x0000009500957308 */ /* 0x000fe20000000800 */
[C---:B------:R-:W-:Y:S01]  /*16700*/  FMUL.FTZ R73, R3.reuse, R73 ;  /* 0x0000004903497220 */ /* 0x040fe20000410000 */
[----:B------:R-:W-:Y:S01]  /*16710*/  MOV R245, R119 ;  /* 0x0000007700f57202 */ /* 0x000fe20000000f00 */
[C---:B------:R-:W-:Y:S02]  /*16720*/  FMUL.FTZ R74, R2.reuse, R74 ;  /* 0x0000004a024a7220 */ /* 0x040fe40000410000 */
[----:B--2---:R-:W2:Y:S01]  /*16730*/  LDSM.16.MT88.4 R128, [R191] ;  /* 0x00000000bf80783b */ /* 0x004ea20000004200 */
[----:B------:R-:W-:Y:S02]  /*16740*/  FMUL.FTZ R75, R2, R75 ;  /* 0x0000004b024b7220 */ /* 0x000fe40000410000 */
[C---:B------:R-:W-:Y:S02]  /*16750*/  FMUL.FTZ R76, R3.reuse, R76 ;  /* 0x0000004c034c7220 */ /* 0x040fe40000410000 */
[----:B------:R-:W5:Y:S01]  /*16760*/  MUFU.EX2 R150, R150 ;  /* 0x0000009600967308 */ /* 0x000f620000000800 */
[C---:B------:R-:W-:Y:S02]  /*16770*/  FMUL.FTZ R77, R3.reuse, R77 ;  /* 0x0000004d034d7220 */ /* 0x040fe40000410000 */
[----:B------:R-:W-:Y:S01]  /*16780*/  LDSM.16.MT88.4 R108, [R188] ;  /* 0x00000000bc6c783b */ /* 0x000fe20000004200 */
[----:B---3--:R-:W-:Y:S01]  /*16790*/  F2FP.BF16.PACK_AB R113, R148, R151 ;  /* 0x000000979471723e */ /* 0x008fe200000010ff */
[C---:B------:R-:W-:Y:S02]  /*167a0*/  FMUL.FTZ R78, R2.reuse, R78 ;  /* 0x0000004e024e7220 */ /* 0x040fe40000410000 */
[C---:B------:R-:W-:Y:S02]  /*167b0*/  FMUL.FTZ R79, R2.reuse, R79 ;  /* 0x0000004f024f7220 */ /* 0x040fe40000410000 */
[C---:B------:R-:W-:Y:S01]  /*167c0*/  FMUL.FTZ R80, R3.reuse, R80 ;  /* 0x0000005003507220 */ /* 0x040fe20000410000 */
[----:B------:R-:W-:Y:S01]  /*167d0*/  MUFU.EX2 R154, R154 ;  /* 0x0000009a009a7308 */ /* 0x000fe20000000800 */
[----:B-1----:R-:W1:Y:S01]  /*167e0*/  LDSM.16.MT88.4 R132, [R190] ;  /* 0x00000000be84783b */ /* 0x002e620000004200 */
[C---:B------:R-:W-:Y:S02]  /*167f0*/  FMUL.FTZ R81, R3.reuse, R81 ;  /* 0x0000005103517220 */ /* 0x040fe40000410000 */
[C---:B------:R-:W-:Y:S02]  /*16800*/  FMUL.FTZ R82, R2.reuse, R82 ;  /* 0x0000005202527220 */ /* 0x040fe40000410000 */
[C---:B------:R-:W-:Y:S02]  /*16810*/  FMUL.FTZ R83, R2.reuse, R83 ;  /* 0x0000005302537220 */ /* 0x040fe40000410000 */
[C---:B------:R-:W-:Y:S01]  /*16820*/  FMUL.FTZ R84, R3.reuse, R84 ;  /* 0x0000005403547220 */ /* 0x040fe20000410000 */
[----:B----4-:R-:W3:Y:S01]  /*16830*/  LDSM.16.MT88.4 R136, [R189] ;  /* 0x00000000bd88783b */ /* 0x010ee20000004200 */
[----:B------:R-:W-:Y:S01]  /*16840*/  FMUL.FTZ R85, R3, R85 ;  /* 0x0000005503557220 */ /* 0x000fe20000410000 */
[----:B------:R-:W-:Y:S01]  /*16850*/  MUFU.EX2 R155, R155 ;  /* 0x0000009b009b7308 */ /* 0x000fe20000000800 */
[----:B------:R-:W-:Y:S01]  /*16860*/  FMUL.FTZ R86, R2, R86 ;  /* 0x0000005602567220 */ /* 0x000fe20000410000 */
[----:B-----5:R-:W-:Y:S01]  /*16870*/  F2FP.BF16.PACK_AB R115, R150, R149 ;  /* 0x000000959673723e */ /* 0x020fe200000010ff */
[--C-:B------:R-:W-:Y:S03]  /*16880*/  FFMA.FTZ R166, R23, c[0x0][0x2d0], -R152.reuse ;  /* 0x0000b40017a67a23 */ /* 0x100fe60000010898 */
[----:B------:R-:W-:Y:S01]  /*16890*/  LDSM.16.MT88.4 R20, [R190+0x1000] ;  /* 0x00100000be14783b */ /* 0x000fe20000004200 */
[--C-:B------:R-:W-:Y:S02]  /*168a0*/  FFMA.FTZ R176, R26, c[0x0][0x2d0], -R152.reuse ;  /* 0x0000b4001ab07a23 */ /* 0x100fe40000010898 */
[--C-:B------:R-:W-:Y:S01]  /*168b0*/  FFMA.FTZ R177, R27, c[0x0][0x2d0], -R152.reuse ;  /* 0x0000b4001bb17a23 */ /* 0x100fe20000010898 */
[----:B------:R-:W-:Y:S01]  /*168c0*/  MUFU.EX2 R156, R156 ;  /* 0x0000009c009c7308 */ /* 0x000fe20000000800 */
[--C-:B------:R-:W-:Y:S02]  /*168d0*/  FFMA.FTZ R178, R28, c[0x0][0x2d0], -R153.reuse ;  /* 0x0000b4001cb27a23 */ /* 0x100fe40000010899 */
[--C-:B------:R-:W-:Y:S01]  /*168e0*/  FFMA.FTZ R179, R29, c[0x0][0x2d0], -R153.reuse ;  /* 0x0000b4001db37a23 */ /* 0x100fe20000010899 */
[C---:B--2---:R-:W-:Y:S01]  /*168f0*/  HMMA.16816.F32.BF16 R4, R112.reuse, R128, R4 ;  /* 0x000000807004723c */ /* 0x044fe20000041804 */
[----:B------:R-:W-:Y:S04]  /*16900*/  LDSM.16.MT88.4 R24, [R189+0x1000] ;  /* 0x00100000bd18783b */ /* 0x000fe80000004200 */
[--C-:B------:R-:W-:Y:S01]  /*16910*/  FFMA.FTZ R246, R32, c[0x0][0x2d0], -R153.reuse ;  /* 0x0000b40020f67a23 */ /* 0x100fe20000010899 */
[----:B------:R-:W-:Y:S01]  /*16920*/  MUFU.EX2 R157, R157 ;  /* 0x0000009d009d7308 */ /* 0x000fe20000000800 */
[--C-:B------:R-:W-:Y:S01]  /*16930*/  FFMA.FTZ R247, R33, c[0x0][0x2d0], -R153.reuse ;  /* 0x0000b40021f77a23 */ /* 0x100fe20000010899 */
[C---:B------:R-:W-:Y:S01]  /*16940*/  HMMA.16816.F32.BF16 R8, R112.reuse, R130, R8 ;  /* 0x000000827008723c */ /* 0x040fe20000041808 */
[----:B------:R-:W2:Y:S03]  /*16950*/  LDSM.16.MT88.4 R128, [R191+0x3000] ;  /* 0x00300000bf80783b */ /* 0x000ea60000004200 */
[--C-:B------:R-:W-:Y:S02]  /*16960*/  FFMA.FTZ R248, R30, c[0x0][0x2d0], -R152.reuse ;  /* 0x0000b4001ef87a23 */ /* 0x100fe40000010898 */
[--C-:B------:R-:W-:Y:S02]  /*16970*/  FFMA.FTZ R249, R31, c[0x0][0x2d0], -R152.reuse ;  /* 0x0000b4001ff97a23 */ /* 0x100fe40000010898 */
[C---:B-1----:R-:W-:Y:S01]  /*16980*/  HMMA.16816.F32.BF16 R68, R112.reuse, R132, R68 ;  /* 0x000000847044723c */ /* 0x042fe20000041844 */
[----:B------:R-:W-:Y:S01]  /*16990*/  LDSM.16.MT88.4 R28, [R190+0x1800] ;  /* 0x00180000be1c783b */ /* 0x000fe20000004200 */
[----:B------:R-:W-:Y:S02]  /*169a0*/  MUFU.EX2 R159, R159 ;  /* 0x0000009f009f7308 */ /* 0x000fe40000000800 */
[--C-:B------:R-:W-:Y:S02]  /*169b0*/  FFMA.FTZ R250, R34, c[0x0][0x2d0], -R152.reuse ;  /* 0x0000b40022fa7a23 */ /* 0x100fe40000010898 */
[--C-:B------:R-:W-:Y:S02]  /*169c0*/  FFMA.FTZ R251, R35, c[0x0][0x2d0], -R152.reuse ;  /* 0x0000b40023fb7a23 */ /* 0x100fe40000010898 */
[C---:B------:R-:W-:Y:S01]  /*169d0*/  HMMA.16816.F32.BF16 R72, R112.reuse, R134, R72 ;  /* 0x000000867048723c */ /* 0x040fe20000041848 */
[----:B------:R-:W1:Y:S03]  /*169e0*/  LDSM.16.MT88.4 R132, [R190+0x3000] ;  /* 0x00300000be84783b */ /* 0x000e660000004200 */
[C---:B------:R-:W-:Y:S01]  /*169f0*/  FMUL.FTZ R87, R2.reuse, R87 ;  /* 0x0000005702577220 */ /* 0x040fe20000410000 */
[----:B------:R-:W-:Y:S01]  /*16a00*/  MUFU.EX2 R158, R158 ;  /* 0x0000009e009e7308 */ /* 0x000fe20000000800 */
[C---:B------:R-:W-:Y:S02]  /*16a10*/  FMUL.FTZ R88, R3.reuse, R88 ;  /* 0x0000005803587220 */ /* 0x040fe40000410000 */
[C---:B---3--:R-:W-:Y:S01]  /*16a20*/  HMMA.16816.F32.BF16 R76, R112.reuse, R136, R76 ;  /* 0x00000088704c723c */ /* 0x048fe2000004184c */
[----:B------:R-:W-:Y:S03]  /*16a30*/  LDSM.16.MT88.4 R32, [R188+0x5000] ;  /* 0x00500000bc20783b */ /* 0x000fe60000004200 */
[----:B------:R-:W-:Y:S02]  /*16a40*/  FMUL.FTZ R89, R3, R89 ;  /* 0x0000005903597220 */ /* 0x000fe40000410000 */
[----:B------:R-:W-:Y:S01]  /*16a50*/  FMUL.FTZ R90, R2, R90 ;  /* 0x0000005a025a7220 */ /* 0x000fe20000410000 */
[----:B------:R-:W-:Y:S01]  /*16a60*/  MUFU.EX2 R164, R164 ;  /* 0x000000a400a47308 */ /* 0x000fe20000000800 */
[C---:B------:R-:W-:Y:S01]  /*16a70*/  HMMA.16816.F32.BF16 R80, R112.reuse, R138, R80 ;  /* 0x0000008a7050723c */ /* 0x040fe20000041850 */
[----:B------:R-:W0:Y:S03]  /*16a80*/  LDGDEPBAR ;  /* 0x00000000000079af */ /* 0x000e260000000000 */
[--C-:B------:R-:W-:Y:S02]  /*16a90*/  FFMA.FTZ R136, R12, c[0x0][0x2d0], -R153.reuse ;  /* 0x0000b4000c887a23 */ /* 0x100fe40000010899 */
[--C-:B------:R-:W-:Y:S02]  /*16aa0*/  FFMA.FTZ R137, R13, c[0x0][0x2d0], -R153.reuse ;  /* 0x0000b4000d897a23 */ /* 0x100fe40000010899 */
[C---:B------:R-:W-:Y:S01]  /*16ab0*/  HMMA.16816.F32.BF16 R84, R112.reuse, R108, R84 ;  /* 0x0000006c7054723c */ /* 0x040fe20000041854 */
[----:B------:R-:W-:Y:S01]  /*16ac0*/  LDSM.16.MT88.4 R12, [R188+0x3000] ;  /* 0x00300000bc0c783b */ /* 0x000fe20000004200 */
[----:B------:R-:W-:Y:S02]  /*16ad0*/  MUFU.EX2 R136, R136 ;  /* 0x0000008800887308 */ /* 0x000fe40000000800 */
[----:B------:R-:W-:Y:S02]  /*16ae0*/  FMUL.FTZ R91, R2, R91 ;  /* 0x0000005b025b7220 */ /* 0x000fe40000410000 */
[--C-:B------:R-:W-:Y:S02]  /*16af0*/  FFMA.FTZ R138, R16, c[0x0][0x2d0], -R153.reuse ;  /* 0x0000b400108a7a23 */ /* 0x100fe40000010899 */
[--C-:B------:R-:W-:Y:S02]  /*16b00*/  FFMA.FTZ R139, R17, c[0x0][0x2d0], -R153.reuse ;  /* 0x0000b400118b7a23 */ /* 0x100fe40000010899 */
[----:B------:R-:W-:Y:S01]  /*16b10*/  LDSM.16.MT88.4 R16, [R190+0x800] ;  /* 0x00080000be10783b */ /* 0x000fe20000004200 */
[C---:B------:R-:W-:Y:S01]  /*16b20*/  HMMA.16816.F32.BF16 R88, R112.reuse, R110, R88 ;  /* 0x0000006e7058723c */ /* 0x040fe20000041858 */
[----:B------:R-:W3:Y:S02]  /*16b30*/  MUFU.EX2 R137, R137 ;  /* 0x0000008900897308 */ /* 0x000ee40000000800 */
[C---:B------:R-:W-:Y:S02]  /*16b40*/  FMUL.FTZ R92, R3.reuse, R92 ;  /* 0x0000005c035c7220 */ /* 0x040fe40000410000 */
[C---:B------:R-:W-:Y:S02]  /*16b50*/  FMUL.FTZ R93, R3.reuse, R93 ;  /* 0x0000005d035d7220 */ /* 0x040fe40000410000 */
[----:B------:R-:W4:Y:S01]  /*16b60*/  LDSM.16.MT88.4 R108, [R189+0x3000] ;  /* 0x00300000bd6c783b */ /* 0x000f220000004200 */
[C---:B------:R-:W-:Y:S03]  /*16b70*/  FMUL.FTZ R94, R2.reuse, R94 ;  /* 0x0000005e025e7220 */ /* 0x040fe60000410000 */
[----:B------:R-:W-:Y:S01]  /*16b80*/  MUFU.EX2 R138, R138 ;  /* 0x0000008a008a7308 */ /* 0x000fe20000000800 */
[C---:B------:R-:W-:Y:S02]  /*16b90*/  FMUL.FTZ R95, R2.reuse, R95 ;  /* 0x0000005f025f7220 */ /* 0x040fe40000410000 */
[C---:B------:R-:W-:Y:S02]  /*16ba0*/  FMUL.FTZ R96, R3.reuse, R96 ;  /* 0x0000006003607220 */ /* 0x040fe40000410000 */
[C---:B------:R-:W-:Y:S02]  /*16bb0*/  FMUL.FTZ R97, R3.reuse, R97 ;  /* 0x0000006103617220 */ /* 0x040fe40000410000 */
[C---:B------:R-:W-:Y:S01]  /*16bc0*/  FMUL.FTZ R98, R2.reuse, R98 ;  /* 0x0000006202627220 */ /* 0x040fe20000410000 */
[C---:B--2---:R-:W-:Y:S02]  /*16bd0*/  HMMA.16816.F32.BF16 R92, R112.reuse, R128, R92 ;  /* 0x00000080705c723c */ /* 0x044fe4000004185c */
[----:B------:R-:W2:Y:S01]  /*16be0*/  MUFU.EX2 R139, R139 ;  /* 0x0000008b008b7308 */ /* 0x000ea20000000800 */
[C---:B------:R-:W-:Y:S02]  /*16bf0*/  FMUL.FTZ R99, R2.reuse, R99 ;  /* 0x0000006302637220 */ /* 0x040fe40000410000 */
[C---:B------:R-:W-:Y:S02]  /*16c00*/  FMUL.FTZ R100, R3.reuse, R100 ;  /* 0x0000006403647220 */ /* 0x040fe40000410000 */
[C---:B------:R-:W-:Y:S02]  /*16c10*/  FMUL.FTZ R101, R3.reuse, R101 ;  /* 0x0000006503657220 */ /* 0x040fe40000410000 */
[C---:B------:R-:W-:Y:S01]  /*16c20*/  FMUL.FTZ R102, R2.reuse, R102 ;  /* 0x0000006602667220 */ /* 0x040fe20000410000 */
[C---:B------:R-:W-:Y:S01]  /*16c30*/  HMMA.16816.F32.BF16 R96, R112.reuse, R130, R96 ;  /* 0x000000827060723c */ /* 0x040fe20000041860 */
[----:B------:R-:W5:Y:S01]  /*16c40*/  LDSM.16.MT88.4 R128, [R191+0x800] ;  /* 0x00080000bf80783b */ /* 0x000f620000004200 */
[----:B------:R-:W2:Y:S01]  /*16c50*/  MUFU.EX2 R165, R165 ;  /* 0x000000a500a57308 */ /* 0x000ea20000000800 */
[C---:B------:R-:W-:Y:S02]  /*16c60*/  FMUL.FTZ R103, R2.reuse, R103 ;  /* 0x0000006702677220 */ /* 0x040fe40000410000 */
[C---:B------:R-:W-:Y:S02]  /*16c70*/  FMUL.FTZ R104, R3.reuse, R104 ;  /* 0x0000006803687220 */ /* 0x040fe40000410000 */
[C---:B------:R-:W-:Y:S02]  /*16c80*/  FMUL.FTZ R105, R3.reuse, R105 ;  /* 0x0000006903697220 */ /* 0x040fe40000410000 */
[C---:B------:R-:W-:Y:S01]  /*16c90*/  FMUL.FTZ R106, R2.reuse, R106 ;  /* 0x0000006a026a7220 */ /* 0x040fe20000410000 */
[C---:B-1----:R-:W-:Y:S02]  /*16ca0*/  HMMA.16816.F32.BF16 R100, R112.reuse, R132, R100 ;  /* 0x000000847064723c */ /* 0x042fe40000041864 */
[----:B------:R-:W-:Y:S01]  /*16cb0*/  MUFU.EX2 R167, R167 ;  /* 0x000000a700a77308 */ /* 0x000fe20000000800 */
[C---:B------:R-:W-:Y:S02]  /*16cc0*/  FMUL.FTZ R107, R2.reuse, R107 ;  /* 0x0000006b026b7220 */ /* 0x040fe40000410000 */
[C---:B------:R-:W-:Y:S02]  /*16cd0*/  FMUL.FTZ R52, R3.reuse, R52 ;  /* 0x0000003403347220 */ /* 0x040fe40000410000 */
[C---:B------:R-:W-:Y:S02]  /*16ce0*/  FMUL.FTZ R53, R3.reuse, R53 ;  /* 0x0000003503357220 */ /* 0x040fe40000410000 */
[C---:B------:R-:W-:Y:S01]  /*16cf0*/  FMUL.FTZ R54, R2.reuse, R54 ;  /* 0x0000003602367220 */ /* 0x040fe20000410000 */
[C---:B------:R-:W-:Y:S01]  /*16d00*/  HMMA.16816.F32.BF16 R104, R112.reuse, R134, R104 ;  /* 0x000000867068723c */ /* 0x040fe20000041868 */
[----:B------:R-:W-:Y:S01]  /*16d10*/  LDSM.16.MT88.4 R132, [R188+0x800] ;  /* 0x00080000bc84783b */ /* 0x000fe20000004200 */
[----:B------:R-:W1:Y:S01]  /*16d20*/  MUFU.EX2 R166, R166 ;  /* 0x000000a600a67308 */ /* 0x000e620000000800 */
[C---:B------:R-:W-:Y:S02]  /*16d30*/  FMUL.FTZ R55, R2.reuse, R55 ;  /* 0x0000003702377220 */ /* 0x040fe40000410000 */
[C---:B------:R-:W-:Y:S02]  /*16d40*/  FMUL.FTZ R56, R3.reuse, R56 ;  /* 0x0000003803387220 */ /* 0x040fe40000410000 */
[C---:B------:R-:W-:Y:S02]  /*16d50*/  FMUL.FTZ R57, R3.reuse, R57 ;  /* 0x0000003903397220 */ /* 0x040fe40000410000 */
[C---:B------:R-:W-:Y:S01]  /*16d60*/  FMUL.FTZ R58, R2.reuse, R58 ;  /* 0x0000003a023a7220 */ /* 0x040fe20000410000 */
[C---:B----4-:R-:W-:Y:S02]  /*16d70*/  HMMA.16816.F32.BF16 R52, R112.reuse, R108, R52 ;  /* 0x0000006c7034723c */ /* 0x050fe40000041834 */
[----:B------:R-:W-:Y:S01]  /*16d80*/  MUFU.EX2 R176, R176 ;  /* 0x000000b000b07308 */ /* 0x000fe20000000800 */
[C---:B------:R-:W-:Y:S02]  /*16d90*/  FMUL.FTZ R59, R2.reuse, R59 ;  /* 0x0000003b023b7220 */ /* 0x040fe40000410000 */
[C---:B------:R-:W-:Y:S02]  /*16da0*/  FMUL.FTZ R60, R3.reuse, R60 ;  /* 0x0000003c033c7220 */ /* 0x040fe40000410000 */
[C---:B------:R-:W-:Y:S02]  /*16db0*/  FMUL.FTZ R61, R3.reuse, R61 ;  /* 0x0000003d033d7220 */ /* 0x040fe40000410000 */
[C---:B------:R-:W-:Y:S01]  /*16dc0*/  FMUL.FTZ R62, R2.reuse, R62 ;  /* 0x0000003e023e7220 */ /* 0x040fe20000410000 */
[C---:B------:R-:W-:Y:S01]  /*16dd0*/  HMMA.16816.F32.BF16 R56, R112.reuse, R110, R56 ;  /* 0x0000006e7038723c */ /* 0x040fe20000041838 */
[----:B------:R-:W4:Y:S01]  /*16de0*/  LDSM.16.MT88.4 R108, [R189+0x800] ;  /* 0x00080000bd6c783b */ /* 0x000f220000004200 */
[----:B------:R-:W1:Y:S01]  /*16df0*/  MUFU.EX2 R177, R177 ;  /* 0x000000b100b17308 */ /* 0x000e620000000800 */
[C---:B------:R-:W-:Y:S02]  /*16e00*/  FMUL.FTZ R63, R2.reuse, R63 ;  /* 0x0000003f023f7220 */ /* 0x040fe40000410000 */
[C---:B------:R-:W-:Y:S02]  /*16e10*/  FMUL.FTZ R64, R3.reuse, R64 ;  /* 0x0000004003407220 */ /* 0x040fe40000410000 */
[----:B------:R-:W-:Y:S02]  /*16e20*/  FMUL.FTZ R65, R3, R65 ;  /* 0x0000004103417220 */ /* 0x000fe40000410000 */
[C---:B------:R-:W-:Y:S01]  /*16e30*/  FMUL.FTZ R66, R2.reuse, R66 ;  /* 0x0000004202427220 */ /* 0x040fe20000410000 */
[C---:B------:R-:W-:Y:S02]  /*16e40*/  HMMA.16816.F32.BF16 R60, R112.reuse, R12, R60 ;  /* 0x0000000c703c723c */ /* 0x040fe4000004183c */
[----:B------:R-:W-:Y:S01]  /*16e50*/  MUFU.EX2 R178, R178 ;  /* 0x000000b200b27308 */ /* 0x000fe20000000800 */
[----:B------:R-:W-:Y:S02]  /*16e60*/  FMUL.FTZ R67, R2, R67 ;  /* 0x0000004302437220 */ /* 0x000fe40000410000 */
[--C-:B------:R-:W-:Y:S02]  /*16e70*/  FFMA.FTZ R40, R40, c[0x0][0x2d0], -R153.reuse ;  /* 0x0000b40028287a23 */ /* 0x100fe40000010899 */
[----:B---3--:R-:W-:Y:S01]  /*16e80*/  F2FP.BF16.PACK_AB R12, R137, R136 ;  /* 0x00000088890c723e */ /* 0x008fe200000010ff */
[--C-:B------:R-:W-:Y:S01]  /*16e90*/  FFMA.FTZ R41, R41, c[0x0][0x2d0], -R153.reuse ;  /* 0x0000b40029297a23 */ /* 0x100fe20000010899 */
[----:B------:R-:W-:Y:S01]  /*16ea0*/  F2FP.BF16.PACK_AB R13, R155, R154 ;  /* 0x0000009a9b0d723e */ /* 0x000fe200000010ff */
[----:B------:R-:W-:Y:S01]  /*16eb0*/  HMMA.16816.F32.BF16 R64, R112, R14, R64 ;  /* 0x0000000e7040723c */ /* 0x000fe20000041840 */
[----:B------:R-:W3:Y:S01]  /*16ec0*/  LDSM.16.MT88.4 R112, [R191+0x3800] ;  /* 0x00380000bf70783b */ /* 0x000ee20000004200 */
[----:B------:R-:W1:Y:S01]  /*16ed0*/  MUFU.EX2 R179, R179 ;  /* 0x000000b300b37308 */ /* 0x000e620000000800 */
[--C-:B------:R-:W-:Y:S02]  /*16ee0*/  FFMA.FTZ R42, R42, c[0x0][0x2d0], -R152.reuse ;  /* 0x0000b4002a2a7a23 */ /* 0x100fe40000010898 */
[--C-:B------:R-:W-:Y:S02]  /*16ef0*/  FFMA.FTZ R43, R43, c[0x0][0x2d0], -R152.reuse ;  /* 0x0000b4002b2b7a23 */ /* 0x100fe40000010898 */
[----:B--2---:R-:W-:Y:S01]  /*16f00*/  F2FP.BF16.PACK_AB R14, R139, R138 ;  /* 0x0000008a8b0e723e */ /* 0x004fe200000010ff */
[--C-:B------:R-:W-:Y:S01]  /*16f10*/  FFMA.FTZ R44, R44, c[0x0][0x2d0], -R153.reuse ;  /* 0x0000b4002c2c7a23 */ /* 0x100fe20000010899 */
[----:B------:R-:W-:Y:S03]  /*16f20*/  F2FP.BF16.PACK_AB R15, R157, R156 ;  /* 0x0000009c9d0f723e */ /* 0x000fe600000010ff */
[----:B------:R-:W-:Y:S01]  /*16f30*/  MUFU.EX2 R246, R246 ;  /* 0x000000f600f67308 */ /* 0x000fe20000000800 */
[--C-:B------:R-:W-:Y:S02]  /*16f40*/  FFMA.FTZ R45, R45, c[0x0][0x2d0], -R153.reuse ;  /* 0x0000b4002d2d7a23 */ /* 0x100fe40000010899 */
[----:B------:R-:W-:Y:S01]  /*16f50*/  FFMA.FTZ R48, R48, c[0x0][0x2d0], -R153 ;  /* 0x0000b40030307a23 */ /* 0x000fe20000010899 */
[C---:B-----5:R-:W-:Y:S05]  /*16f60*/  HMMA.16816.F32.BF16 R4, R12.reuse, R128, R4 ;  /* 0x000000800c04723c */ /* 0x060fea0000041804 */
[--C-:B------:R-:W-:Y:S01]  /*16f70*/  FFMA.FTZ R46, R46, c[0x0][0x2d0], -R152.reuse ;  /* 0x0000b4002e2e7a23 */ /* 0x100fe20000010898 */
[----:B------:R-:W2:Y:S01]  /*16f80*/  MUFU.EX2 R247, R247 ;  /* 0x000000f700f77308 */ /* 0x000ea20000000800 */
[----:B------:R-:W-:Y:S01]  /*16f90*/  FFMA.FTZ R47, R47, c[0x0][0x2d0], -R152 ;  /* 0x0000b4002f2f7a23 */ /* 0x000fe20000010898 */
[C---:B------:R-:W-:Y:S01]  /*16fa0*/  HMMA.16816.F32.BF16 R8, R12.reuse, R130, R8 ;  /* 0x000000820c08723c */ /* 0x040fe20000041808 */
[----:B------:R-:W-:Y:S03]  /*16fb0*/  LDSM.16.MT88.4 R128, [R188+0x3800] ;  /* 0x00380000bc80783b */ /* 0x000fe60000004200 */
[----:B------:R-:W-:Y:S01]  /*16fc0*/  FFMA.FTZ R143, R3, R243, R143 ;  /* 0x000000f3038f7223 */ /* 0x000fe2000001008f */
[----:B------:R-:W-:Y:S01]  /*16fd0*/  MOV R3, R0 ;  /* 0x0000000000037202 */ /* 0x000fe20000000f00 */
[----:B------:R-:W-:Y:S01]  /*16fe0*/  FFMA.FTZ R151, R2, R242, R151 ;  /* 0x000000f202977223 */ /* 0x000fe20000010097 */
[----:B------:R-:W-:Y:S01]  /*16ff0*/  MOV R2, R118 ;  /* 0x0000007600027202 */ /* 0x000fe20000000f00 */
[C---:B------:R-:W-:Y:S01]  /*17000*/  HMMA.16816.F32.BF16 R68, R12.reuse, R16, R68 ;  /* 0x000000100c44723c */ /* 0x040fe20000041844 */
[----:B------:R-:W-:Y:S03]  /*17010*/  MUFU.EX2 R248, R248 ;  /* 0x000000f800f87308 */ /* 0x000fe60000000800 */
[----:B------:R-:W-:Y:S02]  /*17020*/  FADD.FTZ R143, R140, R143 ;  /* 0x0000008f8c8f7221 */ /* 0x000fe40000010000 */
[----:B------:R-:W-:Y:S02]  /*17030*/  FADD.FTZ R151, R148, R151 ;  /* 0x0000009794977221 */ /* 0x000fe40000010000 */
[C---:B------:R-:W-:Y:S01]  /*17040*/  HMMA.16816.F32.BF16 R72, R12.reuse, R18, R72 ;  /* 0x000000120c48723c */ /* 0x040fe20000041848 */
[----:B------:R-:W5:Y:S02]  /*17050*/  LDSM.16.MT88.4 R16, [R190+0x3800] ;  /* 0x00380000be10783b */ /* 0x000f640000004200 */
[----:B------:R-:W1:Y:S01]  /*17060*/  MUFU.EX2 R249, R249 ;  /* 0x000000f900f97308 */ /* 0x000e620000000800 */
[----:B------:R-:W-:Y:S02]  /*17070*/  FADD.FTZ R141, R141, R143 ;  /* 0x0000008f8d8d7221 */ /* 0x000fe40000010000 */
[----:B------:R-:W-:Y:S02]  /*17080*/  FADD.FTZ R149, R149, R151 ;  /* 0x0000009795957221 */ /* 0x000fe40000010000 */
[C---:B----4-:R-:W-:Y:S04]  /*17090*/  HMMA.16816.F32.BF16 R76, R12.reuse, R108, R76 ;  /* 0x0000006c0c4c723c */ /* 0x050fe8000004184c */
[----:B------:R-:W-:Y:S01]  /*170a0*/  FADD.FTZ R141, R142, R141 ;  /* 0x0000008d8e8d7221 */ /* 0x000fe20000010000 */
[----:B------:R-:W-:Y:S01]  /*170b0*/  MUFU.EX2 R250, R250 ;  /* 0x000000fa00fa7308 */ /* 0x000fe20000000800 */
[----:B------:R-:W-:Y:S02]  /*170c0*/  FADD.FTZ R149, R150, R149 ;  /* 0x0000009596957221 */ /* 0x000fe40000010000 */
[C---:B------:R-:W-:Y:S01]  /*170d0*/  HMMA.16816.F32.BF16 R80, R12.reuse, R110, R80 ;  /* 0x0000006e0c50723c */ /* 0x040fe20000041850 */
[----:B------:R-:W4:Y:S03]  /*170e0*/  LDSM.16.MT88.4 R108, [R189+0x3800] ;  /* 0x00380000bd6c783b */ /* 0x000f260000004200 */
[----:B------:R-:W-:Y:S02]  /*170f0*/  FADD.FTZ R136, R136, R141 ;  /* 0x0000008d88887221 */ /* 0x000fe40000010000 */
[----:B------:R-:W-:Y:S01]  /*17100*/  FADD.FTZ R154, R154, R149 ;  /* 0x000000959a9a7221 */ /* 0x000fe20000010000 */
[----:B------:R-:W1:Y:S01]  /*17110*/  MUFU.EX2 R251, R251 ;  /* 0x000000fb00fb7308 */ /* 0x000e620000000800 */
        /* <DEDUP_REMOVED lines=8> */
[C---:B---3--:R-:W-:Y:S04]  /*171a0*/  HMMA.16816.F32.BF16 R92, R12.reuse, R112, R92 ;  /* 0x000000700c5c723c */ /* 0x048fe8000004185c */
[----:B------:R-:W-:Y:S01]  /*171b0*/  MUFU.EX2 R41, R41 ;  /* 0x0000002900297308 */ /* 0x000fe20000000800 */
[----:B------:R-:W-:Y:S02]  /*171c0*/  FADD.FTZ R138, R139, R138 ;  /* 0x0000008a8b8a7221 */ /* 0x000fe40000010000 */
[----:B------:R-:W-:Y:S01]  /*171d0*/  FADD.FTZ R156, R157, R156 ;  /* 0x0000009c9d9c7221 */ /* 0x000fe20000010000 */
[C---:B------:R-:W-:Y:S01]  /*171e0*/  HMMA.16816.F32.BF16 R96, R12.reuse, R114, R96 ;  /* 0x000000720c60723c */ /* 0x040fe20000041860 */
[----:B------:R-:W-:Y:S05]  /*171f0*/  LDSM.16.MT88.4 R112, [R190+0x4000] ;  /* 0x00400000be70783b */ /* 0x000fea0000004200 */
[----:B------:R-:W-:Y:S02]  /*17200*/  MUFU.EX2 R42, R42 ;  /* 0x0000002a002a7308 */ /* 0x000fe40000000800 */
[C---:B-----5:R-:W-:Y:S08]  /*17210*/  HMMA.16816.F32.BF16 R100, R12.reuse, R16, R100 ;  /* 0x000000100c64723c */ /* 0x060ff00000041864 */
[C---:B------:R-:W-:Y:S01]  /*17220*/  HMMA.16816.F32.BF16 R104, R12.reuse, R18, R104 ;  /* 0x000000120c68723c */ /* 0x040fe20000041868 */
[----:B------:R-:W3:Y:S01]  /*17230*/  LDSM.16.MT88.4 R16, [R191+0x1000] ;  /* 0x00100000bf10783b */ /* 0x000ee20000004200 */
[----:B------:R-:W-:Y:S06]  /*17240*/  MUFU.EX2 R43, R43 ;  /* 0x0000002b002b7308 */ /* 0x000fec0000000800 */
[C---:B----4-:R-:W-:Y:S04]  /*17250*/  HMMA.16816.F32.BF16 R52, R12.reuse, R108, R52 ;  /* 0x0000006c0c34723c */ /* 0x050fe80000041834 */
[----:B------:R-:W-:Y:S04]  /*17260*/  MUFU.EX2 R44, R44 ;  /* 0x0000002c002c7308 */ /* 0x000fe80000000800 */
[C---:B------:R-:W-:Y:S01]  /*17270*/  HMMA.16816.F32.BF16 R56, R12.reuse, R110, R56 ;  /* 0x0000006e0c38723c */ /* 0x040fe20000041838 */
[----:B------:R-:W4:Y:S05]  /*17280*/  LDSM.16.MT88.4 R108, [R188+0x1000] ;  /* 0x00100000bc6c783b */ /* 0x000f2a0000004200 */
[----:B------:R-:W-:Y:S02]  /*17290*/  MUFU.EX2 R45, R45 ;  /* 0x0000002d002d7308 */ /* 0x000fe40000000800 */
[C---:B------:R-:W-:Y:S08]  /*172a0*/  HMMA.16816.F32.BF16 R60, R12.reuse, R128, R60 ;  /* 0x000000800c3c723c */ /* 0x040ff0000004183c */
[----:B------:R-:W-:Y:S01]  /*172b0*/  HMMA.16816.F32.BF16 R64, R12, R130, R64 ;  /* 0x000000820c40723c */ /* 0x000fe20000041840 */
[----:B------:R-:W-:Y:S01]  /*172c0*/  LDSM.16.MT88.4 R128, [R189+0x4000] ;  /* 0x00400000bd80783b */ /* 0x000fe20000004200 */
[----:B------:R-:W-:Y:S05]  /*172d0*/  MUFU.EX2 R48, R48 ;  /* 0x0000003000307308 */ /* 0x000fea0000000800 */
[----:B------:R-:W-:Y:S01]  /*172e0*/  F2FP.BF16.PACK_AB R12, R158, R159 ;  /* 0x0000009f9e0c723e */ /* 0x000fe200000010ff */
[----:B------:R-:W-:Y:S01]  /*172f0*/  FADD.FTZ R159, R159, R138 ;  /* 0x0000008a9f9f7221 */ /* 0x000fe20000010000 */
[----:B------:R-:W-:Y:S03]  /*17300*/  F2FP.BF16.PACK_AB R14, R165, R164 ;  /* 0x000000a4a50e723e */ /* 0x000fe600000010ff */
[----:B-1----:R-:W-:Y:S01]  /*17310*/  F2FP.BF16.PACK_AB R13, R166, R167 ;  /* 0x000000a7a60d723e */ /* 0x002fe200000010ff */
[----:B------:R-:W-:Y:S01]  /*17320*/  MUFU.EX2 R46, R46 ;  /* 0x0000002e002e7308 */ /* 0x000fe20000000800 */
[----:B------:R-:W-:Y:S01]  /*17330*/  F2FP.BF16.PACK_AB R15, R177, R176 ;  /* 0x000000b0b10f723e */ /* 0x000fe200000010ff */
[----:B------:R-:W-:Y:S02]  /*17340*/  FADD.FTZ R167, R167, R156 ;  /* 0x0000009ca7a77221 */ /* 0x000fe40000010000 */
[----:B------:R-:W-:Y:S02]  /*17350*/  FADD.FTZ R159, R158, R159 ;  /* 0x0000009f9e9f7221 */ /* 0x000fe40000010000 */
[----:B------:R-:W-:Y:S02]  /*17360*/  FADD.FTZ R167, R166, R167 ;  /* 0x000000a7a6a77221 */ /* 0x000fe40000010000 */
[C---:B---3--:R-:W-:Y:S02]  /*17370*/  HMMA.16816.F32.BF16 R4, R12.reuse, R16, R4 ;  /* 0x000000100c04723c */ /* 0x048fe40000041804 */
[----:B------:R-:W-:Y:S01]  /*17380*/  MUFU.EX2 R47, R47 ;  /* 0x0000002f002f7308 */ /* 0x000fe20000000800 */
[----:B------:R-:W-:Y:S02]  /*17390*/  FADD.FTZ R164, R164, R159 ;  /* 0x0000009fa4a47221 */ /* 0x000fe40000010000 */
[----:B------:R-:W-:Y:S02]  /*173a0*/  FADD.FTZ R176, R176, R167 ;  /* 0x000000a7b0b07221 */ /* 0x000fe40000010000 */
[----:B------:R-:W-:Y:S01]  /*173b0*/  FADD.FTZ R164, R165, R164 ;  /* 0x000000a4a5a47221 */ /* 0x000fe20000010000 */
[C---:B------:R-:W-:Y:S01]  /*173c0*/  HMMA.16816.F32.BF16 R8, R12.reuse, R18, R8 ;  /* 0x000000120c08723c */ /* 0x040fe20000041808 */
[----:B------:R-:W1:Y:S03]  /*173d0*/  LDSM.16.MT88.4 R16, [R191+0x4000] ;  /* 0x00400000bf10783b */ /* 0x000e660000004200 */
[----:B------:R-:W-:Y:S04]  /*173e0*/  FADD.FTZ R176, R177, R176 ;  /* 0x000000b0b1b07221 */ /* 0x000fe80000010000 */
[C---:B------:R-:W-:Y:S08]  /*173f0*/  HMMA.16816.F32.BF16 R68, R12.reuse, R20, R68 ;  /* 0x000000140c44723c */ /* 0x040ff00000041844 */
[C---:B------:R-:W-:Y:S01]  /*17400*/  HMMA.16816.F32.BF16 R72, R12.reuse, R22, R72 ;  /* 0x000000160c48723c */ /* 0x040fe20000041848 */
[----:B------:R-:W3:Y:S07]  /*17410*/  LDSM.16.MT88.4 R20, [R191+0x1800] ;  /* 0x00180000bf14783b */ /* 0x000eee0000004200 */
[C---:B------:R-:W-:Y:S08]  /*17420*/  HMMA.16816.F32.BF16 R76, R12.reuse, R24, R76 ;  /* 0x000000180c4c723c */ /* 0x040ff0000004184c */
[C---:B------:R-:W-:Y:S01]  /*17430*/  HMMA.16816.F32.BF16 R80, R12.reuse, R26, R80 ;  /* 0x0000001a0c50723c */ /* 0x040fe20000041850 */
[----:B------:R-:W5:Y:S07]  /*17440*/  LDSM.16.MT88.4 R24, [R189+0x1800] ;  /* 0x00180000bd18783b */ /* 0x000f6e0000004200 */
[C---:B----4-:R-:W-:Y:S08]  /*17450*/  HMMA.16816.F32.BF16 R84, R12.reuse, R108, R84 ;  /* 0x0000006c0c54723c */ /* 0x050ff00000041854 */
[C---:B------:R-:W-:Y:S01]  /*17460*/  HMMA.16816.F32.BF16 R88, R12.reuse, R110, R88 ;  /* 0x0000006e0c58723c */ /* 0x040fe20000041858 */
[----:B------:R-:W-:Y:S07]  /*17470*/  LDSM.16.MT88.4 R108, [R191+0x2800] ;  /* 0x00280000bf6c783b */ /* 0x000fee0000004200 */
[C---:B-1----:R-:W-:Y:S08]  /*17480*/  HMMA.16816.F32.BF16 R92, R12.reuse, R16, R92 ;  /* 0x000000100c5c723c */ /* 0x042ff0000004185c */
        /* <DEDUP_REMOVED lines=13> */
[----:B------:R-:W4:Y:S01]  /*17560*/  MUFU.EX2 R129, R129 ;  /* 0x0000008100817308 */ /* 0x000f220000000800 */
[----:B------:R-:W-:Y:S01]  /*17570*/  HMMA.16816.F32.BF16 R64, R12, R134, R64 ;  /* 0x000000860c40723c */ /* 0x000fe20000041840 */
[----:B------:R-:W-:Y:S03]  /*17580*/  LDSM.16.MT88.4 R36, [R189+0x2800] ;  /* 0x00280000bd24783b */ /* 0x000fe60000004200 */
[--C-:B------:R-:W-:Y:S02]  /*17590*/  FFMA.FTZ R49, R50, c[0x0][0x2d0], -R152.reuse ;  /* 0x0000b40032317a23 */ /* 0x100fe40000010898 */
[----:B------:R-:W-:Y:S01]  /*175a0*/  FFMA.FTZ R152, R51, c[0x0][0x2d0], -R152 ;  /* 0x0000b40033987a23 */ /* 0x000fe20000010898 */
[----:B------:R-:W-:Y:S01]  /*175b0*/  F2FP.BF16.PACK_AB R12, R179, R178 ;  /* 0x000000b2b30c723e */ /* 0x000fe200000010ff */
[----:B------:R-:W-:Y:S01]  /*175c0*/  FADD.FTZ R178, R178, R164 ;  /* 0x000000a4b2b27221 */ /* 0x000fe20000010000 */
[----:B--2---:R-:W-:Y:S01]  /*175d0*/  F2FP.BF16.PACK_AB R14, R247, R246 ;  /* 0x000000f6f70e723e */ /* 0x004fe200000010ff */
[----:B------:R-:W-:Y:S02]  /*175e0*/  MUFU.EX2 R130, R130 ;  /* 0x0000008200827308 */ /* 0x000fe40000000800 */
[----:B------:R-:W-:Y:S01]  /*175f0*/  F2FP.BF16.PACK_AB R13, R249, R248 ;  /* 0x000000f8f90d723e */ /* 0x000fe200000010ff */
[----:B------:R-:W-:Y:S01]  /*17600*/  FADD.FTZ R248, R248, R176 ;  /* 0x000000b0f8f87221 */ /* 0x000fe20000010000 */
[----:B------:R-:W-:Y:S01]  /*17610*/  F2FP.BF16.PACK_AB R15, R251, R250 ;  /* 0x000000fafb0f723e */ /* 0x000fe200000010ff */
[----:B------:R-:W-:Y:S02]  /*17620*/  FADD.FTZ R178, R179, R178 ;  /* 0x000000b2b3b27221 */ /* 0x000fe40000010000 */
[----:B------:R-:W-:Y:S02]  /*17630*/  FADD.FTZ R248, R249, R248 ;  /* 0x000000f8f9f87221 */ /* 0x000fe40000010000 */
[----:B------:R-:W-:Y:S01]  /*17640*/  FADD.FTZ R246, R246, R178 ;  /* 0x000000b2f6f67221 */ /* 0x000fe20000010000 */
[----:B------:R-:W2:Y:S01]  /*17650*/  MUFU.EX2 R131, R131 ;  /* 0x0000008300837308 */ /* 0x000ea20000000800 */
[C---:B---3--:R-:W-:Y:S03]  /*17660*/  HMMA.16816.F32.BF16 R4, R12.reuse, R20, R4 ;  /* 0x000000140c04723c */ /* 0x048fe60000041804 */
[----:B------:R-:W-:Y:S02]  /*17670*/  FADD.FTZ R250, R250, R248 ;  /* 0x000000f8fafa7221 */ /* 0x000fe40000010000 */
[----:B------:R-:W-:Y:S02]  /*17680*/  FADD.FTZ R246, R247, R246 ;  /* 0x000000f6f7f67221 */ /* 0x000fe40000010000 */
[----:B------:R-:W-:Y:S01]  /*17690*/  FADD.FTZ R250, R251, R250 ;  /* 0x000000fafbfa7221 */ /* 0x000fe20000010000 */
[C---:B------:R-:W-:Y:S01]  /*176a0*/  HMMA.16816.F32.BF16 R8, R12.reuse, R22, R8 ;  /* 0x000000160c08723c */ /* 0x040fe20000041808 */
[----:B------:R-:W3:Y:S01]  /*176b0*/  LDSM.16.MT88.4 R20, [R191+0x4800] ;  /* 0x00480000bf14783b */ /* 0x000ee20000004200 */
[----:B------:R-:W1:Y:S06]  /*176c0*/  MUFU.EX2 R153, R153 ;  /* 0x0000009900997308 */ /* 0x000e6c0000000800 */
[C---:B------:R-:W-:Y:S04]  /*176d0*/  HMMA.16816.F32.BF16 R68, R12.reuse, R28, R68 ;  /* 0x0000001c0c44723c */ /* 0x040fe80000041844 */
[----:B------:R-:W-:Y:S04]  /*176e0*/  MUFU.EX2 R49, R49 ;  /* 0x0000003100317308 */ /* 0x000fe80000000800 */
[C---:B------:R-:W-:Y:S01]  /*176f0*/  HMMA.16816.F32.BF16 R72, R12.reuse, R30, R72 ;  /* 0x0000001e0c48723c */ /* 0x040fe20000041848 */
[----:B------:R-:W2:Y:S05]  /*17700*/  LDSM.16.MT88.4 R28, [R190+0x4800] ;  /* 0x00480000be1c783b */ /* 0x000eaa0000004200 */
[----:B------:R-:W2:Y:S02]  /*17710*/  MUFU.EX2 R152, R152 ;  /* 0x0000009800987308 */ /* 0x000ea40000000800 */
[C---:B-----5:R-:W-:Y:S08]  /*17720*/  HMMA.16816.F32.BF16 R76, R12.reuse, R24, R76 ;  /* 0x000000180c4c723c */ /* 0x060ff0000004184c */
[C---:B------:R-:W-:Y:S01]  /*17730*/  HMMA.16816.F32.BF16 R80, R12.reuse, R26, R80 ;  /* 0x0000001a0c50723c */ /* 0x040fe20000041850 */
[----:B------:R-:W5:Y:S07]  /*17740*/  LDSM.16.MT88.4 R24, [R189+0x4800] ;  /* 0x00480000bd18783b */ /* 0x000f6e0000004200 */
        /* <DEDUP_REMOVED lines=9> */
[C---:B-----5:R-:W-:Y:S08]  /*177e0*/  HMMA.16816.F32.BF16 R52, R12.reuse, R24, R52 ;  /* 0x000000180c34723c */ /* 0x060ff00000041834 */
[C---:B------:R-:W-:Y:S01]  /*177f0*/  HMMA.16816.F32.BF16 R56, R12.reuse, R26, R56 ;  /* 0x0000001a0c38723c */ /* 0x040fe20000041838 */
[----:B------:R-:W5:Y:S07]  /*17800*/  LDSM.16.MT88.4 R24, [R189+0x2000] ;  /* 0x00200000bd18783b */ /* 0x000f6e0000004200 */
[C---:B-1----:R-:W-:Y:S08]  /*17810*/  HMMA.16816.F32.BF16 R60, R12.reuse, R16, R60 ;  /* 0x000000100c3c723c */ /* 0x042ff0000004183c */
[----:B------:R-:W-:Y:S01]  /*17820*/  HMMA.16816.F32.BF16 R64, R12, R18, R64 ;  /* 0x000000120c40723c */ /* 0x000fe20000041840 */
[----:B------:R-:W1:Y:S06]  /*17830*/  LDSM.16.MT88.4 R16, [R188+0x2000] ;  /* 0x00200000bc10783b */ /* 0x000e6c0000004200 */
[----:B----4-:R-:W-:Y:S01]  /*17840*/  F2FP.BF16.PACK_AB R12, R129, R128 ;  /* 0x00000080810c723e */ /* 0x010fe200000010ff */
        /* <DEDUP_REMOVED lines=17> */
[C---:B-----5:R-:W-:Y:S08]  /*17960*/  HMMA.16816.F32.BF16 R76, R12.reuse, R24, R76 ;  /* 0x000000180c4c723c */ /* 0x060ff0000004184c */
        /* <DEDUP_REMOVED lines=48> */
.L_x_819:
[----:B------:R-:W-:-:S13]  /*17c70*/  ISETP.GE.AND P0, PT, R119, R237, PT ;  /* 0x000000ed7700720c */ /* 0x000fda0003f06270 */
[----:B------:R-:W-:Y:S05]  /*17c80*/  @!P0 BRA `(.L_x_821) ;  /* 0x00003d9000008947 */ /* 0x000fea0003800000 */
[----:B------:R-:W-:Y:S02]  /*17c90*/  MOV R2, R12 ;  /* 0x0000000c00027202 */ /* 0x000fe40000000f00 */
[----:B------:R-:W-:Y:S02]  /*17ca0*/  MOV R3, R0 ;  /* 0x0000000000037202 */ /* 0x000fe40000000f00 */
.L_x_830:
[----:B------:R-:W-:Y:S04]  /*17cb0*/  DEPBAR.LE SB0, 0x0 ;  /* 0x000080000000791a */ /* 0x000fe80000000000 */
[----:B------:R-:W-:Y:S01]  /*17cc0*/  WARPSYNC 0xffffffff ;  /* 0xffffffff00007948 */ /* 0x000fe20003800000 */
[----:B------:R-:W-:Y:S01]  /*17cd0*/  BAR.SYNC.DEFER_BLOCKING 0x0 ;  /* 0x0000000000007b1d */ /* 0x000fe20000010000 */
[----:B------:R-:W-:Y:S01]  /*17ce0*/  IMAD.MOV.U32 R21, RZ, RZ, c[0x0][0x208] ;  /* 0x00008200ff157624 */ /* 0x000fe200078e00ff */
[----:B------:R-:W-:Y:S01]  /*17cf0*/  SHF.R.S32.HI R20, RZ, 0x1f, R119 ;  /* 0x0000001fff147819 */ /* 0x000fe20000011477 */
[----:B------:R-:W-:Y:S01]  /*17d00*/  IMAD.MOV.U32 R0, RZ, RZ, 0x5 ;  /* 0x00000005ff007424 */ /* 0x000fe200078e00ff */
[----:B------:R-:W-:Y:S01]  /*17d10*/  ISETP.GE.AND P4, PT, R116, c[0x0][0x1d4], PT ;  /* 0x0000750074007a0c */ /* 0x000fe20003f86270 */
[C---:B------:R-:W-:Y:S01]  /*17d20*/  IMAD.SHL.U32 R148, R21.reuse, 0x20, RZ ;  /* 0x0000002015947824 */ /* 0x040fe200078e00ff */
[----:B------:R-:W-:Y:S01]  /*17d30*/  LOP3.LUT P5, RZ, R230, 0x20000, RZ, 0xc0, !PT ;  /* 0x00020000e6ff7812 */ /* 0x000fe200078ac0ff */
[----:B------:R-:W-:Y:S01]  /*17d40*/  IMAD R20, R20, c[0x0][0x208], RZ ;  /* 0x0000820014147a24 */ /* 0x000fe200078e02ff */
[----:B------:R-:W-:Y:S01]  /*17d50*/  SHF.L.U64.HI R149, R21, R0, c[0x0][0x20c] ;  /* 0x0000830015957619 */ /* 0x000fe20000010200 */
[C---:B------:R-:W-:Y:S01]  /*17d60*/  IMAD.WIDE.U32 R46, R119.reuse, c[0x0][0x208], RZ ;  /* 0x00008200772e7a25 */ /* 0x040fe200078e00ff */
[----:B------:R-:W-:Y:S02]  /*17d70*/  IADD3 R30, P0, R148, R148, RZ ;  /* 0x00000094941e7210 */ /* 0x000fe40007f1e0ff */
[----:B------:R-:W-:Y:S01]  /*17d80*/  ISETP.NE.AND P6, PT, R228, 0x1, PT ;  /* 0x00000001e400780c */ /* 0x000fe20003fc5270 */
[----:B------:R-:W-:Y:S02]  /*17d90*/  IMAD R20, R119, c[0x0][0x20c], R20 ;  /* 0x0000830077147a24 */ /* 0x000fe400078e0214 */
[----:B------:R-:W-:Y:S02]  /*17da0*/  IMAD.X R31, R149, 0x1, R149, P0 ;  /* 0x00000001951f7824 */ /* 0x000fe400000e0695 */
[----:B------:R-:W-:Y:S02]  /*17db0*/  IMAD.IADD R20, R47, 0x1, R20 ;  /* 0x000000012f147824 */ /* 0x000fe400078e0214 */
[----:B------:R-:W-:Y:S02]  /*17dc0*/  IMAD.MOV.U32 R36, RZ, RZ, R238 ;  /* 0x000000ffff247224 */ /* 0x000fe400078e00ee */
[----:B------:R-:W-:Y:S02]  /*17dd0*/  IMAD.MOV.U32 R37, RZ, RZ, R235 ;  /* 0x000000ffff257224 */ /* 0x000fe400078e00eb */
[C---:B------:R-:W-:Y:S01]  /*17de0*/  IMAD.WIDE.U32 R30, R46.reuse, 0x60, R30 ;  /* 0x000000602e1e7825 */ /* 0x040fe200078e001e */
[----:B------:R-:W1:Y:S01]  /*17df0*/  LDSM.16.M88.4 R8, [R192] ;  /* 0x00000000c008783b */ /* 0x000e620000000200 */
[----:B------:R-:W-:Y:S02]  /*17e00*/  ULDC UR4, c[0x0][0x324] ;  /* 0x0000c90000047ab9 */ /* 0x000fe40000000800 */
[C---:B------:R-:W-:Y:S01]  /*17e10*/  IMAD.WIDE.U32 R36, R46.reuse, 0x60, R36 ;  /* 0x000000602e247825 */ /* 0x040fe200078e0024 */
[----:B------:R-:W-:Y:S02]  /*17e20*/  ULOP3.LUT UR4, URZ, UR4, URZ, 0x33, !UPT ;  /* 0x000000043f047292 */ /* 0x000fe4000f8e333f */
[----:B------:R-:W2:Y:S01]  /*17e30*/  LDSM.16.M88.4 R16, [R192+0x800] ;  /* 0x00080000c010783b */ /* 0x000ea20000000200 */
[----:B------:R-:W-:Y:S01]  /*17e40*/  IMAD.WIDE.U32 R46, R46, 0x60, R148 ;  /* 0x000000602e2e7825 */ /* 0x000fe200078e0094 */
[----:B------:R-:W-:Y:S03]  /*17e50*/  LEA R44, P0, R36, c[0x0][0x1f8], 0x1 ;  /* 0x00007e00242c7a11 */ /* 0x000fe600078008ff */
[----:B------:R-:W-:Y:S01]  /*17e60*/  IMAD R38, R20, 0x60, RZ ;  /* 0x0000006014267824 */ /* 0x000fe200078e02ff */
[----:B------:R-:W3:Y:S03]  /*17e70*/  LDSM.16.M88.4 R24, [R192+0x1000] ;  /* 0x00100000c018783b */ /* 0x000ee60000000200 */
[----:B------:R-:W-:Y:S02]  /*17e80*/  IMAD.IADD R47, R38, 0x1, R47 ;  /* 0x00000001262f7824 */ /* 0x000fe400078e022f */
[----:B------:R-:W-:Y:S01]  /*17e90*/  IMAD.IADD R28, R37, 0x1, R38 ;  /* 0x00000001251c7824 */ /* 0x000fe200078e0226 */
[----:B------:R-:W4:Y:S01]  /*17ea0*/  LDSM.16.M88.4 R32, [R192+0x1800] ;  /* 0x00180000c020783b */ /* 0x000f220000000200 */
[-C--:B------:R-:W-:Y:S03]  /*17eb0*/  IADD3 R37, P2, P1, R238, R46.reuse, R148 ;  /* 0x0000002eee257210 */ /* 0x080fe6000795e094 */
[----:B------:R-:W-:Y:S02]  /*17ec0*/  LEA.HI.X R45, R36, c[0x0][0x1fc], R28, 0x1, P0 ;  /* 0x00007f00242d7a11 */ /* 0x000fe400000f0c1c */
[----:B------:R-:W5:Y:S01]  /*17ed0*/  LDSM.16.M88.4 R40, [R192+0x2000] ;  /* 0x00200000c028783b */ /* 0x000f620000000200 */
[----:B------:R-:W-:Y:S02]  /*17ee0*/  IADD3.X R118, R235, R47, R149, P2, P1 ;  /* 0x0000002feb767210 */ /* 0x000fe400017e2495 */
[C---:B------:R-:W-:Y:S02]  /*17ef0*/  LEA R156, P1, R37.reuse, c[0x0][0x1f8], 0x1 ;  /* 0x00007e00259c7a11 */ /* 0x040fe400078208ff */
[----:B------:R-:W-:Y:S01]  /*17f00*/  IADD3 R36, P3, R238, R46, RZ ;  /* 0x0000002eee247210 */ /* 0x000fe20007f7e0ff */
[----:B------:R-:W3:Y:S01]  /*17f10*/  LDSM.16.M88.4 R48, [R192+0x2800] ;  /* 0x00280000c030783b */ /* 0x000ee20000000200 */
[----:B------:R-:W-:Y:S02]  /*17f20*/  LEA.HI.X R157, R37, c[0x0][0x1fc], R118, 0x1, P1 ;  /* 0x00007f00259d7a11 */ /* 0x000fe400008f0c76 */
[----:B------:R-:W-:Y:S01]  /*17f30*/  LEA R158, P2, R36, c[0x0][0x1f8], 0x1 ;  /* 0x00007e00249e7a11 */ /* 0x000fe200078408ff */
[----:B------:R-:W-:Y:S01]  /*17f40*/  IMAD.X R47, R47, 0x1, R235, P3 ;  /* 0x000000012f2f7824 */ /* 0x000fe200018e06eb */
[----:B------:R-:W-:Y:S01]  /*17f50*/  IADD3 R39, P0, R238, R30, RZ ;  /* 0x0000001eee277210 */ /* 0x000fe20007f1e0ff */
[----:B------:R-:W4:Y:S03]  /*17f60*/  LDSM.16.M88.4 R128, [R207] ;  /* 0x00000000cf80783b */ /* 0x000f260000000200 */
[----:B------:R-:W-:Y:S01]  /*17f70*/  LEA.HI.X R159, R36, c[0x0][0x1fc], R47, 0x1, P2 ;  /* 0x00007f00249f7a11 */ /* 0x000fe200010f0c2f */
[C---:B-1----:R-:W-:Y:S02]  /*17f80*/  HMMA.16816.F32.BF16 R4, R120.reuse, R8, RZ ;  /* 0x000000087804723c */ /* 0x042fe400000418ff */
[----:B------:R-:W1:Y:S01]  /*17f90*/  LDSM.16.M88.4 R132, [R194] ;  /* 0x00000000c284783b */ /* 0x000e620000000200 */
[----:B------:R-:W-:Y:S02]  /*17fa0*/  IADD3.X R38, R235, R38, R31, P0, !PT ;  /* 0x00000026eb267210 */ /* 0x000fe400007fe41f */
[C---:B------:R-:W-:Y:S03]  /*17fb0*/  LEA R46, P0, R39.reuse, c[0x0][0x1f8], 0x1 ;  /* 0x00007e00272e7a11 */ /* 0x040fe600078008ff */
[C---:B------:R-:W-:Y:S01]  /*17fc0*/  HMMA.16816.F32.BF16 R8, R120.reuse, R10, RZ ;  /* 0x0000000a7808723c */ /* 0x040fe200000418ff */
[----:B------:R-:W1:Y:S03]  /*17fd0*/  LDSM.16.M88.4 R136, [R195] ;  /* 0x00000000c388783b */ /* 0x000e660000000200 */
[----:B------:R-:W-:Y:S02]  /*17fe0*/  LEA.HI.X R47, R39, c[0x0][0x1fc], R38, 0x1, P0 ;  /* 0x00007f00272f7a11 */ /* 0x000fe400000f0c26 */
[C---:B------:R-:W-:Y:S01]  /*17ff0*/  ISETP.GT.AND P0, PT, R119.reuse, R237, PT ;  /* 0x000000ed7700720c */ /* 0x040fe20003f04270 */
[----:B------:R-:W1:Y:S01]  /*18000*/  LDSM.16.M88.4 R140, [R196] ;  /* 0x00000000c48c783b */ /* 0x000e620000000200 */
[C---:B--2---:R-:W-:Y:S05]  /*18010*/  HMMA.16816.F32.BF16 R12, R120.reuse, R16, RZ ;  /* 0x00000010780c723c */ /* 0x044fea00000418ff */
[----:B------:R-:W2:Y:S03]  /*18020*/  LDSM.16.M88.4 R148, [R197] ;  /* 0x00000000c594783b */ /* 0x000ea60000000200 */
[C---:B------:R-:W-:Y:S03]  /*18030*/  HMMA.16816.F32.BF16 R16, R120.reuse, R18, RZ ;  /* 0x000000127810723c */ /* 0x040fe600000418ff */
[----:B------:R-:W1:Y:S01]  /*18040*/  LDSM.16.M88.4 R152, [R198] ;  /* 0x00000000c698783b */ /* 0x000e620000000200 */
[----:B------:R-:W-:Y:S04]  /*18050*/  @P0 IMAD.MOV.U32 R118, RZ, RZ, c[0x0][0x1e0] ;  /* 0x00007800ff760624 */ /* 0x000fe800078e00ff */
[C---:B---3--:R-:W-:Y:S01]  /*18060*/  HMMA.16816.F32.BF16 R20, R120.reuse, R24, RZ ;  /* 0x000000187814723c */ /* 0x048fe200000418ff */
[----:B------:R-:W-:Y:S01]  /*18070*/  @!PT LDS RZ, [RZ] ;  /* 0x00000000fffff984 */ /* 0x000fe20000000800 */
[----:B------:R-:W-:Y:S01]  /*18080*/  @!PT LDS RZ, [RZ] ;  /* 0x00000000fffff984 */ /* 0x000fe20000000800 */
[----:B------:R-:W-:Y:S01]  /*18090*/  @!PT LDS RZ, [RZ] ;  /* 0x00000000fffff984 */ /* 0x000fe20000000800 */
[----:B------:R3:W-:Y:S06]  /*180a0*/  LDGSTS.E.BYPASS.LTC128B.128 [R219+0x100], [R44.64], !P4 ;  /* 0x001000002cdb7fae */ /* 0x0007ec000e101d48 */
[----:B------:R3:W-:Y:S01]  /*180b0*/  LDGSTS.E.BYPASS.LTC128B.128 [R219+0x3100], [R44.64+0x80], !P5 ;  /* 0x031000802cdb7fae */ /* 0x0007e2000e901d48 */
[C---:B------:R-:W-:Y:S05]  /*180c0*/  HMMA.16816.F32.BF16 R24, R120.reuse, R26, RZ ;  /* 0x0000001a7818723c */ /* 0x040fea00000418ff */
[----:B------:R1:W-:Y:S03]  /*180d0*/  LDGSTS.E.BYPASS.LTC128B.128 [R219+0x1100], [R158.64], !P4 ;  /* 0x011000009edb7fae */ /* 0x0003e6000e101d48 */
[C---:B----4-:R-:W-:Y:S03]  /*180e0*/  HMMA.16816.F32.BF16 R28, R120.reuse, R32, RZ ;  /* 0x00000020781c723c */ /* 0x050fe600000418ff */
[----:B------:R1:W-:Y:S05]  /*180f0*/  LDGSTS.E.BYPASS.LTC128B.128 [R219+0x4100], [R158.64+0x80], !P5 ;  /* 0x041000809edb7fae */ /* 0x0003ea000e901d48 */
[C---:B------:R-:W-:Y:S01]  /*18100*/  HMMA.16816.F32.BF16 R32, R120.reuse, R34, RZ ;  /* 0x000000227820723c */ /* 0x040fe200000418ff */
[----:B------:R1:W-:Y:S06]  /*18110*/  LDGSTS.E.BYPASS.LTC128B.128 [R219+0x2100], [R156.64], !P4 ;  /* 0x021000009cdb7fae */ /* 0x0003ec000e101d48 */
[----:B------:R3:W-:Y:S01]  /*18120*/  LDGSTS.E.BYPASS.LTC128B.128 [R219+0x5100], [R46.64+0x80], !P5 ;  /* 0x051000802edb7fae */ /* 0x0007e2000e901d48 */
[C---:B-----5:R-:W-:Y:S05]  /*18130*/  HMMA.16816.F32.BF16 R36, R120.reuse, R40, RZ ;  /* 0x000000287824723c */ /* 0x060fea00000418ff */
[----:B------:R-:W-:Y:S03]  /*18140*/  LDSM.16.M88.4 R164, [R206+0x800] ;  /* 0x00080000cea4783b */ /* 0x000fe60000000200 */
[C---:B------:R-:W-:Y:S03]  /*18150*/  HMMA.16816.F32.BF16 R40, R120.reuse, R42, RZ ;  /* 0x0000002a7828723c */ /* 0x040fe600000418ff */
[----:B------:R-:W0:Y:S06]  /*18160*/  LDGDEPBAR ;  /* 0x00000000000079af */ /* 0x000e2c0000000000 */
[----:B------:R-:W-:Y:S06]  /*18170*/  LDSM.16.M88.4 R176, [R206+0x1000] ;  /* 0x00100000ceb0783b */ /* 0x000fec0000000200 */
[----:B-1----:R-:W1:Y:S01]  /*18180*/  LDSM.16.M88.4 R156, [R206] ;  /* 0x00000000ce9c783b */ /* 0x002e620000000200 */
[C---:B---3--:R-:W-:Y:S08]  /*18190*/  HMMA.16816.F32.BF16 R44, R120.reuse, R48, RZ ;  /* 0x00000030782c723c */ /* 0x048ff000000418ff */
[----:B------:R-:W-:Y:S08]  /*181a0*/  HMMA.16816.F32.BF16 R48, R120, R50, RZ ;  /* 0x000000327830723c */ /* 0x000ff000000418ff */
[C---:B------:R-:W-:Y:S08]  /*181b0*/  HMMA.16816.F32.BF16 R4, R124.reuse, R128, R4 ;  /* 0x000000807c04723c */ /* 0x040ff00000041804 */
[C---:B------:R-:W-:Y:S01]  /*181c0*/  HMMA.16816.F32.BF16 R8, R124.reuse, R130, R8 ;  /* 0x000000827c08723c */ /* 0x040fe20000041808 */
[----:B------:R-:W3:Y:S07]  /*181d0*/  LDSM.16.M88.4 R128, [R206+0x1800] ;  /* 0x00180000ce80783b */ /* 0x000eee0000000200 */
[C---:B------:R-:W-:Y:S08]  /*181e0*/  HMMA.16816.F32.BF16 R12, R124.reuse, R132, R12 ;  /* 0x000000847c0c723c */ /* 0x040ff0000004180c */
[C---:B------:R-:W-:Y:S01]  /*181f0*/  HMMA.16816.F32.BF16 R16, R124.reuse, R134, R16 ;  /* 0x000000867c10723c */ /* 0x040fe20000041810 */
[----:B------:R-:W4:Y:S07]  /*18200*/  LDSM.16.M88.4 R132, [R206+0x2000] ;  /* 0x00200000ce84783b */ /* 0x000f2e0000000200 */
[C---:B------:R-:W-:Y:S08]  /*18210*/  HMMA.16816.F32.BF16 R20, R124.reuse, R136, R20 ;  /* 0x000000887c14723c */ /* 0x040ff00000041814 */
[C---:B------:R-:W-:Y:S01]  /*18220*/  HMMA.16816.F32.BF16 R24, R124.reuse, R138, R24 ;  /* 0x0000008a7c18723c */ /* 0x040fe20000041818 */
[----:B------:R-:W5:Y:S07]  /*18230*/  LDSM.16.M88.4 R136, [R206+0x2800] ;  /* 0x00280000ce88783b */ /* 0x000f6e0000000200 */
[C---:B------:R-:W-:Y:S08]  /*18240*/  HMMA.16816.F32.BF16 R28, R124.reuse, R140, R28 ;  /* 0x0000008c7c1c723c */ /* 0x040ff0000004181c */
[C---:B------:R-:W-:Y:S01]  /*18250*/  HMMA.16816.F32.BF16 R32, R124.reuse, R142, R32 ;  /* 0x0000008e7c20723c */ /* 0x040fe20000041820 */
[----:B------:R-:W3:Y:S07]  /*18260*/  LDSM.16.M88.4 R140, [R204+-0x3000] ;  /* 0xffd00000cc8c783b */ /* 0x000eee0000000200 */
[C---:B--2---:R-:W-:Y:S08]  /*18270*/  HMMA.16816.F32.BF16 R36, R124.reuse, R148, R36 ;  /* 0x000000947c24723c */ /* 0x044ff00000041824 */
[C---:B------:R-:W-:Y:S01]  /*18280*/  HMMA.16816.F32.BF16 R40, R124.reuse, R150, R40 ;  /* 0x000000967c28723c */ /* 0x040fe20000041828 */
[----:B------:R-:W2:Y:S07]  /*18290*/  LDSM.16.M88.4 R148, [R204+-0x2800] ;  /* 0xffd80000cc94783b */ /* 0x000eae0000000200 */
[C---:B------:R-:W-:Y:S08]  /*182a0*/  HMMA.16816.F32.BF16 R44, R124.reuse, R152, R44 ;  /* 0x000000987c2c723c */ /* 0x040ff0000004182c */
[----:B------:R-:W-:Y:S01]  /*182b0*/  HMMA.16816.F32.BF16 R48, R124, R154, R48 ;  /* 0x0000009a7c30723c */ /* 0x000fe20000041830 */
[----:B------:R-:W2:Y:S07]  /*182c0*/  LDSM.16.M88.4 R152, [R204+-0x2000] ;  /* 0xffe00000cc98783b */ /* 0x000eae0000000200 */
[C---:B-1----:R-:W-:Y:S08]  /*182d0*/  HMMA.16816.F32.BF16 R4, R144.reuse, R156, R4 ;  /* 0x0000009c9004723c */ /* 0x042ff00000041804 */
[C---:B------:R-:W-:Y:S01]  /*182e0*/  HMMA.16816.F32.BF16 R8, R144.reuse, R158, R8 ;  /* 0x0000009e9008723c */ /* 0x040fe20000041808 */
[----:B------:R-:W-:Y:S07]  /*182f0*/  LDSM.16.M88.4 R156, [R204+-0x1000] ;  /* 0xfff00000cc9c783b */ /* 0x000fee0000000200 */
[C---:B------:R-:W-:Y:S08]  /*18300*/  HMMA.16816.F32.BF16 R12, R144.reuse, R164, R12 ;  /* 0x000000a4900c723c */ /* 0x040ff0000004180c */
[C---:B------:R-:W-:Y:S01]  /*18310*/  HMMA.16816.F32.BF16 R16, R144.reuse, R166, R16 ;  /* 0x000000a69010723c */ /* 0x040fe20000041810 */
[----:B------:R-:W-:Y:S07]  /*18320*/  LDSM.16.M88.4 R164, [R204+-0x800] ;  /* 0xfff80000cca4783b */ /* 0x000fee0000000200 */
[C---:B------:R-:W-:Y:S08]  /*18330*/  HMMA.16816.F32.BF16 R20, R144.reuse, R176, R20 ;  /* 0x000000b09014723c */ /* 0x040ff00000041814 */
[C---:B------:R-:W-:Y:S01]  /*18340*/  HMMA.16816.F32.BF16 R24, R144.reuse, R178, R24 ;  /* 0x000000b29018723c */ /* 0x040fe20000041818 */
[----:B------:R-:W-:Y:S07]  /*18350*/  LDSM.16.M88.4 R176, [R204] ;  /* 0x00000000ccb0783b */ /* 0x000fee0000000200 */
[C---:B---3--:R-:W-:Y:S08]  /*18360*/  HMMA.16816.F32.BF16 R28, R144.reuse, R128, R28 ;  /* 0x00000080901c723c */ /* 0x048ff0000004181c */
[C---:B------:R-:W-:Y:S01]  /*18370*/  HMMA.16816.F32.BF16 R32, R144.reuse, R130, R32 ;  /* 0x000000829020723c */ /* 0x040fe20000041820 */
[----:B------:R-:W1:Y:S07]  /*18380*/  LDSM.16.M88.4 R128, [R204+-0x1800] ;  /* 0xffe80000cc80783b */ /* 0x000e6e0000000200 */
[C---:B----4-:R-:W-:Y:S08]  /*18390*/  HMMA.16816.F32.BF16 R36, R144.reuse, R132, R36 ;  /* 0x000000849024723c */ /* 0x050ff00000041824 */
[C---:B------:R-:W-:Y:S01]  /*183a0*/  HMMA.16816.F32.BF16 R40, R144.reuse, R134, R40 ;  /* 0x000000869028723c */ /* 0x040fe20000041828 */
[----:B------:R-:W3:Y:S07]  /*183b0*/  LDSM.16.M88.4 R132, [R192+0x3000] ;  /* 0x00300000c084783b */ /* 0x000eee0000000200 */
[C---:B-----5:R-:W-:Y:S08]  /*183c0*/  HMMA.16816.F32.BF16 R44, R144.reuse, R136, R44 ;  /* 0x00000088902c723c */ /* 0x060ff0000004182c */
[----:B------:R-:W-:Y:S01]  /*183d0*/  HMMA.16816.F32.BF16 R48, R144, R138, R48 ;  /* 0x0000008a9030723c */ /* 0x000fe20000041830 */
[----:B------:R-:W4:Y:S07]  /*183e0*/  LDSM.16.M88.4 R136, [R192+0x3800] ;  /* 0x00380000c088783b */ /* 0x000f2e0000000200 */
        /* <DEDUP_REMOVED lines=20> */
[----:B------:R-:W3:Y:S07]  /*18530*/  LDSM.16.M88.4 R132, [R192+0x5800] ;  /* 0x00580000c084783b */ /* 0x000eee0000000200 */
[C---:B----4-:R-:W-:Y:S08]  /*18540*/  HMMA.16816.F32.BF16 R12, R168.reuse, R136, R12 ;  /* 0x00000088a80c723c */ /* 0x050ff0000004180c */
[C---:B------:R-:W-:Y:S01]  /*18550*/  HMMA.16816.F32.BF16 R16, R168.reuse, R138, R16 ;  /* 0x0000008aa810723c */ /* 0x040fe20000041810 */
[----:B------:R-:W4:Y:S07]  /*18560*/  LDSM.16.M88.4 R136, [R199] ;  /* 0x00000000c788783b */ /* 0x000f2e0000000200 */
[C---:B-----5:R-:W-:Y:S08]  /*18570*/  HMMA.16816.F32.BF16 R20, R168.reuse, R140, R20 ;  /* 0x0000008ca814723c */ /* 0x060ff00000041814 */
[C---:B------:R-:W-:Y:S01]  /*18580*/  HMMA.16816.F32.BF16 R24, R168.reuse, R142, R24 ;  /* 0x0000008ea818723c */ /* 0x040fe20000041818 */
[----:B------:R-:W5:Y:S07]  /*18590*/  LDSM.16.M88.4 R140, [R200] ;  /* 0x00000000c88c783b */ /* 0x000f6e0000000200 */
[C---:B--2---:R-:W-:Y:S08]  /*185a0*/  HMMA.16816.F32.BF16 R28, R168.reuse, R148, R28 ;  /* 0x00000094a81c723c */ /* 0x044ff0000004181c */
[C---:B------:R-:W-:Y:S01]  /*185b0*/  HMMA.16816.F32.BF16 R32, R168.reuse, R150, R32 ;  /* 0x00000096a820723c */ /* 0x040fe20000041820 */
[----:B------:R-:W2:Y:S07]  /*185c0*/  LDSM.16.M88.4 R148, [R201] ;  /* 0x00000000c994783b */ /* 0x000eae0000000200 */
[C---:B-1----:R-:W-:Y:S08]  /*185d0*/  HMMA.16816.F32.BF16 R36, R168.reuse, R128, R36 ;  /* 0x00000080a824723c */ /* 0x042ff00000041824 */
[C---:B------:R-:W-:Y:S01]  /*185e0*/  HMMA.16816.F32.BF16 R40, R168.reuse, R130, R40 ;  /* 0x00000082a828723c */ /* 0x040fe20000041828 */
[----:B------:R-:W1:Y:S07]  /*185f0*/  LDSM.16.M88.4 R128, [R202] ;  /* 0x00000000ca80783b */ /* 0x000e6e0000000200 */
[C---:B---3--:R-:W-:Y:S08]  /*18600*/  HMMA.16816.F32.BF16 R44, R168.reuse, R132, R44 ;  /* 0x00000084a82c723c */ /* 0x048ff0000004182c */
[----:B------:R-:W-:Y:S01]  /*18610*/  HMMA.16816.F32.BF16 R48, R168, R134, R48 ;  /* 0x00000086a830723c */ /* 0x000fe20000041830 */
[----:B------:R-:W3:Y:S07]  /*18620*/  LDSM.16.M88.4 R132, [R203] ;  /* 0x00000000cb84783b */ /* 0x000eee0000000200 */
[C---:B------:R-:W-:Y:S08]  /*18630*/  HMMA.16816.F32.BF16 R4, R172.reuse, R152, R4 ;  /* 0x00000098ac04723c */ /* 0x040ff00000041804 */
[C---:B------:R-:W-:Y:S01]  /*18640*/  HMMA.16816.F32.BF16 R8, R172.reuse, R154, R8 ;  /* 0x0000009aac08723c */ /* 0x040fe20000041808 */
[----:B------:R-:W-:Y:S07]  /*18650*/  LDSM.16.M88.4 R152, [R206+0x4000] ;  /* 0x00400000ce98783b */ /* 0x000fee0000000200 */
[C---:B----4-:R-:W-:Y:S08]  /*18660*/  HMMA.16816.F32.BF16 R12, R172.reuse, R136, R12 ;  /* 0x00000088ac0c723c */ /* 0x050ff0000004180c */
[C---:B------:R-:W-:Y:S01]  /*18670*/  HMMA.16816.F32.BF16 R16, R172.reuse, R138, R16 ;  /* 0x0000008aac10723c */ /* 0x040fe20000041810 */
[----:B------:R-:W4:Y:S07]  /*18680*/  LDSM.16.M88.4 R136, [R206+0x3000] ;  /* 0x00300000ce88783b */ /* 0x000f2e0000000200 */
[C---:B-----5:R-:W-:Y:S08]  /*18690*/  HMMA.16816.F32.BF16 R20, R172.reuse, R140, R20 ;  /* 0x0000008cac14723c */ /* 0x060ff00000041814 */
        /* <DEDUP_REMOVED lines=14> */
[C---:B-----5:R-:W-:Y:S07]  /*18780*/  HMMA.16816.F32.BF16 R12, R180.reuse, R140, R12 ;  /* 0x0000008cb40c723c */ /* 0x060fee000004180c */
[C---:B------:R-:W-:Y:S01]  /*18790*/  @P0 IMAD.SHL.U32 R140, R118.reuse, 0x20, RZ ;  /* 0x00000020768c0824 */ /* 0x040fe200078e00ff */
[C---:B------:R-:W-:Y:S04]  /*187a0*/  HMMA.16816.F32.BF16 R16, R180.reuse, R142, R16 ;  /* 0x0000008eb410723c */ /* 0x040fe80000041810 */
[----:B------:R-:W-:Y:S03]  /*187b0*/  @P0 SHF.L.U64.HI R141, R118, R0, c[0x0][0x1e4] ;  /* 0x00007900768d0619 */ /* 0x000fe60000010200 */
[----:B------:R-:W-:Y:S01]  /*187c0*/  @P0 IADD3 R142, R119, -0x1, RZ ;  /* 0xffffffff778e0810 */ /* 0x000fe20007ffe0ff */
[C---:B------:R-:W-:Y:S04]  /*187d0*/  HMMA.16816.F32.BF16 R20, R180.reuse, R152, R20 ;  /* 0x00000098b414723c */ /* 0x040fe80000041814 */
[----:B------:R-:W-:Y:S03]  /*187e0*/  @P0 SHF.R.S32.HI R143, RZ, 0x1f, R142 ;  /* 0x0000001fff8f0819 */ /* 0x000fe6000001148e */
[----:B------:R-:W-:Y:S01]  /*187f0*/  @P0 IMAD.MOV.U32 R152, RZ, RZ, R240 ;  /* 0x000000ffff980224 */ /* 0x000fe200078e00f0 */
[C---:B------:R-:W-:Y:S04]  /*18800*/  HMMA.16816.F32.BF16 R24, R180.reuse, R154, R24 ;  /* 0x0000009ab418723c */ /* 0x040fe80000041818 */
[----:B------:R-:W-:Y:S02]  /*18810*/  @P0 IMAD R143, R143, c[0x0][0x1e0], RZ ;  /* 0x000078008f8f0a24 */ /* 0x000fe400078e02ff */
[----:B------:R-:W-:Y:S02]  /*18820*/  @P0 IMAD.MOV.U32 R153, RZ, RZ, R236 ;  /* 0x000000ffff990224 */ /* 0x000fe400078e00ec */
[C---:B------:R-:W-:Y:S04]  /*18830*/  HMMA.16816.F32.BF16 R28, R180.reuse, R156, R28 ;  /* 0x0000009cb41c723c */ /* 0x040fe8000004181c */
[C---:B------:R-:W-:Y:S02]  /*18840*/  @P0 IMAD R0, R142.reuse, c[0x0][0x1e4], R143 ;  /* 0x000079008e000a24 */ /* 0x040fe400078e028f */
[----:B------:R-:W-:Y:S02]  /*18850*/  @P0 IMAD.WIDE.U32 R142, R142, c[0x0][0x1e0], RZ ;  /* 0x000078008e8e0a25 */ /* 0x000fe400078e00ff */
[C---:B------:R-:W-:Y:S04]  /*18860*/  HMMA.16816.F32.BF16 R32, R180.reuse, R158, R32 ;  /* 0x0000009eb420723c */ /* 0x040fe80000041820 */
[----:B------:R-:W-:Y:S02]  /*18870*/  @P0 IMAD.IADD R0, R143, 0x1, R0 ;  /* 0x000000018f000824 */ /* 0x000fe400078e0200 */
[----:B------:R-:W-:Y:S02]  /*18880*/  @P0 IMAD.WIDE.U32 R152, R142, 0x60, R152 ;  /* 0x000000608e980825 */ /* 0x000fe400078e0098 */
[C---:B------:R-:W-:Y:S04]  /*18890*/  HMMA.16816.F32.BF16 R36, R180.reuse, R164, R36 ;  /* 0x000000a4b424723c */ /* 0x040fe80000041824 */
[----:B------:R-:W-:Y:S04]  /*188a0*/  @P0 IMAD R0, R0, 0x60, RZ ;  /* 0x0000006000000824 */ /* 0x000fe800078e02ff */
[C---:B------:R-:W-:Y:S08]  /*188b0*/  HMMA.16816.F32.BF16 R40, R180.reuse, R166, R40 ;  /* 0x000000a6b428723c */ /* 0x040ff00000041828 */
[C---:B--2---:R-:W-:Y:S07]  /*188c0*/  HMMA.16816.F32.BF16 R44, R180.reuse, R148, R44 ;  /* 0x00000094b42c723c */ /* 0x044fee000004182c */
[--C-:B------:R-:W-:Y:S01]  /*188d0*/  @P0 IMAD.WIDE.U32 R148, R142, 0x60, R140.reuse ;  /* 0x000000608e940825 */ /* 0x100fe200078e008c */
[----:B------:R-:W-:Y:S07]  /*188e0*/  HMMA.16816.F32.BF16 R48, R180, R150, R48 ;  /* 0x00000096b430723c */ /* 0x000fee0000041830 */
[----:B------:R-:W-:Y:S01]  /*188f0*/  @P0 IADD3 R150, P1, R140, R140, RZ ;  /* 0x0000008c8c960210 */ /* 0x000fe20007f3e0ff */
[C---:B------:R-:W-:Y:S05]  /*18900*/  HMMA.16816.F32.BF16 R4, R184.reuse, R176, R4 ;  /* 0x000000b0b804723c */ /* 0x040fea0000041804 */
[----:B------:R-:W-:Y:S01]  /*18910*/  @P0 IMAD.X R151, R141, 0x1, R141, P1 ;  /* 0x000000018d970824 */ /* 0x000fe200008e068d */
[----:B------:R-:W-:Y:S01]  /*18920*/  @P0 IADD3 R118, P2, P1, R240, R148, R140 ;  /* 0x00000094f0760210 */ /* 0x000fe2000795e08c */
[----:B------:R-:W-:Y:S01]  /*18930*/  @P0 IMAD.IADD R140, R0, 0x1, R149 ;  /* 0x00000001008c0824 */ /* 0x000fe200078e0295 */
[C---:B------:R-:W-:Y:S04]  /*18940*/  HMMA.16816.F32.BF16 R8, R184.reuse, R178, R8 ;  /* 0x000000b2b808723c */ /* 0x040fe80000041808 */
[----:B------:R-:W-:Y:S01]  /*18950*/  @P0 IMAD.WIDE.U32 R150, R142, 0x60, R150 ;  /* 0x000000608e960825 */ /* 0x000fe200078e0096 */
[----:B------:R-:W-:Y:S02]  /*18960*/  @P0 LEA R142, P3, R152, c[0x0][0x1c8], 0x1 ;  /* 0x00007200988e0a11 */ /* 0x000fe400078608ff */
[----:B------:R-:W-:Y:S01]  /*18970*/  @P0 IADD3.X R141, R236, R140, R141, P2, P1 ;  /* 0x0000008cec8d0210 */ /* 0x000fe200017e248d */
[C---:B-1----:R-:W-:Y:S04]  /*18980*/  HMMA.16816.F32.BF16 R12, R184.reuse, R128, R12 ;  /* 0x00000080b80c723c */ /* 0x042fe8000004180c */
[----:B------:R-:W-:Y:S04]  /*18990*/  @P0 IADD3 R148, P2, R240, R148, RZ ;  /* 0x00000094f0940210 */ /* 0x000fe80007f5e0ff */
[C---:B------:R-:W-:Y:S01]  /*189a0*/  HMMA.16816.F32.BF16 R16, R184.reuse, R130, R16 ;  /* 0x00000082b810723c */ /* 0x040fe20000041810 */
[----:B------:R-:W1:Y:S03]  /*189b0*/  LDSM.16.M88.4 R128, [R204+0x2000] ;  /* 0x00200000cc80783b */ /* 0x000e660000000200 */
[----:B------:R-:W-:Y:S04]  /*189c0*/  @P0 IMAD.X R140, R140, 0x1, R236, P2 ;  /* 0x000000018c8c0824 */ /* 0x000fe800010e06ec */
[C---:B---3--:R-:W-:Y:S08]  /*189d0*/  HMMA.16816.F32.BF16 R20, R184.reuse, R132, R20 ;  /* 0x00000084b814723c */ /* 0x048ff00000041814 */
[C---:B------:R-:W-:Y:S01]  /*189e0*/  HMMA.16816.F32.BF16 R24, R184.reuse, R134, R24 ;  /* 0x00000086b818723c */ /* 0x040fe20000041818 */
[----:B------:R-:W2:Y:S01]  /*189f0*/  LDSM.16.M88.4 R132, [R204+0x2800] ;  /* 0x00280000cc84783b */ /* 0x000ea20000000200 */
[----:B------:R-:W-:Y:S05]  /*18a00*/  DEPBAR.LE SB0, 0x0 ;  /* 0x000080000000791a */ /* 0x000fea0000000000 */
[----:B------:R-:W-:Y:S01]  /*18a10*/  BAR.SYNC.DEFER_BLOCKING 0x0 ;  /* 0x0000000000007b1d */ /* 0x000fe20000010000 */
[C---:B----4-:R-:W-:Y:S07]  /*18a20*/  HMMA.16816.F32.BF16 R28, R184.reuse, R136, R28 ;  /* 0x00000088b81c723c */ /* 0x050fee000004181c */
[----:B------:R-:W-:Y:S01]  /*18a30*/  @P0 IADD3 R136, P1, R240, R150, RZ ;  /* 0x00000096f0880210 */ /* 0x000fe20007f3e0ff */
[C---:B------:R-:W-:Y:S04]  /*18a40*/  HMMA.16816.F32.BF16 R32, R184.reuse, R138, R32 ;  /* 0x0000008ab820723c */ /* 0x040fe80000041820 */
[----:B------:R-:W-:Y:S03]  /*18a50*/  @P0 IADD3.X R137, R236, R0, R151, P1, !PT ;  /* 0x00000000ec890210 */ /* 0x000fe60000ffe497 */
[----:B------:R-:W-:Y:S01]  /*18a60*/  @P0 IMAD.IADD R139, R153, 0x1, R0 ;  /* 0x00000001998b0824 */ /* 0x000fe200078e0200 */
[----:B------:R-:W-:Y:S01]  /*18a70*/  @P0 LEA R138, P1, R148, c[0x0][0x1c8], 0x1 ;  /* 0x00007200948a0a11 */ /* 0x000fe200078208ff */
[C---:B-1----:R-:W-:Y:S03]  /*18a80*/  HMMA.16816.F32.BF16 R36, R184.reuse, R128, R36 ;  /* 0x00000080b824723c */ /* 0x042fe60000041824 */
[----:B------:R-:W-:Y:S01]  /*18a90*/  @P0 LEA.HI.X R143, R152, c[0x0][0x1cc], R139, 0x1, P3 ;  /* 0x00007300988f0a11 */ /* 0x000fe200018f0c8b */
[----:B------:R-:W-:Y:S01]  /*18aa0*/  IMAD.IADD R0, R218, 0x1, R209 ;  /* 0x00000001da007824 */ /* 0x000fe200078e02d1 */
[----:B------:R-:W-:Y:S02]  /*18ab0*/  @P0 LEA.HI.X R139, R148, c[0x0][0x1cc], R140, 0x1, P1 ;  /* 0x00007300948b0a11 */ /* 0x000fe400008f0c8c */
[----:B------:R-:W-:Y:S01]  /*18ac0*/  @P0 LEA R140, P2, R118, c[0x0][0x1c8], 0x1 ;  /* 0x00007200768c0a11 */ /* 0x000fe200078408ff */
[----:B------:R-:W-:Y:S01]  /*18ad0*/  @!PT LDS RZ, [RZ] ;  /* 0x00000000fffff984 */ /* 0x000fe20000000800 */
[----:B------:R-:W-:Y:S01]  /*18ae0*/  @!PT LDS RZ, [RZ] ;  /* 0x00000000fffff984 */ /* 0x000fe20000000800 */
[----:B------:R-:W-:Y:S01]  /*18af0*/  @!PT LDS RZ, [RZ] ;  /* 0x00000000fffff984 */ /* 0x000fe20000000800 */
[----:B------:R1:W-:Y:S01]  /*18b00*/  @P0 LDGSTS.E.BYPASS.LTC128B.128 [R234+0x8100], [R142.64], !P4 ;  /* 0x081000008eea0fae */ /* 0x0003e2000e101d48 */
[----:B------:R-:W-:Y:S01]  /*18b10*/  @P0 LEA R128, P1, R136, c[0x0][0x1c8], 0x1 ;  /* 0x0000720088800a11 */ /* 0x000fe200078208ff */
[C---:B------:R-:W-:Y:S03]  /*18b20*/  HMMA.16816.F32.BF16 R40, R184.reuse, R130, R40 ;  /* 0x00000082b828723c */ /* 0x040fe60000041828 */
[----:B------:R-:W-:Y:S01]  /*18b30*/  @P0 LEA.HI.X R141, R118, c[0x0][0x1cc], R141, 0x1, P2 ;  /* 0x00007300768d0a11 */ /* 0x000fe200010f0c8d */
[----:B------:R1:W-:Y:S01]  /*18b40*/  @P0 LDGSTS.E.BYPASS.LTC128B.128 [R234+0xb100], [R142.64+0x80], !P5 ;  /* 0x0b1000808eea0fae */ /* 0x0003e2000e901d48 */
[----:B------:R-:W-:Y:S03]  /*18b50*/  @P6 IMAD.HI.U32 R129, R0, c[0x0][0x2c8], RZ ;  /* 0x0000b20000816a27 */ /* 0x000fe600078e00ff */
[C---:B--2---:R-:W-:Y:S02]  /*18b60*/  HMMA.16816.F32.BF16 R44, R184.reuse, R132, R44 ;  /* 0x00000084b82c723c */ /* 0x044fe4000004182c */
[----:B------:R1:W-:Y:S02]  /*18b70*/  @P0 LDGSTS.E.BYPASS.LTC128B.128 [R234+0x9100], [R138.64], !P4 ;  /* 0x091000008aea0fae */ /* 0x0003e4000e101d48 */
[----:B------:R-:W-:Y:S02]  /*18b80*/  @P6 SHF.R.U32.HI R0, RZ, c[0x0][0x2cc], R129 ;  /* 0x0000b300ff006a19 */ /* 0x000fe40000011681 */
[----:B------:R-:W-:Y:S02]  /*18b90*/  @P0 LEA.HI.X R129, R136, c[0x0][0x1cc], R137, 0x1, P1 ;  /* 0x0000730088810a11 */ /* 0x000fe400008f0c89 */
[----:B------:R1:W-:Y:S01]  /*18ba0*/  @P0 LDGSTS.E.BYPASS.LTC128B.128 [R234+0xc100], [R138.64+0x80], !P5 ;  /* 0x0c1000808aea0fae */ /* 0x0003e2000e901d48 */
[----:B------:R-:W-:Y:S05]  /*18bb0*/  HMMA.16816.F32.BF16 R48, R184, R134, R48 ;  /* 0x00000086b830723c */ /* 0x000fea0000041830 */
[----:B------:R1:W-:Y:S02]  /*18bc0*/  @P0 LDGSTS.E.BYPASS.LTC128B.128 [R234+0xa100], [R140.64], !P4 ;  /* 0x0a1000008cea0fae */ /* 0x0003e4000e101d48 */
[----:B------:R-:W-:Y:S04]  /*18bd0*/  IMAD R135, R119, -0x60, RZ ;  /* 0xffffffa077877824 */ /* 0x000fe800078e02ff */
[----:B------:R2:W-:Y:S01]  /*18be0*/  @P0 LDGSTS.E.BYPASS.LTC128B.128 [R234+0xd100], [R128.64+0x80], !P5 ;  /* 0x0d10008080ea0fae */ /* 0x0005e2000e901d48 */
[----:B------:R-:W-:Y:S02]  /*18bf0*/  ISETP.GE.AND P5, PT, R232, 0x1, PT ;  /* 0x00000001e800780c */ /* 0x000fe40003fa6270 */
[----:B------:R-:W-:Y:S03]  /*18c00*/  IADD3 R118, -R217, 0x1, R135 ;  /* 0x00000001d9767810 */ /* 0x000fe60007ffe187 */
[----:B------:R-:W3:Y:S01]  /*18c10*/  SHFL.IDX PT, R130, R0, RZ, 0x1c1f ;  /* 0x001c1fff00827589 */ /* 0x000ee200000e0000 */
[----:B------:R-:W-:Y:S05]  /*18c20*/  IADD3 R118, -R229, R118, R231 ;  /* 0x00000076e5767210 */ /* 0x000fea0007ffe1e7 */
[----:B------:R-:W0:Y:S01]  /*18c30*/  LDGDEPBAR ;  /* 0x00000000000079af */ /* 0x000e220000000000 */
[C---:B--2---:R-:W-:Y:S02]  /*18c40*/  IADD3 R129, R118.reuse, c[0x0][0x328], RZ ;  /* 0x0000ca0076817a10 */ /* 0x044fe40007ffe0ff */
        /* <DEDUP_REMOVED lines=17> */
.L_x_824:
[----:B------:R-:W-:Y:S04]  /*18d60*/  MOV R130, c[0x0][0x32c] ;  /* 0x0000cb0000827a02 */ /* 0x000fe80000000f00 */
[----:B------:R-:W-:Y:S11]  /*18d70*/  ISETP.NE.AND P0, PT, R130, 0x1, PT ;  /* 0x000000018200780c */ /* 0x000ff60003f05270 */
[----:B------:R-:W-:Y:S02]  /*18d80*/  @!UPT UIADD3 URZ, URZ, URZ, URZ ;  /* 0x0000003f3f3ff290 */ /* 0x000fe4000fffe03f */
[----:B------:R-:W-:Y:S05]  /*18d90*/  @P0 IMAD.HI.U32 R130, R131, c[0x0][0x330], RZ ;  /* 0x0000cc0083820a27 */ /* 0x000fea00078e00ff */
[----:B------:R-:W-:Y:S02]  /*18da0*/  @P0 SHF.R.U32.HI R131, RZ, c[0x0][0x334], R130 ;  /* 0x0000cd00ff830a19 */ /* 0x000fe40000011682 */
.L_x_825:
[----:B------:R-:W-:Y:S05]  /*18db0*/  BSYNC B0 ;  /* 0x0000000000007941 */ /* 0x000fea0003800000 */
.L_x_823:
[----:B------:R-:W-:Y:S04]  /*18dc0*/  IMAD.IADD R130, R135, 0x1, -R217 ;  /* 0x0000000187827824 */ /* 0x000fe800078e0ad9 */
[----:B------:R-:W-:Y:S05]  /*18dd0*/  IMAD R131, R131, c[0x0][0x32c], R130 ;  /* 0x0000cb0083837a24 */ /* 0x000fea00078e0282 */
[----:B------:R-:W-:Y:S02]  /*18de0*/  IADD3 R130, R131, c[0x0][0x32c], RZ ;  /* 0x0000cb0083827a10 */ /* 0x000fe40007ffe0ff */
[----:B------:R-:W-:Y:S02]  /*18df0*/  IMNMX R128, R128, R131, !PT ;  /* 0x0000008380807217 */ /* 0x000fe40007800200 */
[----:B------:R-:W-:Y:S02]  /*18e00*/  IMNMX R137, R137, R130, PT ;  /* 0x0000008289897217 */ /* 0x000fe40003800200 */
.L_x_822:
[C---:B-1----:R-:W-:Y:S02]  /*18e10*/  ISETP.GE.AND P1, PT, R135.reuse, 0x1, PT ;  /* 0x000000018700780c */ /* 0x042fe40003f26270 */
[C---:B------:R-:W-:Y:S02]  /*18e20*/  ISETP.GE.AND P0, PT, R135.reuse, 0x2, PT ;  /* 0x000000028700780c */ /* 0x040fe40003f06270 */
[----:B------:R-:W-:Y:S02]  /*18e30*/  LOP3.LUT R230, R230, 0xffffbfff, RZ, 0xc0, !PT ;  /* 0xffffbfffe6e67812 */ /* 0x000fe400078ec0ff */
[C---:B------:R-:W-:Y:S02]  /*18e40*/  ISETP.GE.AND P2, PT, R135.reuse, 0x9, PT ;  /* 0x000000098700780c */ /* 0x040fe40003f46270 */
[C---:B------:R-:W-:Y:S02]  /*18e50*/  ISETP.GE.AND P6, PT, R135.reuse, 0x42, PT ;  /* 0x000000428700780c */ /* 0x040fe40003fc6270 */
[C---:B------:R-:W-:Y:S02]  /*18e60*/  ISETP.GE.AND P5, PT, R135.reuse, 0x49, PT ;  /* 0x000000498700780c */ /* 0x040fe40003fa6270 */
[----:B------:R-:W-:Y:S02]  /*18e70*/  ISETP.GE.AND P4, PT, R135, 0x4a, PT ;  /* 0x0000004a8700780c */ /* 0x000fe40003f86270 */
[----:B------:R-:W-:Y:S02]  /*18e80*/  @P1 LOP3.LUT R230, R230, 0x4000, RZ, 0xfc, !PT ;  /* 0x00004000e6e61812 */ /* 0x000fe400078efcff */
[----:B------:R-:W-:Y:S02]  /*18e90*/  ISETP.GT.AND P1, PT, R128, RZ, !P1 ;  /* 0x000000ff8000720c */ /* 0x000fe40004f24270 */
[----:B------:R-:W-:Y:S02]  /*18ea0*/  LOP3.LUT R230, R230, 0xfffeffff, RZ, 0xc0, !PT ;  /* 0xfffeffffe6e67812 */ /* 0x000fe400078ec0ff */
[----:B------:R-:W-:Y:S02]  /*18eb0*/  ISETP.LT.OR P1, PT, R137, 0x1, P1 ;  /* 0x000000018900780c */ /* 0x000fe40000f21670 */
[----:B------:R-:W-:Y:S02]  /*18ec0*/  @P0 LOP3.LUT R230, R230, 0x10000, RZ, 0xfc, !PT ;  /* 0x00010000e6e60812 */ /* 0x000fe400078efcff */
[----:B------:R-:W-:Y:S02]  /*18ed0*/  ISETP.GT.AND P0, PT, R128, 0x1, !P0 ;  /* 0x000000018000780c */ /* 0x000fe40004704270 */
[----:B------:R-:W-:Y:S02]  /*18ee0*/  FSEL R140, R4, -INF , !P1 ;  /* 0xff800000048c7808 */ /* 0x000fe40004800000 */
[----:B------:R-:W-:Y:S01]  /*18ef0*/  ISETP.GE.AND P1, PT, R135, 0xa, PT ;  /* 0x0000000a8700780c */ /* 0x000fe20003f26270 */
[----:B------:R-:W1:Y:S01]  /*18f00*/  SHFL.IDX PT, R4, R0, 0x1, 0x1c1f ;  /* 0x003c1f0000047f89 */ /* 0x000e6200000e0000 */
[----:B------:R-:W-:Y:S02]  /*18f10*/  ISETP.LT.OR P0, PT, R137, 0x2, P0 ;  /* 0x000000028900780c */ /* 0x000fe40000701670 */
        /* <DEDUP_REMOVED lines=10> */
[----:B------:R-:W-:Y:S01]  /*18fc0*/  ISETP.LT.OR P0, PT, R137, 0xa, P0 ;  /* 0x0000000a8900780c */ /* 0x000fe20000701670 */
[--C-:B-1----:R-:W-:Y:S01]  /*18fd0*/  IMAD.IADD R0, R129, 0x1, R4.reuse ;  /* 0x0000000181007824 */ /* 0x102fe200078e0204 */
[----:B------:R-:W-:Y:S01]  /*18fe0*/  LOP3.LUT R230, R230, 0xffffefff, RZ, 0xc0, !PT ;  /* 0xffffefffe6e67812 */ /* 0x000fe200078ec0ff */
[----:B------:R-:W-:Y:S01]  /*18ff0*/  IMAD.IADD R118, R118, 0x1, R4 ;  /* 0x0000000176767824 */ /* 0x000fe200078e0204 */
[----:B------:R-:W-:Y:S02]  /*19000*/  FSEL R9, R9, -INF , !P0 ;  /* 0xff80000009097808 */ /* 0x000fe40004000000 */
[----:B------:R-:W-:Y:S02]  /*19010*/  ISETP.GT.AND P0, PT, R128, 0x10, !P1 ;  /* 0x000000108000780c */ /* 0x000fe40004f04270 */
[----:B------:R-:W-:Y:S02]  /*19020*/  ISETP.GE.AND P2, PT, R135, 0x52, PT ;  /* 0x000000528700780c */ /* 0x000fe40003f46270 */
[----:B------:R-:W-:Y:S02]  /*19030*/  ISETP.LT.OR P0, PT, R137, 0x11, P0 ;  /* 0x000000118900780c */ /* 0x000fe40000701670 */
[----:B------:R-:W-:Y:S02]  /*19040*/  @P1 LOP3.LUT R230, R230, 0x1000, RZ, 0xfc, !PT ;  /* 0x00001000e6e61812 */ /* 0x000fe400078efcff */
[C---:B------:R-:W-:Y:S02]  /*19050*/  ISETP.GE.AND P1, PT, R135.reuse, 0x12, PT ;  /* 0x000000128700780c */ /* 0x040fe40003f26270 */
        /* <DEDUP_REMOVED lines=70> */
[C---:B------:R-:W-:Y:S04]  /*194c0*/  ISETP.LT.OR P0, PT, R137.reuse, 0x41, P0 ;  /* 0x000000418900780c */ /* 0x040fe80000701670 */
[----:B------:R-:W-:Y:S02]  /*194d0*/  FSEL R155, R36, -INF , !P0 ;  /* 0xff800000249b7808 */ /* 0x000fe40004000000 */
[----:B------:R-:W-:Y:S02]  /*194e0*/  ISETP.GT.AND P0, PT, R128, 0x41, !P6 ;  /* 0x000000418000780c */ /* 0x000fe40007704270 */
[----:B------:R-:W-:Y:S02]  /*194f0*/  @P1 LOP3.LUT R230, R230, 0x1, RZ, 0xfc, !PT ;  /* 0x00000001e6e61812 */ /* 0x000fe400078efcff */
[----:B------:R-:W-:Y:S02]  /*19500*/  ISETP.LT.OR P0, PT, R137, 0x42, P0 ;  /* 0x000000428900780c */ /* 0x000fe40000701670 */
[----:B------:R-:W-:Y:S02]  /*19510*/  ISETP.GE.AND P1, PT, R135, 0x51, PT ;  /* 0x000000518700780c */ /* 0x000fe40003f26270 */
[----:B------:R-:W-:Y:S02]  /*19520*/  FSEL R151, R37, -INF , !P0 ;  /* 0xff80000025977808 */ /* 0x000fe40004000000 */
[----:B------:R-:W-:Y:S02]  /*19530*/  ISETP.GT.AND P0, PT, R128, 0x48, !P5 ;  /* 0x000000488000780c */ /* 0x000fe40006f04270 */
[----:B------:R-:W-:Y:S02]  /*19540*/  LOP3.LUT R230, R230, 0xfffbffff, RZ, 0xc0, !PT ;  /* 0xfffbffffe6e67812 */ /* 0x000fe400078ec0ff */
        /* <DEDUP_REMOVED lines=36> */
.L_x_828:
[----:B------:R-:W-:Y:S04]  /*19790*/  MOV R4, c[0x0][0x32c] ;  /* 0x0000cb0000047a02 */ /* 0x000fe80000000f00 */
[----:B------:R-:W-:Y:S11]  /*197a0*/  ISETP.NE.AND P0, PT, R4, 0x1, PT ;  /* 0x000000010400780c */ /* 0x000ff60003f05270 */
[----:B------:R-:W-:Y:S02]  /*197b0*/  @!UPT UIADD3 URZ, URZ, URZ, URZ ;  /* 0x0000003f3f3ff290 */ /* 0x000fe4000fffe03f */
[----:B------:R-:W-:Y:S05]  /*197c0*/  @P0 IMAD.HI.U32 R4, R5, c[0x0][0x330], RZ ;  /* 0x0000cc0005040a27 */ /* 0x000fea00078e00ff */
[----:B------:R-:W-:Y:S02]  /*197d0*/  @P0 SHF.R.U32.HI R5, RZ, c[0x0][0x334], R4 ;  /* 0x0000cd00ff050a19 */ /* 0x000fe40000011604 */
.L_x_829:
[----:B------:R-:W-:Y:S05]  /*197e0*/  BSYNC B0 ;  /* 0x0000000000007941 */ /* 0x000fea0003800000 */
.L_x_827:
[----:B------:R-:W-:Y:S04]  /*197f0*/  IMAD.IADD R135, R135, 0x1, -R217 ;  /* 0x0000000187877824 */ /* 0x000fe800078e0ad9 */
[----:B------:R-:W-:Y:S05]  /*19800*/  IMAD R135, R5, c[0x0][0x32c], R135 ;  /* 0x0000cb0005877a24 */ /* 0x000fea00078e0287 */
[----:B------:R-:W-:Y:S02]  /*19810*/  IADD3 R4, R135, c[0x0][0x32c], RZ ;  /* 0x0000cb0087047a10 */ /* 0x000fe40007ffe0ff */
[----:B------:R-:W-:Y:S02]  /*19820*/  IMNMX R118, R118, R135, !PT ;  /* 0x0000008776767217 */ /* 0x000fe40007800200 */
[----:B------:R-:W-:Y:S02]  /*19830*/  IMNMX R0, R0, R4, PT ;  /* 0x0000000400007217 */ /* 0x000fe40003800200 */
.L_x_826:
[----:B------:R-:W-:Y:S02]  /*19840*/  LOP3.LUT P0, RZ, R230, 0x4000, RZ, 0xc0, !PT ;  /* 0x00004000e6ff7812 */ /* 0x000fe4000780c0ff */
[----:B------:R-:W-:Y:S02]  /*19850*/  FMNMX.FTZ R4, R140, R3, !PT ;  /* 0x000000038c047209 */ /* 0x000fe40007810000 */
[----:B------:R-:W-:Y:S02]  /*19860*/  ISETP.GT.AND P0, PT, R118, RZ, !P0 ;  /* 0x000000ff7600720c */ /* 0x000fe40004704270 */
        /* <DEDUP_REMOVED lines=85> */
[C---:B------:R-:W-:Y:S01]  /*19dc0*/  ISETP.GT.AND P0, PT, R118.reuse, 0x30, !P0 ;  /* 0x000000307600780c */ /* 0x040fe20004704270 */
[----:B------:R-:W-:Y:S01]  /*19dd0*/  LDSM.16.MT88.4 R24, [R190] ;  /* 0x00000000be18783b */ /* 0x000fe20000004200 */
[----:B------:R-:W-:Y:S02]  /*19de0*/  ISETP.GT.AND P3, PT, R118, 0x58, !P3 ;  /* 0x000000587600780c */ /* 0x000fe40005f64270 */
[----:B------:R-:W-:Y:S04]  /*19df0*/  ISETP.LT.OR P0, PT, R0, 0x31, P0 ;  /* 0x000000310000780c */ /* 0x000fe80000701670 */
[----:B------:R-:W-:Y:S02]  /*19e00*/  FSEL R179, R30, -INF , !P0 ;  /* 0xff8000001eb37808 */ /* 0x000fe40004000000 */
[----:B------:R-:W-:Y:S02]  /*19e10*/  LOP3.LUT P0, RZ, R230, 0x8, RZ, 0xc0, !PT ;  /* 0x00000008e6ff7812 */ /* 0x000fe4000780c0ff */
[----:B------:R-:W-:Y:S02]  /*19e20*/  FMNMX.FTZ R5, R179, R5, !PT ;  /* 0x00000005b3057209 */ /* 0x000fe40007810000 */
[----:B------:R-:W-:Y:S04]  /*19e30*/  ISETP.GT.AND P0, PT, R118, 0x31, !P0 ;  /* 0x000000317600780c */ /* 0x000fe80004704270 */
[----:B------:R-:W-:Y:S04]  /*19e40*/  ISETP.LT.OR P0, PT, R0, 0x32, P0 ;  /* 0x000000320000780c */ /* 0x000fe80000701670 */
[----:B------:R-:W-:Y:S02]  /*19e50*/  FSEL R178, R31, -INF , !P0 ;  /* 0xff8000001fb27808 */ /* 0x000fe40004000000 */
[----:B------:R-:W-:Y:S01]  /*19e60*/  LOP3.LUT P0, RZ, R230, 0x4, RZ, 0xc0, !PT ;  /* 0x00000004e6ff7812 */ /* 0x000fe2000780c0ff */
[----:B------:R-:W-:Y:S01]  /*19e70*/  LDSM.16.MT88.4 R28, [R189] ;  /* 0x00000000bd1c783b */ /* 0x000fe20000004200 */
        /* <DEDUP_REMOVED lines=21> */
[----:B------:R-:W-:Y:S02]  /*19fd0*/  ISETP.LT.OR P0, PT, R0, 0x49, P0 ;  /* 0x000000490000780c */ /* 0x000fe40000701670 */
[----:B-1----:R-:W-:Y:S02]  /*19fe0*/  FMNMX.FTZ R6, R4, R6, !PT ;  /* 0x0000000604067209 */ /* 0x002fe40007810000 */
[----:B------:R-:W-:Y:S02]  /*19ff0*/  FSEL R143, R42, -INF , !P0 ;  /* 0xff8000002a8f7808 */ /* 0x000fe40004000000 */
[----:B------:R-:W-:Y:S01]  /*1a000*/  ISETP.GT.AND P0, PT, R118, 0x49, !P4 ;  /* 0x000000497600780c */ /* 0x000fe20006704270 */
[----:B------:R-:W1:Y:S01]  /*1a010*/  SHFL.BFLY PT, R12, R6, 0x1, 0x1f ;  /* 0x0c201f00060c7f89 */ /* 0x000e6200000e0000 */
        /* <DEDUP_REMOVED lines=9> */
[----:B------:R-:W-:Y:S02]  /*1a0b0*/  ISETP.GT.AND P0, PT, R118, 0x59, !P6 ;  /* 0x000000597600780c */ /* 0x000fe40007704270 */
[C---:B------:R-:W-:Y:S02]  /*1a0c0*/  ISETP.LT.OR P1, PT, R0.reuse, 0x59, P3 ;  /* 0x000000590000780c */ /* 0x040fe40001f21670 */
[----:B------:R-:W-:Y:S02]  /*1a0d0*/  FMNMX.FTZ R5, R135, R5, !PT ;  /* 0x0000000587057209 */ /* 0x000fe40007810000 */
        /* <DEDUP_REMOVED lines=22> */
[----:B------:R-:W-:Y:S01]  /*1a240*/  LDSM.16.MT88.4 R40, [R188+0x4800] ;  /* 0x00480000bc28783b */ /* 0x000fe20000004200 */
[--C-:B------:R-:W-:Y:S02]  /*1a250*/  FFMA.FTZ R51, R138, c[0x0][0x2d0], -R137.reuse ;  /* 0x0000b4008a337a23 */ /* 0x100fe40000010889 */
[----:B------:R-:W1:Y:S01]  /*1a260*/  MUFU.EX2 R3, R3 ;  /* 0x0000000300037308 */ /* 0x000e620000000800 */
[--C-:B------:R-:W-:Y:S02]  /*1a270*/  FFMA.FTZ R131, R131, c[0x0][0x2d0], -R137.reuse ;  /* 0x0000b40083837a23 */ /* 0x100fe40000010889 */
[--C-:B------:R-:W-:Y:S02]  /*1a280*/  FFMA.FTZ R134, R134, c[0x0][0x2d0], -R137.reuse ;  /* 0x0000b40086867a23 */ /* 0x100fe40000010889 */
[--C-:B------:R-:W-:Y:S01]  /*1a290*/  FFMA.FTZ R136, R136, c[0x0][0x2d0], -R137.reuse ;  /* 0x0000b40088887a23 */ /* 0x100fe20000010889 */
[----:B------:R-:W2:Y:S01]  /*1a2a0*/  SHFL.BFLY PT, R4, R5, 0x1, 0x1f ;  /* 0x0c201f0005047f89 */ /* 0x000ea200000e0000 */
        /* <DEDUP_REMOVED lines=11> */
[C---:B-1----:R-:W-:Y:S02]  /*1a360*/  FMUL.FTZ R8, R3.reuse, R108 ;  /* 0x0000006c03087220 */ /* 0x042fe40000410000 */
[C---:B------:R-:W-:Y:S02]  /*1a370*/  FMUL.FTZ R9, R3.reuse, R109 ;  /* 0x0000006d03097220 */ /* 0x040fe40000410000 */
[----:B------:R-:W-:Y:S01]  /*1a380*/  FMUL.FTZ R68, R3, R68 ;  /* 0x0000004403447220 */ /* 0x000fe20000410000 */
[----:B--2---:R-:W-:Y:S01]  /*1a390*/  FMNMX.FTZ R12, R5, R4, !PT ;  /* 0x00000004050c7209 */ /* 0x004fe20007810000 */
[----:B------:R-:W1:Y:S01]  /*1a3a0*/  MUFU.EX2 R44, R44 ;  /* 0x0000002c002c7308 */ /* 0x000e620000000800 */
[C---:B------:R-:W-:Y:S02]  /*1a3b0*/  FMUL.FTZ R5, R3.reuse, R113 ;  /* 0x0000007103057220 */ /* 0x040fe40000410000 */
[C---:B------:R-:W-:Y:S01]  /*1a3c0*/  FSETP.NEU.FTZ.AND P0, PT, R12.reuse, -INF , PT ;  /* 0xff8000000c00780b */ /* 0x040fe20003f1d000 */
[C---:B------:R-:W-:Y:S02]  /*1a3d0*/  FMUL.FTZ R50, R12.reuse, c[0x0][0x2d0] ;  /* 0x0000b4000c327a20 */ /* 0x040fe40000410000 */
[C---:B------:R-:W-:Y:S01]  /*1a3e0*/  FMUL.FTZ R69, R3.reuse, R69 ;  /* 0x0000004503457220 */ /* 0x040fe20000410000 */
[----:B------:R-:W-:Y:S01]  /*1a3f0*/  FSEL R4, R12, RZ, P0 ;  /* 0x000000ff0c047208 */ /* 0x000fe20000000000 */
[C---:B------:R-:W-:Y:S01]  /*1a400*/  FMUL.FTZ R72, R3.reuse, R72 ;  /* 0x0000004803487220 */ /* 0x040fe20000410000 */
[----:B------:R-:W-:Y:S01]  /*1a410*/  FSEL R50, R50, RZ, P0 ;  /* 0x000000ff32327208 */ /* 0x000fe20000000000 */
[----:B------:R-:W-:Y:S01]  /*1a420*/  FMUL.FTZ R73, R3, R73 ;  /* 0x0000004903497220 */ /* 0x000fe20000410000 */
[----:B------:R-:W-:Y:S01]  /*1a430*/  MUFU.EX2 R51, R51 ;  /* 0x0000003300337308 */ /* 0x000fe20000000800 */
[----:B------:R-:W-:Y:S01]  /*1a440*/  FADD.FTZ R2, -R4, R2 ;  /* 0x0000000204027221 */ /* 0x000fe20000010100 */
[----:B------:R-:W-:Y:S01]  /*1a450*/  ISETP.GT.AND P0, PT, R119, R237, PT ;  /* 0x000000ed7700720c */ /* 0x000fe20003f04270 */
[--C-:B------:R-:W-:Y:S02]  /*1a460*/  FFMA.FTZ R47, R10, c[0x0][0x2d0], -R50.reuse ;  /* 0x0000b4000a2f7a23 */ /* 0x100fe40000010832 */
[--C-:B------:R-:W-:Y:S02]  /*1a470*/  FFMA.FTZ R46, R11, c[0x0][0x2d0], -R50.reuse ;  /* 0x0000b4000b2e7a23 */ /* 0x100fe40000010832 */
[--C-:B------:R-:W-:Y:S01]  /*1a480*/  FFMA.FTZ R49, R16, c[0x0][0x2d0], -R50.reuse ;  /* 0x0000b40010317a23 */ /* 0x100fe20000010832 */
[----:B---3--:R-:W-:Y:S01]  /*1a490*/  F2FP.BF16.PACK_AB R16, R15, R45 ;  /* 0x0000002d0f10723e */ /* 0x008fe200000010ff */
[--C-:B------:R-:W-:Y:S01]  /*1a4a0*/  FFMA.FTZ R48, R7, c[0x0][0x2d0], -R50.reuse ;  /* 0x0000b40007307a23 */ /* 0x100fe20000010832 */
[----:B------:R-:W-:Y:S01]  /*1a4b0*/  MUFU.EX2 R47, R47 ;  /* 0x0000002f002f7308 */ /* 0x000fe20000000800 */
[----:B------:R-:W-:Y:S01]  /*1a4c0*/  FMUL.FTZ R2, R2, c[0x0][0x2d0] ;  /* 0x0000b40002027a20 */ /* 0x000fe20000410000 */
[----:B-1----:R-:W-:Y:S01]  /*1a4d0*/  F2FP.BF16.PACK_AB R18, R44, R14 ;  /* 0x0000000e2c12723e */ /* 0x002fe200000010ff */
[C---:B------:R-:W-:Y:S02]  /*1a4e0*/  FMUL.FTZ R4, R3.reuse, R112 ;  /* 0x0000007003047220 */ /* 0x040fe40000410000 */
[C---:B------:R-:W-:Y:S02]  /*1a4f0*/  FMUL.FTZ R76, R3.reuse, R76 ;  /* 0x0000004c034c7220 */ /* 0x040fe40000410000 */
[C---:B------:R-:W-:Y:S03]  /*1a500*/  FMUL.FTZ R77, R3.reuse, R77 ;  /* 0x0000004d034d7220 */ /* 0x040fe60000410000 */
[----:B------:R-:W1:Y:S01]  /*1a510*/  MUFU.EX2 R2, R2 ;  /* 0x0000000200027308 */ /* 0x000e620000000800 */
[C---:B------:R-:W-:Y:S02]  /*1a520*/  FMUL.FTZ R80, R3.reuse, R80 ;  /* 0x0000005003507220 */ /* 0x040fe40000410000 */
[C---:B------:R-:W-:Y:S02]  /*1a530*/  FMUL.FTZ R81, R3.reuse, R81 ;  /* 0x0000005103517220 */ /* 0x040fe40000410000 */
[C---:B------:R-:W-:Y:S02]  /*1a540*/  FMUL.FTZ R84, R3.reuse, R84 ;  /* 0x0000005403547220 */ /* 0x040fe40000410000 */
[----:B------:R-:W-:Y:S02]  /*1a550*/  FMUL.FTZ R85, R3, R85 ;  /* 0x0000005503557220 */ /* 0x000fe40000410000 */
[--C-:B------:R-:W-:Y:S01]  /*1a560*/  FFMA.FTZ R138, R37, c[0x0][0x2d0], -R50.reuse ;  /* 0x0000b400258a7a23 */ /* 0x100fe20000010832 */
[----:B------:R-:W-:Y:S01]  /*1a570*/  MUFU.EX2 R49, R49 ;  /* 0x0000003100317308 */ /* 0x000fe20000000800 */
[--C-:B------:R-:W-:Y:S02]  /*1a580*/  FFMA.FTZ R139, R36, c[0x0][0x2d0], -R50.reuse ;  /* 0x0000b400248b7a23 */ /* 0x100fe40000010832 */
[----:B------:R-:W-:Y:S01]  /*1a590*/  LDSM.16.MT88.4 R36, [R188+0x800] ;  /* 0x00080000bc24783b */ /* 0x000fe20000004200 */
[--C-:B------:R-:W-:Y:S02]  /*1a5a0*/  FFMA.FTZ R140, R33, c[0x0][0x2d0], -R50.reuse ;  /* 0x0000b400218c7a23 */ /* 0x100fe40000010832 */
[--C-:B------:R-:W-:Y:S02]  /*1a5b0*/  FFMA.FTZ R141, R32, c[0x0][0x2d0], -R50.reuse ;  /* 0x0000b400208d7a23 */ /* 0x100fe40000010832 */
[C---:B------:R-:W-:Y:S02]  /*1a5c0*/  FMUL.FTZ R88, R3.reuse, R88 ;  /* 0x0000005803587220 */ /* 0x040fe40000410000 */
[----:B------:R-:W2:Y:S01]  /*1a5d0*/  MUFU.EX2 R48, R48 ;  /* 0x0000003000307308 */ /* 0x000ea20000000800 */
[----:B------:R-:W-:Y:S01]  /*1a5e0*/  LDSM.16.MT88.4 R32, [R189+0x800] ;  /* 0x00080000bd20783b */ /* 0x000fe20000004200 */
[C---:B------:R-:W-:Y:S02]  /*1a5f0*/  FMUL.FTZ R89, R3.reuse, R89 ;  /* 0x0000005903597220 */ /* 0x040fe40000410000 */
[C---:B-1----:R-:W-:Y:S02]  /*1a600*/  FMUL.FTZ R6, R2.reuse, R114 ;  /* 0x0000007202067220 */ /* 0x042fe40000410000 */
[C---:B------:R-:W-:Y:S02]  /*1a610*/  FMUL.FTZ R7, R2.reuse, R115 ;  /* 0x0000007302077220 */ /* 0x040fe40000410000 */
[C---:B------:R-:W-:Y:S02]  /*1a620*/  FMUL.FTZ R10, R2.reuse, R110 ;  /* 0x0000006e020a7220 */ /* 0x040fe40000410000 */
[----:B------:R-:W1:Y:S01]  /*1a630*/  MUFU.EX2 R46, R46 ;  /* 0x0000002e002e7308 */ /* 0x000e620000000800 */
[C---:B------:R-:W-:Y:S02]  /*1a640*/  FMUL.FTZ R11, R2.reuse, R111 ;  /* 0x0000006f020b7220 */ /* 0x040fe40000410000 */
[C---:B------:R-:W-:Y:S01]  /*1a650*/  FMUL.FTZ R70, R2.reuse, R70 ;  /* 0x0000004602467220 */ /* 0x040fe20000410000 */
[----:B------:R-:W-:Y:S01]  /*1a660*/  LDSM.16.MT88.4 R108, [R191+0x2800] ;  /* 0x00280000bf6c783b */ /* 0x000fe20000004200 */
[C---:B------:R-:W-:Y:S02]  /*1a670*/  FMUL.FTZ R71, R2.reuse, R71 ;  /* 0x0000004702477220 */ /* 0x040fe40000410000 */
[C---:B------:R-:W-:Y:S02]  /*1a680*/  FMUL.FTZ R74, R2.reuse, R74 ;  /* 0x0000004a024a7220 */ /* 0x040fe40000410000 */
[C---:B------:R-:W-:Y:S01]  /*1a690*/  FMUL.FTZ R75, R2.reuse, R75 ;  /* 0x0000004b024b7220 */ /* 0x040fe20000410000 */
[----:B------:R-:W3:Y:S01]  /*1a6a0*/  MUFU.EX2 R131, R131 ;  /* 0x0000008300837308 */ /* 0x000ee20000000800 */
[C---:B------:R-:W-:Y:S02]  /*1a6b0*/  FMUL.FTZ R78, R2.reuse, R78 ;  /* 0x0000004e024e7220 */ /* 0x040fe40000410000 */
[----:B------:R-:W-:Y:S01]  /*1a6c0*/  FMUL.FTZ R79, R2, R79 ;  /* 0x0000004f024f7220 */ /* 0x000fe20000410000 */
[----:B--2---:R-:W-:Y:S01]  /*1a6d0*/  F2FP.BF16.PACK_AB R17, R48, R49 ;  /* 0x000000313011723e */ /* 0x004fe200000010ff */
[C---:B------:R-:W-:Y:S02]  /*1a6e0*/  FMUL.FTZ R82, R2.reuse, R82 ;  /* 0x0000005202527220 */ /* 0x040fe40000410000 */
[C---:B------:R-:W-:Y:S02]  /*1a6f0*/  FMUL.FTZ R83, R2.reuse, R83 ;  /* 0x0000005302537220 */ /* 0x040fe40000410000 */
[C---:B------:R-:W-:Y:S01]  /*1a700*/  FMUL.FTZ R86, R2.reuse, R86 ;  /* 0x0000005602567220 */ /* 0x040fe20000410000 */
[----:B------:R-:W-:Y:S01]  /*1a710*/  MUFU.EX2 R134, R134 ;  /* 0x0000008600867308 */ /* 0x000fe20000000800 */
[C---:B------:R-:W-:Y:S02]  /*1a720*/  FMUL.FTZ R87, R2.reuse, R87 ;  /* 0x0000005702577220 */ /* 0x040fe40000410000 */
[----:B------:R-:W-:Y:S01]  /*1a730*/  FMUL.FTZ R90, R2, R90 ;  /* 0x0000005a025a7220 */ /* 0x000fe20000410000 */
[----:B-1----:R-:W-:Y:S01]  /*1a740*/  F2FP.BF16.PACK_AB R19, R46, R47 ;  /* 0x0000002f2e13723e */ /* 0x002fe200000010ff */
[C---:B------:R-:W-:Y:S02]  /*1a750*/  FMUL.FTZ R91, R2.reuse, R91 ;  /* 0x0000005b025b7220 */ /* 0x040fe40000410000 */
[C---:B------:R-:W-:Y:S02]  /*1a760*/  FMUL.FTZ R92, R3.reuse, R92 ;  /* 0x0000005c035c7220 */ /* 0x040fe40000410000 */
[C---:B------:R-:W-:Y:S01]  /*1a770*/  FMUL.FTZ R93, R3.reuse, R93 ;  /* 0x0000005d035d7220 */ /* 0x040fe20000410000 */
[----:B------:R-:W1:Y:S01]  /*1a780*/  MUFU.EX2 R136, R136 ;  /* 0x0000008800887308 */ /* 0x000e620000000800 */
[C---:B------:R-:W-:Y:S05]  /*1a790*/  HMMA.16816.F32.BF16 R4, R16.reuse, R20, R4 ;  /* 0x000000141004723c */ /* 0x040fea0000041804 */
[C---:B------:R-:W-:Y:S02]  /*1a7a0*/  FMUL.FTZ R94, R2.reuse, R94 ;  /* 0x0000005e025e7220 */ /* 0x040fe40000410000 */
[C---:B------:R-:W-:Y:S01]  /*1a7b0*/  FMUL.FTZ R95, R2.reuse, R95 ;  /* 0x0000005f025f7220 */ /* 0x040fe20000410000 */
[C---:B------:R-:W-:Y:S01]  /*1a7c0*/  HMMA.16816.F32.BF16 R8, R16.reuse, R22, R8 ;  /* 0x000000161008723c */ /* 0x040fe20000041808 */
[----:B------:R-:W2:Y:S01]  /*1a7d0*/  LDSM.16.MT88.4 R20, [R188] ;  /* 0x00000000bc14783b */ /* 0x000ea20000004200 */
[----:B------:R-:W-:Y:S02]  /*1a7e0*/  MUFU.EX2 R138, R138 ;  /* 0x0000008a008a7308 */ /* 0x000fe40000000800 */
[C---:B------:R-:W-:Y:S02]  /*1a7f0*/  FMUL.FTZ R96, R3.reuse, R96 ;  /* 0x0000006003607220 */ /* 0x040fe40000410000 */
[C---:B------:R-:W-:Y:S02]  /*1a800*/  FMUL.FTZ R97, R3.reuse, R97 ;  /* 0x0000006103617220 */ /* 0x040fe40000410000 */
[C---:B------:R-:W-:Y:S04]  /*1a810*/  HMMA.16816.F32.BF16 R68, R16.reuse, R24, R68 ;  /* 0x000000181044723c */ /* 0x040fe80000041844 */
[C---:B------:R-:W-:Y:S01]  /*1a820*/  FMUL.FTZ R98, R2.reuse, R98 ;  /* 0x0000006202627220 */ /* 0x040fe20000410000 */
[----:B------:R-:W4:Y:S01]  /*1a830*/  MUFU.EX2 R139, R139 ;  /* 0x0000008b008b7308 */ /* 0x000f220000000800 */
[C---:B------:R-:W-:Y:S02]  /*1a840*/  FMUL.FTZ R99, R2.reuse, R99 ;  /* 0x0000006302637220 */ /* 0x040fe40000410000 */
[C---:B------:R-:W-:Y:S01]  /*1a850*/  HMMA.16816.F32.BF16 R72, R16.reuse, R26, R72 ;  /* 0x0000001a1048723c */ /* 0x040fe20000041848 */
[----:B------:R-:W5:Y:S03]  /*1a860*/  LDSM.16.MT88.4 R24, [R191+0x3000] ;  /* 0x00300000bf18783b */ /* 0x000f660000004200 */
[C---:B------:R-:W-:Y:S02]  /*1a870*/  FMUL.FTZ R100, R3.reuse, R100 ;  /* 0x0000006403647220 */ /* 0x040fe40000410000 */
[C---:B------:R-:W-:Y:S01]  /*1a880*/  FMUL.FTZ R101, R3.reuse, R101 ;  /* 0x0000006503657220 */ /* 0x040fe20000410000 */
[----:B------:R-:W-:Y:S01]  /*1a890*/  MUFU.EX2 R140, R140 ;  /* 0x0000008c008c7308 */ /* 0x000fe20000000800 */
[C---:B------:R-:W-:Y:S04]  /*1a8a0*/  HMMA.16816.F32.BF16 R76, R16.reuse, R28, R76 ;  /* 0x0000001c104c723c */ /* 0x040fe8000004184c */
[C---:B------:R-:W-:Y:S02]  /*1a8b0*/  FMUL.FTZ R102, R2.reuse, R102 ;  /* 0x0000006602667220 */ /* 0x040fe40000410000 */
[C---:B------:R-:W-:Y:S02]  /*1a8c0*/  FMUL.FTZ R103, R2.reuse, R103 ;  /* 0x0000006702677220 */ /* 0x040fe40000410000 */
[C---:B------:R-:W-:Y:S01]  /*1a8d0*/  HMMA.16816.F32.BF16 R80, R16.reuse, R30, R80 ;  /* 0x0000001e1050723c */ /* 0x040fe20000041850 */
[----:B------:R-:W1:Y:S01]  /*1a8e0*/  LDSM.16.MT88.4 R28, [R190+0x3000] ;  /* 0x00300000be1c783b */ /* 0x000e620000004200 */
[----:B------:R-:W1:Y:S02]  /*1a8f0*/  MUFU.EX2 R141, R141 ;  /* 0x0000008d008d7308 */ /* 0x000e640000000800 */
        /* <DEDUP_REMOVED lines=13> */
[C---:B-----5:R-:W-:Y:S04]  /*1a9d0*/  HMMA.16816.F32.BF16 R92, R16.reuse, R24, R92 ;  /* 0x00000018105c723c */ /* 0x060fe8000004185c */
[C---:B------:R-:W-:Y:S02]  /*1a9e0*/  FMUL.FTZ R56, R3.reuse, R56 ;  /* 0x0000003803387220 */ /* 0x040fe40000410000 */
[C---:B------:R-:W-:Y:S02]  /*1a9f0*/  FMUL.FTZ R57, R3.reuse, R57 ;  /* 0x0000003903397220 */ /* 0x040fe40000410000 */
[C---:B------:R-:W-:Y:S01]  /*1aa00*/  HMMA.16816.F32.BF16 R96, R16.reuse, R26, R96 ;  /* 0x0000001a1060723c */ /* 0x040fe20000041860 */
[----:B------:R-:W5:Y:S01]  /*1aa10*/  LDSM.16.MT88.4 R24, [R188+0x3000] ;  /* 0x00300000bc18783b */ /* 0x000f620000004200 */
[----:B------:R-:W-:Y:S02]  /*1aa20*/  MUFU.EX2 R152, R152 ;  /* 0x0000009800987308 */ /* 0x000fe40000000800 */
[C---:B------:R-:W-:Y:S02]  /*1aa30*/  FMUL.FTZ R58, R2.reuse, R58 ;  /* 0x0000003a023a7220 */ /* 0x040fe40000410000 */
[C---:B------:R-:W-:Y:S02]  /*1aa40*/  FMUL.FTZ R59, R2.reuse, R59 ;  /* 0x0000003b023b7220 */ /* 0x040fe40000410000 */
[C---:B-1----:R-:W-:Y:S04]  /*1aa50*/  HMMA.16816.F32.BF16 R100, R16.reuse, R28, R100 ;  /* 0x0000001c1064723c */ /* 0x042fe80000041864 */
[C---:B------:R-:W-:Y:S01]  /*1aa60*/  FMUL.FTZ R60, R3.reuse, R60 ;  /* 0x0000003c033c7220 */ /* 0x040fe20000410000 */
[----:B------:R-:W-:Y:S01]  /*1aa70*/  MUFU.EX2 R153, R153 ;  /* 0x0000009900997308 */ /* 0x000fe20000000800 */
[C---:B------:R-:W-:Y:S02]  /*1aa80*/  FMUL.FTZ R61, R3.reuse, R61 ;  /* 0x0000003d033d7220 */ /* 0x040fe40000410000 */
[C---:B------:R-:W-:Y:S01]  /*1aa90*/  HMMA.16816.F32.BF16 R104, R16.reuse, R30, R104 ;  /* 0x0000001e1068723c */ /* 0x040fe20000041868 */
[----:B------:R-:W1:Y:S03]  /*1aaa0*/  LDSM.16.MT88.4 R28, [R191+0x800] ;  /* 0x00080000bf1c783b */ /* 0x000e660000004200 */
[C---:B------:R-:W-:Y:S02]  /*1aab0*/  FMUL.FTZ R62, R2.reuse, R62 ;  /* 0x0000003e023e7220 */ /* 0x040fe40000410000 */
[C---:B------:R-:W-:Y:S01]  /*1aac0*/  FMUL.FTZ R63, R2.reuse, R63 ;  /* 0x0000003f023f7220 */ /* 0x040fe20000410000 */
[----:B------:R-:W-:Y:S01]  /*1aad0*/  MUFU.EX2 R164, R164 ;  /* 0x000000a400a47308 */ /* 0x000fe20000000800 */
[C---:B------:R-:W-:Y:S01]  /*1aae0*/  FMUL.FTZ R64, R3.reuse, R64 ;  /* 0x0000004003407220 */ /* 0x040fe20000410000 */
[C---:B--2---:R-:W-:Y:S03]  /*1aaf0*/  HMMA.16816.F32.BF16 R52, R16.reuse, R20, R52 ;  /* 0x000000141034723c */ /* 0x044fe60000041834 */
[----:B------:R-:W-:Y:S02]  /*1ab00*/  FMUL.FTZ R65, R3, R65 ;  /* 0x0000004103417220 */ /* 0x000fe40000410000 */
[C---:B------:R-:W-:Y:S02]  /*1ab10*/  FMUL.FTZ R66, R2.reuse, R66 ;  /* 0x0000004202427220 */ /* 0x040fe40000410000 */
[----:B------:R-:W-:Y:S01]  /*1ab20*/  FMUL.FTZ R67, R2, R67 ;  /* 0x0000004302437220 */ /* 0x000fe20000410000 */
[C---:B------:R-:W-:Y:S01]  /*1ab30*/  HMMA.16816.F32.BF16 R56, R16.reuse, R22, R56 ;  /* 0x000000161038723c */ /* 0x040fe20000041838 */
[----:B------:R-:W2:Y:S01]  /*1ab40*/  LDSM.16.MT88.4 R20, [R190+0x800] ;  /* 0x00080000be14783b */ /* 0x000ea20000004200 */
[----:B------:R-:W-:Y:S02]  /*1ab50*/  MUFU.EX2 R165, R165 ;  /* 0x000000a500a57308 */ /* 0x000fe40000000800 */
[--C-:B------:R-:W-:Y:S02]  /*1ab60*/  FFMA.FTZ R156, R156, c[0x0][0x2d0], -R50.reuse ;  /* 0x0000b4009c9c7a23 */ /* 0x100fe40000010832 */
[--C-:B------:R-:W-:Y:S02]  /*1ab70*/  FFMA.FTZ R157, R157, c[0x0][0x2d0], -R50.reuse ;  /* 0x0000b4009d9d7a23 */ /* 0x100fe40000010832 */
[C---:B-----5:R-:W-:Y:S04]  /*1ab80*/  HMMA.16816.F32.BF16 R60, R16.reuse, R24, R60 ;  /* 0x00000018103c723c */ /* 0x060fe8000004183c */
[----:B------:R-:W5:Y:S01]  /*1ab90*/  MUFU.EX2 R156, R156 ;  /* 0x0000009c009c7308 */ /* 0x000f620000000800 */
[--C-:B------:R-:W-:Y:S02]  /*1aba0*/  FFMA.FTZ R158, R158, c[0x0][0x2d0], -R50.reuse ;  /* 0x0000b4009e9e7a23 */ /* 0x100fe40000010832 */
[--C-:B------:R-:W-:Y:S01]  /*1abb0*/  FFMA.FTZ R159, R159, c[0x0][0x2d0], -R50.reuse ;  /* 0x0000b4009f9f7a23 */ /* 0x100fe20000010832 */
[----:B------:R-:W-:Y:S01]  /*1abc0*/  HMMA.16816.F32.BF16 R64, R16, R26, R64 ;  /* 0x0000001a1040723c */ /* 0x000fe20000041840 */
[----:B------:R-:W5:Y:S03]  /*1abd0*/  LDSM.16.MT88.4 R24, [R191+0x3800] ;  /* 0x00380000bf18783b */ /* 0x000f660000004200 */
[--C-:B------:R-:W-:Y:S02]  /*1abe0*/  FFMA.FTZ R179, R179, c[0x0][0x2d0], -R50.reuse ;  /* 0x0000b400b3b37a23 */ /* 0x100fe40000010832 */
[----:B------:R-:W2:Y:S01]  /*1abf0*/  MUFU.EX2 R157, R157 ;  /* 0x0000009d009d7308 */ /* 0x000ea20000000800 */
[----:B---3--:R-:W-:Y:S01]  /*1ac00*/  F2FP.BF16.PACK_AB R16, R131, R51 ;  /* 0x000000338310723e */ /* 0x008fe200000010ff */
[--C-:B------:R-:W-:Y:S01]  /*1ac10*/  FFMA.FTZ R178, R178, c[0x0][0x2d0], -R50.reuse ;  /* 0x0000b400b2b27a23 */ /* 0x100fe20000010832 */
[----:B------:R-:W-:Y:S03]  /*1ac20*/  F2FP.BF16.PACK_AB R18, R136, R134 ;  /* 0x000000868812723e */ /* 0x000fe600000010ff */
[----:B----4-:R-:W-:Y:S01]  /*1ac30*/  F2FP.BF16.PACK_AB R17, R139, R138 ;  /* 0x0000008a8b11723e */ /* 0x010fe200000010ff */
[--C-:B------:R-:W-:Y:S01]  /*1ac40*/  FFMA.FTZ R177, R177, c[0x0][0x2d0], -R50.reuse ;  /* 0x0000b400b1b17a23 */ /* 0x100fe20000010832 */
[----:B------:R-:W-:Y:S01]  /*1ac50*/  F2FP.BF16.PACK_AB R19, R141, R140 ;  /* 0x0000008c8d13723e */ /* 0x000fe200000010ff */
[--C-:B------:R-:W-:Y:S01]  /*1ac60*/  FFMA.FTZ R167, R167, c[0x0][0x2d0], -R50.reuse ;  /* 0x0000b400a7a77a23 */ /* 0x100fe20000010832 */
[----:B------:R-:W-:Y:S01]  /*1ac70*/  MUFU.EX2 R158, R158 ;  /* 0x0000009e009e7308 */ /* 0x000fe20000000800 */
[--C-:B------:R-:W-:Y:S02]  /*1ac80*/  FFMA.FTZ R151, R151, c[0x0][0x2d0], -R137.reuse ;  /* 0x0000b40097977a23 */ /* 0x100fe40000010889 */
[--C-:B------:R-:W-:Y:S02]  /*1ac90*/  FFMA.FTZ R154, R154, c[0x0][0x2d0], -R50.reuse ;  /* 0x0000b4009a9a7a23 */ /* 0x100fe40000010832 */
[C---:B-1----:R-:W-:Y:S03]  /*1aca0*/  HMMA.16816.F32.BF16 R4, R16.reuse, R28, R4 ;  /* 0x0000001c1004723c */ /* 0x042fe60000041804 */
[--C-:B------:R-:W-:Y:S02]  /*1acb0*/  FFMA.FTZ R148, R148, c[0x0][0x2d0], -R50.reuse ;  /* 0x0000b40094947a23 */ /* 0x100fe40000010832 */
[----:B------:R-:W1:Y:S01]  /*1acc0*/  MUFU.EX2 R159, R159 ;  /* 0x0000009f009f7308 */ /* 0x000e620000000800 */
[--C-:B------:R-:W-:Y:S02]  /*1acd0*/  FFMA.FTZ R143, R143, c[0x0][0x2d0], -R50.reuse ;  /* 0x0000b4008f8f7a23 */ /* 0x100fe40000010832 */
[C---:B------:R-:W-:Y:S01]  /*1ace0*/  HMMA.16816.F32.BF16 R8, R16.reuse, R30, R8 ;  /* 0x0000001e1008723c */ /* 0x040fe20000041808 */
[----:B------:R-:W-:Y:S03]  /*1acf0*/  LDSM.16.MT88.4 R28, [R189+0x3800] ;  /* 0x00380000bd1c783b */ /* 0x000fe60000004200 */
[--C-:B------:R-:W-:Y:S02]  /*1ad00*/  FFMA.FTZ R142, R142, c[0x0][0x2d0], -R50.reuse ;  /* 0x0000b4008e8e7a23 */ /* 0x100fe40000010832 */
[--C-:B------:R-:W-:Y:S01]  /*1ad10*/  FFMA.FTZ R133, R133, c[0x0][0x2d0], -R137.reuse ;  /* 0x0000b40085857a23 */ /* 0x100fe20000010889 */
[----:B------:R-:W-:Y:S01]  /*1ad20*/  MUFU.EX2 R166, R166 ;  /* 0x000000a600a67308 */ /* 0x000fe20000000800 */
[C---:B--2---:R-:W-:Y:S04]  /*1ad30*/  HMMA.16816.F32.BF16 R68, R16.reuse, R20, R68 ;  /* 0x000000141044723c */ /* 0x044fe80000041844 */
[--C-:B------:R-:W-:Y:S02]  /*1ad40*/  FFMA.FTZ R132, R132, c[0x0][0x2d0], -R137.reuse ;  /* 0x0000b40084847a23 */ /* 0x100fe40000010889 */
[--C-:B------:R-:W-:Y:S02]  /*1ad50*/  FFMA.FTZ R130, R130, c[0x0][0x2d0], -R137.reuse ;  /* 0x0000b40082827a23 */ /* 0x100fe40000010889 */
[C---:B------:R-:W-:Y:S01]  /*1ad60*/  HMMA.16816.F32.BF16 R72, R16.reuse, R22, R72 ;  /* 0x000000161048723c */ /* 0x040fe20000041848 */
[----:B------:R-:W2:Y:S01]  /*1ad70*/  LDSM.16.MT88.4 R20, [R190+0x3800] ;  /* 0x00380000be14783b */ /* 0x000ea20000004200 */
[----:B------:R-:W-:Y:S02]  /*1ad80*/  MUFU.EX2 R176, R176 ;  /* 0x000000b000b07308 */ /* 0x000fe40000000800 */
[----:B------:R-:W-:Y:S02]  /*1ad90*/  FFMA.FTZ R137, R128, c[0x0][0x2d0], -R137 ;  /* 0x0000b40080897a23 */ /* 0x000fe40000010889 */
[--C-:B------:R-:W-:Y:S02]  /*1ada0*/  FFMA.FTZ R128, R135, c[0x0][0x2d0], -R50.reuse ;  /* 0x0000b40087807a23 */ /* 0x100fe40000010832 */
[C---:B------:R-:W-:Y:S04]  /*1adb0*/  HMMA.16816.F32.BF16 R76, R16.reuse, R32, R76 ;  /* 0x00000020104c723c */ /* 0x040fe8000004184c */
[----:B------:R-:W3:Y:S01]  /*1adc0*/  MUFU.EX2 R179, R179 ;  /* 0x000000b300b37308 */ /* 0x000ee20000000800 */
[--C-:B------:R-:W-:Y:S02]  /*1add0*/  FFMA.FTZ R129, R129, c[0x0][0x2d0], -R50.reuse ;  /* 0x0000b40081817a23 */ /* 0x100fe40000010832 */
[--C-:B------:R-:W-:Y:S01]  /*1ade0*/  FFMA.FTZ R118, R118, c[0x0][0x2d0], -R50.reuse ;  /* 0x0000b40076767a23 */ /* 0x100fe20000010832 */
[C---:B------:R-:W-:Y:S01]  /*1adf0*/  HMMA.16816.F32.BF16 R80, R16.reuse, R34, R80 ;  /* 0x000000221050723c */ /* 0x040fe20000041850 */
[----:B------:R-:W4:Y:S03]  /*1ae00*/  LDSM.16.MT88.4 R32, [R188+0x3800] ;  /* 0x00380000bc20783b */ /* 0x000f260000004200 */
[----:B------:R-:W-:Y:S02]  /*1ae10*/  FFMA.FTZ R50, R13, c[0x0][0x2d0], -R50 ;  /* 0x0000b4000d327a23 */ /* 0x000fe40000010832 */
[----:B------:R-:W1:Y:S01]  /*1ae20*/  MUFU.EX2 R178, R178 ;  /* 0x000000b200b27308 */ /* 0x000e620000000800 */
[----:B------:R-:W-:Y:S01]  /*1ae30*/  FFMA.FTZ R45, R3, R243, R45 ;  /* 0x000000f3032d7223 */ /* 0x000fe2000001002d */
[C---:B------:R-:W-:Y:S04]  /*1ae40*/  HMMA.16816.F32.BF16 R84, R16.reuse, R36, R84 ;  /* 0x000000241054723c */ /* 0x040fe80000041854 */
[----:B------:R-:W-:Y:S01]  /*1ae50*/  FFMA.FTZ R49, R2, R242, R49 ;  /* 0x000000f202317223 */ /* 0x000fe20000010031 */
[----:B------:R-:W-:Y:S01]  /*1ae60*/  IADD3 R2, R119, -0x1, RZ ;  /* 0xffffffff77027810 */ /* 0x000fe20007ffe0ff */
[----:B------:R-:W-:Y:S02]  /*1ae70*/  FADD.FTZ R45, R15, R45 ;  /* 0x0000002d0f2d7221 */ /* 0x000fe40000010000 */
[C---:B------:R-:W-:Y:S01]  /*1ae80*/  HMMA.16816.F32.BF16 R88, R16.reuse, R38, R88 ;  /* 0x000000261058723c */ /* 0x040fe20000041858 */
[----:B------:R-:W-:Y:S01]  /*1ae90*/  LDSM.16.MT88.4 R36, [R188+0x4000] ;  /* 0x00400000bc24783b */ /* 0x000fe20000004200 */
[----:B------:R-:W-:Y:S02]  /*1aea0*/  MUFU.EX2 R177, R177 ;  /* 0x000000b100b17308 */ /* 0x000fe40000000800 */
[----:B------:R-:W-:Y:S02]  /*1aeb0*/  FADD.FTZ R49, R48, R49 ;  /* 0x0000003130317221 */ /* 0x000fe40000010000 */
[----:B------:R-:W-:Y:S02]  /*1aec0*/  FADD.FTZ R14, R14, R45 ;  /* 0x0000002d0e0e7221 */ /* 0x000fe40000010000 */
[C---:B-----5:R-:W-:Y:S04]  /*1aed0*/  HMMA.16816.F32.BF16 R92, R16.reuse, R24, R92 ;  /* 0x00000018105c723c */ /* 0x060fe8000004185c */
[----:B------:R-:W5:Y:S01]  /*1aee0*/  MUFU.EX2 R167, R167 ;  /* 0x000000a700a77308 */ /* 0x000f620000000800 */
[----:B------:R-:W-:Y:S02]  /*1aef0*/  FADD.FTZ R49, R47, R49 ;  /* 0x000000312f317221 */ /* 0x000fe40000010000 */
[----:B------:R-:W-:Y:S01]  /*1af00*/  FADD.FTZ R14, R44, R14 ;  /* 0x0000000e2c0e7221 */ /* 0x000fe20000010000 */
[C---:B------:R-:W-:Y:S01]  /*1af10*/  HMMA.16816.F32.BF16 R96, R16.reuse, R26, R96 ;  /* 0x0000001a1060723c */ /* 0x040fe20000041860 */
[----:B------:R-:W-:Y:S03]  /*1af20*/  LDSM.16.MT88.4 R24, [R190+0x1000] ;  /* 0x00100000be18783b */ /* 0x000fe60000004200 */
[----:B------:R-:W-:Y:S02]  /*1af30*/  FADD.FTZ R46, R46, R49 ;  /* 0x000000312e2e7221 */ /* 0x000fe40000010000 */
[----:B------:R-:W-:Y:S01]  /*1af40*/  MUFU.EX2 R155, R155 ;  /* 0x0000009b009b7308 */ /* 0x000fe20000000800 */
[----:B------:R-:W-:Y:S01]  /*1af50*/  FADD.FTZ R51, R51, R14 ;  /* 0x0000000e33337221 */ /* 0x000fe20000010000 */
[C---:B--2---:R-:W-:Y:S04]  /*1af60*/  HMMA.16816.F32.BF16 R100, R16.reuse, R20, R100 ;  /* 0x000000141064723c */ /* 0x044fe80000041864 */
[----:B------:R-:W-:Y:S02]  /*1af70*/  FADD.FTZ R46, R138, R46 ;  /* 0x0000002e8a2e7221 */ /* 0x000fe40000010000 */
[----:B------:R-:W-:Y:S02]  /*1af80*/  FADD.FTZ R51, R131, R51 ;  /* 0x0000003383337221 */ /* 0x000fe40000010000 */
[C---:B------:R-:W-:Y:S01]  /*1af90*/  HMMA.16816.F32.BF16 R104, R16.reuse, R22, R104 ;  /* 0x000000161068723c */ /* 0x040fe20000041868 */
[----:B------:R-:W2:Y:S01]  /*1afa0*/  LDSM.16.MT88.4 R20, [R191+0x1000] ;  /* 0x00100000bf14783b */ /* 0x000ea20000004200 */
[----:B------:R-:W-:Y:S02]  /*1afb0*/  MUFU.EX2 R151, R151 ;  /* 0x0000009700977308 */ /* 0x000fe40000000800 */
[----:B------:R-:W-:Y:S02]  /*1afc0*/  FADD.FTZ R139, R139, R46 ;  /* 0x0000002e8b8b7221 */ /* 0x000fe40000010000 */
[----:B------:R-:W-:Y:S02]  /*1afd0*/  FADD.FTZ R134, R134, R51 ;  /* 0x0000003386867221 */ /* 0x000fe40000010000 */
[C---:B------:R-:W-:Y:S04]  /*1afe0*/  HMMA.16816.F32.BF16 R52, R16.reuse, R28, R52 ;  /* 0x0000001c1034723c */ /* 0x040fe80000041834 */
[----:B------:R-:W-:Y:S01]  /*1aff0*/  MUFU.EX2 R244, R244 ;  /* 0x000000f400f47308 */ /* 0x000fe20000000800 */
[----:B------:R-:W-:Y:S02]  /*1b000*/  FADD.FTZ R139, R140, R139 ;  /* 0x0000008b8c8b7221 */ /* 0x000fe40000010000 */
[----:B------:R-:W-:Y:S01]  /*1b010*/  FADD.FTZ R134, R136, R134 ;  /* 0x0000008688867221 */ /* 0x000fe20000010000 */
[C---:B------:R-:W-:Y:S01]  /*1b020*/  HMMA.16816.F32.BF16 R56, R16.reuse, R30, R56 ;  /* 0x0000001e1038723c */ /* 0x040fe20000041838 */
[----:B------:R-:W3:Y:S03]  /*1b030*/  LDSM.16.MT88.4 R28, [R189+0x1000] ;  /* 0x00100000bd1c783b */ /* 0x000ee60000004200 */
[----:B------:R-:W-:Y:S02]  /*1b040*/  FADD.FTZ R141, R141, R139 ;  /* 0x0000008b8d8d7221 */ /* 0x000fe40000010000 */
[----:B------:R-:W-:Y:S01]  /*1b050*/  MUFU.EX2 R245, R245 ;  /* 0x000000f500f57308 */ /* 0x000fe20000000800 */
[----:B------:R-:W-:Y:S01]  /*1b060*/  IMAD.MOV.U32 R119, RZ, RZ, R2 ;  /* 0x000000ffff777224 */ /* 0x000fe200078e0002 */
[C---:B----4-:R-:W-:Y:S04]  /*1b070*/  HMMA.16816.F32.BF16 R60, R16.reuse, R32, R60 ;  /* 0x00000020103c723c */ /* 0x050fe8000004183c */
[----:B------:R-:W-:Y:S02]  /*1b080*/  FADD.FTZ R141, R156, R141 ;  /* 0x0000008d9c8d7221 */ /* 0x000fe40000010000 */
[----:B------:R-:W-:Y:S02]  /*1b090*/  IMAD.MOV.U32 R3, RZ, RZ, R0 ;  /* 0x000000ffff037224 */ /* 0x000fe400078e0000 */
[----:B------:R-:W-:Y:S01]  /*1b0a0*/  HMMA.16816.F32.BF16 R64, R16, R34, R64 ;  /* 0x000000221040723c */ /* 0x000fe20000041840 */
[----:B------:R-:W4:Y:S01]  /*1b0b0*/  LDSM.16.MT88.4 R32, [R188+0x1000] ;  /* 0x00100000bc20783b */ /* 0x000f220000004200 */
[----:B------:R-:W3:Y:S02]  /*1b0c0*/  MUFU.EX2 R154, R154 ;  /* 0x0000009a009a7308 */ /* 0x000ee40000000800 */
[----:B------:R-:W-:Y:S03]  /*1b0d0*/  IMAD.MOV.U32 R2, RZ, RZ, R12 ;  /* 0x000000ffff027224 */ /* 0x000fe600078e000c */
[----:B------:R-:W-:Y:S01]  /*1b0e0*/  F2FP.BF16.PACK_AB R16, R149, R150 ;  /* 0x000000969510723e */ /* 0x000fe200000010ff */
[----:B------:R-:W-:Y:S01]  /*1b0f0*/  FADD.FTZ R150, R150, R134 ;  /* 0x0000008696967221 */ /* 0x000fe20000010000 */
[----:B------:R-:W-:Y:S03]  /*1b100*/  F2FP.BF16.PACK_AB R18, R153, R152 ;  /* 0x000000989912723e */ /* 0x000fe600000010ff */
[----:B------:R-:W-:Y:S01]  /*1b110*/  F2FP.BF16.PACK_AB R17, R157, R156 ;  /* 0x0000009c9d11723e */ /* 0x000fe200000010ff */
[----:B------:R-:W4:Y:S01]  /*1b120*/  MUFU.EX2 R148, R148 ;  /* 0x0000009400947308 */ /* 0x000f220000000800 */
[----:B-1----:R-:W-:Y:S01]  /*1b130*/  F2FP.BF16.PACK_AB R19, R159, R158 ;  /* 0x0000009e9f13723e */ /* 0x002fe200000010ff */
[----:B------:R-:W-:Y:S02]  /*1b140*/  FADD.FTZ R150, R149, R150 ;  /* 0x0000009695967221 */ /* 0x000fe40000010000 */
[----:B------:R-:W-:Y:S02]  /*1b150*/  FADD.FTZ R157, R157, R141 ;  /* 0x0000008d9d9d7221 */ /* 0x000fe40000010000 */
[----:B------:R-:W-:Y:S02]  /*1b160*/  FADD.FTZ R152, R152, R150 ;  /* 0x0000009698987221 */ /* 0x000fe40000010000 */
[C---:B--2---:R-:W-:Y:S02]  /*1b170*/  HMMA.16816.F32.BF16 R4, R16.reuse, R20, R4 ;  /* 0x000000141004723c */ /* 0x044fe40000041804 */
[----:B------:R-:W-:Y:S01]  /*1b180*/  MUFU.EX2 R143, R143 ;  /* 0x0000008f008f7308 */ /* 0x000fe20000000800 */
[----:B------:R-:W-:Y:S02]  /*1b190*/  FADD.FTZ R157, R158, R157 ;  /* 0x0000009d9e9d7221 */ /* 0x000fe40000010000 */
[----:B------:R-:W-:Y:S02]  /*1b1a0*/  FADD.FTZ R152, R153, R152 ;  /* 0x0000009899987221 */ /* 0x000fe40000010000 */
[----:B------:R-:W-:Y:S01]  /*1b1b0*/  FADD.FTZ R159, R159, R157 ;  /* 0x0000009d9f9f7221 */ /* 0x000fe20000010000 */
[C---:B------:R-:W-:Y:S01]  /*1b1c0*/  HMMA.16816.F32.BF16 R8, R16.reuse, R22, R8 ;  /* 0x000000161008723c */ /* 0x040fe20000041808 */
[----:B------:R-:W1:Y:S03]  /*1b1d0*/  LDSM.16.MT88.4 R20, [R191+0x4000] ;  /* 0x00400000bf14783b */ /* 0x000e660000004200 */
[----:B------:R-:W2:Y:S01]  /*1b1e0*/  MUFU.EX2 R142, R142 ;  /* 0x0000008e008e7308 */ /* 0x000ea20000000800 */
[----:B---3--:R-:W-:Y:S03]  /*1b1f0*/  FADD.FTZ R159, R179, R159 ;  /* 0x0000009fb39f7221 */ /* 0x008fe60000010000 */
[C---:B------:R-:W-:Y:S06]  /*1b200*/  HMMA.16816.F32.BF16 R68, R16.reuse, R24, R68 ;  /* 0x000000181044723c */ /* 0x040fec0000041844 */
[----:B------:R-:W-:Y:S02]  /*1b210*/  MUFU.EX2 R133, R133 ;  /* 0x0000008500857308 */ /* 0x000fe40000000800 */
[C---:B------:R-:W-:Y:S01]  /*1b220*/  HMMA.16816.F32.BF16 R72, R16.reuse, R26, R72 ;  /* 0x0000001a1048723c */ /* 0x040fe20000041848 */
[----:B------:R-:W3:Y:S07]  /*1b230*/  LDSM.16.MT88.4 R24, [R190+0x4000] ;  /* 0x00400000be18783b */ /* 0x000eee0000004200 */
[C---:B------:R-:W-:Y:S01]  /*1b240*/  HMMA.16816.F32.BF16 R76, R16.reuse, R28, R76 ;  /* 0x0000001c104c723c */ /* 0x040fe2000004184c */
[----:B------:R-:W-:Y:S07]  /*1b250*/  MUFU.EX2 R132, R132 ;  /* 0x0000008400847308 */ /* 0x000fee0000000800 */
[C---:B------:R-:W-:Y:S01]  /*1b260*/  HMMA.16816.F32.BF16 R80, R16.reuse, R30, R80 ;  /* 0x0000001e1050723c */ /* 0x040fe20000041850 */
[----:B------:R-:W2:Y:S02]  /*1b270*/  LDSM.16.MT88.4 R28, [R189+0x4000] ;  /* 0x00400000bd1c783b */ /* 0x000ea40000004200 */
[----:B------:R-:W-:Y:S05]  /*1b280*/  MUFU.EX2 R130, R130 ;  /* 0x0000008200827308 */ /* 0x000fea0000000800 */
[C---:B----4-:R-:W-:Y:S05]  /*1b290*/  HMMA.16816.F32.BF16 R84, R16.reuse, R32, R84 ;  /* 0x000000201054723c */ /* 0x050fea0000041854 */
[----:B------:R-:W-:Y:S03]  /*1b2a0*/  MUFU.EX2 R137, R137 ;  /* 0x0000008900897308 */ /* 0x000fe60000000800 */
[C---:B------:R-:W-:Y:S01]  /*1b2b0*/  HMMA.16816.F32.BF16 R88, R16.reuse, R34, R88 ;  /* 0x000000221058723c */ /* 0x040fe20000041858 */
[----:B------:R-:W4:Y:S06]  /*1b2c0*/  LDSM.16.MT88.4 R32, [R191+0x1800] ;  /* 0x00180000bf20783b */ /* 0x000f2c0000004200 */
[----:B------:R-:W2:Y:S01]  /*1b2d0*/  MUFU.EX2 R128, R128 ;  /* 0x0000008000807308 */ /* 0x000ea20000000800 */
[C---:B-1----:R-:W-:Y:S08]  /*1b2e0*/  HMMA.16816.F32.BF16 R92, R16.reuse, R20, R92 ;  /* 0x00000014105c723c */ /* 0x042ff0000004185c */
[C---:B------:R-:W-:Y:S01]  /*1b2f0*/  HMMA.16816.F32.BF16 R96, R16.reuse, R22, R96 ;  /* 0x000000161060723c */ /* 0x040fe20000041860 */
[----:B------:R-:W1:Y:S01]  /*1b300*/  LDSM.16.MT88.4 R20, [R190+0x1800] ;  /* 0x00180000be14783b */ /* 0x000e620000004200 */
[----:B------:R-:W1:Y:S06]  /*1b310*/  MUFU.EX2 R129, R129 ;  /* 0x0000008100817308 */ /* 0x000e6c0000000800 */
[C---:B---3--:R-:W-:Y:S04]  /*1b320*/  HMMA.16816.F32.BF16 R100, R16.reuse, R24, R100 ;  /* 0x000000181064723c */ /* 0x048fe80000041864 */
[----:B------:R-:W3:Y:S04]  /*1b330*/  MUFU.EX2 R118, R118 ;  /* 0x0000007600767308 */ /* 0x000ee80000000800 */
[C---:B------:R-:W-:Y:S01]  /*1b340*/  HMMA.16816.F32.BF16 R104, R16.reuse, R26, R104 ;  /* 0x0000001a1068723c */ /* 0x040fe20000041868 */
[----:B------:R-:W1:Y:S05]  /*1b350*/  LDSM.16.MT88.4 R24, [R189+0x1800] ;  /* 0x00180000bd18783b */ /* 0x000e6a0000004200 */
[----:B------:R-:W1:Y:S02]  /*1b360*/  MUFU.EX2 R50, R50 ;  /* 0x0000003200327308 */ /* 0x000e640000000800 */
[C---:B--2---:R-:W-:Y:S08]  /*1b370*/  HMMA.16816.F32.BF16 R52, R16.reuse, R28, R52 ;  /* 0x0000001c1034723c */ /* 0x044ff00000041834 */
[C---:B------:R-:W-:Y:S01]  /*1b380*/  HMMA.16816.F32.BF16 R56, R16.reuse, R30, R56 ;  /* 0x0000001e1038723c */ /* 0x040fe20000041838 */
[----:B------:R-:W2:Y:S07]  /*1b390*/  LDSM.16.MT88.4 R28, [R188+0x1800] ;  /* 0x00180000bc1c783b */ /* 0x000eae0000004200 */
[C---:B------:R-:W-:Y:S08]  /*1b3a0*/  HMMA.16816.F32.BF16 R60, R16.reuse, R36, R60 ;  /* 0x00000024103c723c */ /* 0x040ff0000004183c */
[----:B------:R-:W-:Y:S01]  /*1b3b0*/  HMMA.16816.F32.BF16 R64, R16, R38, R64 ;  /* 0x000000261040723c */ /* 0x000fe20000041840 */
[----:B------:R-:W-:Y:S06]  /*1b3c0*/  LDSM.16.MT88.4 R36, [R189+0x4800] ;  /* 0x00480000bd24783b */ /* 0x000fec0000004200 */
[C---:B------:R-:W-:Y:S01]  /*1b3d0*/  F2FP.BF16.PACK_AB R16, R165.reuse, R164 ;  /* 0x000000a4a510723e */ /* 0x040fe200000010ff */
[----:B------:R-:W-:Y:S01]  /*1b3e0*/  FADD.FTZ R164, R164, R152 ;  /* 0x00000098a4a47221 */ /* 0x000fe20000010000 */
[----:B------:R-:W-:Y:S03]  /*1b3f0*/  F2FP.BF16.PACK_AB R18, R176, R166 ;  /* 0x000000a6b012723e */ /* 0x000fe600000010ff */
[C---:B------:R-:W-:Y:S01]  /*1b400*/  F2FP.BF16.PACK_AB R17, R178.reuse, R179 ;  /* 0x000000b3b211723e */ /* 0x040fe200000010ff */
[----:B------:R-:W-:Y:S01]  /*1b410*/  FADD.FTZ R164, R165, R164 ;  /* 0x000000a4a5a47221 */ /* 0x000fe20000010000 */
[----:B-----5:R-:W-:Y:S01]  /*1b420*/  F2FP.BF16.PACK_AB R19, R167, R177 ;  /* 0x000000b1a713723e */ /* 0x020fe200000010ff */
[----:B------:R-:W-:Y:S02]  /*1b430*/  FADD.FTZ R178, R178, R159 ;  /* 0x0000009fb2b27221 */ /* 0x000fe40000010000 */
[----:B------:R-:W-:Y:S02]  /*1b440*/  FADD.FTZ R166, R166, R164 ;  /* 0x000000a4a6a67221 */ /* 0x000fe40000010000 */
[----:B------:R-:W-:Y:S02]  /*1b450*/  FADD.FTZ R178, R177, R178 ;  /* 0x000000b2b1b27221 */ /* 0x000fe40000010000 */
[C---:B----4-:R-:W-:Y:S03]  /*1b460*/  HMMA.16816.F32.BF16 R4, R16.reuse, R32, R4 ;  /* 0x000000201004723c */ /* 0x050fe60000041804 */
[----:B------:R-:W-:Y:S02]  /*1b470*/  FADD.FTZ R166, R176, R166 ;  /* 0x000000a6b0a67221 */ /* 0x000fe40000010000 */
[----:B------:R-:W-:Y:S03]  /*1b480*/  FADD.FTZ R167, R167, R178 ;  /* 0x000000b2a7a77221 */ /* 0x000fe60000010000 */
[C---:B------:R-:W-:Y:S01]  /*1b490*/  HMMA.16816.F32.BF16 R8, R16.reuse, R34, R8 ;  /* 0x000000221008723c */ /* 0x040fe20000041808 */
[----:B------:R-:W4:Y:S03]  /*1b4a0*/  LDSM.16.MT88.4 R32, [R191+0x4800] ;  /* 0x00480000bf20783b */ /* 0x000f260000004200 */
[----:B------:R-:W-:Y:S04]  /*1b4b0*/  FADD.FTZ R167, R154, R167 ;  /* 0x000000a79aa77221 */ /* 0x000fe80000010000 */
[C---:B-1----:R-:W-:Y:S08]  /*1b4c0*/  HMMA.16816.F32.BF16 R68, R16.reuse, R20, R68 ;  /* 0x000000141044723c */ /* 0x042ff00000041844 */
[C---:B------:R-:W-:Y:S01]  /*1b4d0*/  HMMA.16816.F32.BF16 R72, R16.reuse, R22, R72 ;  /* 0x000000161048723c */ /* 0x040fe20000041848 */
[----:B------:R-:W1:Y:S07]  /*1b4e0*/  LDSM.16.MT88.4 R20, [R190+0x4800] ;  /* 0x00480000be14783b */ /* 0x000e6e0000004200 */
[C---:B------:R-:W-:Y:S08]  /*1b4f0*/  HMMA.16816.F32.BF16 R76, R16.reuse, R24, R76 ;  /* 0x00000018104c723c */ /* 0x040ff0000004184c */
[C---:B------:R-:W-:Y:S01]  /*1b500*/  HMMA.16816.F32.BF16 R80, R16.reuse, R26, R80 ;  /* 0x0000001a1050723c */ /* 0x040fe20000041850 */
[----:B------:R-:W5:Y:S07]  /*1b510*/  LDSM.16.MT88.4 R24, [R191+0x2000] ;  /* 0x00200000bf18783b */ /* 0x000f6e0000004200 */
[C---:B--2---:R-:W-:Y:S08]  /*1b520*/  HMMA.16816.F32.BF16 R84, R16.reuse, R28, R84 ;  /* 0x0000001c1054723c */ /* 0x044ff00000041854 */
[C---:B------:R-:W-:Y:S01]  /*1b530*/  HMMA.16816.F32.BF16 R88, R16.reuse, R30, R88 ;  /* 0x0000001e1058723c */ /* 0x040fe20000041858 */
[----:B------:R-:W2:Y:S07]  /*1b540*/  LDSM.16.MT88.4 R28, [R190+0x2000] ;  /* 0x00200000be1c783b */ /* 0x000eae0000004200 */
        /* <DEDUP_REMOVED lines=21> */
[C---:B-----5:R-:W-:Y:S03]  /*1b6a0*/  HMMA.16816.F32.BF16 R4, R16.reuse, R24, R4 ;  /* 0x000000181004723c */ /* 0x060fe60000041804 */
[----:B------:R-:W-:Y:S02]  /*1b6b0*/  FADD.FTZ R244, R245, R244 ;  /* 0x000000f4f5f47221 */ /* 0x000fe40000010000 */
[----:B------:R-:W-:Y:S03]  /*1b6c0*/  FADD.FTZ R142, R142, R148 ;  /* 0x000000948e8e7221 */ /* 0x000fe60000010000 */
[C---:B------:R-:W-:Y:S01]  /*1b6d0*/  HMMA.16816.F32.BF16 R8, R16.reuse, R26, R8 ;  /* 0x0000001a1008723c */ /* 0x040fe20000041808 */
[----:B------:R-:W4:Y:S03]  /*1b6e0*/  LDSM.16.MT88.4 R24, [R191+0x5000] ;  /* 0x00500000bf18783b */ /* 0x000f260000004200 */
[----:B------:R-:W-:Y:S04]  /*1b6f0*/  FADD.FTZ R142, R128, R142 ;  /* 0x0000008e808e7221 */ /* 0x000fe80000010000 */
[C---:B--2---:R-:W-:Y:S04]  /*1b700*/  HMMA.16816.F32.BF16 R68, R16.reuse, R28, R68 ;  /* 0x0000001c1044723c */ /* 0x044fe80000041844 */
[----:B------:R-:W-:Y:S04]  /*1b710*/  FADD.FTZ R142, R129, R142 ;  /* 0x0000008e818e7221 */ /* 0x000fe80000010000 */
[C---:B------:R-:W-:Y:S01]  /*1b720*/  HMMA.16816.F32.BF16 R72, R16.reuse, R30, R72 ;  /* 0x0000001e1048723c */ /* 0x040fe20000041848 */
[----:B------:R-:W2:Y:S03]  /*1b730*/  LDSM.16.MT88.4 R28, [R190+0x5000] ;  /* 0x00500000be1c783b */ /* 0x000ea60000004200 */
[----:B---3--:R-:W-:Y:S04]  /*1b740*/  FADD.FTZ R142, R118, R142 ;  /* 0x0000008e768e7221 */ /* 0x008fe80000010000 */
[C---:B-1----:R-:W-:Y:S04]  /*1b750*/  HMMA.16816.F32.BF16 R76, R16.reuse, R20, R76 ;  /* 0x00000014104c723c */ /* 0x042fe8000004184c */
[----:B------:R-:W-:Y:S04]  /*1b760*/  FADD.FTZ R242, R50, R142 ;  /* 0x0000008e32f27221 */ /* 0x000fe80000010000 */
[C---:B------:R-:W-:Y:S01]  /*1b770*/  HMMA.16816.F32.BF16 R80, R16.reuse, R22, R80 ;  /* 0x000000161050723c */ /* 0x040fe20000041850 */
[----:B------:R-:W1:Y:S07]  /*1b780*/  LDSM.16.MT88.4 R20, [R188+0x5000] ;  /* 0x00500000bc14783b */ /* 0x000e6e0000004200 */
[C---:B------:R-:W-:Y:S08]  /*1b790*/  HMMA.16816.F32.BF16 R84, R16.reuse, R32, R84 ;  /* 0x000000201054723c */ /* 0x040ff00000041854 */
[C---:B------:R-:W-:Y:S01]  /*1b7a0*/  HMMA.16816.F32.BF16 R88, R16.reuse, R34, R88 ;  /* 0x000000221058723c */ /* 0x040fe20000041858 */
[----:B------:R-:W3:Y:S07]  /*1b7b0*/  LDSM.16.MT88.4 R32, [R190+0x2800] ;  /* 0x00280000be20783b */ /* 0x000eee0000004200 */
[C---:B----4-:R-:W-:Y:S08]  /*1b7c0*/  HMMA.16816.F32.BF16 R92, R16.reuse, R24, R92 ;  /* 0x00000018105c723c */ /* 0x050ff0000004185c */
[C---:B------:R-:W-:Y:S01]  /*1b7d0*/  HMMA.16816.F32.BF16 R96, R16.reuse, R26, R96 ;  /* 0x0000001a1060723c */ /* 0x040fe20000041860 */
[----:B------:R-:W4:Y:S07]  /*1b7e0*/  LDSM.16.MT88.4 R24, [R188+0x2800] ;  /* 0x00280000bc18783b */ /* 0x000f2e0000004200 */
[C---:B--2---:R-:W-:Y:S08]  /*1b7f0*/  HMMA.16816.F32.BF16 R100, R16.reuse, R28, R100 ;  /* 0x0000001c1064723c */ /* 0x044ff00000041864 */
[C---:B------:R-:W-:Y:S08]  /*1b800*/  HMMA.16816.F32.BF16 R104, R16.reuse, R30, R104 ;  /* 0x0000001e1068723c */ /* 0x040ff00000041868 */
[C---:B------:R-:W-:Y:S08]  /*1b810*/  HMMA.16816.F32.BF16 R52, R16.reuse, R36, R52 ;  /* 0x000000241034723c */ /* 0x040ff00000041834 */
[C---:B------:R-:W-:Y:S08]  /*1b820*/  HMMA.16816.F32.BF16 R56, R16.reuse, R38, R56 ;  /* 0x000000261038723c */ /* 0x040ff00000041838 */
[C---:B-1----:R-:W-:Y:S08]  /*1b830*/  HMMA.16816.F32.BF16 R60, R16.reuse, R20, R60 ;  /* 0x00000014103c723c */ /* 0x042ff0000004183c */
[----:B------:R-:W-:Y:S01]  /*1b840*/  HMMA.16816.F32.BF16 R64, R16, R22, R64 ;  /* 0x000000161040723c */ /* 0x000fe20000041840 */
[----:B------:R-:W1:Y:S06]  /*1b850*/  LDSM.16.MT88.4 R20, [R191+0x5800] ;  /* 0x00580000bf14783b */ /* 0x000e6c0000004200 */
[C---:B------:R-:W-:Y:S01]  /*1b860*/  F2FP.BF16.PACK_AB R16, R132.reuse, R133 ;  /* 0x000000858410723e */ /* 0x040fe200000010ff */
[----:B------:R-:W-:Y:S01]  /*1b870*/  FADD.FTZ R133, R133, R244 ;  /* 0x000000f485857221 */ /* 0x000fe20000010000 */
[----:B------:R-:W-:Y:S03]  /*1b880*/  F2FP.BF16.PACK_AB R18, R137, R130 ;  /* 0x000000828912723e */ /* 0x000fe600000010ff */
[----:B------:R-:W-:Y:S01]  /*1b890*/  F2FP.BF16.PACK_AB R17, R129, R128 ;  /* 0x000000808111723e */ /* 0x000fe200000010ff */
[----:B------:R-:W-:Y:S01]  /*1b8a0*/  FADD.FTZ R133, R132, R133 ;  /* 0x0000008584857221 */ /* 0x000fe20000010000 */
[----:B------:R-:W-:Y:S03]  /*1b8b0*/  F2FP.BF16.PACK_AB R19, R50, R118 ;  /* 0x000000763213723e */ /* 0x000fe600000010ff */
[----:B------:R-:W-:Y:S04]  /*1b8c0*/  FADD.FTZ R133, R130, R133 ;  /* 0x0000008582857221 */ /* 0x000fe80000010000 */
[C---:B------:R-:W-:Y:S01]  /*1b8d0*/  HMMA.16816.F32.BF16 R112, R16.reuse, R108, R4 ;  /* 0x0000006c1070723c */ /* 0x040fe20000041804 */
[----:B------:R-:W2:Y:S02]  /*1b8e0*/  LDSM.16.MT88.4 R4, [R190+0x5800] ;  /* 0x00580000be04783b */ /* 0x000ea40000004200 */
[----:B------:R-:W-:Y:S05]  /*1b8f0*/  FADD.FTZ R243, R137, R133 ;  /* 0x0000008589f37221 */ /* 0x000fea0000010000 */
[C---:B------:R-:W-:Y:S01]  /*1b900*/  HMMA.16816.F32.BF16 R108, R16.reuse, R110, R8 ;  /* 0x0000006e106c723c */ /* 0x040fe20000041808 */
[----:B------:R-:W5:Y:S07]  /*1b910*/  LDSM.16.MT88.4 R8, [R189+0x5800] ;  /* 0x00580000bd08783b */ /* 0x000f6e0000004200 */
[C---:B---3--:R-:W-:Y:S08]  /*1b920*/  HMMA.16816.F32.BF16 R68, R16.reuse, R32, R68 ;  /* 0x000000201044723c */ /* 0x048ff00000041844 */
[C---:B------:R-:W-:Y:S08]  /*1b930*/  HMMA.16816.F32.BF16 R72, R16.reuse, R34, R72 ;  /* 0x000000221048723c */ /* 0x040ff00000041848 */
[C---:B------:R-:W-:Y:S08]  /*1b940*/  HMMA.16816.F32.BF16 R76, R16.reuse, R40, R76 ;  /* 0x00000028104c723c */ /* 0x040ff0000004184c */
[C---:B------:R-:W-:Y:S08]  /*1b950*/  HMMA.16816.F32.BF16 R80, R16.reuse, R42, R80 ;  /* 0x0000002a1050723c */ /* 0x040ff00000041850 */
[C---:B----4-:R-:W-:Y:S08]  /*1b960*/  HMMA.16816.F32.BF16 R84, R16.reuse, R24, R84 ;  /* 0x000000181054723c */ /* 0x050ff00000041854 */
[C---:B------:R-:W-:Y:S08]  /*1b970*/  HMMA.16816.F32.BF16 R88, R16.reuse, R26, R88 ;  /* 0x0000001a1058723c */ /* 0x040ff00000041858 */
[C---:B-1----:R-:W-:Y:S08]  /*1b980*/  HMMA.16816.F32.BF16 R92, R16.reuse, R20, R92 ;  /* 0x00000014105c723c */ /* 0x042ff0000004185c */
[C---:B------:R-:W-:Y:S01]  /*1b990*/  HMMA.16816.F32.BF16 R96, R16.reuse, R22, R96 ;  /* 0x000000161060723c */ /* 0x040fe20000041860 */
[----:B------:R-:W1:Y:S07]  /*1b9a0*/  LDSM.16.MT88.4 R20, [R188+0x5800] ;  /* 0x00580000bc14783b */ /* 0x000e6e0000004200 */
[C---:B--2---:R-:W-:Y:S08]  /*1b9b0*/  HMMA.16816.F32.BF16 R100, R16.reuse, R4, R100 ;  /* 0x000000041064723c */ /* 0x044ff00000041864 */
[C---:B------:R-:W-:Y:S08]  /*1b9c0*/  HMMA.16816.F32.BF16 R104, R16.reuse, R6, R104 ;  /* 0x000000061068723c */ /* 0x040ff00000041868 */
[C---:B-----5:R-:W-:Y:S08]  /*1b9d0*/  HMMA.16816.F32.BF16 R52, R16.reuse, R8, R52 ;  /* 0x000000081034723c */ /* 0x060ff00000041834 */
[C---:B------:R-:W-:Y:S08]  /*1b9e0*/  HMMA.16816.F32.BF16 R56, R16.reuse, R10, R56 ;  /* 0x0000000a1038723c */ /* 0x040ff00000041838 */
[C---:B-1----:R-:W-:Y:S08]  /*1b9f0*/  HMMA.16816.F32.BF16 R60, R16.reuse, R20, R60 ;  /* 0x00000014103c723c */ /* 0x042ff0000004183c */
[----:B------:R-:W-:Y:S01]  /*1ba00*/  HMMA.16816.F32.BF16 R64, R16, R22, R64 ;  /* 0x000000161040723c */ /* 0x000fe20000041840 */
[----:B------:R-:W-:-:S07]  /*1ba10*/  @P0 BRA `(.L_x_830) ;  /* 0xffffc29000000947 */ /* 0x000fce000383ffff */
.L_x_821:
[----:B------:R-:W-:Y:S07]  /*1ba20*/  @!UPT UIADD3 URZ, URZ, URZ, URZ ;  /* 0x0000003f3f3ff290 */ /* 0x000fee000fffe03f */
[----:B------:R-:W-:Y:S02]  /*1ba30*/  MOV R4, 0x1f ;  /* 0x0000001f00047802 */ /* 0x000fe40000000f00 */
[----:B------:R-:W-:Y:S01]  /*1ba40*/  MOV R3, 0xffffffff ;  /* 0xffffffff00037802 */ /* 0x000fe20000000f00 */
[----:B------:R-:W-:Y:S06]  /*1ba50*/  BRA.DIV ~URZ, `(.L_x_831) ;  /* 0x000043c27f007947 */ /* 0x000fec000b800000 */
[----:B------:R1:W2:Y:S02]  /*1ba60*/  SHFL.BFLY PT, R2, R243, 0x2, 0x1f ;  /* 0x0c401f00f3027f89 */ /* 0x0002a400000e0000 */
.L_x_898:
[----:B--2---:R-:W-:Y:S01]  /*1ba70*/  FADD.FTZ R2, R2, R243 ;  /* 0x000000f302027221 */ /* 0x004fe20000010000 */
[----:B------:R-:W-:Y:S05]  /*1ba80*/  BRA.DIV ~URZ, `(.L_x_832) ;  /* 0x000043f27f007947 */ /* 0x000fea000b800000 */
[----:B------:R-:W2:Y:S04]  /*1ba90*/  SHFL.BFLY PT, R4, R242, 0x2, 0x1f ;  /* 0x0c401f00f2047f89 */ /* 0x000ea800000e0000 */
[----:B------:R-:W3:Y:S01]  /*1baa0*/  SHFL.BFLY PT, R3, R2, 0x1, 0x1f ;  /* 0x0c201f0002037f89 */ /* 0x000ee200000e0000 */
[----:B--2---:R-:W-:-:S02]  /*1bab0*/  FADD.FTZ R242, R4, R242 ;  /* 0x000000f204f27221 */ /* 0x004fc40000010000 */
[----:B---3--:R-:W-:-:S03]  /*1bac0*/  FADD.FTZ R2, R2, R3 ;  /* 0x0000000302027221 */ /* 0x008fc60000010000 */
[----:B------:R2:W3:Y:S04]  /*1bad0*/  SHFL.BFLY PT, R10, R242, 0x1, 0x1f ;  /* 0x0c201f00f20a7f89 */ /* 0x0004e800000e0000 */
.L_x_899:
[----:B---3--:R-:W-:Y:S01]  /*1bae0*/  FADD.FTZ R10, R10, R242 ;  /* 0x000000f20a0a7221 */ /* 0x008fe20000010000 */
[----:B------:R-:W-:Y:S02]  /*1baf0*/  FSETP.NE.FTZ.AND P1, PT, R2, RZ, PT ;  /* 0x000000ff0200720b */ /* 0x000fe40003f35000 */
[----:B------:R-:W-:Y:S02]  /*1bb00*/  MOV R27, RZ ;  /* 0x000000ff001b7202 */ /* 0x000fe40000000f00 */
[----:B------:R-:W-:Y:S02]  /*1bb10*/  FSETP.NE.FTZ.AND P0, PT, R10, RZ, PT ;  /* 0x000000ff0a00720b */ /* 0x000fe40003f15000 */
[----:B------:R-:W-:Y:S02]  /*1bb20*/  MOV R17, RZ ;  /* 0x000000ff00117202 */ /* 0x000fe40000000f00 */
[----:B------:R-:W-:Y:S02]  /*1bb30*/  MOV R11, 0xff800000 ;  /* 0xff800000000b7802 */ /* 0x000fe40000000f00 */
[----:B------:R-:W-:-:S03]  /*1bb40*/  MOV R28, 0x1 ;  /* 0x00000001001c7802 */ /* 0x000fc60000000f00 */
[----:B------:R-:W3:Y:S04]  /*1bb50*/  @P1 MUFU.LG2 R3, R2 ;  /* 0x0000000200031308 */ /* 0x000ee80000000c00 */
[----:B------:R-:W-:-:S04]  /*1bb60*/  @P0 MOV R14, 0x3f317218 ;  /* 0x3f317218000e0802 */ /* 0x000fc80000000f00 */
[----:B------:R-:W4:Y:S08]  /*1bb70*/  @P0 MUFU.RCP R27, R10 ;  /* 0x0000000a001b0308 */ /* 0x000f300000001000 */
[----:B------:R-:W5:Y:S01]  /*1bb80*/  @P0 MUFU.LG2 R10, R10 ;  /* 0x0000000a000a0308 */ /* 0x000f620000000c00 */
[----:B---3--:R-:W-:-:S07]  /*1bb90*/  @P1 FMUL.FTZ R3, R3, 0.69314718246459960938 ;  /* 0x3f31721803031820 */ /* 0x008fce0000410000 */
[----:B------:R3:W1:Y:S01]  /*1bba0*/  @P1 MUFU.RCP R17, R2 ;  /* 0x0000000200111308 */ /* 0x0006620000001000 */
[C---:B----4-:R-:W-:Y:S02]  /*1bbb0*/  FMUL.FTZ R114, R27.reuse, R114 ;  /* 0x000000721b727220 */ /* 0x050fe40000410000 */
[C---:B------:R-:W-:Y:S02]  /*1bbc0*/  FMUL.FTZ R115, R27.reuse, R115 ;  /* 0x000000731b737220 */ /* 0x040fe40000410000 */
[C---:B------:R-:W-:Y:S02]  /*1bbd0*/  FMUL.FTZ R110, R27.reuse, R110 ;  /* 0x0000006e1b6e7220 */ /* 0x040fe40000410000 */
[----:B------:R-:W-:Y:S02]  /*1bbe0*/  FMUL.FTZ R111, R27, R111 ;  /* 0x0000006f1b6f7220 */ /* 0x000fe40000410000 */
[----:B-----5:R-:W-:Y:S02]  /*1bbf0*/  @P0 FMUL.FTZ R13, R10, 0.69314718246459960938 ;  /* 0x3f3172180a0d0820 */ /* 0x020fe40000410000 */
[----:B------:R-:W-:-:S02]  /*1bc00*/  @P0 FMUL.FTZ R10, R14, c[0x0][0x2d0] ;  /* 0x0000b4000e0a0a20 */ /* 0x000fc40000410000 */
[C---:B------:R-:W-:Y:S02]  /*1bc10*/  FMUL.FTZ R18, R27.reuse, R70 ;  /* 0x000000461b127220 */ /* 0x040fe40000410000 */
[----:B------:R-:W-:Y:S01]  /*1bc20*/  FMUL.FTZ R19, R27, R71 ;  /* 0x000000471b137220 */ /* 0x000fe20000410000 */
[----:B---3--:R-:W-:Y:S01]  /*1bc30*/  @P1 MOV R2, 0x3f317218 ;  /* 0x3f31721800021802 */ /* 0x008fe20000000f00 */
[C---:B-1----:R-:W-:Y:S02]  /*1bc40*/  FMUL.FTZ R112, R17.reuse, R112 ;  /* 0x0000007011707220 */ /* 0x042fe40000410000 */
[C---:B------:R-:W-:Y:S02]  /*1bc50*/  FMUL.FTZ R113, R17.reuse, R113 ;  /* 0x0000007111717220 */ /* 0x040fe40000410000 */
[----:B------:R-:W-:Y:S02]  /*1bc60*/  @P1 FMUL.FTZ R2, R2, c[0x0][0x2d0] ;  /* 0x0000b40002021a20 */ /* 0x000fe40000410000 */
[----:B------:R-:W-:-:S02]  /*1bc70*/  FMUL.FTZ R108, R17, R108 ;  /* 0x0000006c116c7220 */ /* 0x000fc40000410000 */
[----:B------:R-:W-:Y:S01]  /*1bc80*/  @P1 FFMA.FTZ R11, R2, R0, R3 ;  /* 0x00000000020b1223 */ /* 0x000fe20000010003 */
[----:B------:R-:W-:Y:S01]  /*1bc90*/  MOV R0, 0xff800000 ;  /* 0xff80000000007802 */ /* 0x000fe20000000f00 */
        /* <DEDUP_REMOVED lines=27> */
[----:B------:R-:W-:Y:S02]  /*1be50*/  FMUL.FTZ R16, R17, R64 ;  /* 0x0000004011107220 */ /* 0x000fe40000410000 */
        /* <DEDUP_REMOVED lines=26> */
[----:B------:R-:W-:Y:S02]  /*1c000*/  FMUL.FTZ R27, R27, R67 ;  /* 0x000000431b1b7220 */ /* 0x000fe40000410000 */
[----:B------:R-:W-:Y:S02]  /*1c010*/  @P0 FFMA.FTZ R0, R10, R12, R13 ;  /* 0x0000000c0a000223 */ /* 0x000fe4000001000d */
.L_x_754:
[----:B------:R-:W1:Y:S01]  /*1c020*/  S2R R10, SR_TID.X ;  /* 0x00000000000a7919 */ /* 0x000e620000002100 */
[----:B------:R-:W-:Y:S01]  /*1c030*/  BSSY B0, `(.L_x_833) ;  /* 0x0000010000007945 */ /* 0x000fe20003800000 */
[----:B-1----:R-:W-:-:S13]  /*1c040*/  LOP3.LUT P0, RZ, R10, 0xff, RZ, 0xc0, !PT ;  /* 0x000000ff0aff7812 */ /* 0x002fda000780c0ff */
        /* <DEDUP_REMOVED lines=14> */
.L_x_834:
[----:B------:R-:W-:Y:S05]  /*1c130*/  BSYNC B0 ;  /* 0x0000000000007941 */ /* 0x000fea0003800000 */
.L_x_833:
[----:B------:R-:W-:Y:S01]  /*1c140*/  PRMT R12, R28, 0x9910, RZ ;  /* 0x000099101c0c7816 */ /* 0x000fe200000000ff */
[----:B------:R-:W-:Y:S01]  /*1c150*/  BSSY B1, `(.L_x_835) ;  /* 0x00002a0000017945 */ /* 0x000fe20003800000 */
[----:B------:R-:W-:Y:S02]  /*1c160*/  SHF.R.S32.HI R32, RZ, 0x1f, R10 ;  /* 0x0000001fff207819 */ /* 0x000fe4000001140a */
[----:B------:R-:W-:Y:S01]  /*1c170*/  ISETP.NE.AND P0, PT, R12, RZ, PT ;  /* 0x000000ff0c00720c */ /* 0x000fe20003f05270 */
[----:B------:R-:W-:Y:S01]  /*1c180*/  IMAD.MOV.U32 R12, RZ, RZ, R208 ;  /* 0x000000ffff0c7224 */ /* 0x000fe200078e00d0 */
[----:B------:R-:W-:Y:S02]  /*1c190*/  LEA.HI R29, R32, R10, RZ, 0x3 ;  /* 0x0000000a201d7211 */ /* 0x000fe400078f18ff */
[----:B------:R-:W-:-:S02]  /*1c1a0*/  IADD3 R13, R116, 0x40, RZ ;  /* 0x00000040740d7810 */ /* 0x000fc40007ffe0ff */
[----:B------:R-:W-:Y:S02]  /*1c1b0*/  LOP3.LUT R28, R29, 0xfffffff8, RZ, 0xc0, !PT ;  /* 0xfffffff81d1c7812 */ /* 0x000fe400078ec0ff */
[----:B------:R-:W-:Y:S02]  /*1c1c0*/  SHF.R.S32.HI R15, RZ, 0x1f, R116 ;  /* 0x0000001fff0f7819 */ /* 0x000fe40000011474 */
[----:B------:R-:W-:Y:S01]  /*1c1d0*/  SHF.R.S32.HI R14, RZ, 0x1f, R13 ;  /* 0x0000001fff0e7819 */ /* 0x000fe2000001140d */
[----:B------:R-:W-:Y:S01]  /*1c1e0*/  IMAD.IADD R28, R10, 0x1, -R28 ;  /* 0x000000010a1c7824 */ /* 0x000fe200078e0a1c */
[----:B------:R-:W-:Y:S01]  /*1c1f0*/  SHF.R.S32.HI R29, RZ, 0x3, R29 ;  /* 0x00000003ff1d7819 */ /* 0x000fe2000001141d */
[----:B------:R-:W-:Y:S05]  /*1c200*/  @!P0 BRA `(.L_x_836) ;  /* 0x00001e6000008947 */ /* 0x000fea0003800000 */
[CC--:B------:R-:W-:Y:S01]  /*1c210*/  LEA.HI R33, R32.reuse, R10.reuse, RZ, 0x2 ;  /* 0x0000000a20217211 */ /* 0x0c0fe200078f10ff */
[----:B------:R-:W-:Y:S01]  /*1c220*/  WARPSYNC 0xffffffff ;  /* 0xffffffff00007948 */ /* 0x000fe20003800000 */
[----:B------:R-:W-:Y:S01]  /*1c230*/  LEA.HI R32, R32, R10, RZ, 0x5 ;  /* 0x0000000a20207211 */ /* 0x000fe200078f28ff */
[----:B------:R-:W-:Y:S01]  /*1c240*/  BAR.SYNC.DEFER_BLOCKING 0x1, 0x100 ;  /* 0x0044000000007b1d */ /* 0x000fe20000010000 */
[--C-:B------:R-:W-:Y:S01]  /*1c250*/  SHF.R.S32.HI R30, RZ, 0x2, R33.reuse ;  /* 0x00000002ff1e7819 */ /* 0x100fe20000011421 */
[----:B------:R-:W-:Y:S01]  /*1c260*/  IMAD.MOV.U32 R36, RZ, RZ, c[0x0][0x388] ;  /* 0x0000e200ff247624 */ /* 0x000fe200078e00ff */
        /* <DEDUP_REMOVED lines=14> */
[----:B------:R-:W-:Y:S01]  /*1c350*/  IMAD R33, R33, 0x2, R30 ;  /* 0x0000000221217824 */ /* 0x000fe200078e021e */
[----:B------:R-:W-:-:S02]  /*1c360*/  F2FP.BF16.PACK_AB R30, R113, R112 ;  /* 0x00000070711e723e */ /* 0x000fc400000010ff */
[----:B------:R-:W-:-:S04]  /*1c370*/  LOP3.LUT R34, R34, 0x1c0, RZ, 0xc0, !PT ;  /* 0x000001c022227812 */ /* 0x000fc800078ec0ff */
[----:B------:R-:W-:-:S05]  /*1c380*/  LEA.HI R34, R34, R34, RZ, 0x1d ;  /* 0x0000002222227211 */ /* 0x000fca00078fe8ff */
[----:B------:R-:W-:Y:S01]  /*1c390*/  IMAD.IADD R33, R33, 0x1, R34 ;  /* 0x0000000121217824 */ /* 0x000fe200078e0222 */
[----:B------:R-:W-:-:S03]  /*1c3a0*/  F2FP.BF16.PACK_AB R34, R115, R114 ;  /* 0x000000727322723e */ /* 0x000fc600000010ff */
        /* <DEDUP_REMOVED lines=46> */
[----:B------:R4:W-:Y:S04]  /*1c690*/  STS [R224+0x4400], R34 ;  /* 0x00440022e0007388 */ /* 0x0009e80000000800 */
[----:B------:R2:W-:Y:S01]  /*1c6a0*/  STS [R221+0x4080], R33 ;  /* 0x00408021dd007388 */ /* 0x0005e20000000800 */
[----:B-1----:R-:W-:Y:S02]  /*1c6b0*/  F2FP.BF16.PACK_AB R30, R55, R54 ;  /* 0x00000036371e723e */ /* 0x002fe400000010ff */
[----:B---3--:R-:W-:-:S03]  /*1c6c0*/  F2FP.BF16.PACK_AB R35, R57, R56 ;  /* 0x000000383923723e */ /* 0x008fc600000010ff */
[----:B------:R1:W-:Y:S01]  /*1c6d0*/  STS [R221+0x4480], R30 ;  /* 0x0044801edd007388 */ /* 0x0003e20000000800 */
[----:B----4-:R-:W-:-:S03]  /*1c6e0*/  F2FP.BF16.PACK_AB R34, R59, R58 ;  /* 0x0000003a3b22723e */ /* 0x010fc600000010ff */
[----:B------:R3:W-:Y:S01]  /*1c6f0*/  STS [R223+0x4000], R35 ;  /* 0x00400023df007388 */ /* 0x0007e20000000800 */
[----:B--2---:R-:W-:-:S03]  /*1c700*/  F2FP.BF16.PACK_AB R33, R61, R60 ;  /* 0x0000003c3d21723e */ /* 0x004fc600000010ff */
[----:B------:R2:W-:Y:S04]  /*1c710*/  STS [R223+0x4400], R34 ;  /* 0x00440022df007388 */ /* 0x0005e80000000800 */
[----:B------:R4:W-:Y:S01]  /*1c720*/  STS [R225+0x4080], R33 ;  /* 0x00408021e1007388 */ /* 0x0009e20000000800 */
[----:B-1----:R-:W-:Y:S02]  /*1c730*/  F2FP.BF16.PACK_AB R30, R25, R24 ;  /* 0x00000018191e723e */ /* 0x002fe400000010ff */
[----:B---3--:R-:W-:-:S03]  /*1c740*/  F2FP.BF16.PACK_AB R35, R17, R16 ;  /* 0x000000101123723e */ /* 0x008fc600000010ff */
[----:B------:R1:W-:Y:S01]  /*1c750*/  STS [R225+0x4480], R30 ;  /* 0x0044801ee1007388 */ /* 0x0003e20000000800 */
[----:B--2---:R-:W-:-:S03]  /*1c760*/  F2FP.BF16.PACK_AB R34, R27, R26 ;  /* 0x0000001a1b22723e */ /* 0x004fc600000010ff */
[----:B------:R2:W-:Y:S01]  /*1c770*/  STS [R226+0x4000], R35 ;  /* 0x00400023e2007388 */ /* 0x0005e20000000800 */
[----:B----4-:R-:W-:-:S03]  /*1c780*/  IMAD.MOV.U32 R33, RZ, RZ, 0x4 ;  /* 0x00000004ff217424 */ /* 0x010fc600078e00ff */
[----:B------:R2:W-:Y:S01]  /*1c790*/  STS [R226+0x4400], R34 ;  /* 0x00440022e2007388 */ /* 0x0005e20000000800 */
[----:B------:R-:W-:-:S03]  /*1c7a0*/  @P1 IMAD.WIDE R38, R211, R33, c[0x0][0x508] ;  /* 0x00014200d3261625 */ /* 0x000fc600078e0221 */
[----:B------:R-:W-:Y:S01]  /*1c7b0*/  BAR.SYNC.DEFER_BLOCKING 0x1, 0x100 ;  /* 0x0044000000007b1d */ /* 0x000fe20000010000 */
[----:B------:R-:W-:-:S04]  /*1c7c0*/  IMAD.WIDE R40, R211, R33, c[0x0][0x500] ;  /* 0x00014000d3287625 */ /* 0x000fc800078e0221 */
[----:B-1----:R-:W-:Y:S01]  /*1c7d0*/  IMAD.MOV.U32 R30, RZ, RZ, RZ ;  /* 0x000000ffff1e7224 */ /* 0x002fe200078e00ff */
[----:B------:R2:W5:Y:S05]  /*1c7e0*/  @P1 LDG.E R36, [R38.64] ;  /* 0x0000000826241981 */ /* 0x00056a000c1e1900 */
[----:B------:R2:W5:Y:S01]  /*1c7f0*/  @P2 LDG.E R30, [R40.64] ;  /* 0x00000008281e2981 */ /* 0x000562000c1e1900 */
[----:B------:R-:W-:-:S04]  /*1c800*/  ISETP.NE.AND P0, PT, R210, RZ, PT ;  /* 0x000000ffd200720c */ /* 0x000fc80003f05270 */
[----:B------:R-:W-:Y:S01]  /*1c810*/  SEL R210, R210, c[0x0][0x3d4], P0 ;  /* 0x0000f500d2d27a07 */ /* 0x000fe20000000000 */
[----:B------:R-:W-:Y:S05]  /*1c820*/  @P1 BRA `(.L_x_837) ;  /* 0x0000004000001947 */ /* 0x000fea0003800000 */
[----:B------:R-:W-:Y:S05]  /*1c830*/  @!P2 BRA `(.L_x_837) ;  /* 0x000000300000a947 */ /* 0x000fea0003800000 */
[----:B-----5:R1:W3:Y:S04]  /*1c840*/  LDG.E R36, [R40.64] ;  /* 0x0000000828247981 */ /* 0x0202e8000c1e1900 */
[----:B-12---:R-:W3:Y:S02]  /*1c850*/  LDG.E R40, [R40.64+0x4] ;  /* 0x0000040828287981 */ /* 0x006ee4000c1e1900 */
[----:B---3--:R-:W-:Y:S02]  /*1c860*/  IADD3 R36, -R36, R40, RZ ;  /* 0x0000002824247210 */ /* 0x008fe40007ffe1ff */
.L_x_837:
[----:B------:R-:W-:Y:S01]  /*1c870*/  IMAD.MOV.U32 R43, RZ, RZ, 0x368 ;  /* 0x00000368ff2b7424 */ /* 0x000fe200078e00ff */
[----:B------:R-:W-:Y:S01]  /*1c880*/  ISETP.GT.AND P2, PT, R210, 0x1, PT ;  /* 0x00000001d200780c */ /* 0x000fe20003f44270 */
[----:B------:R-:W-:Y:S01]  /*1c890*/  IMAD.MOV.U32 R33, RZ, RZ, c[0x0][0x4e8] ;  /* 0x00013a00ff217624 */ /* 0x000fe200078e00ff */
[----:B------:R-:W-:-:S02]  /*1c8a0*/  ISETP.NE.U32.AND P0, PT, RZ, c[0x0][0x500], PT ;  /* 0x00014000ff007a0c */ /* 0x000fc40003f05070 */
[----:B------:R-:W-:Y:S02]  /*1c8b0*/  SEL R43, R43, 0x328, P2 ;  /* 0x000003282b2b7807 */ /* 0x000fe40001000000 */
[----:B------:R-:W-:Y:S02]  /*1c8c0*/  ISETP.NE.AND.EX P0, PT, RZ, c[0x0][0x504], PT, P0 ;  /* 0x00014100ff007a0c */ /* 0x000fe40003f05300 */
[----:B--2---:R-:W1:Y:S01]  /*1c8d0*/  LDC.64 R40, c[0x0][R43+0x170] ;  /* 0x00005c002b287b82 */ /* 0x004e620000000a00 */
[----:B------:R-:W-:Y:S01]  /*1c8e0*/  ISETP.NE.AND P3, PT, R33, 0x1, PT ;  /* 0x000000012100780c */ /* 0x000fe20003f65270 */
[----:B------:R-:W-:Y:S01]  /*1c8f0*/  IMAD.IADD R33, R218, 0x1, R209 ;  /* 0x00000001da217824 */ /* 0x000fe200078e02d1 */
[----:B------:R-:W-:Y:S02]  /*1c900*/  SHF.R.S32.HI R34, RZ, 0x1f, R211 ;  /* 0x0000001fff227819 */ /* 0x000fe400000114d3 */
[----:B------:R-:W-:Y:S01]  /*1c910*/  SEL R35, R211, RZ, !P0 ;  /* 0x000000ffd3237207 */ /* 0x000fe20004000000 */
[----:B------:R-:W-:Y:S01]  /*1c920*/  IMAD.MOV.U32 R42, RZ, RZ, R33 ;  /* 0x000000ffff2a7224 */ /* 0x000fe200078e0021 */
[----:B------:R-:W-:Y:S01]  /*1c930*/  SEL R34, R34, RZ, !P0 ;  /* 0x000000ff22227207 */ /* 0x000fe20004000000 */
[----:B------:R-:W2:Y:S01]  /*1c940*/  LDC.64 R38, c[0x0][R43+0x168] ;  /* 0x00005a002b267b82 */ /* 0x000ea20000000a00 */
[----:B------:R-:W-:-:S07]  /*1c950*/  SEL R44, R233, RZ, P2 ;  /* 0x000000ffe92c7207 */ /* 0x000fce0001000000 */
[----:B------:R-:W3:Y:S08]  /*1c960*/  LDC.64 R48, c[0x0][R43+0x178] ;  /* 0x00005e002b307b82 */ /* 0x000ef00000000a00 */
[----:B------:R-:W4:Y:S01]  /*1c970*/  LDC.64 R46, c[0x0][R43+0x160] ;  /* 0x000058002b2e7b82 */ /* 0x000f220000000a00 */
[----:B-1----:R-:W-:-:S04]  /*1c980*/  IMAD R37, R41, R35, RZ ;  /* 0x0000002329257224 */ /* 0x002fc800078e02ff */
[C---:B------:R-:W-:Y:S02]  /*1c990*/  IMAD R37, R40.reuse, R34, R37 ;  /* 0x0000002228257224 */ /* 0x040fe400078e0225 */
[----:B------:R-:W-:-:S04]  /*1c9a0*/  IMAD.WIDE.U32 R40, R40, R35, RZ ;  /* 0x0000002328287225 */ /* 0x000fc800078e00ff */
[----:B--2---:R-:W-:-:S04]  /*1c9b0*/  IMAD.WIDE.U32 R50, R38, R227, RZ ;  /* 0x000000e326327225 */ /* 0x004fc800078e00ff */
[----:B------:R-:W-:-:S04]  /*1c9c0*/  @P3 IMAD.HI.U32 R34, R33, c[0x0][0x4ec], RZ ;  /* 0x00013b0021223a27 */ /* 0x000fc800078e00ff */
[----:B------:R-:W-:Y:S01]  /*1c9d0*/  IMAD R38, R39, R227, RZ ;  /* 0x000000e327267224 */ /* 0x000fe200078e02ff */
[----:B------:R-:W-:Y:S01]  /*1c9e0*/  @P3 SHF.R.U32.HI R42, RZ, c[0x0][0x4f0], R34 ;  /* 0x00013c00ff2a3a19 */ /* 0x000fe20000011622 */
[----:B------:R-:W-:Y:S01]  /*1c9f0*/  IMAD.IADD R37, R41, 0x1, R37 ;  /* 0x0000000129257824 */ /* 0x000fe200078e0225 */
[----:B-----5:R-:W-:Y:S01]  /*1ca00*/  IADD3 R41, P1, P0, R40, R50, R30 ;  /* 0x0000003228297210 */ /* 0x020fe2000783e01e */
[----:B------:R-:W-:Y:S01]  /*1ca10*/  IMAD.IADD R38, R51, 0x1, R38 ;  /* 0x0000000133267824 */ /* 0x000fe200078e0226 */
[----:B------:R-:W-:Y:S01]  /*1ca20*/  SHF.R.S32.HI R34, RZ, 0x1f, R30 ;  /* 0x0000001fff227819 */ /* 0x000fe2000001141e */
[-C--:B---3--:R-:W-:Y:S02]  /*1ca30*/  IMAD R40, R49, R44.reuse, RZ ;  /* 0x0000002c31287224 */ /* 0x088fe400078e02ff */
[----:B------:R-:W-:Y:S01]  /*1ca40*/  IMAD.WIDE.U32 R44, R48, R44, RZ ;  /* 0x0000002c302c7225 */ /* 0x000fe200078e00ff */
[----:B------:R-:W-:-:S03]  /*1ca50*/  IADD3.X R37, R37, R38, R34, P1, P0 ;  /* 0x0000002625257210 */ /* 0x000fc60000fe0422 */
[----:B------:R-:W-:Y:S01]  /*1ca60*/  IMAD.MOV R39, RZ, RZ, -R42 ;  /* 0x000000ffff277224 */ /* 0x000fe200078e0a2a */
[----:B------:R-:W-:Y:S01]  /*1ca70*/  IADD3 R44, P1, P0, R42, R41, R44 ;  /* 0x000000292a2c7210 */ /* 0x000fe2000783e02c */
[----:B------:R-:W-:Y:S01]  /*1ca80*/  IMAD.IADD R40, R45, 0x1, R40 ;  /* 0x000000012d287824 */ /* 0x000fe200078e0228 */
[----:B------:R-:W-:Y:S01]  /*1ca90*/  SHF.R.S32.HI R41, RZ, 0x1f, R42 ;  /* 0x0000001fff297819 */ /* 0x000fe2000001142a */
[----:B------:R-:W-:-:S03]  /*1caa0*/  IMAD R39, R39, c[0x0][0x4e8], R33 ;  /* 0x00013a0027277a24 */ /* 0x000fc600078e0221 */
[----:B------:R-:W-:Y:S01]  /*1cab0*/  IADD3.X R45, R41, R37, R40, P1, P0 ;  /* 0x00000025292d7210 */ /* 0x000fe20000fe0428 */
[-C--:B----4-:R-:W-:Y:S01]  /*1cac0*/  IMAD R38, R47, R39.reuse, RZ ;  /* 0x000000272f267224 */ /* 0x090fe200078e02ff */
[----:B------:R-:W-:Y:S01]  /*1cad0*/  LOP3.LUT R37, R32, 0xffffffe0, RZ, 0xc0, !PT ;  /* 0xffffffe020257812 */ /* 0x000fe200078ec0ff */
[----:B------:R-:W-:Y:S01]  /*1cae0*/  IMAD.MOV.U32 R40, RZ, RZ, c[0x0][0x4a8] ;  /* 0x00012a00ff287624 */ /* 0x000fe200078e00ff */
[----:B------:R-:W-:Y:S01]  /*1caf0*/  SHF.R.S32.HI R42, RZ, 0x1f, R39 ;  /* 0x0000001fff2a7819 */ /* 0x000fe20000011427 */
[----:B------:R-:W-:Y:S01]  /*1cb00*/  IMAD.WIDE.U32 R44, R46, R39, R44 ;  /* 0x000000272e2c7225 */ /* 0x000fe200078e002c */
[----:B------:R-:W-:Y:S02]  /*1cb10*/  SHF.R.S32.HI R32, RZ, 0x1f, R32 ;  /* 0x0000001fff207819 */ /* 0x000fe40000011420 */
[----:B------:R-:W-:Y:S01]  /*1cb20*/  SEL R40, R40, c[0x0][0x450], P2 ;  /* 0x0001140028287a07 */ /* 0x000fe20001000000 */
[----:B------:R-:W-:Y:S01]  /*1cb30*/  IMAD.IADD R37, R10, 0x1, -R37 ;  /* 0x000000010a257824 */ /* 0x000fe200078e0a25 */
[----:B------:R-:W-:Y:S01]  /*1cb40*/  LEA.HI R41, R32, R31, RZ, 0x3 ;  /* 0x0000001f20297211 */ /* 0x000fe200078f18ff */
[----:B------:R-:W-:Y:S01]  /*1cb50*/  IMAD R38, R46, R42, R38 ;  /* 0x0000002a2e267224 */ /* 0x000fe200078e0226 */
[----:B------:R-:W-:Y:S01]  /*1cb60*/  LEA R40, P0, R44, R40, 0x2 ;  /* 0x000000282c287211 */ /* 0x000fe200078010ff */
[----:B------:R-:W-:Y:S01]  /*1cb70*/  IMAD.MOV.U32 R39, RZ, RZ, c[0x0][0x4ac] ;  /* 0x00012b00ff277624 */ /* 0x000fe200078e00ff */
[----:B------:R-:W-:Y:S01]  /*1cb80*/  SHF.R.S32.HI R32, RZ, 0x1f, R37 ;  /* 0x0000001fff207819 */ /* 0x000fe20000011425 */
[----:B------:R-:W-:Y:S01]  /*1cb90*/  IMAD.IADD R38, R45, 0x1, R38 ;  /* 0x000000012d267824 */ /* 0x000fe200078e0226 */
[----:B------:R-:W-:Y:S01]  /*1cba0*/  LOP3.LUT R41, R41, 0xffffff8, RZ, 0xc0, !PT ;  /* 0x0ffffff829297812 */ /* 0x000fe200078ec0ff */
[----:B------:R-:W-:Y:S01]  /*1cbb0*/  SHFL.IDX PT, R42, R40, RZ, 0x1c1f ;  /* 0x001c1fff282a7589 */ /* 0x000fe200000e0000 */
[----:B------:R-:W-:-:S02]  /*1cbc0*/  SEL R39, R39, c[0x0][0x454], P2 ;  /* 0x0001150027277a07 */ /* 0x000fc40001000000 */
[----:B------:R-:W-:Y:S01]  /*1cbd0*/  LEA.HI R32, R32, R37, RZ, 0x2 ;  /* 0x0000002520207211 */ /* 0x000fe200078f10ff */
[----:B------:R-:W-:Y:S01]  /*1cbe0*/  IMAD.IADD R41, R31, 0x1, -R41 ;  /* 0x000000011f297824 */ /* 0x000fe200078e0a29 */
[----:B------:R-:W-:Y:S01]  /*1cbf0*/  LEA.HI.X R38, R44, R39, R38, 0x2, P0 ;  /* 0x000000272c267211 */ /* 0x000fe200000f1426 */
[----:B------:R-:W-:Y:S01]  /*1cc00*/  IMAD R31, R36, c[0x0][0x4e8], RZ ;  /* 0x00013a00241f7a24 */ /* 0x000fe200078e02ff */
[----:B------:R-:W-:Y:S01]  /*1cc10*/  SHF.R.S32.HI R32, RZ, 0x2, R32 ;  /* 0x00000002ff207819 */ /* 0x000fe20000011420 */
[----:B------:R-:W-:Y:S01]  /*1cc20*/  SHFL.IDX PT, R44, R40, 0x1, 0x1c1f ;  /* 0x003c1f00282c7f89 */ /* 0x000fe200000e0000 */
[----:B------:R-:W-:-:S03]  /*1cc30*/  LOP3.LUT P0, RZ, R37, 0x3, RZ, 0xc0, !PT ;  /* 0x0000000325ff7812 */ /* 0x000fc6000780c0ff */
[----:B------:R-:W1:Y:S01]  /*1cc40*/  SHFL.IDX PT, R43, R38, RZ, 0x1c1f ;  /* 0x001c1fff262b7589 */ /* 0x000e6200000e0000 */
[----:B------:R-:W-:-:S03]  /*1cc50*/  IMAD R32, R41, 0x10, R32 ;  /* 0x0000001029207824 */ /* 0x000fc600078e0220 */
[----:B------:R-:W2:Y:S01]  /*1cc60*/  SHFL.IDX PT, R45, R38, 0x1, 0x1c1f ;  /* 0x003c1f00262d7f89 */ /* 0x000ea200000e0000 */
[----:B------:R-:W-:-:S05]  /*1cc70*/  IMAD.IADD R32, R32, 0x1, R209 ;  /* 0x0000000120207824 */ /* 0x000fca00078e02d1 */
[C---:B------:R-:W-:Y:S02]  /*1cc80*/  IADD3 R36, R32.reuse, 0x8, RZ ;  /* 0x0000000820247810 */ /* 0x040fe40007ffe0ff */
[-C--:B------:R-:W-:Y:S02]  /*1cc90*/  ISETP.GE.OR P1, PT, R32, R31.reuse, P0 ;  /* 0x0000001f2000720c */ /* 0x080fe40000726670 */
[----:B------:R-:W-:-:S11]  /*1cca0*/  ISETP.GE.OR P0, PT, R36, R31, P0 ;  /* 0x0000001f2400720c */ /* 0x000fd60000706670 */
[----:B-1----:R-:W-:Y:S01]  /*1ccb0*/  @!P1 ST.E [R42.64], R11 ;  /* 0x0000000b2a009985 */ /* 0x002fe2000c101908 */
[----:B------:R-:W-:-:S03]  /*1ccc0*/  ISETP.GE.AND P1, PT, R36, R31, PT ;  /* 0x0000001f2400720c */ /* 0x000fc60003f26270 */
[----:B--2---:R1:W-:Y:S01]  /*1ccd0*/  @!P0 ST.E [R44.64], R0 ;  /* 0x000000002c008985 */ /* 0x0043e2000c101908 */
[----:B------:R-:W-:Y:S02]  /*1cce0*/  ISETP.GE.AND P0, PT, R32, R31, PT ;  /* 0x0000001f2000720c */ /* 0x000fe40003f06270 */
[----:B-1----:R-:W-:Y:S01]  /*1ccf0*/  P2R R0, PR, RZ, 0x2 ;  /* 0x00000002ff007803 */ /* 0x002fe20000000000 */
[----:B------:R-:W-:Y:S05]  /*1cd00*/  @P2 BRA `(.L_x_838) ;  /* 0x0000069000002947 */ /* 0x000fea0003800000 */
[----:B------:R-:W-:Y:S01]  /*1cd10*/  IMAD R34, R34, c[0x0][0x3a0], RZ ;  /* 0x0000e80022227a24 */ /* 0x000fe200078e02ff */
[----:B------:R-:W-:Y:S01]  /*1cd20*/  LEA R0, R28, R29, 0x5 ;  /* 0x0000001d1c007211 */ /* 0x000fe200078e28ff */
[C---:B------:R-:W-:Y:S01]  /*1cd30*/  IMAD.WIDE.U32 R2, R30.reuse, c[0x0][0x3a0], RZ ;  /* 0x0000e8001e027a25 */ /* 0x040fe200078e00ff */
[----:B------:R1:W2:Y:S01]  /*1cd40*/  LDS.128 R40, [R234+0x80] ;  /* 0x00008000ea287984 */ /* 0x0002a20000000c00 */
[----:B------:R-:W-:Y:S02]  /*1cd50*/  IADD3 R29, R29, R209, RZ ;  /* 0x000000d11d1d7210 */ /* 0x000fe40007ffe0ff */
[----:B------:R-:W-:Y:S01]  /*1cd60*/  IMAD R30, R30, c[0x0][0x3a4], R34 ;  /* 0x0000e9001e1e7a24 */ /* 0x000fe200078e0222 */
[----:B------:R-:W-:Y:S01]  /*1cd70*/  MOV R6, R2 ;  /* 0x0000000200067202 */ /* 0x000fe20000000f00 */
[----:B------:R1:W3:Y:S01]  /*1cd80*/  LDS.128 R36, [R234+0x1080] ;  /* 0x00108000ea247984 */ /* 0x0002e20000000c00 */
[----:B------:R-:W-:-:S02]  /*1cd90*/  IADD3 R0, R209, R0, RZ ;  /* 0x00000000d1007210 */ /* 0x000fc40007ffe0ff */
[----:B------:R-:W-:Y:S01]  /*1cda0*/  IADD3 R7, R3, R30, RZ ;  /* 0x0000001e03077210 */ /* 0x000fe20007ffe0ff */
[----:B------:R1:W4:Y:S01]  /*1cdb0*/  LDS.128 R24, [R234+0x3080] ;  /* 0x00308000ea187984 */ /* 0x0003220000000c00 */
[----:B------:R-:W-:Y:S01]  /*1cdc0*/  SHF.R.S32.HI R3, RZ, 0x1f, R35 ;  /* 0x0000001fff037819 */ /* 0x000fe20000011423 */
[----:B------:R-:W-:Y:S01]  /*1cdd0*/  @P3 IMAD.HI.U32 R4, R0, c[0x0][0x4ec], RZ ;  /* 0x00013b0000043a27 */ /* 0x000fe200078e00ff */
[----:B------:R-:W-:Y:S01]  /*1cde0*/  MOV R2, R0 ;  /* 0x0000000000027202 */ /* 0x000fe20000000f00 */
[----:B------:R1:W1:Y:S02]  /*1cdf0*/  LDS.128 R20, [R234+0x4080] ;  /* 0x00408000ea147984 */ /* 0x0002640000000c00 */
[C---:B------:R-:W-:Y:S01]  /*1ce00*/  IMAD.WIDE.U32 R6, R227.reuse, c[0x0][0x3e8], R6 ;  /* 0x0000fa00e3067a25 */ /* 0x040fe200078e0006 */
[----:B------:R-:W-:Y:S01]  /*1ce10*/  @P3 SHF.R.U32.HI R2, RZ, c[0x0][0x4f0], R4 ;  /* 0x00013c00ff023a19 */ /* 0x000fe20000011604 */
[----:B------:R1:W1:Y:S02]  /*1ce20*/  LDS.128 R16, [R234+0x5080] ;  /* 0x00508000ea107984 */ /* 0x0002640000000c00 */
[----:B------:R-:W-:Y:S01]  /*1ce30*/  IMAD R7, R227, c[0x0][0x3ec], R7 ;  /* 0x0000fb00e3077a24 */ /* 0x000fe200078e0207 */
[----:B------:R-:W-:Y:S01]  /*1ce40*/  SHF.R.S32.HI R9, RZ, 0x1f, R2 ;  /* 0x0000001fff097819 */ /* 0x000fe20000011402 */
[----:B------:R-:W-:Y:S01]  /*1ce50*/  IMAD R3, R3, c[0x0][0x3f0], RZ ;  /* 0x0000fc0003037a24 */ /* 0x000fe200078e02ff */
[----:B------:R-:W-:Y:S01]  /*1ce60*/  IADD3 R8, -R2, RZ, RZ ;  /* 0x000000ff02087210 */ /* 0x000fe20007ffe1ff */
[----:B------:R-:W-:-:S02]  /*1ce70*/  IMAD.WIDE.U32 R44, R35, c[0x0][0x3f0], R6 ;  /* 0x0000fc00232c7a25 */ /* 0x000fc400078e0006 */
[----:B------:R1:W1:Y:S02]  /*1ce80*/  LDS.128 R4, [R234+0x6080] ;  /* 0x00608000ea047984 */ /* 0x0002640000000c00 */
[----:B------:R-:W-:Y:S02]  /*1ce90*/  IMAD R3, R35, c[0x0][0x3f4], R3 ;  /* 0x0000fd0023037a24 */ /* 0x000fe400078e0203 */
[----:B------:R1:W1:Y:S01]  /*1cea0*/  LDS.128 R32, [R234+0x2080] ;  /* 0x00208000ea207984 */ /* 0x0002620000000c00 */
[----:B------:R-:W-:Y:S02]  /*1ceb0*/  IMAD R9, R9, c[0x0][0x3e0], RZ ;  /* 0x0000f80009097a24 */ /* 0x000fe400078e02ff */
[----:B------:R-:W-:Y:S01]  /*1cec0*/  IADD3 R45, R45, R3, RZ ;  /* 0x000000032d2d7210 */ /* 0x000fe20007ffe0ff */
[----:B------:R-:W1:Y:S01]  /*1ced0*/  LDS.128 R232, [R234+0x7080] ;  /* 0x00708000eae87984 */ /* 0x000e620000000c00 */
[----:B------:R-:W-:Y:S02]  /*1cee0*/  IMAD R8, R8, c[0x0][0x4e8], R0 ;  /* 0x00013a0008087a24 */ /* 0x000fe400078e0200 */
[----:B------:R-:W-:-:S02]  /*1cef0*/  IMAD R9, R2, c[0x0][0x3e4], R9 ;  /* 0x0000f90002097a24 */ /* 0x000fc400078e0209 */
        /* <DEDUP_REMOVED lines=11> */
.L_x_900:
[----:B------:R-:W-:Y:S05]  /*1cfb0*/  BRA.DIV ~URZ, `(.L_x_840) ;  /* 0x000030327f007947 */ /* 0x000fea000b800000 */
[----:B------:R4:W2:Y:S02]  /*1cfc0*/  SHFL.IDX PT, R8, R0, RZ, 0x181f ;  /* 0x00181fff00087589 */ /* 0x0008a400000e0000 */
.L_x_901:
        /* <DEDUP_REMOVED lines=11> */
.L_x_842:
[----:B------:R-:W-:Y:S05]  /*1d080*/  BSYNC B0 ;  /* 0x0000000000007941 */ /* 0x000fea0003800000 */
.L_x_841:
[----:B------:R-:W-:Y:S05]  /*1d090*/  BRA.DIV ~URZ, `(.L_x_843) ;  /* 0x00002fc27f007947 */ /* 0x000fea000b800000 */
[----:B---3--:R3:W4:Y:S04]  /*1d0a0*/  SHFL.IDX PT, R3, R2, 0x1, 0x181f ;  /* 0x00381f0002037f89 */ /* 0x00872800000e0000 */
[----:B--2---:R3:W2:Y:S02]  /*1d0b0*/  SHFL.IDX PT, R9, R0, 0x1, 0x181f ;  /* 0x00381f0000097f89 */ /* 0x0046a400000e0000 */
.L_x_902:
[----:B------:R-:W-:Y:S01]  /*1d0c0*/  IADD3 R8, R29, 0x20, RZ ;  /* 0x000000201d087810 */ /* 0x000fe20007ffe0ff */
[----:B------:R-:W-:Y:S03]  /*1d0d0*/  BSSY B0, `(.L_x_844) ;  /* 0x000000b000007945 */ /* 0x000fe60003800000 */
[----:B------:R-:W-:-:S13]  /*1d0e0*/  ISETP.GE.AND P0, PT, R8, R31, PT ;  /* 0x0000001f0800720c */ /* 0x000fda0003f06270 */
[----:B------:R-:W-:Y:S05]  /*1d0f0*/  @P0 BRA `(.L_x_845) ;  /* 0x0000008000000947 */ /* 0x000fea0003800000 */
[----:B------:R-:W-:Y:S02]  /*1d100*/  ISETP.GE.AND P1, PT, R116, c[0x0][0x3c8], PT ;  /* 0x0000f20074007a0c */ /* 0x000fe40003f26270 */
[----:B------:R-:W-:-:S11]  /*1d110*/  ISETP.GE.AND P0, PT, R13, c[0x0][0x3c8], PT ;  /* 0x0000f2000d007a0c */ /* 0x000fd60003f06270 */
[CC--:B--2---:R-:W-:Y:S02]  /*1d120*/  @!P1 LEA R8, P3, R116.reuse, R9.reuse, 0x1 ;  /* 0x0000000974089211 */ /* 0x0c4fe400078608ff */
[C---:B-1----:R-:W-:Y:S02]  /*1d130*/  @!P0 LEA R20, P2, R13.reuse, R9, 0x1 ;  /* 0x000000090d148211 */ /* 0x042fe400078408ff */
[-C--:B----4-:R-:W-:Y:S02]  /*1d140*/  @!P1 LEA.HI.X R9, R116, R3.reuse, R15, 0x1, P3 ;  /* 0x0000000374099211 */ /* 0x090fe400018f0c0f */
[----:B------:R-:W-:-:S03]  /*1d150*/  @!P0 LEA.HI.X R21, R13, R3, R14, 0x1, P2 ;  /* 0x000000030d158211 */ /* 0x000fc600010f0c0e */
[----:B------:R1:W-:Y:S04]  /*1d160*/  @!P1 ST.E.128 [R8.64], R36 ;  /* 0x0000002408009985 */ /* 0x0003e8000c101d08 */
[----:B------:R1:W-:Y:S02]  /*1d170*/  @!P0 ST.E.128 [R20.64], R16 ;  /* 0x0000001014008985 */ /* 0x0003e4000c101d08 */
.L_x_845:
[----:B------:R-:W-:Y:S05]  /*1d180*/  BSYNC B0 ;  /* 0x0000000000007941 */ /* 0x000fea0003800000 */
.L_x_844:
[----:B------:R-:W-:Y:S05]  /*1d190*/  BRA.DIV ~URZ, `(.L_x_846) ;  /* 0x00002f927f007947 */ /* 0x000fea000b800000 */
[----:B----4-:R4:W3:Y:S02]  /*1d1a0*/  SHFL.IDX PT, R3, R2, 0x2, 0x181f ;  /* 0x00581f0002037f89 */ /* 0x0108e400000e0000 */
.L_x_903:
[----:B------:R-:W-:Y:S05]  /*1d1b0*/  BRA.DIV ~URZ, `(.L_x_847) ;  /* 0x00002fe27f007947 */ /* 0x000fea000b800000 */
[----:B-12---:R1:W2:Y:S02]  /*1d1c0*/  SHFL.IDX PT, R9, R0, 0x2, 0x181f ;  /* 0x00581f0000097f89 */ /* 0x0062a400000e0000 */
.L_x_904:
        /* <DEDUP_REMOVED lines=11> */
[----:B------:R2:W-:Y:S02]  /*1d280*/  @!P0 ST.E.128 [R16.64], R4 ;  /* 0x0000000410008985 */ /* 0x0005e4000c101d08 */
.L_x_849:
[----:B------:R-:W-:Y:S05]  /*1d290*/  BSYNC B0 ;  /* 0x0000000000007941 */ /* 0x000fea0003800000 */
.L_x_848:
[----:B------:R-:W-:Y:S05]  /*1d2a0*/  BRA.DIV ~URZ, `(.L_x_850) ;  /* 0x00002f627f007947 */ /* 0x000fea000b800000 */
[----:B---34-:R-:W3:Y:S04]  /*1d2b0*/  SHFL.IDX PT, R2, R2, 0x3, 0x181f ;  /* 0x00781f0002027f89 */ /* 0x018ee800000e0000 */
[----:B-1----:R-:W1:Y:S02]  /*1d2c0*/  SHFL.IDX PT, R0, R0, 0x3, 0x181f ;  /* 0x00781f0000007f89 */ /* 0x002e6400000e0000 */
.L_x_905:
[----:B------:R-:W-:-:S04]  /*1d2d0*/  IADD3 R29, R29, 0x60, RZ ;  /* 0x000000601d1d7810 */ /* 0x000fc80007ffe0ff */
[----:B------:R-:W-:-:S13]  /*1d2e0*/  ISETP.GE.AND P0, PT, R29, R31, PT ;  /* 0x0000001f1d00720c */ /* 0x000fda0003f06270 */
[----:B------:R-:W-:Y:S05]  /*1d2f0*/  @P0 BRA `(.L_x_851) ;  /* 0x0000185000000947 */ /* 0x000fea0003800000 */
[----:B------:R-:W-:-:S13]  /*1d300*/  ISETP.GE.AND P0, PT, R116, c[0x0][0x3c8], PT ;  /* 0x0000f20074007a0c */ /* 0x000fda0003f06270 */
[----:B-12---:R-:W-:-:S04]  /*1d310*/  @!P0 LEA R4, P1, R116, R0, 0x1 ;  /* 0x0000000074048211 */ /* 0x006fc800078208ff */
[----:B---3--:R-:W-:-:S05]  /*1d320*/  @!P0 LEA.HI.X R5, R116, R2, R15, 0x1, P1 ;  /* 0x0000000274058211 */ /* 0x008fca00008f0c0f */
[----:B------:R1:W-:Y:S01]  /*1d330*/  @!P0 ST.E.128 [R4.64], R24 ;  /* 0x0000001804008985 */ /* 0x0003e2000c101d08 */
[----:B------:R-:W-:-:S13]  /*1d340*/  ISETP.GE.AND P0, PT, R13, c[0x0][0x3c8], PT ;  /* 0x0000f2000d007a0c */ /* 0x000fda0003f06270 */
[----:B------:R-:W-:Y:S05]  /*1d350*/  @P0 BRA `(.L_x_851) ;  /* 0x000017f000000947 */ /* 0x000fea0003800000 */
[----:B-1----:R-:W-:-:S04]  /*1d360*/  LEA R4, P0, R13, R0, 0x1 ;  /* 0x000000000d047211 */ /* 0x002fc800078008ff */
[----:B------:R-:W-:-:S05]  /*1d370*/  LEA.HI.X R5, R13, R2, R14, 0x1, P0 ;  /* 0x000000020d057211 */ /* 0x000fca00000f0c0e */
[----:B------:R1:W-:Y:S01]  /*1d380*/  ST.E.128 [R4.64], R232 ;  /* 0x000000e804007985 */ /* 0x0003e2000c101d08 */
[----:B------:R-:W-:Y:S05]  /*1d390*/  BRA `(.L_x_851) ;  /* 0x000017b000007947 */ /* 0x000fea0003800000 */
.L_x_838:
[----:B------:R-:W-:Y:S01]  /*1d3a0*/  IMAD R34, R34, c[0x0][0x408], RZ ;  /* 0x0001020022227a24 */ /* 0x000fe200078e02ff */
[----:B------:R-:W-:Y:S01]  /*1d3b0*/  SHF.R.S32.HI R11, RZ, 0x1f, R35 ;  /* 0x0000001fff0b7819 */ /* 0x000fe20000011423 */
[----:B------:R-:W-:-:S04]  /*1d3c0*/  IMAD.WIDE.U32 R14, R30, c[0x0][0x408], RZ ;  /* 0x000102001e0e7a25 */ /* 0x000fc800078e00ff */
[----:B------:R-:W-:Y:S02]  /*1d3d0*/  IMAD R34, R30, c[0x0][0x40c], R34 ;  /* 0x000103001e227a24 */ /* 0x000fe400078e0222 */
[----:B------:R-:W-:Y:S02]  /*1d3e0*/  IMAD R11, R11, c[0x0][0x440], RZ ;  /* 0x000110000b0b7a24 */ /* 0x000fe400078e02ff */
[----:B------:R-:W-:Y:S01]  /*1d3f0*/  @P3 IMAD.HI.U32 R13, R33, c[0x0][0x4ec], RZ ;  /* 0x00013b00210d3a27 */ /* 0x000fe200078e00ff */
[----:B------:R-:W-:-:S03]  /*1d400*/  IADD3 R15, R15, R34, RZ ;  /* 0x000000220f0f7210 */ /* 0x000fc60007ffe0ff */
[----:B------:R-:W-:Y:S02]  /*1d410*/  IMAD R11, R35, c[0x0][0x444], R11 ;  /* 0x00011100230b7a24 */ /* 0x000fe400078e020b */
[----:B------:R-:W-:-:S04]  /*1d420*/  IMAD.WIDE.U32 R14, R227, c[0x0][0x438], R14 ;  /* 0x00010e00e30e7a25 */ /* 0x000fc800078e000e */
[----:B------:R-:W-:-:S04]  /*1d430*/  IMAD R15, R227, c[0x0][0x43c], R15 ;  /* 0x00010f00e30f7a24 */ /* 0x000fc800078e020f */
[----:B------:R-:W-:Y:S01]  /*1d440*/  IMAD.WIDE.U32 R28, R35, c[0x0][0x440], R14 ;  /* 0x00011000231c7a25 */ /* 0x000fe200078e000e */
[----:B------:R-:W-:Y:S02]  /*1d450*/  MOV R14, R33 ;  /* 0x00000021000e7202 */ /* 0x000fe40000000f00 */
[----:B------:R-:W-:Y:S02]  /*1d460*/  @P3 SHF.R.U32.HI R14, RZ, c[0x0][0x4f0], R13 ;  /* 0x00013c00ff0e3a19 */ /* 0x000fe4000001160d */
[----:B------:R-:W-:Y:S02]  /*1d470*/  IADD3 R29, R29, R11, RZ ;  /* 0x0000000b1d1d7210 */ /* 0x000fe40007ffe0ff */
[----:B------:R-:W-:Y:S02]  /*1d480*/  SHF.R.S32.HI R13, RZ, 0x1f, R14 ;  /* 0x0000001fff0d7819 */ /* 0x000fe4000001140e */
[----:B------:R-:W-:Y:S01]  /*1d490*/  IADD3 R11, -R14, RZ, RZ ;  /* 0x000000ff0e0b7210 */ /* 0x000fe20007ffe1ff */
[----:B------:R-:W-:-:S04]  /*1d4a0*/  IMAD.WIDE.U32 R28, R233, c[0x0][0x448], R28 ;  /* 0x00011200e91c7a25 */ /* 0x000fc800078e001c */
[----:B------:R-:W-:Y:S02]  /*1d4b0*/  IMAD R13, R13, c[0x0][0x430], RZ ;  /* 0x00010c000d0d7a24 */ /* 0x000fe400078e02ff */
[----:B------:R-:W-:Y:S02]  /*1d4c0*/  IMAD R29, R233, c[0x0][0x44c], R29 ;  /* 0x00011300e91d7a24 */ /* 0x000fe400078e021d */
        /* <DEDUP_REMOVED lines=13> */
[----:B------:R1:W2:Y:S02]  /*1d5a0*/  SHFL.IDX PT, R70, R64, RZ, 0x1c1f ;  /* 0x001c1fff40467589 */ /* 0x0002a400000e0000 */
.L_x_906:
[----:B------:R-:W-:Y:S05]  /*1d5b0*/  BRA.DIV ~URZ, `(.L_x_853) ;  /* 0x00002d927f007947 */ /* 0x000fea000b800000 */
[----:B------:R3:W4:Y:S02]  /*1d5c0*/  SHFL.IDX PT, R66, R65, RZ, 0x1c1f ;  /* 0x001c1fff41427589 */ /* 0x00072400000e0000 */
.L_x_907:
        /* <DEDUP_REMOVED lines=38> */
[----:B----4-:R-:W-:Y:S02]  /*1d830*/  @!P0 LEA R68, P2, R15, R66, 0x2 ;  /* 0x000000420f448211 */ /* 0x010fe400078410ff */
[----:B------:R-:W-:Y:S02]  /*1d840*/  @!P1 IMAD.WIDE R72, R217, 0x4, R66 ;  /* 0x00000004d9489825 */ /* 0x000fe400078e0242 */
[----:B------:R-:W-:Y:S02]  /*1d850*/  @!P0 LEA.HI.X R69, R15, R70, R14, 0x2, P2 ;  /* 0x000000460f458211 */ /* 0x000fe400010f140e */
[----:B------:R-:W-:Y:S01]  /*1d860*/  ISETP.GE.AND P2, PT, R46, c[0x0][0x3c8], PT ;  /* 0x0000f2002e007a0c */ /* 0x000fe20003f46270 */
[----:B------:R2:W-:Y:S01]  /*1d870*/  @!P1 ST.E.64 [R72.64], R112 ;  /* 0x0000007048009985 */ /* 0x0005e2000c101b08 */
[----:B------:R-:W-:-:S03]  /*1d880*/  ISETP.GE.AND P1, PT, R42, c[0x0][0x3c8], PT ;  /* 0x0000f2002a007a0c */ /* 0x000fc60003f26270 */
[----:B------:R4:W-:Y:S01]  /*1d890*/  @!P0 ST.E.64 [R68.64], R108 ;  /* 0x0000006c44008985 */ /* 0x0009e2000c101b08 */
[CC--:B--2---:R-:W-:Y:S02]  /*1d8a0*/  @!P3 LEA R72, P5, R51.reuse, R66.reuse, 0x2 ;  /* 0x000000423348b211 */ /* 0x0c4fe400078a10ff */
[C---:B----4-:R-:W-:Y:S02]  /*1d8b0*/  @!P4 LEA R68, P0, R50.reuse, R66, 0x2 ;  /* 0x000000423244c211 */ /* 0x050fe400078010ff */
        /* <DEDUP_REMOVED lines=14> */
[----:B--2---:R-:W-:-:S04]  /*1d9a0*/  @!P3 LEA R2, P5, R40, R66, 0x2 ;  /* 0x000000422802b211 */ /* 0x004fc800078a10ff */
[----:B------:R-:W-:Y:S02]  /*1d9b0*/  @!P3 LEA.HI.X R3, R40, R70, R39, 0x2, P5 ;  /* 0x000000462803b211 */ /* 0x000fe400028f1427 */
[C---:B----4-:R-:W-:Y:S02]  /*1d9c0*/  @!P4 LEA R4, P0, R38.reuse, R66, 0x2 ;  /* 0x000000422604c211 */ /* 0x050fe400078010ff */
[----:B------:R-:W-:Y:S01]  /*1d9d0*/  ISETP.GE.AND P5, PT, R29, c[0x0][0x3c8], PT ;  /* 0x0000f2001d007a0c */ /* 0x000fe20003fa6270 */
[----:B------:R2:W-:Y:S01]  /*1d9e0*/  @!P3 ST.E.64 [R2.64], R84 ;  /* 0x000000540200b985 */ /* 0x0005e2000c101b08 */
[----:B------:R-:W-:Y:S02]  /*1d9f0*/  @!P4 LEA.HI.X R5, R38, R70, R37, 0x2, P0 ;  /* 0x000000462605c211 */ /* 0x000fe400000f1425 */
[----:B------:R-:W-:-:S03]  /*1da00*/  @!P1 LEA R6, P3, R34, R66, 0x2 ;  /* 0x0000004222069211 */ /* 0x000fc600078610ff */
[----:B------:R4:W-:Y:S01]  /*1da10*/  @!P4 ST.E.64 [R4.64], R88 ;  /* 0x000000580400c985 */ /* 0x0009e2000c101b08 */
[----:B------:R-:W-:Y:S02]  /*1da20*/  @!P1 LEA.HI.X R7, R34, R70, R11, 0x2, P3 ;  /* 0x0000004622079211 */ /* 0x000fe400018f140b */
[----:B------:R-:W-:Y:S02]  /*1da30*/  ISETP.GE.AND P4, PT, R63, c[0x0][0x3c8], PT ;  /* 0x0000f2003f007a0c */ /* 0x000fe40003f86270 */
[----:B--2---:R-:W-:-:S04]  /*1da40*/  @!P2 LEA R2, P0, R31, R66, 0x2 ;  /* 0x000000421f02a211 */ /* 0x004fc800078010ff */
[----:B------:R-:W-:Y:S02]  /*1da50*/  @!P2 LEA.HI.X R3, R31, R70, R30, 0x2, P0 ;  /* 0x000000461f03a211 */ /* 0x000fe400000f141e */
[----:B----4-:R-:W-:-:S03]  /*1da60*/  @!P6 LEA R4, P0, R33, R66, 0x2 ;  /* 0x000000422104e211 */ /* 0x010fc600078010ff */
[----:B------:R2:W-:Y:S01]  /*1da70*/  @!P2 ST.E.64 [R2.64], R92 ;  /* 0x0000005c0200a985 */ /* 0x0005e2000c101b08 */
[----:B------:R-:W-:Y:S02]  /*1da80*/  ISETP.GE.AND P2, PT, R48, c[0x0][0x3c8], PT ;  /* 0x0000f20030007a0c */ /* 0x000fe40003f46270 */
[----:B------:R-:W-:Y:S01]  /*1da90*/  @!P6 LEA.HI.X R5, R33, R70, R32, 0x2, P0 ;  /* 0x000000462105e211 */ /* 0x000fe200000f1420 */
[----:B------:R4:W-:Y:S01]  /*1daa0*/  @!P1 ST.E.64 [R6.64], R96 ;  /* 0x0000006006009985 */ /* 0x0009e2000c101b08 */
[----:B------:R-:W-:Y:S02]  /*1dab0*/  ISETP.GE.AND P1, PT, R44, c[0x0][0x3c8], PT ;  /* 0x0000f2002c007a0c */ /* 0x000fe40003f26270 */
[----:B------:R-:W-:Y:S01]  /*1dac0*/  ISETP.GE.AND P0, PT, R36, c[0x0][0x3c8], PT ;  /* 0x0000f20024007a0c */ /* 0x000fe20003f06270 */
[----:B------:R5:W-:Y:S01]  /*1dad0*/  @!P6 ST.E.64 [R4.64], R100 ;  /* 0x000000640400e985 */ /* 0x000be2000c101b08 */
[----:B--2---:R-:W-:-:S04]  /*1dae0*/  @!P5 LEA R2, P3, R29, R66, 0x2 ;  /* 0x000000421d02d211 */ /* 0x004fc800078610ff */
[----:B------:R-:W-:Y:S02]  /*1daf0*/  @!P5 LEA.HI.X R3, R29, R70, R28, 0x2, P3 ;  /* 0x000000461d03d211 */ /* 0x000fe400018f141c */
[CC--:B----4-:R-:W-:Y:S02]  /*1db00*/  @!P2 LEA R6, P3, R48.reuse, R66.reuse, 0x2 ;  /* 0x000000423006a211 */ /* 0x0d0fe400078610ff */
[C---:B-----5:R-:W-:Y:S01]  /*1db10*/  @!P4 LEA R4, P6, R63.reuse, R66, 0x2 ;  /* 0x000000423f04c211 */ /* 0x060fe200078c10ff */
        /* <DEDUP_REMOVED lines=11> */
.L_x_855:
[----:B------:R-:W-:Y:S05]  /*1dbd0*/  BSYNC B0 ;  /* 0x0000000000007941 */ /* 0x000fea0003800000 */
.L_x_854:
[----:B------:R-:W-:Y:S05]  /*1dbe0*/  BRA.DIV ~URZ, `(.L_x_856) ;  /* 0x000027d27f007947 */ /* 0x000fea000b800000 */
[----:B-1----:R-:W1:Y:S04]  /*1dbf0*/  SHFL.IDX PT, R64, R64, 0x1, 0x1c1f ;  /* 0x003c1f0040407f89 */ /* 0x002e6800000e0000 */
[----:B---3--:R-:W3:Y:S02]  /*1dc00*/  SHFL.IDX PT, R65, R65, 0x1, 0x1c1f ;  /* 0x003c1f0041417f89 */ /* 0x008ee400000e0000 */
.L_x_908:
[----:B------:R-:W-:-:S13]  /*1dc10*/  ISETP.NE.AND P0, PT, R0, RZ, PT ;  /* 0x000000ff0000720c */ /* 0x000fda0003f05270 */
[----:B------:R-:W-:Y:S05]  /*1dc20*/  @P0 BRA `(.L_x_851) ;  /* 0x00000f2000000947 */ /* 0x000fea0003800000 */
[----:B------:R-:W-:Y:S02]  /*1dc30*/  ISETP.GE.AND P1, PT, R15, c[0x0][0x3c8], PT ;  /* 0x0000f2000f007a0c */ /* 0x000fe40003f26270 */
[----:B------:R-:W-:Y:S02]  /*1dc40*/  ISETP.GE.AND P2, PT, R217, c[0x0][0x3c8], PT ;  /* 0x0000f200d9007a0c */ /* 0x000fe40003f46270 */
[----:B------:R-:W-:Y:S02]  /*1dc50*/  ISETP.GE.AND P0, PT, R51, c[0x0][0x3c8], PT ;  /* 0x0000f20033007a0c */ /* 0x000fe40003f06270 */
[----:B------:R-:W-:Y:S02]  /*1dc60*/  ISETP.GE.AND P5, PT, R50, c[0x0][0x3c8], PT ;  /* 0x0000f20032007a0c */ /* 0x000fe40003fa6270 */
[----:B------:R-:W-:-:S05]  /*1dc70*/  ISETP.GE.AND P6, PT, R46, c[0x0][0x3c8], PT ;  /* 0x0000f2002e007a0c */ /* 0x000fca0003fc6270 */
[-C--:B---34-:R-:W-:Y:S02]  /*1dc80*/  @!P1 LEA R4, P4, R15, R65.reuse, 0x2 ;  /* 0x000000410f049211 */ /* 0x098fe400078810ff */
[----:B------:R-:W-:Y:S02]  /*1dc90*/  @!P2 IMAD.MOV.U32 R6, RZ, RZ, R65 ;  /* 0x000000ffff06a224 */ /* 0x000fe400078e0041 */
[----:B-1----:R-:W-:Y:S01]  /*1dca0*/  @!P2 IMAD.MOV.U32 R7, RZ, RZ, R64 ;  /* 0x000000ffff07a224 */ /* 0x002fe200078e0040 */
[----:B------:R-:W-:Y:S02]  /*1dcb0*/  @!P0 LEA R2, P3, R51, R65, 0x2 ;  /* 0x0000004133028211 */ /* 0x000fe400078610ff */
[-C--:B------:R-:W-:Y:S01]  /*1dcc0*/  @!P1 LEA.HI.X R5, R15, R64.reuse, R14, 0x2, P4 ;  /* 0x000000400f059211 */ /* 0x080fe200020f140e */
[----:B------:R-:W-:Y:S01]  /*1dcd0*/  @!P2 IMAD.WIDE R6, R217, 0x4, R6 ;  /* 0x00000004d906a825 */ /* 0x000fe200078e0206 */
[----:B------:R-:W-:Y:S02]  /*1dce0*/  ISETP.GE.AND P4, PT, R42, c[0x0][0x3c8], PT ;  /* 0x0000f2002a007a0c */ /* 0x000fe40003f86270 */
[----:B------:R-:W-:-:S02]  /*1dcf0*/  @!P0 LEA.HI.X R3, R51, R64, R13, 0x2, P3 ;  /* 0x0000004033038211 */ /* 0x000fc400018f140d */
[----:B------:R-:W-:Y:S01]  /*1dd00*/  @!P2 ST.E.64 [R6.64], R114 ;  /* 0x000000720600a985 */ /* 0x000fe2000c101b08 */
[----:B------:R-:W-:Y:S02]  /*1dd10*/  ISETP.GE.AND P3, PT, R40, c[0x0][0x3c8], PT ;  /* 0x0000f20028007a0c */ /* 0x000fe40003f66270 */
[----:B------:R-:W-:Y:S01]  /*1dd20*/  ISETP.GE.AND P2, PT, R38, c[0x0][0x3c8], PT ;  /* 0x0000f20026007a0c */ /* 0x000fe20003f46270 */
[----:B------:R1:W-:Y:S04]  /*1dd30*/  @!P1 ST.E.64 [R4.64], R110 ;  /* 0x0000006e04009985 */ /* 0x0003e8000c101b08 */
[----:B------:R3:W-:Y:S01]  /*1dd40*/  @!P0 ST.E.64 [R2.64], R18 ;  /* 0x0000001202008985 */ /* 0x0007e2000c101b08 */
[-C--:B-1----:R-:W-:Y:S02]  /*1dd50*/  @!P5 LEA R4, P0, R50, R65.reuse, 0x2 ;  /* 0x000000413204d211 */ /* 0x082fe400078010ff */
[----:B---3--:R-:W-:-:S02]  /*1dd60*/  @!P6 LEA R2, P1, R46, R65, 0x2 ;  /* 0x000000412e02e211 */ /* 0x008fc400078210ff */
[-C--:B------:R-:W-:Y:S02]  /*1dd70*/  @!P5 LEA.HI.X R5, R50, R64.reuse, R49, 0x2, P0 ;  /* 0x000000403205d211 */ /* 0x080fe400000f1431 */
[-C--:B------:R-:W-:Y:S02]  /*1dd80*/  @!P4 LEA R6, P0, R42, R65.reuse, 0x2 ;  /* 0x000000412a06c211 */ /* 0x080fe400078010ff */
[-C--:B------:R-:W-:Y:S01]  /*1dd90*/  @!P6 LEA.HI.X R3, R46, R64.reuse, R45, 0x2, P1 ;  /* 0x000000402e03e211 */ /* 0x080fe200008f142d */
[----:B------:R1:W-:Y:S01]  /*1dda0*/  @!P5 ST.E.64 [R4.64], R20 ;  /* 0x000000140400d985 */ /* 0x0003e2000c101b08 */
[----:B------:R-:W-:Y:S02]  /*1ddb0*/  ISETP.GE.AND P1, PT, R31, c[0x0][0x3c8], PT ;  /* 0x0000f2001f007a0c */ /* 0x000fe40003f26270 */
[----:B------:R-:W-:Y:S02]  /*1ddc0*/  @!P4 LEA.HI.X R7, R42, R64, R41, 0x2, P0 ;  /* 0x000000402a07c211 */ /* 0x000fe400000f1429 */
[----:B------:R-:W-:-:S02]  /*1ddd0*/  @!P3 LEA R8, P0, R40, R65, 0x2 ;  /* 0x000000412808b211 */ /* 0x000fc400078010ff */
[----:B------:R-:W-:Y:S02]  /*1dde0*/  ISETP.GE.AND P6, PT, R34, c[0x0][0x3c8], PT ;  /* 0x0000f20022007a0c */ /* 0x000fe40003fc6270 */
[-C--:B------:R-:W-:Y:S02]  /*1ddf0*/  @!P3 LEA.HI.X R9, R40, R64.reuse, R39, 0x2, P0 ;  /* 0x000000402809b211 */ /* 0x080fe400000f1427 */
[CC--:B------:R-:W-:Y:S02]  /*1de00*/  @!P2 LEA R14, P0, R38.reuse, R65.reuse, 0x2 ;  /* 0x00000041260ea211 */ /* 0x0c0fe400078010ff */
[----:B------:R-:W-:Y:S02]  /*1de10*/  ISETP.GE.AND P5, PT, R33, c[0x0][0x3c8], PT ;  /* 0x0000f20021007a0c */ /* 0x000fe40003fa6270 */
[----:B------:R-:W-:Y:S02]  /*1de20*/  @!P2 LEA.HI.X R15, R38, R64, R37, 0x2, P0 ;  /* 0x00000040260fa211 */ /* 0x000fe400000f1425 */
[----:B------:R-:W-:-:S04]  /*1de30*/  @!P1 LEA R16, P0, R31, R65, 0x2 ;  /* 0x000000411f109211 */ /* 0x000fc800078010ff */
[----:B------:R-:W-:Y:S02]  /*1de40*/  @!P1 LEA.HI.X R17, R31, R64, R30, 0x2, P0 ;  /* 0x000000401f119211 */ /* 0x000fe400000f141e */
[----:B------:R-:W-:-:S13]  /*1de50*/  ISETP.GE.AND P0, PT, R46, c[0x0][0x3c8], PT ;  /* 0x0000f2002e007a0c */ /* 0x000fda0003f06270 */
[----:B------:R3:W-:Y:S01]  /*1de60*/  @!P0 ST.E.64 [R2.64], R22 ;  /* 0x0000001602008985 */ /* 0x0007e2000c101b08 */
[----:B-1----:R-:W-:-:S03]  /*1de70*/  @!P6 LEA R4, P0, R34, R65, 0x2 ;  /* 0x000000412204e211 */ /* 0x002fc600078010ff */
[----:B------:R1:W-:Y:S01]  /*1de80*/  @!P4 ST.E.64 [R6.64], R82 ;  /* 0x000000520600c985 */ /* 0x0003e2000c101b08 */
[----:B------:R-:W-:Y:S02]  /*1de90*/  ISETP.GE.AND P4, PT, R29, c[0x0][0x3c8], PT ;  /* 0x0000f2001d007a0c */ /* 0x000fe40003f86270 */
[----:B------:R-:W-:Y:S01]  /*1dea0*/  @!P6 LEA.HI.X R5, R34, R64, R11, 0x2, P0 ;  /* 0x000000402205e211 */ /* 0x000fe200000f140b */
[----:B------:R4:W-:Y:S01]  /*1deb0*/  @!P3 ST.E.64 [R8.64], R86 ;  /* 0x000000560800b985 */ /* 0x0009e2000c101b08 */
[----:B------:R-:W-:-:S03]  /*1dec0*/  ISETP.GE.AND P3, PT, R63, c[0x0][0x3c8], PT ;  /* 0x0000f2003f007a0c */ /* 0x000fc60003f66270 */
[----:B------:R5:W-:Y:S01]  /*1ded0*/  @!P2 ST.E.64 [R14.64], R90 ;  /* 0x0000005a0e00a985 */ /* 0x000be2000c101b08 */
[----:B------:R-:W-:-:S03]  /*1dee0*/  ISETP.GE.AND P2, PT, R48, c[0x0][0x3c8], PT ;  /* 0x0000f20030007a0c */ /* 0x000fc60003f46270 */
[----:B------:R2:W-:Y:S04]  /*1def0*/  @!P1 ST.E.64 [R16.64], R94 ;  /* 0x0000005e10009985 */ /* 0x0005e8000c101b08 */
[----:B------:R2:W-:Y:S01]  /*1df00*/  @!P6 ST.E.64 [R4.64], R98 ;  /* 0x000000620400e985 */ /* 0x0005e2000c101b08 */
[-C--:B---3--:R-:W-:Y:S02]  /*1df10*/  @!P5 LEA R2, P1, R33, R65.reuse, 0x2 ;  /* 0x000000412102d211 */ /* 0x088fe400078210ff */
[----:B-1----:R-:W-:Y:S02]  /*1df20*/  @!P4 LEA R6, P0, R29, R65, 0x2 ;  /* 0x000000411d06c211 */ /* 0x002fe400078010ff */
[----:B------:R-:W-:Y:S02]  /*1df30*/  @!P5 LEA.HI.X R3, R33, R64, R32, 0x2, P1 ;  /* 0x000000402103d211 */ /* 0x000fe400008f1420 */
[----:B------:R-:W-:-:S02]  /*1df40*/  ISETP.GE.AND P1, PT, R44, c[0x0][0x3c8], PT ;  /* 0x0000f2002c007a0c */ /* 0x000fc40003f26270 */
[----:B------:R-:W-:Y:S01]  /*1df50*/  @!P4 LEA.HI.X R7, R29, R64, R28, 0x2, P0 ;  /* 0x000000401d07c211 */ /* 0x000fe200000f141c */
[----:B------:R1:W-:Y:S01]  /*1df60*/  @!P5 ST.E.64 [R2.64], R102 ;  /* 0x000000660200d985 */ /* 0x0003e2000c101b08 */
[----:B----4-:R-:W-:-:S03]  /*1df70*/  @!P3 LEA R8, P0, R63, R65, 0x2 ;  /* 0x000000413f08b211 */ /* 0x010fc600078010ff */
[----:B------:R1:W-:Y:S01]  /*1df80*/  @!P4 ST.E.64 [R6.64], R106 ;  /* 0x0000006a0600c985 */ /* 0x0003e2000c101b08 */
[----:B------:R-:W-:Y:S02]  /*1df90*/  @!P3 LEA.HI.X R9, R63, R64, R62, 0x2, P0 ;  /* 0x000000403f09b211 */ /* 0x000fe400000f143e */
[----:B-----5:R-:W-:-:S03]  /*1dfa0*/  @!P2 LEA R14, P0, R48, R65, 0x2 ;  /* 0x00000041300ea211 */ /* 0x020fc600078010ff */
[----:B------:R1:W-:Y:S01]  /*1dfb0*/  @!P3 ST.E.64 [R8.64], R54 ;  /* 0x000000360800b985 */ /* 0x0003e2000c101b08 */
[----:B------:R-:W-:Y:S02]  /*1dfc0*/  @!P2 LEA.HI.X R15, R48, R64, R47, 0x2, P0 ;  /* 0x00000040300fa211 */ /* 0x000fe400000f142f */
[----:B--2---:R-:W-:-:S03]  /*1dfd0*/  @!P1 LEA R16, P0, R44, R65, 0x2 ;  /* 0x000000412c109211 */ /* 0x004fc600078010ff */
[----:B------:R1:W-:Y:S01]  /*1dfe0*/  @!P2 ST.E.64 [R14.64], R58 ;  /* 0x0000003a0e00a985 */ /* 0x0003e2000c101b08 */
[----:B------:R-:W-:Y:S02]  /*1dff0*/  @!P1 LEA.HI.X R17, R44, R64, R43, 0x2, P0 ;  /* 0x000000402c119211 */ /* 0x000fe400000f142b */
[----:B------:R-:W-:-:S03]  /*1e000*/  ISETP.GE.AND P0, PT, R36, c[0x0][0x3c8], PT ;  /* 0x0000f20024007a0c */ /* 0x000fc60003f06270 */
[----:B------:R1:W-:Y:S10]  /*1e010*/  @!P1 ST.E.64 [R16.64], R24 ;  /* 0x0000001810009985 */ /* 0x0003f4000c101b08 */
[----:B------:R-:W-:Y:S05]  /*1e020*/  @P0 BRA `(.L_x_851) ;  /* 0x00000b2000000947 */ /* 0x000fea0003800000 */
[----:B-1----:R-:W-:-:S04]  /*1e030*/  LEA R2, P0, R36, R65, 0x2 ;  /* 0x0000004124027211 */ /* 0x002fc800078010ff */
[----:B------:R-:W-:-:S05]  /*1e040*/  LEA.HI.X R3, R36, R64, R35, 0x2, P0 ;  /* 0x0000004024037211 */ /* 0x000fca00000f1423 */
[----:B------:R1:W-:Y:S01]  /*1e050*/  ST.E.64 [R2.64], R26 ;  /* 0x0000001a02007985 */ /* 0x0003e2000c101b08 */
[----:B------:R-:W-:Y:S05]  /*1e060*/  BRA `(.L_x_851) ;  /* 0x00000ae000007947 */ /* 0x000fea0003800000 */
.L_x_836:
[----:B------:R-:W-:Y:S01]  /*1e070*/  ISETP.NE.U32.AND P0, PT, RZ, c[0x0][0x508], PT ;  /* 0x00014200ff007a0c */ /* 0x000fe20003f05070 */
[----:B------:R-:W-:Y:S01]  /*1e080*/  IMAD.MOV.U32 R3, RZ, RZ, 0x4 ;  /* 0x00000004ff037424 */ /* 0x000fe200078e00ff */
[----:B------:R-:W-:Y:S01]  /*1e090*/  ISETP.NE.U32.AND P2, PT, RZ, c[0x0][0x500], PT ;  /* 0x00014000ff007a0c */ /* 0x000fe20003f45070 */
[----:B------:R-:W-:Y:S01]  /*1e0a0*/  IMAD.MOV.U32 R0, RZ, RZ, c[0x0][0x388] ;  /* 0x0000e200ff007624 */ /* 0x000fe200078e00ff */
[----:B------:R-:W-:Y:S01]  /*1e0b0*/  ISETP.NE.AND.EX P0, PT, RZ, c[0x0][0x50c], PT, P0 ;  /* 0x00014300ff007a0c */ /* 0x000fe20003f05300 */
[----:B------:R-:W-:Y:S01]  /*1e0c0*/  IMAD.MOV.U32 R2, RZ, RZ, RZ ;  /* 0x000000ffff027224 */ /* 0x000fe200078e00ff */
[----:B------:R-:W-:Y:S01]  /*1e0d0*/  ISETP.NE.AND.EX P2, PT, RZ, c[0x0][0x504], PT, P2 ;  /* 0x00014100ff007a0c */ /* 0x000fe20003f45320 */
[----:B------:R-:W-:-:S10]  /*1e0e0*/  IMAD.WIDE R4, R211, R3, c[0x0][0x500] ;  /* 0x00014000d3047625 */ /* 0x000fd400078e0203 */
[----:B------:R-:W-:Y:S02]  /*1e0f0*/  @P0 IMAD.WIDE R6, R211, R3, c[0x0][0x508] ;  /* 0x00014200d3060625 */ /* 0x000fe400078e0203 */
[----:B------:R1:W5:Y:S04]  /*1e100*/  @P2 LDG.E R2, [R4.64] ;  /* 0x0000000804022981 */ /* 0x000368000c1e1900 */
        /* <DEDUP_REMOVED lines=8> */
.L_x_857:
[----:B------:R-:W-:Y:S01]  /*1e190*/  ISETP.GT.AND P0, PT, R10, 0x7f, PT ;  /* 0x0000007f0a00780c */ /* 0x000fe20003f04270 */
[----:B------:R-:W-:Y:S01]  /*1e1a0*/  BSSY B0, `(.L_x_858) ;  /* 0x0000035000007945 */ /* 0x000fe20003800000 */
[----:B-1----:R-:W-:Y:S02]  /*1e1b0*/  SHF.R.S32.HI R4, RZ, 0x1f, R211 ;  /* 0x0000001fff047819 */ /* 0x002fe400000114d3 */
[----:B-----5:R-:W-:-:S02]  /*1e1c0*/  SHF.R.S32.HI R6, RZ, 0x1f, R2 ;  /* 0x0000001fff067819 */ /* 0x020fc40000011402 */
[----:B------:R-:W-:Y:S02]  /*1e1d0*/  SEL R5, R211, RZ, !P2 ;  /* 0x000000ffd3057207 */ /* 0x000fe40005000000 */
[----:B------:R-:W-:-:S05]  /*1e1e0*/  SEL R4, R4, RZ, !P2 ;  /* 0x000000ff04047207 */ /* 0x000fca0005000000 */
[----:B------:R-:W-:Y:S05]  /*1e1f0*/  @P0 BRA `(.L_x_859) ;  /* 0x000002f000000947 */ /* 0x000fea0003800000 */
[----:B------:R-:W-:Y:S01]  /*1e200*/  IMAD R7, R0, c[0x0][0x4e8], RZ ;  /* 0x00013a0000077a24 */ /* 0x000fe200078e02ff */
[----:B------:R-:W-:-:S04]  /*1e210*/  IADD3 R3, R209, R10, RZ ;  /* 0x0000000ad1037210 */ /* 0x000fc80007ffe0ff */
        /* <DEDUP_REMOVED lines=45> */
.L_x_859:
[----:B------:R-:W-:Y:S05]  /*1e4f0*/  BSYNC B0 ;  /* 0x0000000000007941 */ /* 0x000fea0003800000 */
.L_x_858:
[----:B------:R-:W-:-:S13]  /*1e500*/  ISETP.GT.AND P0, PT, R210, 0x1, PT ;  /* 0x00000001d200780c */ /* 0x000fda0003f04270 */
[----:B------:R-:W-:Y:S05]  /*1e510*/  @P0 BRA `(.L_x_851) ;  /* 0x0000063000000947 */ /* 0x000fea0003800000 */
[----:B-1----:R-:W-:Y:S01]  /*1e520*/  MOV R3, c[0x0][0x4e8] ;  /* 0x00013a0000037a02 */ /* 0x002fe20000000f00 */
[----:B------:R-:W-:Y:S01]  /*1e530*/  IMAD R6, R6, c[0x0][0x3a0], RZ ;  /* 0x0000e80006067a24 */ /* 0x000fe200078e02ff */
[----:B------:R-:W-:Y:S01]  /*1e540*/  LEA R28, R28, R29, 0x5 ;  /* 0x0000001d1c1c7211 */ /* 0x000fe200078e28ff */
[----:B------:R-:W-:Y:S01]  /*1e550*/  IMAD R4, R4, c[0x0][0x3f0], RZ ;  /* 0x0000fc0004047a24 */ /* 0x000fe200078e02ff */
[----:B------:R-:W-:Y:S01]  /*1e560*/  ISETP.NE.AND P0, PT, R3, 0x1, PT ;  /* 0x000000010300780c */ /* 0x000fe20003f05270 */
[C---:B------:R-:W-:Y:S01]  /*1e570*/  IMAD R6, R2.reuse, c[0x0][0x3a4], R6 ;  /* 0x0000e90002067a24 */ /* 0x040fe200078e0206 */
[----:B------:R-:W-:Y:S01]  /*1e580*/  IADD3 R28, R209, R28, RZ ;  /* 0x0000001cd11c7210 */ /* 0x000fe20007ffe0ff */
[----:B------:R-:W-:Y:S01]  /*1e590*/  IMAD.WIDE.U32 R2, R2, c[0x0][0x3a0], RZ ;  /* 0x0000e80002027a25 */ /* 0x000fe200078e00ff */
[----:B------:R-:W-:-:S03]  /*1e5a0*/  IADD3 R29, R29, R209, RZ ;  /* 0x000000d11d1d7210 */ /* 0x000fc60007ffe0ff */
[----:B------:R-:W-:Y:S01]  /*1e5b0*/  IMAD R4, R5, c[0x0][0x3f4], R4 ;  /* 0x0000fd0005047a24 */ /* 0x000fe200078e0204 */
[----:B------:R-:W-:Y:S02]  /*1e5c0*/  IADD3 R9, R3, R6, RZ ;  /* 0x0000000603097210 */ /* 0x000fe40007ffe0ff */
[----:B------:R-:W-:Y:S02]  /*1e5d0*/  MOV R8, R2 ;  /* 0x0000000200087202 */ /* 0x000fe40000000f00 */
[----:B------:R-:W-:Y:S01]  /*1e5e0*/  MOV R6, R28 ;  /* 0x0000001c00067202 */ /* 0x000fe20000000f00 */
        /* <DEDUP_REMOVED lines=9> */
[----:B------:R-:W-:Y:S01]  /*1e680*/  IMAD R3, R3, c[0x0][0x4e8], R28 ;  /* 0x00013a0003037a24 */ /* 0x000fe200078e021c */
[----:B------:R-:W-:Y:S01]  /*1e690*/  MOV R4, R8 ;  /* 0x0000000800047202 */ /* 0x000fe20000000f00 */
[----:B------:R-:W-:-:S04]  /*1e6a0*/  IMAD R2, R6, c[0x0][0x3e4], R2 ;  /* 0x0000f90006027a24 */ /* 0x000fc800078e0202 */
        /* <DEDUP_REMOVED lines=11> */
[----:B------:R1:W3:Y:S02]  /*1e760*/  SHFL.IDX PT, R4, R3, RZ, 0x181f ;  /* 0x00181fff03047589 */ /* 0x0002e400000e0000 */
.L_x_909:
[----:B------:R-:W-:Y:S05]  /*1e770*/  BRA.DIV ~URZ, `(.L_x_861) ;  /* 0x00001d827f007947 */ /* 0x000fea000b800000 */
[----:B------:R4:W1:Y:S02]  /*1e780*/  SHFL.IDX PT, R5, R2, RZ, 0x181f ;  /* 0x00181fff02057589 */ /* 0x00086400000e0000 */
.L_x_910:
[----:B------:R-:W-:Y:S01]  /*1e790*/  IMAD R0, R0, c[0x0][0x4e8], RZ ;  /* 0x00013a0000007a24 */ /* 0x000fe200078e02ff */
[----:B------:R-:W-:Y:S04]  /*1e7a0*/  BSSY B0, `(.L_x_862) ;  /* 0x000000b000007945 */ /* 0x000fe80003800000 */
[----:B------:R-:W-:-:S13]  /*1e7b0*/  ISETP.GE.AND P0, PT, R29, R0, PT ;  /* 0x000000001d00720c */ /* 0x000fda0003f06270 */
[----:B------:R-:W-:Y:S05]  /*1e7c0*/  @P0 BRA `(.L_x_863) ;  /* 0x0000008000000947 */ /* 0x000fea0003800000 */
[----:B------:R-:W-:Y:S02]  /*1e7d0*/  ISETP.GE.AND P1, PT, R116, c[0x0][0x3c8], PT ;  /* 0x0000f20074007a0c */ /* 0x000fe40003f26270 */
[----:B------:R-:W-:-:S11]  /*1e7e0*/  ISETP.GE.AND P0, PT, R13, c[0x0][0x3c8], PT ;  /* 0x0000f2000d007a0c */ /* 0x000fd60003f06270 */
[CC--:B-1----:R-:W-:Y:S02]  /*1e7f0*/  @!P1 LEA R6, P3, R116.reuse, R5.reuse, 0x1 ;  /* 0x0000000574069211 */ /* 0x0c2fe400078608ff */
[C---:B------:R-:W-:Y:S02]  /*1e800*/  @!P0 LEA R8, P2, R13.reuse, R5, 0x1 ;  /* 0x000000050d088211 */ /* 0x040fe400078408ff */
[-C--:B---3--:R-:W-:Y:S02]  /*1e810*/  @!P1 LEA.HI.X R7, R116, R4.reuse, R15, 0x1, P3 ;  /* 0x0000000474079211 */ /* 0x088fe400018f0c0f */
[----:B------:R-:W-:-:S03]  /*1e820*/  @!P0 LEA.HI.X R9, R13, R4, R14, 0x1, P2 ;  /* 0x000000040d098211 */ /* 0x000fc600010f0c0e */
[----:B------:R1:W-:Y:S04]  /*1e830*/  @!P1 ST.E.128 [R6.64], RZ ;  /* 0x000000ff06009985 */ /* 0x0003e8000c101d08 */
[----:B------:R1:W-:Y:S02]  /*1e840*/  @!P0 ST.E.128 [R8.64], RZ ;  /* 0x000000ff08008985 */ /* 0x0003e4000c101d08 */
.L_x_863:
[----:B------:R-:W-:Y:S05]  /*1e850*/  BSYNC B0 ;  /* 0x0000000000007941 */ /* 0x000fea0003800000 */
.L_x_862:
[----:B------:R-:W-:Y:S05]  /*1e860*/  BRA.DIV ~URZ, `(.L_x_864) ;  /* 0x00001d027f007947 */ /* 0x000fea000b800000 */
[----:B---3--:R3:W2:Y:S04]  /*1e870*/  SHFL.IDX PT, R4, R3, 0x1, 0x181f ;  /* 0x00381f0003047f89 */ /* 0x0086a800000e0000 */
[----:B-1----:R3:W1:Y:S02]  /*1e880*/  SHFL.IDX PT, R6, R2, 0x1, 0x181f ;  /* 0x00381f0002067f89 */ /* 0x00266400000e0000 */
.L_x_911:
        /* <DEDUP_REMOVED lines=12> */
.L_x_866:
[----:B------:R-:W-:Y:S05]  /*1e950*/  BSYNC B0 ;  /* 0x0000000000007941 */ /* 0x000fea0003800000 */
.L_x_865:
[----:B------:R-:W-:Y:S05]  /*1e960*/  BRA.DIV ~URZ, `(.L_x_867) ;  /* 0x00001cd27f007947 */ /* 0x000fea000b800000 */
[----:B--2---:R2:W3:Y:S02]  /*1e970*/  SHFL.IDX PT, R4, R3, 0x2, 0x181f ;  /* 0x00581f0003047f89 */ /* 0x0044e400000e0000 */
.L_x_912:
[----:B------:R-:W-:Y:S05]  /*1e980*/  BRA.DIV ~URZ, `(.L_x_868) ;  /* 0x00001d227f007947 */ /* 0x000fea000b800000 */
[----:B-1----:R1:W2:Y:S02]  /*1e990*/  SHFL.IDX PT, R6, R2, 0x2, 0x181f ;  /* 0x00581f0002067f89 */ /* 0x0022a400000e0000 */
.L_x_913:
        /* <DEDUP_REMOVED lines=10> */
[----:B------:R2:W-:Y:S04]  /*1ea40*/  @!P1 ST.E.128 [R8.64], RZ ;  /* 0x000000ff08009985 */ /* 0x0005e8000c101d08 */
[----:B------:R2:W-:Y:S02]  /*1ea50*/  @!P0 ST.E.128 [R6.64], RZ ;  /* 0x000000ff06008985 */ /* 0x0005e4000c101d08 */
.L_x_870:
[----:B------:R-:W-:Y:S05]  /*1ea60*/  BSYNC B0 ;  /* 0x0000000000007941 */ /* 0x000fea0003800000 */
.L_x_869:
[----:B------:R-:W-:Y:S05]  /*1ea70*/  BRA.DIV ~URZ, `(.L_x_871) ;  /* 0x00001ca27f007947 */ /* 0x000fea000b800000 */
[----:B--23--:R-:W2:Y:S04]  /*1ea80*/  SHFL.IDX PT, R3, R3, 0x3, 0x181f ;  /* 0x00781f0003037f89 */ /* 0x00cea800000e0000 */
[----:B-1--4-:R-:W1:Y:S02]  /*1ea90*/  SHFL.IDX PT, R2, R2, 0x3, 0x181f ;  /* 0x00781f0002027f89 */ /* 0x012e6400000e0000 */
.L_x_914:
[----:B------:R-:W-:-:S04]  /*1eaa0*/  IADD3 R29, R29, 0x60, RZ ;  /* 0x000000601d1d7810 */ /* 0x000fc80007ffe0ff */
        /* <DEDUP_REMOVED lines=10> */
.L_x_851:
[----:B------:R-:W-:Y:S05]  /*1eb50*/  BSYNC B1 ;  /* 0x0000000000017941 */ /* 0x000fea0003800000 */
.L_x_835:
[----:B------:R-:W-:-:S13]  /*1eb60*/  ISETP.NE.AND P0, PT, R220, RZ, PT ;  /* 0x000000ffdc00720c */ /* 0x000fda0003f05270 */
[----:B------:R-:W-:Y:S01]  /*1eb70*/  @P0 WARPSYNC 0xffffffff ;  /* 0xffffffff00000948 */ /* 0x000fe20003800000 */
[----:B------:R-:W-:Y:S06]  /*1eb80*/  @P0 BAR.SYNC.DEFER_BLOCKING 0x5, 0x100 ;  /* 0x0144000000000b1d */ /* 0x000fec0000010000 */
[----:B------:R-:W4:Y:S04]  /*1eb90*/  @P0 LDS.128 R208, [0xe100] ;  /* 0x00e10000ffd00984 */ /* 0x000f280000000c00 */
[----:B------:R-:W-:Y:S06]  /*1eba0*/  @P0 BAR.ARV 0x4, 0x100 ;  /* 0x0104000000000b1d */ /* 0x000fec0000002000 */
[----:B------:R-:W-:Y:S05]  /*1ebb0*/  @P0 BRA `(.L_x_872) ;  /* 0x00000ea000000947 */ /* 0x000fea0003800000 */
[----:B------:R-:W-:Y:S01]  /*1ebc0*/  LOP3.LUT R10, R10, 0x1f, RZ, 0xc0, !PT ;  /* 0x0000001f0a0a7812 */ /* 0x000fe200078ec0ff */
[----:B-1-34-:R-:W-:-:S03]  /*1ebd0*/  IMAD.MOV.U32 R2, RZ, RZ, RZ ;  /* 0x000000ffff027224 */ /* 0x01afc600078e00ff */
[----:B------:R-:W-:Y:S01]  /*1ebe0*/  ISETP.NE.AND P6, PT, R10, 0x1f, PT ;  /* 0x0000001f0a00780c */ /* 0x000fe20003fc5270 */
[----:B------:R-:W-:Y:S10]  /*1ebf0*/  BRA.DIV ~URZ, `(.L_x_873) ;  /* 0x00001bf27f007947 */ /* 0x000ff4000b800000 */
[----:B------:R1:W3:Y:S02]  /*1ec00*/  SHFL.IDX PT, R0, R12, RZ, 0x1f ;  /* 0x00001fff0c007589 */ /* 0x0002e400000e0000 */
.L_x_915:
[----:B------:R-:W-:Y:S05]  /*1ec10*/  BRA.DIV ~URZ, `(.L_x_874) ;  /* 0x00001c427f007947 */ /* 0x000fea000b800000 */
[----:B-1----:R-:W1:Y:S02]  /*1ec20*/  SHFL.IDX PT, R12, R12, 0x1, 0x1f ;  /* 0x00201f000c0c7f89 */ /* 0x002e6400000e0000 */
.L_x_916:
[----:B--2---:R-:W-:Y:S02]  /*1ec30*/  IMAD.IADD R5, R211, 0x1, R10 ;  /* 0x00000001d3057824 */ /* 0x004fe400078e020a */
[----:B------:R-:W-:-:S03]  /*1ec40*/  IMAD.MOV.U32 R209, RZ, RZ, RZ ;  /* 0x000000ffffd17224 */ /* 0x000fc600078e00ff */
[----:B------:R-:W-:-:S13]  /*1ec50*/  ISETP.GE.OR P0, PT, R5, c[0x0][0x53c], !P6 ;  /* 0x00014f0005007a0c */ /* 0x000fda0007706670 */
[----:B------:R-:W-:Y:S01]  /*1ec60*/  @!P0 IMAD.MOV.U32 R4, RZ, RZ, 0x4 ;  /* 0x00000004ff048424 */ /* 0x000fe200078e00ff */
[----:B------:R-:W-:-:S03]  /*1ec70*/  @!P0 MOV R3, 0x4 ;  /* 0x0000000400038802 */ /* 0x000fc60000000f00 */
[----:B------:R-:W-:-:S04]  /*1ec80*/  @!P0 IMAD.WIDE R6, R5, R4, c[0x0][0x580] ;  /* 0x0001600005068625 */ /* 0x000fc800078e0204 */
[----:B------:R-:W-:Y:S01]  /*1ec90*/  @!P0 IMAD.WIDE R4, R5, R3, c[0x0][0x578] ;  /* 0x00015e0005048625 */ /* 0x000fe200078e0203 */
[----:B------:R-:W2:Y:S04]  /*1eca0*/  @!P0 LDG.E R209, [R6.64] ;  /* 0x0000000806d18981 */ /* 0x000ea8000c1e1900 */
[----:B------:R4:W2:Y:S01]  /*1ecb0*/  @!P0 LDG.E R2, [R4.64] ;  /* 0x0000000804028981 */ /* 0x0008a2000c1e1900 */
[C---:B------:R-:W-:Y:S02]  /*1ecc0*/  ISETP.GE.U32.AND P4, PT, R10.reuse, 0x10, PT ;  /* 0x000000100a00780c */ /* 0x040fe40003f86070 */
[C---:B------:R-:W-:Y:S02]  /*1ecd0*/  ISETP.GE.U32.AND P3, PT, R10.reuse, 0x8, PT ;  /* 0x000000080a00780c */ /* 0x040fe40003f66070 */
[----:B------:R-:W-:-:S02]  /*1ece0*/  ISETP.GE.U32.AND P2, PT, R10, 0x4, PT ;  /* 0x000000040a00780c */ /* 0x000fc40003f46070 */
[C---:B------:R-:W-:Y:S02]  /*1ecf0*/  ISETP.GE.U32.AND P1, PT, R10.reuse, 0x2, PT ;  /* 0x000000020a00780c */ /* 0x040fe40003f26070 */
[----:B------:R-:W-:Y:S02]  /*1ed00*/  ISETP.NE.AND P5, PT, R10, RZ, PT ;  /* 0x000000ff0a00720c */ /* 0x000fe40003fa5270 */
[----:B----4-:R-:W-:Y:S01]  /*1ed10*/  MOV R5, RZ ;  /* 0x000000ff00057202 */ /* 0x010fe20000000f00 */
[----:B--2---:R-:W-:Y:S01]  /*1ed20*/  IMAD R6, R2, R209, RZ ;  /* 0x000000d102067224 */ /* 0x004fe200078e02ff */
[----:B------:R-:W-:Y:S07]  /*1ed30*/  BRA.DIV ~URZ, `(.L_x_875) ;  /* 0x00001b927f007947 */ /* 0x000fee000b800000 */
[----:B------:R2:W4:Y:S02]  /*1ed40*/  SHFL.UP PT, R3, R6, 0x1, RZ ;  /* 0x0420000006037989 */ /* 0x00052400000e00ff */
.L_x_917:
[----:B----4-:R-:W-:-:S04]  /*1ed50*/  SEL R3, R3, RZ, P5 ;  /* 0x000000ff03037207 */ /* 0x010fc80002800000 */
[----:B--2---:R-:W-:Y:S01]  /*1ed60*/  IADD3 R6, R6, R3, RZ ;  /* 0x0000000306067210 */ /* 0x004fe20007ffe0ff */
[----:B------:R-:W-:Y:S05]  /*1ed70*/  BRA.DIV ~URZ, `(.L_x_876) ;  /* 0x00001ba27f007947 */ /* 0x000fea000b800000 */
        /* <DEDUP_REMOVED lines=12> */
[----:B------:R2:W4:Y:S02]  /*1ee40*/  SHFL.IDX PT, R3, R4, 0x1f, 0x1f ;  /* 0x03e01f0004037f89 */ /* 0x00052400000e0000 */
.L_x_918:
[----:B----4-:R-:W-:Y:S01]  /*1ee50*/  IMAD R3, R3, c[0x0][0x538], RZ ;  /* 0x00014e0003037a24 */ /* 0x010fe200078e02ff */
[----:B------:R-:W-:Y:S04]  /*1ee60*/  BSSY B1, `(.L_x_877) ;  /* 0x00000ba000017945 */ /* 0x000fe80003800000 */
[----:B-1----:R-:W-:-:S04]  /*1ee70*/  IADD3 R208, R3, R12, RZ ;  /* 0x0000000c03d07210 */ /* 0x002fc80007ffe0ff */
[----:B---3--:R-:W-:-:S13]  /*1ee80*/  ISETP.GT.AND P0, PT, R208, R0, PT ;  /* 0x00000000d000720c */ /* 0x008fda0003f04270 */
[----:B------:R-:W-:Y:S05]  /*1ee90*/  @P0 BRA `(.L_x_878) ;  /* 0x0000024000000947 */ /* 0x000fea0003800000 */
.L_x_882:
[----:B------:R-:W-:-:S04]  /*1eea0*/  IADD3 R211, R211, 0x1f, RZ ;  /* 0x0000001fd3d37810 */ /* 0x000fc80007ffe0ff */
[----:B------:R-:W-:-:S13]  /*1eeb0*/  ISETP.GE.AND P0, PT, R211, c[0x0][0x53c], PT ;  /* 0x00014f00d3007a0c */ /* 0x000fda0003f06270 */
[----:B------:R-:W-:Y:S05]  /*1eec0*/  @P0 BRA `(.L_x_879) ;  /* 0x00000af000000947 */ /* 0x000fea0003800000 */
[----:B------:R-:W-:Y:S02]  /*1eed0*/  IADD3 R6, R211, R10, RZ ;  /* 0x0000000ad3067210 */ /* 0x000fe40007ffe0ff */
[----:B------:R-:W-:Y:S02]  /*1eee0*/  MOV R209, RZ ;  /* 0x000000ff00d17202 */ /* 0x000fe40000000f00 */
[----:B------:R-:W-:Y:S02]  /*1eef0*/  ISETP.GE.OR P0, PT, R6, c[0x0][0x53c], !P6 ;  /* 0x00014f0006007a0c */ /* 0x000fe40007706670 */
[----:B------:R-:W-:-:S11]  /*1ef00*/  MOV R2, RZ ;  /* 0x000000ff00027202 */ /* 0x000fd60000000f00 */
[----:B--2---:R-:W-:Y:S02]  /*1ef10*/  @!P0 MOV R4, 0x4 ;  /* 0x0000000400048802 */ /* 0x004fe40000000f00 */
        /* <DEDUP_REMOVED lines=8> */
.L_x_919:
        /* <DEDUP_REMOVED lines=16> */
.L_x_920:
[----:B--2---:R-:W-:-:S05]  /*1f0a0*/  IMAD R3, R3, c[0x0][0x538], RZ ;  /* 0x00014e0003037a24 */ /* 0x004fca00078e02ff */
[----:B------:R-:W-:-:S04]  /*1f0b0*/  IADD3 R208, R3, R208, RZ ;  /* 0x000000d003d07210 */ /* 0x000fc80007ffe0ff */
[----:B------:R-:W-:-:S13]  /*1f0c0*/  ISETP.GT.AND P0, PT, R208, R0, PT ;  /* 0x00000000d000720c */ /* 0x000fda0003f04270 */
[----:B-1----:R-:W-:Y:S05]  /*1f0d0*/  @!P0 BRA `(.L_x_882) ;  /* 0xfffffdc000008947 */ /* 0x002fea000383ffff */
.L_x_878:
[----:B------:R-:W-:-:S05]  /*1f0e0*/  IADD3 R208, -R3, R208, RZ ;  /* 0x000000d003d07210 */ /* 0x000fca0007ffe1ff */
[----:B------:R-:W-:-:S05]  /*1f0f0*/  IMAD R3, R4, c[0x0][0x538], R208 ;  /* 0x00014e0004037a24 */ /* 0x000fca00078e02d0 */
[----:B------:R-:W-:Y:S01]  /*1f100*/  ISETP.GT.AND P0, PT, R3, R0, PT ;  /* 0x000000000300720c */ /* 0x000fe20003f04270 */
[----:B------:R-:W-:-:S12]  /*1f110*/  BRA.DIV ~URZ, `(.L_x_883) ;  /* 0x00001bb27f007947 */ /* 0x000fd8000b800000 */
[----:B------:R-:W-:-:S04]  /*1f120*/  VOTE.ANY R3, PT, !P0 ;  /* 0x0000000000037806 */ /* 0x000fc800040e0100 */
.L_x_921:
[----:B------:R-:W1:Y:S02]  /*1f130*/  POPC R6, R3 ;  /* 0x0000000300067309 */ /* 0x000e640000000000 */
[----:B-1----:R-:W-:Y:S01]  /*1f140*/  IADD3 R211, R6, R211, RZ ;  /* 0x000000d306d37210 */ /* 0x002fe20007ffe0ff */
[----:B------:R-:W-:Y:S05]  /*1f150*/  BRA.DIV ~URZ, `(.L_x_884) ;  /* 0x00001bc27f007947 */ /* 0x000fea000b800000 */
[----:B------:R1:W3:Y:S04]  /*1f160*/  SHFL.IDX PT, R209, R209, R6, 0x1f ;  /* 0x00001f06d1d17589 */ /* 0x0002e800000e0000 */
[----:B------:R1:W4:Y:S02]  /*1f170*/  SHFL.IDX PT, R2, R2, R6, 0x1f ;  /* 0x00001f0602027589 */ /* 0x00032400000e0000 */
.L_x_922:
[----:B------:R-:W-:Y:S01]  /*1f180*/  ISETP.NE.AND P0, PT, R3, RZ, PT ;  /* 0x000000ff0300720c */ /* 0x000fe20003f05270 */
[----:B------:R-:W-:-:S12]  /*1f190*/  BSSY B0, `(.L_x_885) ;  /* 0x0000005000007945 */ /* 0x000fd80003800000 */
[----:B------:R-:W-:Y:S05]  /*1f1a0*/  @!P0 BRA `(.L_x_886) ;  /* 0x0000003000008947 */ /* 0x000fea0003800000 */
[----:B------:R-:W-:Y:S01]  /*1f1b0*/  IADD3 R5, R6, -0x1, RZ ;  /* 0xffffffff06057810 */ /* 0x000fe20007ffe0ff */
[----:B------:R-:W-:Y:S05]  /*1f1c0*/  BRA.DIV ~URZ, `(.L_x_887) ;  /* 0x00001c227f007947 */ /* 0x000fea000b800000 */
[----:B------:R1:W2:Y:S02]  /*1f1d0*/  SHFL.IDX PT, R5, R4, R5, 0x1f ;  /* 0x00001f0504057589 */ /* 0x0002a400000e0000 */
.L_x_886:
[----:B------:R-:W-:Y:S05]  /*1f1e0*/  BSYNC B0 ;  /* 0x0000000000007941 */ /* 0x000fea0003800000 */
.L_x_885:
[----:B----4-:R-:W-:Y:S01]  /*1f1f0*/  ISETP.NE.AND P0, PT, R2, 0x1, PT ;  /* 0x000000010200780c */ /* 0x010fe20003f05270 */
[----:B--2---:R-:W-:Y:S01]  /*1f200*/  IMAD R208, R5, c[0x0][0x538], R208 ;  /* 0x00014e0005d07a24 */ /* 0x004fe200078e02d0 */
[----:B------:R-:W-:Y:S04]  /*1f210*/  BSSY B0, `(.L_x_888) ;  /* 0x0000077000007945 */ /* 0x000fe80003800000 */
[----:B------:R-:W-:-:S07]  /*1f220*/  IADD3 R5, -R208, R0, RZ ;  /* 0x00000000d0057210 */ /* 0x000fce0007ffe1ff */
[----:B------:R-:W-:Y:S05]  /*1f230*/  @!P0 BRA `(.L_x_889) ;  /* 0x0000037000008947 */ /* 0x000fea0003800000 */
[----:B-1-3--:R-:W-:Y:S02]  /*1f240*/  IABS R6, R209 ;  /* 0x000000d100067213 */ /* 0x00afe40000000000 */
[----:B------:R-:W-:Y:S02]  /*1f250*/  IABS R7, R2 ;  /* 0x0000000200077213 */ /* 0x000fe40000000000 */
[----:B------:R-:W1:Y:S01]  /*1f260*/  I2F.RP R12, R6 ;  /* 0x00000006000c7306 */ /* 0x000e620000209400 */
[----:B------:R-:W-:Y:S02]  /*1f270*/  IABS R3, R5 ;  /* 0x0000000500037213 */ /* 0x000fe40000000000 */
[----:B------:R-:W-:-:S05]  /*1f280*/  IABS R0, R209 ;  /* 0x000000d100007213 */ /* 0x000fca0000000000 */
[----:B------:R-:W2:Y:S01]  /*1f290*/  I2F.RP R8, R7 ;  /* 0x0000000700087306 */ /* 0x000ea20000209400 */
[----:B------:R-:W-:-:S07]  /*1f2a0*/  IMAD.MOV R0, RZ, RZ, -R0 ;  /* 0x000000ffff007224 */ /* 0x000fce00078e0a00 */
        /* <DEDUP_REMOVED lines=9> */
[----:B------:R-:W-:-:S04]  /*1f340*/  IMAD.HI.U32 R4, R13, R4, R12 ;  /* 0x000000040d047227 */ /* 0x000fc800078e000c */
[----:B--2---:R-:W-:Y:S02]  /*1f350*/  IMAD.MOV.U32 R8, RZ, RZ, RZ ;  /* 0x000000ffff087224 */ /* 0x004fe400078e00ff */
[----:B------:R-:W-:-:S04]  /*1f360*/  IMAD.HI.U32 R4, R4, R3, RZ ;  /* 0x0000000304047227 */ /* 0x000fc800078e00ff */
[----:B------:R-:W-:-:S05]  /*1f370*/  IMAD R0, R4, R0, R3 ;  /* 0x0000000004007224 */ /* 0x000fca00078e0203 */
[----:B------:R-:W-:-:S13]  /*1f380*/  ISETP.GT.U32.AND P0, PT, R6, R0, PT ;  /* 0x000000000600720c */ /* 0x000fda0003f04070 */
[----:B------:R-:W-:Y:S01]  /*1f390*/  @!P0 IMAD.IADD R0, R0, 0x1, -R6 ;  /* 0x0000000100008824 */ /* 0x000fe200078e0a06 */
[----:B------:R-:W-:Y:S02]  /*1f3a0*/  @!P0 IADD3 R4, R4, 0x1, RZ ;  /* 0x0000000104048810 */ /* 0x000fe40007ffe0ff */
[----:B------:R-:W-:Y:S02]  /*1f3b0*/  ISETP.NE.AND P0, PT, R209, RZ, PT ;  /* 0x000000ffd100720c */ /* 0x000fe40003f05270 */
[----:B------:R-:W-:Y:S01]  /*1f3c0*/  ISETP.GE.U32.AND P2, PT, R0, R6, PT ;  /* 0x000000060000720c */ /* 0x000fe20003f46070 */
[----:B---3--:R-:W-:Y:S01]  /*1f3d0*/  IMAD.MOV R6, RZ, RZ, -R9 ;  /* 0x000000ffff067224 */ /* 0x008fe200078e0a09 */
        /* <DEDUP_REMOVED lines=29> */
.L_x_889:
[----:B------:R-:W-:-:S04]  /*1f5b0*/  IMAD.MOV.U32 R0, RZ, RZ, 0x4 ;  /* 0x00000004ff007424 */ /* 0x000fc800078e00ff */
[----:B------:R-:W-:-:S06]  /*1f5c0*/  IMAD.WIDE R2, R211, R0, c[0x0][0x590] ;  /* 0x00016400d3027625 */ /* 0x000fcc00078e0200 */
[----:B------:R-:W2:Y:S01]  /*1f5d0*/  LDG.E R3, [R2.64] ;  /* 0x0000000802037981 */ /* 0x000ea2000c1e1900 */
        /* <DEDUP_REMOVED lines=31> */
[----:B------:R-:W-:Y:S01]  /*1f7d0*/  IABS R7, R3 ;  /* 0x0000000300077213 */ /* 0x000fe20000000000 */
[----:B------:R-:W-:Y:S01]  /*1f7e0*/  IMAD.MOV R210, RZ, RZ, -R3 ;  /* 0x000000ffffd27224 */ /* 0x000fe200078e0a03 */
[----:B------:R-:W-:Y:S02]  /*1f7f0*/  IADD3 R4, R4, 0x1000000, R5 ;  /* 0x0100000004047810 */ /* 0x000fe40007ffe005 */
[----:B------:R-:W1:Y:S08]  /*1f800*/  I2F.RP R8, R7 ;  /* 0x0000000700087306 */ /* 0x000e700000209400 */
[----:B-1----:R-:W1:Y:S02]  /*1f810*/  MUFU.RCP R8, R8 ;  /* 0x0000000800087308 */ /* 0x002e640000001000 */
[----:B-1----:R-:W-:-:S06]  /*1f820*/  IADD3 R8, R8, 0xffffffe, RZ ;  /* 0x0ffffffe08087810 */ /* 0x002fcc0007ffe0ff */
[----:B------:R-:W1:Y:S02]  /*1f830*/  F2I.FTZ.U32.TRUNC.NTZ R9, R8 ;  /* 0x0000000800097305 */ /* 0x000e64000021f000 */
[----:B-1----:R-:W-:Y:S02]  /*1f840*/  IMAD.MOV R0, RZ, RZ, -R9 ;  /* 0x000000ffff007224 */ /* 0x002fe400078e0a09 */
[----:B------:R-:W-:Y:S02]  /*1f850*/  IMAD.MOV.U32 R8, RZ, RZ, RZ ;  /* 0x000000ffff087224 */ /* 0x000fe400078e00ff */
        /* <DEDUP_REMOVED lines=16> */
[----:B------:R-:W-:Y:S02]  /*1f960*/  IMAD R210, R6, R210, R4 ;  /* 0x000000d206d27224 */ /* 0x000fe400078e0204 */
[----:B------:R-:W-:Y:S02]  /*1f970*/  IMAD.MOV.U32 R3, RZ, RZ, R6 ;  /* 0x000000ffff037224 */ /* 0x000fe400078e0006 */
.L_x_890:
[----:B------:R-:W-:Y:S05]  /*1f980*/  BSYNC B0 ;  /* 0x0000000000007941 */ /* 0x000fea0003800000 */
.L_x_888:
[----:B------:R-:W-:-:S04]  /*1f990*/  LOP3.LUT R3, RZ, R3, RZ, 0x33, !PT ;  /* 0x00000003ff037212 */ /* 0x000fc800078e33ff */
[----:B------:R-:W-:Y:S01]  /*1f9a0*/  IADD3 R209, R3, R209, RZ ;  /* 0x000000d103d17210 */ /* 0x000fe20007ffe0ff */
[----:B------:R-:W-:Y:S05]  /*1f9b0*/  BRA `(.L_x_891) ;  /* 0x0000004000007947 */ /* 0x000fea0003800000 */
.L_x_879:
[----:B------:R-:W-:Y:S01]  /*1f9c0*/  IMAD.MOV.U32 R208, RZ, RZ, R0 ;  /* 0x000000ffffd07224 */ /* 0x000fe200078e0000 */
[----:B------:R-:W-:Y:S01]  /*1f9d0*/  MOV R210, RZ ;  /* 0x000000ff00d27202 */ /* 0x000fe20000000f00 */
[----:B------:R-:W-:Y:S01]  /*1f9e0*/  IMAD.MOV.U32 R209, RZ, RZ, RZ ;  /* 0x000000ffffd17224 */ /* 0x000fe200078e00ff */
[----:B------:R-:W-:Y:S02]  /*1f9f0*/  MOV R211, c[0x0][0x53c] ;  /* 0x00014f0000d37a02 */ /* 0x000fe40000000f00 */
.L_x_891:
[----:B------:R-:W-:Y:S05]  /*1fa00*/  BSYNC B1 ;  /* 0x0000000000017941 */ /* 0x000fea0003800000 */
.L_x_877:
[----:B------:R-:W-:Y:S01]  /*1fa10*/  WARPSYNC 0xffffffff ;  /* 0xffffffff00007948 */ /* 0x000fe20003800000 */
[----:B------:R-:W-:Y:S01]  /*1fa20*/  BAR.SYNC.DEFER_BLOCKING 0x4, 0x100 ;  /* 0x0104000000007b1d */ /* 0x000fe20000010000 */
[----:B------:R-:W-:-:S13]  /*1fa30*/  ISETP.NE.AND P0, PT, R10, RZ, PT ;  /* 0x000000ff0a00720c */ /* 0x000fda0003f05270 */
[----:B------:R1:W-:Y:S04]  /*1fa40*/  @!P0 STS.128 [0xe100], R208 ;  /* 0x00e100d0ff008388 */ /* 0x0003e80000000c00 */
[----:B------:R-:W-:Y:S06]  /*1fa50*/  BAR.ARV 0x5, 0x100 ;  /* 0x0144000000007b1d */ /* 0x000fec0000002000 */
.L_x_872:
[----:B----4-:R-:W-:-:S13]  /*1fa60*/  ISETP.GE.AND P0, PT, R211, c[0x0][0x53c], PT ;  /* 0x00014f00d3007a0c */ /* 0x010fda0003f06270 */
[----:B-123--:R-:W-:Y:S01]  /*1fa70*/  @P0 CALL.REL.NOINC `(.L_x_892) ;  /* 0x0000001000000944 */ /* 0x00efe20003c00000 */
[----:B------:R-:W-:Y:S05]  /*1fa80*/  BRA `(.L_x_893) ;  /* 0xfffe1b2000007947 */ /* 0x000fea000383ffff */
.L_x_892:
[----:B------:R-:W-:Y:S05]  /*1fa90*/  EXIT ;  /* 0x000000000000794d */ /* 0x000fea0003800000 */
.L_x_683:
[----:B------:R-:W-:Y:S02]  /*1faa0*/  MOV R4, 0x1 ;  /* 0x0000000100047802 */ /* 0x000fe40000000f00 */
[----:B------:R-:W-:Y:S02]  /*1fab0*/  MOV R3, 0x1fad0 ;  /* 0x0001fad000037802 */ /* 0x000fe40000000f00 */
[----:B------:R-:W-:Y:S05]  /*1fac0*/  CALL.REL.NOINC `($__internal_16_$__cuda_sm70_shflsync_up_p) ;  /* 0x0000143000007944 */ /* 0x000fea0003c00000 */
[----:B--2---:R-:W-:Y:S01]  /*1fad0*/  MOV R3, R4 ;  /* 0x0000000400037202 */ /* 0x004fe20000000f00 */
[----:B-1----:R-:W-:Y:S05]  /*1fae0*/  BRA `(.L_x_894) ;  /* 0xfffe098000007947 */ /* 0x002fea000383ffff */
.L_x_684:
[----:B------:R-:W-:Y:S02]  /*1faf0*/  MOV R4, 0x2 ;  /* 0x0000000200047802 */ /* 0x000fe40000000f00 */
[----:B------:R-:W-:Y:S02]  /*1fb00*/  MOV R3, 0x1fb20 ;  /* 0x0001fb2000037802 */ /* 0x000fe40000000f00 */
[----:B------:R-:W-:Y:S05]  /*1fb10*/  CALL.REL.NOINC `($__internal_16_$__cuda_sm70_shflsync_up_p) ;  /* 0x000013e000007944 */ /* 0x000fea0003c00000 */
[----:B--2---:R-:W-:Y:S02]  /*1fb20*/  SEL R4, R4, RZ, P4 ;  /* 0x000000ff04047207 */ /* 0x004fe40002000000 */
[----:B------:R-:W-:-:S03]  /*1fb30*/  MOV R3, 0x1fb70 ;  /* 0x0001fb7000037802 */ /* 0x000fc60000000f00 */
[----:B-1----:R-:W-:Y:S02]  /*1fb40*/  IMAD.IADD R6, R6, 0x1, R4 ;  /* 0x0000000106067824 */ /* 0x002fe400078e0204 */
[----:B------:R-:W-:Y:S02]  /*1fb50*/  IMAD.MOV.U32 R4, RZ, RZ, 0x4 ;  /* 0x00000004ff047424 */ /* 0x000fe400078e00ff */
        /* <DEDUP_REMOVED lines=11> */
[----:B--2---:R-:W-:Y:S01]  /*1fc10*/  SEL R4, R4, RZ, P1 ;  /* 0x000000ff04047207 */ /* 0x004fe20000800000 */
[----:B------:R-:W-:Y:S01]  /*1fc20*/  IMAD.MOV.U32 R68, RZ, RZ, 0x1f ;  /* 0x0000001fff447424 */ /* 0x000fe200078e00ff */
[----:B------:R-:W-:Y:S02]  /*1fc30*/  MOV R67, 0x1f ;  /* 0x0000001f00437802 */ /* 0x000fe40000000f00 */
[----:B------:R-:W-:Y:S01]  /*1fc40*/  MOV R66, 0x1fc80 ;  /* 0x0001fc8000427802 */ /* 0x000fe20000000f00 */
[----:B------:R-:W-:-:S04]  /*1fc50*/  IMAD.IADD R4, R6, 0x1, R4 ;  /* 0x0000000106047824 */ /* 0x000fc800078e0204 */
[----:B------:R-:W-:Y:S02]  /*1fc60*/  IMAD.MOV.U32 R69, RZ, RZ, R4 ;  /* 0x000000ffff457224 */ /* 0x000fe400078e0004 */
[----:B-1----:R-:W-:Y:S05]  /*1fc70*/  CALL.REL.NOINC `($__internal_15_$__cuda_sm70_shflsync_idx_p) ;  /* 0x0000123000007944 */ /* 0x002fea0003c00000 */
[----:B------:R-:W-:Y:S05]  /*1fc80*/  BRA `(.L_x_895) ;  /* 0xfffe08e000007947 */ /* 0x000fea000383ffff */
.L_x_686:
[----:B------:R-:W-:Y:S02]  /*1fc90*/  SEL R6, RZ, 0x1, P0 ;  /* 0x00000001ff067807 */ /* 0x000fe40000000000 */
[----:B------:R-:W-:Y:S02]  /*1fca0*/  MOV R3, 0x1fcc0 ;  /* 0x0001fcc000037802 */ /* 0x000fe40000000f00 */
[----:B------:R-:W-:Y:S05]  /*1fcb0*/  CALL.REL.NOINC `($__internal_17_$__cuda_sm70_votesync_ballot) ;  /* 0x0000129000007944 */ /* 0x000fea0003c00000 */
[----:B------:R-:W-:Y:S05]  /*1fcc0*/  BRA `(.L_x_896) ;  /* 0xfffe093000007947 */ /* 0x000fea000383ffff */
.L_x_687:
[----:B------:R-:W-:Y:S01]  /*1fcd0*/  IMAD.MOV.U32 R69, RZ, RZ, R7 ;  /* 0x000000ffff457224 */ /* 0x000fe200078e0007 */
[----:B------:R-:W-:Y:S01]  /*1fce0*/  MOV R68, R3 ;  /* 0x0000000300447202 */ /* 0x000fe20000000f00 */
[----:B------:R-:W-:Y:S01]  /*1fcf0*/  IMAD.MOV.U32 R67, RZ, RZ, 0x1f ;  /* 0x0000001fff437424 */ /* 0x000fe200078e00ff */
[----:B------:R-:W-:Y:S02]  /*1fd00*/  MOV R66, 0x1fd20 ;  /* 0x0001fd2000427802 */ /* 0x000fe40000000f00 */
[----:B------:R-:W-:Y:S05]  /*1fd10*/  CALL.REL.NOINC `($__internal_15_$__cuda_sm70_shflsync_idx_p) ;  /* 0x0000119000007944 */ /* 0x000fea0003c00000 */
[----:B------:R-:W-:Y:S01]  /*1fd20*/  IMAD.MOV.U32 R7, RZ, RZ, R67 ;  /* 0x000000ffff077224 */ /* 0x000fe200078e0043 */
[----:B------:R-:W-:Y:S01]  /*1fd30*/  MOV R69, R5 ;  /* 0x0000000500457202 */ /* 0x000fe20000000f00 */
[----:B------:R-:W-:Y:S01]  /*1fd40*/  IMAD.MOV.U32 R8, RZ, RZ, RZ ;  /* 0x000000ffff087224 */ /* 0x000fe200078e00ff */
[----:B------:R-:W-:Y:S01]  /*1fd50*/  MOV R68, R3 ;  /* 0x0000000300447202 */ /* 0x000fe20000000f00 */
[----:B------:R-:W-:Y:S01]  /*1fd60*/  IMAD.MOV.U32 R67, RZ, RZ, 0x1f ;  /* 0x0000001fff437424 */ /* 0x000fe200078e00ff */
[----:B------:R-:W-:-:S02]  /*1fd70*/  MOV R66, 0x1fd90 ;  /* 0x0001fd9000427802 */ /* 0x000fc40000000f00 */
[----:B------:R-:W-:Y:S05]  /*1fd80*/  CALL.REL.NOINC `($__internal_15_$__cuda_sm70_shflsync_idx_p) ;  /* 0x0000112000007944 */ /* 0x000fea0003c00000 */
[----:B------:R-:W-:Y:S01]  /*1fd90*/  MOV R5, R67 ;  /* 0x0000004300057202 */ /* 0x000fe20000000f00 */
[----:B------:R-:W-:Y:S05]  /*1fda0*/  BRA `(.L_x_897) ;  /* 0xfffe08b000007947 */ /* 0x000fea000383ffff */
.L_x_690:
[----:B------:R-:W-:Y:S01]  /*1fdb0*/  IMAD.MOV.U32 R69, RZ, RZ, R4 ;  /* 0x000000ffff457224 */ /* 0x000fe200078e0004 */
[----:B------:R-:W-:Y:S01]  /*1fdc0*/  MOV R68, R3 ;  /* 0x0000000300447202 */ /* 0x000fe20000000f00 */
[----:B------:R-:W-:Y:S01]  /*1fdd0*/  IMAD.MOV.U32 R67, RZ, RZ, 0x1f ;  /* 0x0000001fff437424 */ /* 0x000fe200078e00ff */
[----:B------:R-:W-:-:S02]  /*1fde0*/  MOV R66, 0x1fe00 ;  /* 0x0001fe0000427802 */ /* 0x000fc40000000f00 */
[----:B--23--:R-:W-:Y:S05]  /*1fdf0*/  CALL.REL.NOINC `($__internal_15_$__cuda_sm70_shflsync_idx_p) ;  /* 0x000010b000007944 */ /* 0x00cfea0003c00000 */
[----:B------:R-:W-:Y:S01]  /*1fe00*/  MOV R8, R67 ;  /* 0x0000004300087202 */ /* 0x000fe20000000f00 */
[----:B------:R-:W-:Y:S05]  /*1fe10*/  BRA `(.L_x_689) ;  /* 0xfffe08a000007947 */ /* 0x000fea000383ffff */
.L_x_831:
[----:B------:R-:W-:Y:S01]  /*1fe20*/  IMAD.MOV.U32 R7, RZ, RZ, R243 ;  /* 0x000000ffff077224 */ /* 0x000fe200078e00f3 */
[----:B------:R-:W-:-:S02]  /*1fe30*/  MOV R6, 0x2 ;  /* 0x0000000200067802 */ /* 0x000fc40000000f00 */
[----:B------:R-:W-:Y:S02]  /*1fe40*/  MOV R5, 0x1fe60 ;  /* 0x0001fe6000057802 */ /* 0x000fe40000000f00 */
[----:B------:R-:W-:Y:S05]  /*1fe50*/  CALL.REL.NOINC `($__internal_14_$__cuda_sm70_shflsync_bfly_p) ;  /* 0x0000100000007944 */ /* 0x000fea0003c00000 */
[----:B--2---:R-:W-:Y:S01]  /*1fe60*/  MOV R2, R6 ;  /* 0x0000000600027202 */ /* 0x004fe20000000f00 */
[----:B-1----:R-:W-:Y:S05]  /*1fe70*/  BRA `(.L_x_898) ;  /* 0xffffbbf000007947 */ /* 0x002fea000383ffff */
.L_x_832:
[----:B------:R-:W-:Y:S01]  /*1fe80*/  IMAD.MOV.U32 R7, RZ, RZ, R2 ;  /* 0x000000ffff077224 */ /* 0x000fe200078e0002 */
[----:B------:R-:W-:Y:S02]  /*1fe90*/  MOV R6, 0x1 ;  /* 0x0000000100067802 */ /* 0x000fe40000000f00 */
[----:B------:R-:W-:Y:S02]  /*1fea0*/  MOV R5, 0x1fec0 ;  /* 0x0001fec000057802 */ /* 0x000fe40000000f00 */
[----:B-1----:R-:W-:Y:S05]  /*1feb0*/  CALL.REL.NOINC `($__internal_14_$__cuda_sm70_shflsync_bfly_p) ;  /* 0x00000fa000007944 */ /* 0x002fea0003c00000 */
[----:B--2---:R-:W-:Y:S01]  /*1fec0*/  FADD.FTZ R2, R2, R6 ;  /* 0x0000000602027221 */ /* 0x004fe20000010000 */
[----:B-1----:R-:W-:Y:S02]  /*1fed0*/  MOV R7, R242 ;  /* 0x000000f200077202 */ /* 0x002fe40000000f00 */
[----:B------:R-:W-:Y:S02]  /*1fee0*/  MOV R6, 0x2 ;  /* 0x0000000200067802 */ /* 0x000fe40000000f00 */
[----:B------:R-:W-:Y:S02]  /*1fef0*/  MOV R5, 0x1ff10 ;  /* 0x0001ff1000057802 */ /* 0x000fe40000000f00 */
[----:B------:R-:W-:Y:S05]  /*1ff00*/  CALL.REL.NOINC `($__internal_14_$__cuda_sm70_shflsync_bfly_p) ;  /* 0x00000f5000007944 */ /* 0x000fea0003c00000 */
[----:B--2---:R-:W-:Y:S01]  /*1ff10*/  FADD.FTZ R242, R242, R6 ;  /* 0x00000006f2f27221 */ /* 0x004fe20000010000 */
[----:B------:R-:W-:-:S02]  /*1ff20*/  MOV R6, 0x1 ;  /* 0x0000000100067802 */ /* 0x000fc40000000f00 */
[----:B------:R-:W-:Y:S02]  /*1ff30*/  MOV R5, 0x1ff60 ;  /* 0x0001ff6000057802 */ /* 0x000fe40000000f00 */
[----:B-1----:R-:W-:Y:S02]  /*1ff40*/  MOV R7, R242 ;  /* 0x000000f200077202 */ /* 0x002fe40000000f00 */
[----:B------:R-:W-:Y:S05]  /*1ff50*/  CALL.REL.NOINC `($__internal_14_$__cuda_sm70_shflsync_bfly_p) ;  /* 0x00000f0000007944 */ /* 0x000fea0003c00000 */
[----:B--2---:R-:W-:Y:S01]  /*1ff60*/  MOV R10, R6 ;  /* 0x00000006000a7202 */ /* 0x004fe20000000f00 */
[----:B-1----:R-:W-:Y:S05]  /*1ff70*/  BRA `(.L_x_899) ;  /* 0xffffbb6000007947 */ /* 0x002fea000383ffff */
.L_x_839:
[----:B--234-:R-:W-:Y:S01]  /*1ff80*/  IMAD.MOV.U32 R69, RZ, RZ, R2 ;  /* 0x000000ffff457224 */ /* 0x01cfe200078e0002 */
[----:B------:R-:W-:Y:S01]  /*1ff90*/  MOV R68, RZ ;  /* 0x000000ff00447202 */ /* 0x000fe20000000f00 */
[----:B------:R-:W-:Y:S01]  /*1ffa0*/  IMAD.MOV.U32 R67, RZ, RZ, 0x181f ;  /* 0x0000181fff437424 */ /* 0x000fe200078e00ff */
[----:B------:R-:W-:Y:S02]  /*1ffb0*/  MOV R66, 0x1ffd0 ;  /* 0x0001ffd000427802 */ /* 0x000fe40000000f00 */
[----:B-1----:R-:W-:Y:S05]  /*1ffc0*/  CALL.REL.NOINC `($__internal_15_$__cuda_sm70_shflsync_idx_p) ;  /* 0x00000ee000007944 */ /* 0x002fea0003c00000 */
[----:B------:R-:W-:Y:S01]  /*1ffd0*/  MOV R3, R67 ;  /* 0x0000004300037202 */ /* 0x000fe20000000f00 */
[----:B------:R-:W-:Y:S05]  /*1ffe0*/  BRA `(.L_x_900) ;  /* 0xffffcfc000007947 */ /* 0x000fea000383ffff */
.L_x_840:
[----:B------:R-:W-:Y:S01]  /*1fff0*/  IMAD.MOV.U32 R69, RZ, RZ, R0 ;  /* 0x000000ffff457224 */ /* 0x000fe200078e0000 */
[----:B------:R-:W-:Y:S01]  /*20000*/  MOV R68, RZ ;  /* 0x000000ff00447202 */ /* 0x000fe20000000f00 */
[----:B------:R-:W-:Y:S01]  /*20010*/  IMAD.MOV.U32 R67, RZ, RZ, 0x181f ;  /* 0x0000181fff437424 */ /* 0x000fe200078e00ff */
[----:B------:R-:W-:-:S02]  /*20020*/  MOV R66, 0x20040 ;  /* 0x0002004000427802 */ /* 0x000fc40000000f00 */
[----:B-123--:R-:W-:Y:S05]  /*20030*/  CALL.REL.NOINC `($__internal_15_$__cuda_sm70_shflsync_idx_p) ;  /* 0x00000e7000007944 */ /* 0x00efea0003c00000 */
[----:B------:R-:W-:Y:S01]  /*20040*/  MOV R8, R67 ;  /* 0x0000004300087202 */ /* 0x000fe20000000f00 */
[----:B------:R-:W-:Y:S05]  /*20050*/  BRA `(.L_x_901) ;  /* 0xffffcf7000007947 */ /* 0x000fea000383ffff */
.L_x_843:
[----:B------:R-:W-:Y:S01]  /*20060*/  IMAD.MOV.U32 R69, RZ, RZ, R2 ;  /* 0x000000ffff457224 */ /* 0x000fe200078e0002 */
[----:B------:R-:W-:Y:S01]  /*20070*/  MOV R68, 0x1 ;  /* 0x0000000100447802 */ /* 0x000fe20000000f00 */
[----:B------:R-:W-:Y:S01]  /*20080*/  IMAD.MOV.U32 R67, RZ, RZ, 0x181f ;  /* 0x0000181fff437424 */ /* 0x000fe200078e00ff */
[----:B------:R-:W-:-:S02]  /*20090*/  MOV R66, 0x200b0 ;  /* 0x000200b000427802 */ /* 0x000fc40000000f00 */
[----:B-1234-:R-:W-:Y:S05]  /*200a0*/  CALL.REL.NOINC `($__internal_15_$__cuda_sm70_shflsync_idx_p) ;  /* 0x00000e0000007944 */ /* 0x01efea0003c00000 */
[----:B------:R-:W-:Y:S01]  /*200b0*/  IMAD.MOV.U32 R3, RZ, RZ, R67 ;  /* 0x000000ffff037224 */ /* 0x000fe200078e0043 */
[----:B------:R-:W-:Y:S01]  /*200c0*/  MOV R68, 0x1 ;  /* 0x0000000100447802 */ /* 0x000fe20000000f00 */
[----:B------:R-:W-:Y:S01]  /*200d0*/  IMAD.MOV.U32 R69, RZ, RZ, R0 ;  /* 0x000000ffff457224 */ /* 0x000fe200078e0000 */
[----:B------:R-:W-:-:S02]  /*200e0*/  MOV R67, 0x181f ;  /* 0x0000181f00437802 */ /* 0x000fc40000000f00 */
[----:B------:R-:W-:Y:S02]  /*200f0*/  MOV R66, 0x20110 ;  /* 0x0002011000427802 */ /* 0x000fe40000000f00 */
[----:B------:R-:W-:Y:S05]  /*20100*/  CALL.REL.NOINC `($__internal_15_$__cuda_sm70_shflsync_idx_p) ;  /* 0x00000da000007944 */ /* 0x000fea0003c00000 */
[----:B------:R-:W-:Y:S01]  /*20110*/  MOV R9, R67 ;  /* 0x0000004300097202 */ /* 0x000fe20000000f00 */
[----:B------:R-:W-:Y:S05]  /*20120*/  BRA `(.L_x_902) ;  /* 0xffffcf9000007947 */ /* 0x000fea000383ffff */
.L_x_846:
[----:B------:R-:W-:Y:S01]  /*20130*/  IMAD.MOV.U32 R69, RZ, RZ, R2 ;  /* 0x000000ffff457224 */ /* 0x000fe200078e0002 */
[----:B------:R-:W-:Y:S01]  /*20140*/  MOV R68, 0x2 ;  /* 0x0000000200447802 */ /* 0x000fe20000000f00 */
[----:B------:R-:W-:Y:S01]  /*20150*/  IMAD.MOV.U32 R67, RZ, RZ, 0x181f ;  /* 0x0000181fff437424 */ /* 0x000fe200078e00ff */
[----:B------:R-:W-:Y:S02]  /*20160*/  MOV R66, 0x20180 ;  /* 0x0002018000427802 */ /* 0x000fe40000000f00 */
[----:B-1234-:R-:W-:Y:S05]  /*20170*/  CALL.REL.NOINC `($__internal_15_$__cuda_sm70_shflsync_idx_p) ;  /* 0x00000d3000007944 */ /* 0x01efea0003c00000 */
[----:B------:R-:W-:Y:S01]  /*20180*/  MOV R3, R67 ;  /* 0x0000004300037202 */ /* 0x000fe20000000f00 */
[----:B------:R-:W-:Y:S05]  /*20190*/  BRA `(.L_x_903) ;  /* 0xffffd01000007947 */ /* 0x000fea000383ffff */
.L_x_847:
[----:B------:R-:W-:Y:S01]  /*201a0*/  IMAD.MOV.U32 R69, RZ, RZ, R0 ;  /* 0x000000ffff457224 */ /* 0x000fe200078e0000 */
[----:B------:R-:W-:Y:S01]  /*201b0*/  MOV R68, 0x2 ;  /* 0x0000000200447802 */ /* 0x000fe20000000f00 */
[----:B------:R-:W-:Y:S01]  /*201c0*/  IMAD.MOV.U32 R67, RZ, RZ, 0x181f ;  /* 0x0000181fff437424 */ /* 0x000fe200078e00ff */
[----:B------:R-:W-:Y:S02]  /*201d0*/  MOV R66, 0x201f0 ;  /* 0x000201f000427802 */ /* 0x000fe40000000f00 */
[----:B-1234-:R-:W-:Y:S05]  /*201e0*/  CALL.REL.NOINC `($__internal_15_$__cuda_sm70_shflsync_idx_p) ;  /* 0x00000cc000007944 */ /* 0x01efea0003c00000 */
[----:B------:R-:W-:Y:S01]  /*201f0*/  MOV R9, R67 ;  /* 0x0000004300097202 */ /* 0x000fe20000000f00 */
[----:B------:R-:W-:Y:S05]  /*20200*/  BRA `(.L_x_904) ;  /* 0xffffcfc000007947 */ /* 0x000fea000383ffff */
.L_x_850:
        /* <DEDUP_REMOVED lines=13> */
.L_x_852:
[----:B------:R-:W-:Y:S01]  /*202e0*/  IMAD.MOV.U32 R69, RZ, RZ, R64 ;  /* 0x000000ffff457224 */ /* 0x000fe200078e0040 */
[----:B------:R-:W-:Y:S01]  /*202f0*/  MOV R68, RZ ;  /* 0x000000ff00447202 */ /* 0x000fe20000000f00 */
[----:B------:R-:W-:Y:S01]  /*20300*/  IMAD.MOV.U32 R67, RZ, RZ, 0x1c1f ;  /* 0x00001c1fff437424 */ /* 0x000fe200078e00ff */
[----:B------:R-:W-:Y:S02]  /*20310*/  MOV R66, 0x20330 ;  /* 0x0002033000427802 */ /* 0x000fe40000000f00 */
[----:B------:R-:W-:Y:S05]  /*20320*/  CALL.REL.NOINC `($__internal_15_$__cuda_sm70_shflsync_idx_p) ;  /* 0x00000b8000007944 */ /* 0x000fea0003c00000 */
[----:B------:R-:W-:Y:S01]  /*20330*/  MOV R70, R67 ;  /* 0x0000004300467202 */ /* 0x000fe20000000f00 */
[----:B------:R-:W-:Y:S05]  /*20340*/  BRA `(.L_x_906) ;  /* 0xffffd26000007947 */ /* 0x000fea000383ffff */
.L_x_853:
[----:B------:R-:W-:Y:S01]  /*20350*/  IMAD.MOV.U32 R69, RZ, RZ, R65 ;  /* 0x000000ffff457224 */ /* 0x000fe200078e0041 */
[----:B------:R-:W-:Y:S01]  /*20360*/  MOV R68, RZ ;  /* 0x000000ff00447202 */ /* 0x000fe20000000f00 */
[----:B------:R-:W-:Y:S01]  /*20370*/  IMAD.MOV.U32 R67, RZ, RZ, 0x1c1f ;  /* 0x00001c1fff437424 */ /* 0x000fe200078e00ff */
[----:B------:R-:W-:Y:S02]  /*20380*/  MOV R66, 0x203a0 ;  /* 0x000203a000427802 */ /* 0x000fe40000000f00 */
[----:B-12---:R-:W-:Y:S05]  /*20390*/  CALL.REL.NOINC `($__internal_15_$__cuda_sm70_shflsync_idx_p) ;  /* 0x00000b1000007944 */ /* 0x006fea0003c00000 */
[----:B------:R-:W-:Y:S01]  /*203a0*/  MOV R66, R67 ;  /* 0x0000004300427202 */ /* 0x000fe20000000f00 */
[----:B------:R-:W-:Y:S05]  /*203b0*/  BRA `(.L_x_907) ;  /* 0xffffd21000007947 */ /* 0x000fea000383ffff */
.L_x_856:
[----:B------:R-:W-:Y:S01]  /*203c0*/  IMAD.MOV.U32 R69, RZ, RZ, R64 ;  /* 0x000000ffff457224 */ /* 0x000fe200078e0040 */
[----:B------:R-:W-:Y:S01]  /*203d0*/  MOV R68, 0x1 ;  /* 0x0000000100447802 */ /* 0x000fe20000000f00 */
[----:B----4-:R-:W-:Y:S01]  /*203e0*/  IMAD.MOV.U32 R67, RZ, RZ, 0x1c1f ;  /* 0x00001c1fff437424 */ /* 0x010fe200078e00ff */
[----:B------:R-:W-:-:S02]  /*203f0*/  MOV R66, 0x20410 ;  /* 0x0002041000427802 */ /* 0x000fc40000000f00 */
[----:B-123--:R-:W-:Y:S05]  /*20400*/  CALL.REL.NOINC `($__internal_15_$__cuda_sm70_shflsync_idx_p) ;  /* 0x00000aa000007944 */ /* 0x00efea0003c00000 */
        /* <DEDUP_REMOVED lines=8> */
.L_x_860:
[----:B------:R-:W-:Y:S01]  /*20490*/  IMAD.MOV.U32 R69, RZ, RZ, R3 ;  /* 0x000000ffff457224 */ /* 0x000fe200078e0003 */
[----:B------:R-:W-:Y:S01]  /*204a0*/  MOV R68, RZ ;  /* 0x000000ff00447202 */ /* 0x000fe20000000f00 */
[----:B------:R-:W-:Y:S01]  /*204b0*/  IMAD.MOV.U32 R67, RZ, RZ, 0x181f ;  /* 0x0000181fff437424 */ /* 0x000fe200078e00ff */
[----:B------:R-:W-:Y:S02]  /*204c0*/  MOV R66, 0x204e0 ;  /* 0x000204e000427802 */ /* 0x000fe40000000f00 */
[----:B--2---:R-:W-:Y:S05]  /*204d0*/  CALL.REL.NOINC `($__internal_15_$__cuda_sm70_shflsync_idx_p) ;  /* 0x000009d000007944 */ /* 0x004fea0003c00000 */
[----:B------:R-:W-:Y:S01]  /*204e0*/  MOV R4, R67 ;  /* 0x0000004300047202 */ /* 0x000fe20000000f00 */
[----:B------:R-:W-:Y:S05]  /*204f0*/  BRA `(.L_x_909) ;  /* 0xffffe27000007947 */ /* 0x000fea000383ffff */
.L_x_861:
[----:B------:R-:W-:Y:S01]  /*20500*/  IMAD.MOV.U32 R69, RZ, RZ, R2 ;  /* 0x000000ffff457224 */ /* 0x000fe200078e0002 */
[----:B------:R-:W-:Y:S01]  /*20510*/  MOV R68, RZ ;  /* 0x000000ff00447202 */ /* 0x000fe20000000f00 */
[----:B------:R-:W-:Y:S01]  /*20520*/  IMAD.MOV.U32 R67, RZ, RZ, 0x181f ;  /* 0x0000181fff437424 */ /* 0x000fe200078e00ff */
[----:B------:R-:W-:Y:S02]  /*20530*/  MOV R66, 0x20550 ;  /* 0x0002055000427802 */ /* 0x000fe40000000f00 */
[----:B-123--:R-:W-:Y:S05]  /*20540*/  CALL.REL.NOINC `($__internal_15_$__cuda_sm70_shflsync_idx_p) ;  /* 0x0000096000007944 */ /* 0x00efea0003c00000 */
[----:B------:R-:W-:Y:S01]  /*20550*/  MOV R5, R67 ;  /* 0x0000004300057202 */ /* 0x000fe20000000f00 */
[----:B------:R-:W-:Y:S05]  /*20560*/  BRA `(.L_x_910) ;  /* 0xffffe22000007947 */ /* 0x000fea000383ffff */
.L_x_864:
        /* <DEDUP_REMOVED lines=13> */
.L_x_867:
[----:B------:R-:W-:Y:S01]  /*20640*/  IMAD.MOV.U32 R69, RZ, RZ, R3 ;  /* 0x000000ffff457224 */ /* 0x000fe200078e0003 */
[----:B------:R-:W-:Y:S01]  /*20650*/  MOV R68, 0x2 ;  /* 0x0000000200447802 */ /* 0x000fe20000000f00 */
[----:B------:R-:W-:Y:S01]  /*20660*/  IMAD.MOV.U32 R67, RZ, RZ, 0x181f ;  /* 0x0000181fff437424 */ /* 0x000fe200078e00ff */
[----:B------:R-:W-:Y:S02]  /*20670*/  MOV R66, 0x20690 ;  /* 0x0002069000427802 */ /* 0x000fe40000000f00 */
[----:B-1234-:R-:W-:Y:S05]  /*20680*/  CALL.REL.NOINC `($__internal_15_$__cuda_sm70_shflsync_idx_p) ;  /* 0x0000082000007944 */ /* 0x01efea0003c00000 */
[----:B------:R-:W-:Y:S01]  /*20690*/  MOV R4, R67 ;  /* 0x0000004300047202 */ /* 0x000fe20000000f00 */
[----:B------:R-:W-:Y:S05]  /*206a0*/  BRA `(.L_x_912) ;  /* 0xffffe2d000007947 */ /* 0x000fea000383ffff */
.L_x_868:
[----:B------:R-:W-:Y:S01]  /*206b0*/  IMAD.MOV.U32 R69, RZ, RZ, R2 ;  /* 0x000000ffff457224 */ /* 0x000fe200078e0002 */
[----:B------:R-:W-:Y:S01]  /*206c0*/  MOV R68, 0x2 ;  /* 0x0000000200447802 */ /* 0x000fe20000000f00 */
[----:B------:R-:W-:Y:S01]  /*206d0*/  IMAD.MOV.U32 R67, RZ, RZ, 0x181f ;  /* 0x0000181fff437424 */ /* 0x000fe200078e00ff */
[----:B------:R-:W-:Y:S02]  /*206e0*/  MOV R66, 0x20700 ;  /* 0x0002070000427802 */ /* 0x000fe40000000f00 */
[----:B-1234-:R-:W-:Y:S05]  /*206f0*/  CALL.REL.NOINC `($__internal_15_$__cuda_sm70_shflsync_idx_p) ;  /* 0x000007b000007944 */ /* 0x01efea0003c00000 */
[----:B------:R-:W-:Y:S01]  /*20700*/  MOV R6, R67 ;  /* 0x0000004300067202 */ /* 0x000fe20000000f00 */
[----:B------:R-:W-:Y:S05]  /*20710*/  BRA `(.L_x_913) ;  /* 0xffffe28000007947 */ /* 0x000fea000383ffff */
.L_x_871:
        /* <DEDUP_REMOVED lines=13> */
.L_x_873:
[----:B------:R-:W-:Y:S01]  /*207f0*/  IMAD.MOV.U32 R69, RZ, RZ, R12 ;  /* 0x000000ffff457224 */ /* 0x000fe200078e000c */
[----:B------:R-:W-:Y:S01]  /*20800*/  MOV R68, RZ ;  /* 0x000000ff00447202 */ /* 0x000fe20000000f00 */
[----:B------:R-:W-:Y:S01]  /*20810*/  IMAD.MOV.U32 R67, RZ, RZ, 0x1f ;  /* 0x0000001fff437424 */ /* 0x000fe200078e00ff */
[----:B------:R-:W-:Y:S02]  /*20820*/  MOV R66, 0x20840 ;  /* 0x0002084000427802 */ /* 0x000fe40000000f00 */
[----:B--2---:R-:W-:Y:S05]  /*20830*/  CALL.REL.NOINC `($__internal_15_$__cuda_sm70_shflsync_idx_p) ;  /* 0x0000067000007944 */ /* 0x004fea0003c00000 */
[----:B------:R-:W-:Y:S01]  /*20840*/  MOV R0, R67 ;  /* 0x0000004300007202 */ /* 0x000fe20000000f00 */
[----:B------:R-:W-:Y:S05]  /*20850*/  BRA `(.L_x_915) ;  /* 0xffffe3b000007947 */ /* 0x000fea000383ffff */
.L_x_874:
[----:B------:R-:W-:Y:S01]  /*20860*/  IMAD.MOV.U32 R69, RZ, RZ, R12 ;  /* 0x000000ffff457224 */ /* 0x000fe200078e000c */
[----:B------:R-:W-:Y:S01]  /*20870*/  MOV R68, 0x1 ;  /* 0x0000000100447802 */ /* 0x000fe20000000f00 */
[----:B------:R-:W-:Y:S01]  /*20880*/  IMAD.MOV.U32 R67, RZ, RZ, 0x1f ;  /* 0x0000001fff437424 */ /* 0x000fe200078e00ff */
[----:B------:R-:W-:Y:S02]  /*20890*/  MOV R66, 0x208b0 ;  /* 0x000208b000427802 */ /* 0x000fe40000000f00 */
[----:B-123--:R-:W-:Y:S05]  /*208a0*/  CALL.REL.NOINC `($__internal_15_$__cuda_sm70_shflsync_idx_p) ;  /* 0x0000060000007944 */ /* 0x00efea0003c00000 */
[----:B------:R-:W-:Y:S01]  /*208b0*/  MOV R12, R67 ;  /* 0x00000043000c7202 */ /* 0x000fe20000000f00 */
[----:B------:R-:W-:Y:S05]  /*208c0*/  BRA `(.L_x_916) ;  /* 0xffffe36000007947 */ /* 0x000fea000383ffff */
.L_x_875:
[----:B------:R-:W-:Y:S02]  /*208d0*/  MOV R4, 0x1 ;  /* 0x0000000100047802 */ /* 0x000fe40000000f00 */
[----:B------:R-:W-:-:S02]  /*208e0*/  MOV R3, 0x20900 ;  /* 0x0002090000037802 */ /* 0x000fc40000000f00 */
[----:B-1-3--:R-:W-:Y:S05]  /*208f0*/  CALL.REL.NOINC `($__internal_16_$__cuda_sm70_shflsync_up_p) ;  /* 0x0000060000007944 */ /* 0x00afea0003c00000 */
[----:B--2---:R-:W-:Y:S01]  /*20900*/  MOV R3, R4 ;  /* 0x0000000400037202 */ /* 0x004fe20000000f00 */
[----:B-1----:R-:W-:Y:S05]  /*20910*/  BRA `(.L_x_917) ;  /* 0xffffe43000007947 */ /* 0x002fea000383ffff */
.L_x_876:
[----:B------:R-:W-:Y:S02]  /*20920*/  MOV R4, 0x2 ;  /* 0x0000000200047802 */ /* 0x000fe40000000f00 */
[----:B------:R-:W-:-:S02]  /*20930*/  MOV R3, 0x20950 ;  /* 0x0002095000037802 */ /* 0x000fc40000000f00 */
[----:B-1-3--:R-:W-:Y:S05]  /*20940*/  CALL.REL.NOINC `($__internal_16_$__cuda_sm70_shflsync_up_p) ;  /* 0x000005b000007944 */ /* 0x00afea0003c00000 */
        /* <DEDUP_REMOVED lines=22> */
[----:B------:R-:W-:Y:S01]  /*20ab0*/  MOV R3, R67 ;  /* 0x0000004300037202 */ /* 0x000fe20000000f00 */
[----:B------:R-:W-:Y:S05]  /*20ac0*/  BRA `(.L_x_918) ;  /* 0xffffe38000007947 */ /* 0x000fea000383ffff */
.L_x_880:
[----:B------:R-:W-:Y:S02]  /*20ad0*/  MOV R4, 0x1 ;  /* 0x0000000100047802 */ /* 0x000fe40000000f00 */
[----:B------:R-:W-:Y:S02]  /*20ae0*/  MOV R3, 0x20b00 ;  /* 0x00020b0000037802 */ /* 0x000fe40000000f00 */
[----:B------:R-:W-:Y:S05]  /*20af0*/  CALL.REL.NOINC `($__internal_16_$__cuda_sm70_shflsync_up_p) ;  /* 0x0000040000007944 */ /* 0x000fea0003c00000 */
[----:B--2---:R-:W-:Y:S01]  /*20b00*/  MOV R3, R4 ;  /* 0x0000000400037202 */ /* 0x004fe20000000f00 */
[----:B-1----:R-:W-:Y:S05]  /*20b10*/  BRA `(.L_x_919) ;  /* 0xffffe48000007947 */ /* 0x002fea000383ffff */
.L_x_881:
        /* <DEDUP_REMOVED lines=27> */
.L_x_883:
[----:B------:R-:W-:Y:S02]  /*20cd0*/  SEL R6, RZ, 0x1, P0 ;  /* 0x00000001ff067807 */ /* 0x000fe40000000000 */
[----:B------:R-:W-:Y:S02]  /*20ce0*/  MOV R3, 0x20d00 ;  /* 0x00020d0000037802 */ /* 0x000fe40000000f00 */
[----:B--2---:R-:W-:Y:S05]  /*20cf0*/  CALL.REL.NOINC `($__internal_17_$__cuda_sm70_votesync_ballot) ;  /* 0x0000025000007944 */ /* 0x004fea0003c00000 */
[----:B------:R-:W-:Y:S01]  /*20d00*/  MOV R3, R6 ;  /* 0x0000000600037202 */ /* 0x000fe20000000f00 */
[----:B------:R-:W-:Y:S05]  /*20d10*/  BRA `(.L_x_921) ;  /* 0xffffe41000007947 */ /* 0x000fea000383ffff */
.L_x_884:
[----:B------:R-:W-:Y:S01]  /*20d20*/  IMAD.MOV.U32 R69, RZ, RZ, R209 ;  /* 0x000000ffff457224 */ /* 0x000fe200078e00d1 */
[----:B------:R-:W-:Y:S01]  /*20d30*/  MOV R68, R6 ;  /* 0x0000000600447202 */ /* 0x000fe20000000f00 */
[----:B------:R-:W-:Y:S01]  /*20d40*/  IMAD.MOV.U32 R67, RZ, RZ, 0x1f ;  /* 0x0000001fff437424 */ /* 0x000fe200078e00ff */
[----:B------:R-:W-:Y:S02]  /*20d50*/  MOV R66, 0x20d70 ;  /* 0x00020d7000427802 */ /* 0x000fe40000000f00 */
[----:B--2---:R-:W-:Y:S05]  /*20d60*/  CALL.REL.NOINC `($__internal_15_$__cuda_sm70_shflsync_idx_p) ;  /* 0x0000014000007944 */ /* 0x004fea0003c00000 */
[----:B------:R-:W-:Y:S01]  /*20d70*/  IMAD.MOV.U32 R209, RZ, RZ, R67 ;  /* 0x000000ffffd17224 */ /* 0x000fe200078e0043 */
[----:B------:R-:W-:Y:S01]  /*20d80*/  MOV R68, R6 ;  /* 0x0000000600447202 */ /* 0x000fe20000000f00 */
[----:B------:R-:W-:Y:S01]  /*20d90*/  IMAD.MOV.U32 R69, RZ, RZ, R2 ;  /* 0x000000ffff457224 */ /* 0x000fe200078e0002 */
[----:B------:R-:W-:-:S02]  /*20da0*/  MOV R67, 0x1f ;  /* 0x0000001f00437802 */ /* 0x000fc40000000f00 */
[----:B------:R-:W-:Y:S02]  /*20db0*/  MOV R66, 0x20dd0 ;  /* 0x00020dd000427802 */ /* 0x000fe40000000f00 */
[----:B------:R-:W-:Y:S05]  /*20dc0*/  CALL.REL.NOINC `($__internal_15_$__cuda_sm70_shflsync_idx_p) ;  /* 0x000000e000007944 */ /* 0x000fea0003c00000 */
[----:B------:R-:W-:Y:S01]  /*20dd0*/  MOV R2, R67 ;  /* 0x0000004300027202 */ /* 0x000fe20000000f00 */
[----:B------:R-:W-:Y:S05]  /*20de0*/  BRA `(.L_x_922) ;  /* 0xffffe39000007947 */ /* 0x000fea000383ffff */
.L_x_887:
[----:B------:R-:W-:Y:S01]  /*20df0*/  IMAD.MOV.U32 R69, RZ, RZ, R4 ;  /* 0x000000ffff457224 */ /* 0x000fe200078e0004 */
[----:B------:R-:W-:Y:S01]  /*20e00*/  MOV R68, R5 ;  /* 0x0000000500447202 */ /* 0x000fe20000000f00 */
[----:B------:R-:W-:Y:S01]  /*20e10*/  IMAD.MOV.U32 R67, RZ, RZ, 0x1f ;  /* 0x0000001fff437424 */ /* 0x000fe200078e00ff */
[----:B------:R-:W-:Y:S02]  /*20e20*/  MOV R66, 0x20e40 ;  /* 0x00020e4000427802 */ /* 0x000fe40000000f00 */
[----:B-1234-:R-:W-:Y:S05]  /*20e30*/  CALL.REL.NOINC `($__internal_15_$__cuda_sm70_shflsync_idx_p) ;  /* 0x0000007000007944 */ /* 0x01efea0003c00000 */
[----:B------:R-:W-:Y:S01]  /*20e40*/  MOV R5, R67 ;  /* 0x0000004300057202 */ /* 0x000fe20000000f00 */
[----:B------:R-:W-:Y:S05]  /*20e50*/  BRA `(.L_x_886) ;  /* 0xffffe38000007947 */ /* 0x000fea000383ffff */
        .weak           $__internal_14_$__cuda_sm70_shflsync_bfly_p
        .type           $__internal_14_$__cuda_sm70_shflsync_bfly_p,@function
        .size           $__internal_14_$__cuda_sm70_shflsync_bfly_p,($__internal_15_$__cuda_sm70_shflsync_idx_p - $__internal_14_$__cuda_sm70_shflsync_bfly_p)
$__internal_14_$__cuda_sm70_shflsync_bfly_p:
[----:B------:R-:W-:Y:S01]  /*20e60*/  MOV R8, R5 ;  /* 0x0000000500087202 */ /* 0x000fe20000000f00 */
[----:B------:R-:W-:Y:S04]  /*20e70*/  WARPSYNC R3 ;  /* 0x0000000300007348 */ /* 0x000fe80003800000 */
[----:B------:R-:W-:Y:S01]  /*20e80*/  MOV R9, 0x0 ;  /* 0x0000000000097802 */ /* 0x000fe20000000f00 */
[----:B------:R1:W2:Y:S03]  /*20e90*/  SHFL.BFLY PT, R6, R7, R6, R4 ;  /* 0x0c00000607067389 */ /* 0x0002a600000e0004 */
[----:B------:R-:W-:Y:S05]  /*20ea0*/  RET.REL.NODEC R8 `(_ZN7cutlass13device_kernelIN5flash19enable_sm80_to_sm89INS1_16FlashAttnFwdSm80INS1_25CollectiveMainloopFwdSm80ILi8ELi1ELb1EN4cute5tupleIJNS5_1CILi128EEENS7_ILi96EEES8_EEELi128ENS_10bfloat16_tEfNS_4arch4Sm80ELb0ELb1ELb0ELb1ELb0ELb1ELb1ELb1EEENS1_21CollectiveEpilogueFwdINS6_IJS8_S8_S9_EEENS6_IJNS7_ILi1EEESH_SH_EEESB_SD_Li256ELb1ELb1ELb1ELb0EEENS1_36VarlenDynamicPersistentTileSchedulerILi128ELi96ELi256ELi256ELb1ELb1ELb0ELb1ELb0ELb1EEEEEEEEEvNT_6ParamsE) ;  /* 0xfffdf15008007950 */ /* 0x000fea0003c3ffff */
        .weak           $__internal_15_$__cuda_sm70_shflsync_idx_p
        .type           $__internal_15_$__cuda_sm70_shflsync_idx_p,@function
        .size           $__internal_15_$__cuda_sm70_shflsync_idx_p,($__internal_16_$__cuda_sm70_shflsync_up_p - $__internal_15_$__cuda_sm70_shflsync_idx_p)
$__internal_15_$__cuda_sm70_shflsync_idx_p:
[----:B------:R-:W-:Y:S04]  /*20eb0*/  WARPSYNC R213 ;  /* 0x000000d500007348 */ /* 0x000fe80003800000 */
[----:B------:R1:W2:Y:S02]  /*20ec0*/  SHFL.IDX PT, R67, R69, R68, R67 ;  /* 0x0000004445437389 */ /* 0x0002a400000e0043 */
[----:B-1----:R-:W-:-:S02]  /*20ed0*/  MOV R68, R66 ;  /* 0x0000004200447202 */ /* 0x002fc40000000f00 */
[----:B------:R-:W-:-:S04]  /*20ee0*/  MOV R69, 0x0 ;  /* 0x0000000000457802 */ /* 0x000fc80000000f00 */
[----:B--2---:R-:W-:Y:S05]  /*20ef0*/  RET.REL.NODEC R68 `(_ZN7cutlass13device_kernelIN5flash19enable_sm80_to_sm89INS1_16FlashAttnFwdSm80INS1_25CollectiveMainloopFwdSm80ILi8ELi1ELb1EN4cute5tupleIJNS5_1CILi128EEENS7_ILi96EEES8_EEELi128ENS_10bfloat16_tEfNS_4arch4Sm80ELb0ELb1ELb0ELb1ELb0ELb1ELb1ELb1EEENS1_21CollectiveEpilogueFwdINS6_IJS8_S8_S9_EEENS6_IJNS7_ILi1EEESH_SH_EEESB_SD_Li256ELb1ELb1ELb1ELb0EEENS1_36VarlenDynamicPersistentTileSchedulerILi128ELi96ELi256ELi256ELb1ELb1ELb0ELb1ELb0ELb1EEEEEEEEEvNT_6ParamsE) ;  /* 0xfffdf10044007950 */ /* 0x004fea0003c3ffff */
        .weak           $__internal_16_$__cuda_sm70_shflsync_up_p
        .type           $__internal_16_$__cuda_sm70_shflsync_up_p,@function
        .size           $__internal_16_$__cuda_sm70_shflsync_up_p,($__internal_17_$__cuda_sm70_votesync_ballot - $__internal_16_$__cuda_sm70_shflsync_up_p)
$__internal_16_$__cuda_sm70_shflsync_up_p:
[----:B------:R-:W-:Y:S01]  /*20f00*/  MOV R8, R3 ;  /* 0x0000000300087202 */ /* 0x000fe20000000f00 */
[----:B------:R-:W-:Y:S04]  /*20f10*/  WARPSYNC R214 ;  /* 0x000000d600007348 */ /* 0x000fe80003800000 */
[----:B------:R-:W-:Y:S01]  /*20f20*/  MOV R9, 0x0 ;  /* 0x0000000000097802 */ /* 0x000fe20000000f00 */
[----:B------:R1:W2:Y:S03]  /*20f30*/  SHFL.UP PT, R4, R6, R4, R215 ;  /* 0x0400000406047389 */ /* 0x0002a600000e00d7 */
[----:B------:R-:W-:Y:S05]  /*20f40*/  RET.REL.NODEC R8 `(_ZN7cutlass13device_kernelIN5flash19enable_sm80_to_sm89INS1_16FlashAttnFwdSm80INS1_25CollectiveMainloopFwdSm80ILi8ELi1ELb1EN4cute5tupleIJNS5_1CILi128EEENS7_ILi96EEES8_EEELi128ENS_10bfloat16_tEfNS_4arch4Sm80ELb0ELb1ELb0ELb1ELb0ELb1ELb1ELb1EEENS1_21CollectiveEpilogueFwdINS6_IJS8_S8_S9_EEENS6_IJNS7_ILi1EEESH_SH_EEESB_SD_Li256ELb1ELb1ELb1ELb0EEENS1_36VarlenDynamicPersistentTileSchedulerILi128ELi96ELi256ELi256ELb1ELb1ELb0ELb1ELb0ELb1EEEEEEEEEvNT_6ParamsE) ;  /* 0xfffdf0b008007950 */ /* 0x000fea0003c3ffff */
        .weak           $__internal_17_$__cuda_sm70_votesync_ballot
        .type           $__internal_17_$__cuda_sm70_votesync_ballot,@function
        .size           $__internal_17_$__cuda_sm70_votesync_ballot,(.L_x_1358 - $__internal_17_$__cuda_sm70_votesync_ballot)
$__internal_17_$__cuda_sm70_votesync_ballot:
[----:B------:R-:W-:Y:S01]  /*20f50*/  ISETP.NE.U32.AND P0, PT, R6, 0x1, PT ;  /* 0x000000010600780c */ /* 0x000fe20003f05070 */
[----:B------:R-:W-:Y:S01]  /*20f60*/  IMAD.MOV.U32 R8, RZ, RZ, R3 ;  /* 0x000000ffff087224 */ /* 0x000fe200078e0003 */
[----:B------:R-:W-:Y:S04]  /*20f70*/  WARPSYNC R212 ;  /* 0x000000d400007348 */ /* 0x000fe80003800000 */
[----:B------:R-:W-:-:S07]  /*20f80*/  IMAD.MOV.U32 R9, RZ, RZ, 0x0 ;  /* 0x00000000ff097424 */ /* 0x000fce00078e00ff */
[----:B------:R-:W-:-:S04]  /*20f90*/  VOTE.ANY R6, PT, !P0 ;  /* 0x0000000000067806 */ /* 0x000fc800040e0100 */
[----:B------:R-:W-:Y:S01]  /*20fa0*/  LOP3.LUT R6, R6, R212, RZ, 0xc0, !PT ;  /* 0x000000d406067212 */ /* 0x000fe200078ec0ff */
[----:B------:R-:W-:Y:S06]  /*20fb0*/  RET.REL.NODEC R8 `(_ZN7cutlass13device_kernelIN5flash19enable_sm80_to_sm89INS1_16FlashAttnFwdSm80INS1_25CollectiveMainloopFwdSm80ILi8ELi1ELb1EN4cute5tupleIJNS5_1CILi128EEENS7_ILi96EEES8_EEELi128ENS_10bfloat16_tEfNS_4arch4Sm80ELb0ELb1ELb0ELb1ELb0ELb1ELb1ELb1EEENS1_21CollectiveEpilogueFwdINS6_IJS8_S8_S9_EEENS6_IJNS7_ILi1EEESH_SH_EEESB_SD_Li256ELb1ELb1ELb1ELb0EEENS1_36VarlenDynamicPersistentTileSchedulerILi128ELi96ELi256ELi256ELb1ELb1ELb0ELb1ELb0ELb1EEEEEEEEEvNT_6ParamsE) ;  /* 0xfffdf04008007950 */ /* 0x000fec0003c3ffff */
.L_x_923:
        /* <DEDUP_REMOVED lines=12> */
.L_x_1358:


//--------------------- .text._ZN7cutlass13device_kernelIN5flash19enable_sm80_to_sm89INS1_16FlashAttnFwdSm80INS1_25CollectiveMainloopFwdSm80ILi4ELi1ELb0EN4cute5tupleIJNS5_1CILi128EEENS7_ILi64EEES8_EEELi128ENS_10bfloat16_tEfNS_4arch4Sm80ELb1ELb0ELb0ELb0ELb0ELb0ELb1ELb1EEENS1_21CollectiveEpilogueFwdINS6_IJS8_S8_S9_EEENS6_IJNS7_ILi1EEESH_SH_EEESB_SD_Li128ELb0ELb1ELb1ELb0EEENS1_30DynamicPersistentTileSchedulerILi128ELi128ELb1ELb1ELb0EEEEEEEEEvNT_6ParamsE --------------------------
	.section	.text._ZN7cutlass13device_kernelIN5flash19enable_sm80_to_sm89INS1_16FlashAttnFwdSm80INS1_25CollectiveMainloopFwdSm80ILi4ELi1ELb0EN4cute5tupleIJNS5_1CILi128EEENS7_ILi64EEES8_EEELi128ENS_10bfloat16_tEfNS_4arch4Sm80ELb1ELb0ELb0ELb0ELb0ELb0ELb1ELb1EEENS1_21CollectiveEpilogueFwdINS6_IJS8_S8_S9_EEENS6_IJNS7_ILi1EEESH_SH_EEESB_SD_Li128ELb0ELb1ELb1ELb0EEENS1_30DynamicPersistentTileSchedulerILi128ELi128ELb1ELb1ELb0EEEEEEEEEvNT_6ParamsE,"ax",@progbits
	.sectioninfo	@"SHI_REGISTERS=255"
	.align	128
.text._ZN7cutlass13device_kernelIN5flash19enable_sm80_to_sm89INS1_16FlashAttnFwdSm80INS1_25CollectiveMainloopFwdSm80ILi4ELi1ELb0EN4cute5tupleIJNS5_1CILi128EEENS7_ILi64EEES8_EEELi128ENS_10bfloat16_tEfNS_4arch4Sm80ELb1ELb0ELb0ELb0ELb0ELb0ELb1ELb1EEENS1_21CollectiveEpilogueFwdINS6_IJS8_S8_S9_EEENS6_IJNS7_ILi1EEESH_SH_EEESB_SD_Li128ELb0ELb1ELb1ELb0EEENS1_30DynamicPersistentTileSchedulerILi128ELi128ELb1ELb1ELb0EEEEEEEEEvNT_6ParamsE:
        .type           _ZN7cutlass13device_kernelIN5flash19enable_sm80_to_sm89INS1_16FlashAttnFwdSm80INS1_25CollectiveMainloopFwdSm80ILi4ELi1ELb0EN4cute5tupleIJNS5_1CILi128EEENS7_ILi64EEES8_EEELi128ENS_10bfloat16_tEfNS_4arch4Sm80ELb1ELb0ELb0ELb0ELb0ELb0ELb1ELb1EEENS1_21CollectiveEpilogueFwdINS6_IJS8_S8_S9_EEENS6_IJNS7_ILi1EEESH_SH_EEESB_SD_Li128ELb0ELb1ELb1ELb0EEENS1_30DynamicPersistentTileSchedulerILi128ELi128ELb1ELb1ELb0EEEEEEEEEvNT_6ParamsE,@function
        .size           _ZN7cutlass13device_kernelIN5flash19enable_sm80_to_sm89INS1_16FlashAttnFwdSm80INS1_25CollectiveMainloopFwdSm80ILi4ELi1ELb0EN4cute5tupleIJNS5_1CILi128EEENS7_ILi64EEES8_EEELi128ENS_10bfloat16_tEfNS_4arch4Sm80ELb1ELb0ELb0ELb0ELb0ELb0ELb1ELb1EEENS1_21CollectiveEpilogueFwdINS6_IJS8_S8_S9_EEENS6_IJNS7_ILi1EEESH_SH_EEESB_SD_Li128ELb0ELb1ELb1ELb0EEENS1_30DynamicPersistentTileSchedulerILi128ELi128ELb1ELb1ELb0EEEEEEEEEvNT_6ParamsE,(.L_x_1363 - _ZN7cutlass13device_kernelIN5flash19enable_sm80_to_sm89INS1_16FlashAttnFwdSm80INS1_25CollectiveMainloopFwdSm80ILi4ELi1ELb0EN4cute5tupleIJNS5_1CILi128EEENS7_ILi64EEES8_EEELi128ENS_10bfloat16_tEfNS_4arch4Sm80ELb1ELb0ELb0ELb0ELb0ELb0ELb1ELb1EEENS1_21CollectiveEpilogueFwdINS6_IJS8_S8_S9_EEENS6_IJNS7_ILi1EEESH_SH_EEESB_SD_Li128ELb0ELb1ELb1ELb0EEENS1_30DynamicPersistentTileSchedulerILi128ELi128ELb1ELb1ELb0EEEEEEEEEvNT_6ParamsE)
        .other          _ZN7cutlass13device_kernelIN5flash19enable_sm80_to_sm89INS1_16FlashAttnFwdSm80INS1_25CollectiveMainloopFwdSm80ILi4ELi1ELb0EN4cute5tupleIJNS5_1CILi128EEENS7_ILi64EEES8_EEELi128ENS_10bfloat16_tEfNS_4arch4Sm80ELb1ELb0ELb0ELb0ELb0ELb0ELb1ELb1EEENS1_21CollectiveEpilogueFwdINS6_IJS8_S8_S9_EEENS6_IJNS7_ILi1EEESH_SH_EEESB_SD_Li128ELb0ELb1ELb1ELb0EEENS1_30DynamicPersistentTileSchedulerILi128ELi128ELb1ELb1ELb0EEEEEEEEEvNT_6ParamsE,@"STO_CUDA_ENTRY STV_DEFAULT"
_ZN7cutlass13device_kernelIN5flash19enable_sm80_to_sm89INS1_16FlashAttnFwdSm80INS1_25CollectiveMainloopFwdSm80ILi4ELi1ELb0EN4cute5tupleIJNS5_1CILi128EEENS7_ILi64EEES8_EEELi128ENS_10bfloat16_tEfNS_4arch4Sm80ELb1ELb0ELb0ELb0ELb0ELb0ELb1ELb1EEENS1_21CollectiveEpilogueFwdINS6_IJS8_S8_S9_EEENS6_IJNS7_ILi1EEESH_SH_EEESB_SD_Li128ELb0ELb1ELb1ELb0EEENS1_30DynamicPersistentTileSchedulerILi128ELi128ELb1ELb1ELb0EEEEEEEEEvNT_6ParamsE:
[----:B------:R-:W-:-:S03]  /*0000*/  MOV R1, c[0x0][0x28] ;  /* 0x00000a0000017a02 */ /* 0x000fc60000000f00 */
[----:B------:R-:W1:Y:S01]  /*0010*/  S2R R17, SR_TID.X ;  /* 0x0000000000117919 */ /* 0x000e620000002100 */
[----:B------:R-:W-:-:S03]  /*0020*/  IADD3 R1, R1, -0x90, RZ ;  /* 0xffffff7001017810 */ /* 0x000fc60007ffe0ff */
[----:B------:R-:W2:Y:S01]  /*0030*/  S2R R16, SR_CTAID.X ;  /* 0x0000000000107919 */ /* 0x000ea20000002500 */
[----:B-1----:R-:W-:-:S05]  /*0040*/  SHF.R.U32.HI R0, RZ, 0x5, R17 ;  /* 0x00000005ff007819 */ /* 0x002fca0000011611 */
[----:B------:R-:W1:Y:S04]  /*0050*/  SHFL.IDX PT, R2, R0, RZ, 0x1f ;  /* 0x00001fff00027589 */ /* 0x000e6800000e0000 */
[----:B------:R-:W3:Y:S01]  /*0060*/  SHFL.IDX PT, R0, R0, RZ, 0x1f ;  /* 0x00001fff00007589 */ /* 0x000ee200000e0000 */
[----:B-1----:R-:W-:Y:S01]  /*0070*/  ISETP.GE.AND P0, PT, R2, 0x1, PT ;  /* 0x000000010200780c */ /* 0x002fe20003f06270 */
[----:B---3--:R1:W3:-:S12]  /*0080*/  R2UR UR6, R0 ;  /* 0x00000000000673c2 */ /* 0x0082d800000e0000 */
[----:B------:R-:W-:Y:S06]  /*0090*/  @P0 BAR.ARV 0x4, 0x80 ;  /* 0x0102000000000b1d */ /* 0x000fec0000002000 */
[----:B--2---:R-:W-:-:S13]  /*00a0*/  ISETP.GE.AND P0, PT, R16, c[0x0][0x538], PT ;  /* 0x00014e0010007a0c */ /* 0x004fda0003f06270 */
[----:B------:R-:W-:Y:S05]  /*00b0*/  @P0 EXIT ;  /* 0x000000000000094d */ /* 0x000fea0003800000 */
[----:B-1-3--:R-:W-:Y:S01]  /*00c0*/  SHF.R.S32.HI R15, RZ, 0x1f, R17 ;  /* 0x0000001fff0f7819 */ /* 0x00afe20000011411 */
[----:B------:R-:W-:Y:S01]  /*00d0*/  IMAD.MOV.U32 R228, RZ, RZ, 0x40 ;  /* 0x00000040ffe47424 */ /* 0x000fe200078e00ff */
[----:B------:R-:W-:Y:S02]  /*00e0*/  ULDC.64 UR8, c[0x0][0x118] ;  /* 0x0000460000087ab9 */ /* 0x000fe40000000a00 */
[CC--:B------:R-:W-:Y:S02]  /*00f0*/  LEA.HI R12, R15.reuse, R17.reuse, RZ, 0x3 ;  /* 0x000000110f0c7211 */ /* 0x0c0fe400078f18ff */
[CC--:B------:R-:W-:Y:S02]  /*0100*/  LEA.HI R4, R15.reuse, R17.reuse, RZ, 0x4 ;  /* 0x000000110f047211 */ /* 0x0c0fe400078f20ff */
[----:B------:R-:W-:Y:S02]  /*0110*/  LEA.HI R0, R15, R17, RZ, 0x2 ;  /* 0x000000110f007211 */ /* 0x000fe400078f10ff */
[----:B------:R-:W-:-:S02]  /*0120*/  SHF.R.S32.HI R20, RZ, 0x3, R12 ;  /* 0x00000003ff147819 */ /* 0x000fc4000001140c */
[----:B------:R-:W-:Y:S02]  /*0130*/  LOP3.LUT R2, R4, 0xfffffff0, RZ, 0xc0, !PT ;  /* 0xfffffff004027812 */ /* 0x000fe400078ec0ff */
[----:B------:R-:W-:Y:S01]  /*0140*/  LOP3.LUT R3, R12, 0xfffffff8, RZ, 0xc0, !PT ;  /* 0xfffffff80c037812 */ /* 0x000fe200078ec0ff */
[----:B------:R-:W-:Y:S01]  /*0150*/  IMAD.SHL.U32 R6, R20, 0x40, RZ ;  /* 0x0000004014067824 */ /* 0x000fe200078e00ff */
[----:B------:R-:W-:Y:S01]  /*0160*/  LOP3.LUT R0, R0, 0xfffffffc, RZ, 0xc0, !PT ;  /* 0xfffffffc00007812 */ /* 0x000fe200078ec0ff */
[C---:B------:R-:W-:Y:S01]  /*0170*/  IMAD.IADD R2, R17.reuse, 0x1, -R2 ;  /* 0x0000000111027824 */ /* 0x040fe200078e0a02 */
[----:B------:R-:W-:Y:S01]  /*0180*/  SHF.R.S32.HI R5, RZ, 0x4, R4 ;  /* 0x00000004ff057819 */ /* 0x000fe20000011404 */
[C---:B------:R-:W-:Y:S02]  /*0190*/  IMAD.IADD R9, R17.reuse, 0x1, -R3 ;  /* 0x0000000111097824 */ /* 0x040fe400078e0a03 */
[----:B------:R-:W-:Y:S01]  /*01a0*/  IMAD.IADD R3, R17, 0x1, -R0 ;  /* 0x0000000111037824 */ /* 0x000fe200078e0a00 */
[----:B------:R-:W-:Y:S01]  /*01b0*/  LEA.HI R4, R4, R5, RZ, 0x1 ;  /* 0x0000000504047211 */ /* 0x000fe200078f08ff */
[----:B------:R-:W-:Y:S01]  /*01c0*/  IMAD.SHL.U32 R18, R9, 0x8, RZ ;  /* 0x0000000809127824 */ /* 0x000fe200078e00ff */
[----:B------:R-:W-:-:S02]  /*01d0*/  LOP3.LUT R0, R6, 0x1c0, RZ, 0xc0, !PT ;  /* 0x000001c006007812 */ /* 0x000fc400078ec0ff */
[----:B------:R-:W-:Y:S02]  /*01e0*/  LOP3.LUT R6, R4, 0xfffffffe, RZ, 0xc0, !PT ;  /* 0xfffffffe04067812 */ /* 0x000fe400078ec0ff */
[----:B------:R-:W-:Y:S01]  /*01f0*/  SHF.R.S32.HI R4, RZ, 0x1f, R2 ;  /* 0x0000001fff047819 */ /* 0x000fe20000011402 */
[----:B------:R-:W-:Y:S01]  /*0200*/  STL [R1+0x40], R18 ;  /* 0x0000401201007387 */ /* 0x000fe20000100800 */
[----:B------:R-:W-:Y:S01]  /*0210*/  LEA.HI R8, R3, R3, RZ, 0x1 ;  /* 0x0000000303087211 */ /* 0x000fe200078f08ff */
[----:B------:R-:W-:Y:S01]  /*0220*/  IMAD.IADD R13, R5, 0x1, -R6 ;  /* 0x00000001050d7824 */ /* 0x000fe200078e0a06 */
[----:B------:R-:W-:Y:S02]  /*0230*/  LOP3.LUT R7, R0, 0x38, R18, 0xf8, !PT ;  /* 0x0000003800077812 */ /* 0x000fe400078ef812 */
[----:B------:R-:W-:Y:S02]  /*0240*/  LEA.HI R11, R4, R2, RZ, 0x3 ;  /* 0x00000002040b7211 */ /* 0x000fe400078f18ff */
[----:B------:R-:W-:-:S02]  /*0250*/  SHF.R.U32.HI R0, RZ, 0x3, R0 ;  /* 0x00000003ff007819 */ /* 0x000fc40000011600 */
[----:B------:R-:W-:Y:S02]  /*0260*/  LOP3.LUT R4, R8, 0x1ffffffe, RZ, 0xc0, !PT ;  /* 0x1ffffffe08047812 */ /* 0x000fe400078ec0ff */
[----:B------:R-:W-:Y:S02]  /*0270*/  LOP3.LUT R10, R7, R0, RZ, 0x3c, !PT ;  /* 0x00000000070a7212 */ /* 0x000fe400078e3cff */
[----:B------:R-:W-:Y:S01]  /*0280*/  LOP3.LUT R0, R11, 0xfffffff8, RZ, 0xc0, !PT ;  /* 0xfffffff80b007812 */ /* 0x000fe200078ec0ff */
[----:B------:R-:W-:Y:S01]  /*0290*/  IMAD.IADD R14, R3, 0x1, -R4 ;  /* 0x00000001030e7824 */ /* 0x000fe200078e0a04 */
[-C--:B------:R-:W-:Y:S01]  /*02a0*/  LEA.HI R5, R15, R17.reuse, RZ, 0x5 ;  /* 0x000000110f057211 */ /* 0x080fe200078f28ff */
[----:B------:R-:W-:Y:S01]  /*02b0*/  IMAD.SHL.U32 R3, R9, 0x40, RZ ;  /* 0x0000004009037824 */ /* 0x000fe200078e00ff */
[----:B------:R-:W-:Y:S01]  /*02c0*/  LEA.HI R4, R15, R17, RZ, 0x6 ;  /* 0x000000110f047211 */ /* 0x000fe200078f30ff */
[----:B------:R-:W-:Y:S01]  /*02d0*/  IMAD.IADD R7, R2, 0x1, -R0 ;  /* 0x0000000102077824 */ /* 0x000fe200078e0a00 */
[----:B------:R-:W-:-:S02]  /*02e0*/  SHF.R.S32.HI R231, RZ, 0x5, R5 ;  /* 0x00000005ffe77819 */ /* 0x000fc40000011405 */
[----:B------:R-:W-:Y:S01]  /*02f0*/  LOP3.LUT R0, R3, 0x1c0, RZ, 0xc0, !PT ;  /* 0x000001c003007812 */ /* 0x000fe200078ec0ff */
[----:B------:R-:W-:Y:S01]  /*0300*/  IMAD.SHL.U32 R4, R4, 0x8, RZ ;  /* 0x0000000804047824 */ /* 0x000fe200078e00ff */
[----:B------:R-:W-:Y:S02]  /*0310*/  SHF.R.S32.HI R2, RZ, 0x1f, R5 ;  /* 0x0000001fff027819 */ /* 0x000fe40000011405 */
[----:B------:R-:W-:Y:S02]  /*0320*/  LOP3.LUT R6, R0, 0x8, R12, 0xf8, !PT ;  /* 0x0000000800067812 */ /* 0x000fe400078ef80c */
[----:B------:R-:W-:Y:S02]  /*0330*/  SHF.R.U32.HI R3, RZ, 0x3, R0 ;  /* 0x00000003ff037819 */ /* 0x000fe40000011600 */
[----:B------:R-:W-:Y:S01]  /*0340*/  LEA.HI R0, R2, R231, RZ, 0x2 ;  /* 0x000000e702007211 */ /* 0x000fe200078f10ff */
[----:B------:R-:W-:Y:S01]  /*0350*/  IMAD.SHL.U32 R2, R13, 0x8, RZ ;  /* 0x000000080d027824 */ /* 0x000fe200078e00ff */
[----:B------:R-:W-:-:S02]  /*0360*/  LOP3.LUT R5, R5, 0xffffffe0, RZ, 0xc0, !PT ;  /* 0xffffffe005057812 */ /* 0x000fc400078ec0ff */
[----:B------:R-:W-:Y:S01]  /*0370*/  LOP3.LUT R12, R6, R3, RZ, 0x3c, !PT ;  /* 0x00000003060c7212 */ /* 0x000fe200078e3cff */
[----:B------:R-:W-:Y:S01]  /*0380*/  IMAD.SHL.U32 R3, R7, 0x40, RZ ;  /* 0x0000004007037824 */ /* 0x000fe200078e00ff */
[----:B------:R-:W-:Y:S01]  /*0390*/  LOP3.LUT R0, R0, 0xffffffc, RZ, 0xc0, !PT ;  /* 0x0ffffffc00007812 */ /* 0x000fe200078ec0ff */
[----:B------:R-:W-:Y:S01]  /*03a0*/  IMAD.IADD R17, R17, 0x1, -R5 ;  /* 0x0000000111117824 */ /* 0x000fe200078e0a05 */
[----:B------:R-:W-:Y:S01]  /*03b0*/  LOP3.LUT R10, R10, 0x7ffffe00, R4, 0xf8, !PT ;  /* 0x7ffffe000a0a7812 */ /* 0x000fe200078ef804 */
[----:B------:R-:W-:Y:S01]  /*03c0*/  IMAD.SHL.U32 R4, R8, 0x20, RZ ;  /* 0x0000002008047824 */ /* 0x000fe200078e00ff */
[----:B------:R-:W-:Y:S01]  /*03d0*/  LOP3.LUT P3, RZ, R7, 0x2, RZ, 0xc0, !PT ;  /* 0x0000000207ff7812 */ /* 0x000fe2000786c0ff */
[----:B------:R-:W-:Y:S01]  /*03e0*/  IMAD.IADD R8, R231, 0x1, -R0 ;  /* 0x00000001e7087824 */ /* 0x000fe200078e0a00 */
[----:B------:R-:W-:Y:S01]  /*03f0*/  LOP3.LUT R0, R3, 0x1c0, RZ, 0xc0, !PT ;  /* 0x000001c003007812 */ /* 0x000fe200078ec0ff */
[----:B------:R-:W-:Y:S01]  /*0400*/  IMAD.SHL.U32 R3, R11, 0x40, RZ ;  /* 0x000000400b037824 */ /* 0x000fe200078e00ff */
[----:B------:R-:W-:Y:S01]  /*0410*/  SHF.R.S32.HI R6, RZ, 0x1f, R17 ;  /* 0x0000001fff067819 */ /* 0x000fe20000011411 */
[----:B------:R-:W-:Y:S01]  /*0420*/  IMAD.SHL.U32 R244, R10, 0x2, RZ ;  /* 0x000000020af47824 */ /* 0x000fe200078e00ff */
[----:B------:R-:W-:-:S02]  /*0430*/  LOP3.LUT R2, R0, 0x8, R2, 0xf8, !PT ;  /* 0x0000000800027812 */ /* 0x000fc400078ef802 */
[----:B------:R-:W-:Y:S02]  /*0440*/  SHF.R.U32.HI R0, RZ, 0x3, R0 ;  /* 0x00000003ff007819 */ /* 0x000fe40000011600 */
[----:B------:R-:W-:Y:S02]  /*0450*/  LOP3.LUT R3, R3, 0xfffffe00, RZ, 0xc0, !PT ;  /* 0xfffffe0003037812 */ /* 0x000fe400078ec0ff */
[----:B------:R-:W-:Y:S02]  /*0460*/  LEA.HI R6, R6, R17, RZ, 0x2 ;  /* 0x0000001106067211 */ /* 0x000fe400078f10ff */
[----:B------:R-:W-:Y:S01]  /*0470*/  LOP3.LUT R225, R2, R0, RZ, 0x3c, !PT ;  /* 0x0000000002e17212 */ /* 0x000fe200078e3cff */
[----:B------:R-:W-:Y:S01]  /*0480*/  IMAD R231, R231, 0x400, R3 ;  /* 0x00000400e7e77824 */ /* 0x000fe200078e0203 */
[----:B------:R-:W-:Y:S01]  /*0490*/  SHF.R.S32.HI R5, RZ, 0x2, R6 ;  /* 0x00000002ff057819 */ /* 0x000fe20000011406 */
[----:B------:R-:W-:Y:S01]  /*04a0*/  IMAD R0, R13, 0x200, R12 ;  /* 0x000002000d007824 */ /* 0x000fe200078e020c */
[----:B------:R-:W-:Y:S01]  /*04b0*/  IADD3 R2, R18, 0x40, RZ ;  /* 0x0000004012027810 */ /* 0x000fe20007ffe0ff */
[----:B------:R-:W-:Y:S01]  /*04c0*/  IMAD.IADD R231, R231, 0x1, R225 ;  /* 0x00000001e7e77824 */ /* 0x000fe200078e02e1 */
[----:B------:R-:W-:Y:S01]  /*04d0*/  LOP3.LUT R4, R4, 0xffffffc0, RZ, 0xc0, !PT ;  /* 0xffffffc004047812 */ /* 0x000fe200078ec0ff */
[----:B------:R-:W-:Y:S01]  /*04e0*/  IMAD R15, R8, 0x10, R5 ;  /* 0x00000010080f7824 */ /* 0x000fe200078e0205 */
[----:B------:R-:W-:Y:S01]  /*04f0*/  LOP3.LUT R225, R225, R3, RZ, 0xfc, !PT ;  /* 0x00000003e1e17212 */ /* 0x000fe200078efcff */
[----:B------:R-:W-:Y:S01]  /*0500*/  IMAD.MOV.U32 R5, RZ, RZ, 0x20 ;  /* 0x00000020ff057424 */ /* 0x000fe200078e00ff */
[----:B------:R-:W-:Y:S01]  /*0510*/  LOP3.LUT P0, RZ, R7, 0x4, RZ, 0xc0, !PT ;  /* 0x0000000407ff7812 */ /* 0x000fe2000780c0ff */
[----:B------:R-:W-:Y:S01]  /*0520*/  IMAD R7, R9, 0x10, R20 ;  /* 0x0000001009077824 */ /* 0x000fe200078e0214 */
[----:B------:R-:W-:Y:S01]  /*0530*/  LOP3.LUT R3, R6, 0x7ffffffc, RZ, 0xc0, !PT ;  /* 0x7ffffffc06037812 */ /* 0x000fe200078ec0ff */
[----:B------:R-:W-:Y:S01]  /*0540*/  IMAD R4, R14, 0x8, R4 ;  /* 0x000000080e047824 */ /* 0x000fe200078e0204 */
[----:B------:R-:W-:Y:S01]  /*0550*/  SHF.R.S32.HI R2, RZ, 0x1f, R2 ;  /* 0x0000001fff027819 */ /* 0x000fe20000011402 */
[----:B------:R-:W-:Y:S01]  /*0560*/  STL [R1+0x64], R15 ;  /* 0x0000640f01007387 */ /* 0x000fe20000100800 */
[----:B------:R-:W-:Y:S01]  /*0570*/  LEA R224, R0, 0x4100, 0x1 ;  /* 0x0000410000e07811 */ /* 0x000fe200078e08ff */
[----:B------:R-:W-:Y:S01]  /*0580*/  IMAD.IADD R0, R17, 0x1, -R3 ;  /* 0x0000000111007824 */ /* 0x000fe200078e0a03 */
[----:B------:R-:W-:Y:S01]  /*0590*/  R2P PR, R9, 0x6 ;  /* 0x0000000609007804 */ /* 0x000fe20000000000 */
[----:B------:R-:W-:Y:S01]  /*05a0*/  STL [R1+0x58], R16 ;  /* 0x0000581001007387 */ /* 0x000fe20000100800 */
[----:B------:R-:W-:Y:S01]  /*05b0*/  LEA R231, R231, 0x8100, 0x1 ;  /* 0x00008100e7e77811 */ /* 0x000fe200078e08ff */
[----:B------:R-:W-:Y:S01]  /*05c0*/  IMAD.SHL.U32 R0, R0, 0x2, RZ ;  /* 0x0000000200007824 */ /* 0x000fe200078e00ff */
[----:B------:R-:W-:Y:S01]  /*05d0*/  LEA R225, R225, 0x100, 0x1 ;  /* 0x00000100e1e17811 */ /* 0x000fe200078e08ff */
[----:B------:R-:W-:Y:S01]  /*05e0*/  STL [R1+0x68], R7 ;  /* 0x0000680701007387 */ /* 0x000fe20000100800 */
[----:B------:R-:W-:-:S02]  /*05f0*/  SEL R227, R228, 0xffffffc0, !P2 ;  /* 0xffffffc0e4e37807 */ /* 0x000fc40005000000 */
[----:B------:R-:W-:Y:S01]  /*0600*/  SEL R228, R228, 0xffffffc0, !P0 ;  /* 0xffffffc0e4e47807 */ /* 0x000fe20004000000 */
[----:B------:R1:W-:Y:S01]  /*0610*/  STL [R1+0x5c], R2 ;  /* 0x00005c0201007387 */ /* 0x0003e20000100800 */
[C---:B------:R-:W-:Y:S01]  /*0620*/  IADD3 R235, R224.reuse, 0x20, RZ ;  /* 0x00000020e0eb7810 */ /* 0x040fe20007ffe0ff */
[C---:B------:R-:W-:Y:S02]  /*0630*/  IMAD.IADD R230, R224.reuse, 0x1, R227 ;  /* 0x00000001e0e67824 */ /* 0x040fe400078e02e3 */
[----:B------:R-:W-:Y:S01]  /*0640*/  @P1 IADD3 R235, R224, -0x20, RZ ;  /* 0xffffffe0e0eb1810 */ /* 0x000fe20007ffe0ff */
[----:B------:R-:W-:Y:S02]  /*0650*/  IMAD.IADD R232, R231, 0x1, R228 ;  /* 0x00000001e7e87824 */ /* 0x000fe400078e02e4 */
[----:B------:R-:W-:Y:S01]  /*0660*/  IMAD.IADD R229, R228, 0x1, R225 ;  /* 0x00000001e4e57824 */ /* 0x000fe200078e02e1 */
[----:B------:R-:W-:Y:S01]  /*0670*/  IADD3 R243, R235, 0x800, RZ ;  /* 0x00000800ebf37810 */ /* 0x000fe20007ffe0ff */
[----:B------:R-:W-:Y:S01]  /*0680*/  IMAD.IADD R227, R227, 0x1, R235 ;  /* 0x00000001e3e37824 */ /* 0x000fe200078e02eb */
[----:B------:R-:W-:-:S02]  /*0690*/  IADD3 R242, R235, 0x1000, RZ ;  /* 0x00001000ebf27810 */ /* 0x000fc40007ffe0ff */
[C---:B------:R-:W-:Y:S02]  /*06a0*/  IADD3 R241, R235.reuse, 0x1800, RZ ;  /* 0x00001800ebf17810 */ /* 0x040fe40007ffe0ff */
[C---:B------:R-:W-:Y:S02]  /*06b0*/  IADD3 R240, R235.reuse, 0x2000, RZ ;  /* 0x00002000ebf07810 */ /* 0x040fe40007ffe0ff */
[C---:B------:R-:W-:Y:S02]  /*06c0*/  IADD3 R239, R235.reuse, 0x2800, RZ ;  /* 0x00002800ebef7810 */ /* 0x040fe40007ffe0ff */
[C---:B------:R-:W-:Y:S02]  /*06d0*/  IADD3 R238, R235.reuse, 0x3000, RZ ;  /* 0x00003000ebee7810 */ /* 0x040fe40007ffe0ff */
[----:B------:R-:W-:Y:S01]  /*06e0*/  IADD3 R237, R235, 0x3800, RZ ;  /* 0x00003800ebed7810 */ /* 0x000fe20007ffe0ff */
[----:B-1----:R-:W-:-:S05]  /*06f0*/  IMAD.IADD R2, R15, 0x1, R4 ;  /* 0x000000010f027824 */ /* 0x002fca00078e0204 */
[----:B------:R-:W-:Y:S04]  /*0700*/  STL [R1+0x60], R2 ;  /* 0x0000600201007387 */ /* 0x000fe80000100800 */
[----:B------:R1:W-:Y:S02]  /*0710*/  STL [R1+0x3c], R0 ;  /* 0x00003c0001007387 */ /* 0x0003e40000100800 */
[----:B-1----:R-:W-:-:S05]  /*0720*/  SEL R0, R5, 0xffffffe0, !P3 ;  /* 0xffffffe005007807 */ /* 0x002fca0005800000 */
[----:B------:R-:W-:Y:S02]  /*0730*/  IMAD.IADD R233, R231, 0x1, R0 ;  /* 0x00000001e7e97824 */ /* 0x000fe400078e0200 */
[C---:B------:R-:W-:Y:S02]  /*0740*/  IMAD.IADD R226, R0.reuse, 0x1, R225 ;  /* 0x0000000100e27824 */ /* 0x040fe400078e02e1 */
[----:B------:R-:W-:Y:S02]  /*0750*/  IMAD.IADD R234, R233, 0x1, R228 ;  /* 0x00000001e9ea7824 */ /* 0x000fe400078e02e4 */
[----:B------:R-:W-:Y:S02]  /*0760*/  IMAD.IADD R236, R0, 0x1, R232 ;  /* 0x0000000100ec7824 */ /* 0x000fe400078e02e8 */
[----:B------:R-:W-:Y:S02]  /*0770*/  IMAD.IADD R228, R228, 0x1, R226 ;  /* 0x00000001e4e47824 */ /* 0x000fe400078e02e2 */
.L_x_979:
        /* <DEDUP_REMOVED lines=19> */
.L_x_925:
[----:B------:R-:W-:-:S04]  /*08b0*/  MOV R0, c[0x0][0x554] ;  /* 0x0001550000007a02 */ /* 0x000fc80000000f00 */
[----:B------:R-:W-:Y:S02]  /*08c0*/  ISETP.NE.AND P0, PT, R0, 0x1, PT ;  /* 0x000000010000780c */ /* 0x000fe40003f05270 */
[----:B------:R-:W-:-:S11]  /*08d0*/  MOV R0, R2 ;  /* 0x0000000200007202 */ /* 0x000fd60000000f00 */
[----:B------:R-:W-:-:S05]  /*08e0*/  @P0 IMAD.HI.U32 R4, R2, c[0x0][0x558], RZ ;  /* 0x0001560002040a27 */ /* 0x000fca00078e00ff */
[----:B------:R-:W-:-:S05]  /*08f0*/  @P0 SHF.R.U32.HI R0, RZ, c[0x0][0x55c], R4 ;  /* 0x00015700ff000a19 */ /* 0x000fca0000011604 */
[----:B------:R-:W-:Y:S02]  /*0900*/  IMAD R4, R0, c[0x0][0x554], RZ ;  /* 0x0001550000047a24 */ /* 0x000fe400078e02ff */
.L_x_926:
[----:B------:R-:W-:Y:S05]  /*0910*/  BSYNC B0 ;  /* 0x0000000000007941 */ /* 0x000fea0003800000 */
.L_x_924:
[----:B------:R-:W-:Y:S01]  /*0920*/  IMAD.MOV.U32 R5, RZ, RZ, c[0x0][0x53c] ;  /* 0x00014f00ff057624 */ /* 0x000fe200078e00ff */
[----:B------:R-:W-:Y:S01]  /*0930*/  ULDC UR5, c[0x0][0x1d0] ;  /* 0x0000740000057ab9 */ /* 0x000fe20000000800 */
[----:B------:R-:W-:Y:S01]  /*0940*/  IMAD.MOV.U32 R11, RZ, RZ, R0 ;  /* 0x000000ffff0b7224 */ /* 0x000fe200078e0000 */
[----:B------:R-:W-:Y:S01]  /*0950*/  UIADD3 UR5, UR5, 0x3f, URZ ;  /* 0x0000003f05057890 */ /* 0x000fe2000fffe03f */
[----:B------:R-:W-:Y:S01]  /*0960*/  IMAD.MOV.U32 R7, RZ, RZ, c[0x0][0x548] ;  /* 0x00015200ff077624 */ /* 0x000fe200078e00ff */
[----:B------:R-:W-:Y:S01]  /*0970*/  ISETP.NE.AND P0, PT, R5, 0x1, PT ;  /* 0x000000010500780c */ /* 0x000fe20003f05270 */
[----:B------:R-:W-:Y:S01]  /*0980*/  IMAD.IADD R4, R2, 0x1, -R4 ;  /* 0x0000000102047824 */ /* 0x000fe200078e0a04 */
[----:B------:R-:W-:Y:S01]  /*0990*/  LOP3.LUT R5, RZ, R0, RZ, 0x33, !PT ;  /* 0x00000000ff057212 */ /* 0x000fe200078e33ff */
[----:B------:R-:W-:Y:S01]  /*09a0*/  USHF.R.S32.HI UR4, URZ, 0x1f, UR5 ;  /* 0x0000001f3f047899 */ /* 0x000fe20008011405 */
[----:B------:R-:W-:Y:S01]  /*09b0*/  BSSY B0, `(.L_x_927) ;  /* 0x0000041000007945 */ /* 0x000fe20003800000 */
[----:B------:R-:W-:-:S02]  /*09c0*/  IMAD R3, R3, c[0x0][0x554], R4 ;  /* 0x0001550003037a24 */ /* 0x000fc400078e0204 */
[----:B------:R-:W-:Y:S01]  /*09d0*/  ULEA.HI UR4, UR4, UR5, URZ, 0x6 ;  /* 0x0000000504047291 */ /* 0x000fe2000f8f303f */
[----:B------:R-:W-:Y:S02]  /*09e0*/  IMAD.MOV.U32 R2, RZ, RZ, RZ ;  /* 0x000000ffff027224 */ /* 0x000fe400078e00ff */
[----:B------:R-:W-:Y:S01]  /*09f0*/  IMAD.MOV.U32 R25, RZ, RZ, R3 ;  /* 0x000000ffff197224 */ /* 0x000fe200078e0003 */
[----:B------:R-:W-:Y:S02]  /*0a00*/  USHF.R.S32.HI UR4, URZ, 0x6, UR4 ;  /* 0x000000063f047899 */ /* 0x000fe40008011404 */
[----:B------:R-:W-:Y:S01]  /*0a10*/  @P0 IMAD.HI.U32 R6, R0, c[0x0][0x540], RZ ;  /* 0x0001500000060a27 */ /* 0x000fe200078e00ff */
[----:B------:R-:W-:-:S03]  /*0a20*/  IADD3 R0, R5, c[0x0][0x53c], RZ ;  /* 0x00014f0005007a10 */ /* 0x000fc60007ffe0ff */
[----:B------:R-:W-:Y:S01]  /*0a30*/  IMAD.MOV.U32 R5, RZ, RZ, c[0x0][0x2c4] ;  /* 0x0000b100ff057624 */ /* 0x000fe200078e00ff */
[----:B------:R-:W-:Y:S01]  /*0a40*/  @P0 SHF.R.U32.HI R11, RZ, c[0x0][0x544], R6 ;  /* 0x00015100ff0b0a19 */ /* 0x000fe20000011606 */
[----:B------:R-:W-:Y:S01]  /*0a50*/  IMAD.MOV.U32 R6, RZ, RZ, 0x40 ;  /* 0x00000040ff067424 */ /* 0x000fe200078e00ff */
[----:B------:R-:W-:Y:S02]  /*0a60*/  ISETP.NE.AND P0, PT, R7, 0x1, PT ;  /* 0x000000010700780c */ /* 0x000fe40003f05270 */
[----:B------:R-:W-:Y:S01]  /*0a70*/  ISETP.NE.AND P3, PT, R5, 0x1, PT ;  /* 0x000000010500780c */ /* 0x000fe20003f65270 */
        /* <DEDUP_REMOVED lines=52> */
.L_x_928:
[----:B------:R-:W-:Y:S05]  /*0dc0*/  BSYNC B0 ;  /* 0x0000000000007941 */ /* 0x000fea0003800000 */
.L_x_927:
[----:B------:R-:W-:Y:S01]  /*0dd0*/  LOP3.LUT R0, R11, 0xffff, RZ, 0xc0, !PT ;  /* 0x0000ffff0b007812 */ /* 0x000fe200078ec0ff */
[----:B------:R-:W-:Y:S01]  /*0de0*/  CS2R R18, SRZ ;  /* 0x0000000000127805 */ /* 0x000fe2000001ff00 */
[----:B------:R-:W-:Y:S01]  /*0df0*/  CS2R R20, SRZ ;  /* 0x0000000000147805 */ /* 0x000fe2000001ff00 */
[----:B------:R-:W-:Y:S01]  /*0e00*/  CS2R R126, SRZ ;  /* 0x00000000007e7805 */ /* 0x000fe2000001ff00 */
[----:B------:R-:W-:Y:S01]  /*0e10*/  CS2R R124, SRZ ;  /* 0x00000000007c7805 */ /* 0x000fe2000001ff00 */
[----:B------:R-:W-:Y:S01]  /*0e20*/  IMAD R3, R0, R2, RZ ;  /* 0x0000000200037224 */ /* 0x000fe200078e02ff */
[----:B------:R-:W-:Y:S01]  /*0e30*/  PRMT R0, RZ, 0x7610, R0 ;  /* 0x00007610ff007816 */ /* 0x000fe20000000000 */
[----:B------:R-:W-:Y:S01]  /*0e40*/  CS2R R130, SRZ ;  /* 0x0000000000827805 */ /* 0x000fe2000001ff00 */
[----:B------:R-:W-:Y:S01]  /*0e50*/  CS2R R128, SRZ ;  /* 0x0000000000807805 */ /* 0x000fe2000001ff00 */
[----:B------:R-:W-:Y:S01]  /*0e60*/  IMAD.IADD R2, R3, 0x1, R2 ;  /* 0x0000000103027824 */ /* 0x000fe200078e0202 */
[----:B------:R2:W-:Y:S01]  /*0e70*/  STL [R1+0x18], R3 ;  /* 0x0000180301007387 */ /* 0x0005e20000100800 */
        /* <DEDUP_REMOVED lines=8> */
[----:B------:R2:W-:Y:S01]  /*0f00*/  STL [R1+0xc], R24 ;  /* 0x00000c1801007387 */ /* 0x0005e20000100800 */
        /* <DEDUP_REMOVED lines=55> */
[----:B--2---:R-:W2:Y:S04]  /*1280*/  LDL R4, [R1+0x68] ;  /* 0x0000680001047983 */ /* 0x004ea80000100800 */
[----:B------:R-:W3:Y:S04]  /*1290*/  LDL.64 R8, [R1+0x40] ;  /* 0x0000400001087983 */ /* 0x000ee80000100a00 */
[----:B------:R4:W3:Y:S01]  /*12a0*/  LDL.64 R26, [R1+0x40] ;  /* 0x00004000011a7983 */ /* 0x0008e20000100a00 */
[----:B------:R-:W-:-:S04]  /*12b0*/  ISETP.NE.U32.AND P0, PT, RZ, c[0x0][0x340], PT ;  /* 0x0000d000ff007a0c */ /* 0x000fc80003f05070 */
[----:B------:R-:W-:-:S13]  /*12c0*/  ISETP.NE.AND.EX P0, PT, RZ, c[0x0][0x344], PT, P0 ;  /* 0x0000d100ff007a0c */ /* 0x000fda0003f05300 */
[----:B------:R-:W-:-:S05]  /*12d0*/  @P0 MOV R2, 0x4 ;  /* 0x0000000400020802 */ /* 0x000fca0000000f00 */
[----:B------:R-:W-:-:S05]  /*12e0*/  @P0 IMAD.WIDE R2, R25, R2, c[0x0][0x340] ;  /* 0x0000d00019020625 */ /* 0x000fca00078e0202 */
[----:B------:R5:W4:Y:S01]  /*12f0*/  @P0 LDG.E R18, [R2.64] ;  /* 0x0000000802120981 */ /* 0x000b22000c1e1900 */
[----:B------:R-:W-:Y:S02]  /*1300*/  SHF.R.S32.HI R13, RZ, 0x1f, R28 ;  /* 0x0000001fff0d7819 */ /* 0x000fe4000001141c */
[----:B------:R-:W-:Y:S01]  /*1310*/  SHF.R.S32.HI R17, RZ, 0x1f, R25 ;  /* 0x0000001fff117819 */ /* 0x000fe20000011419 */
[----:B------:R-:W1:Y:S01]  /*1320*/  S2R R7, SR_TID.X ;  /* 0x0000000000077919 */ /* 0x000e620000002100 */
[----:B------:R-:W-:-:S03]  /*1330*/  IADD3 R60, R24, -0x1, RZ ;  /* 0xffffffff183c7810 */ /* 0x000fc60007ffe0ff */
[----:B------:R-:W-:-:S04]  /*1340*/  IMAD R10, R17, c[0x0][0x1c0], RZ ;  /* 0x00007000110a7a24 */ /* 0x000fc800078e02ff */
[----:B------:R-:W-:Y:S02]  /*1350*/  IMAD R10, R25, c[0x0][0x1c4], R10 ;  /* 0x00007100190a7a24 */ /* 0x000fe400078e020a */
[----:B-----5:R-:W-:Y:S01]  /*1360*/  IMAD R3, R13, c[0x0][0x1b8], RZ ;  /* 0x00006e000d037a24 */ /* 0x020fe200078e02ff */
[----:B-1----:R-:W-:-:S03]  /*1370*/  SHF.R.S32.HI R22, RZ, 0x1f, R7 ;  /* 0x0000001fff167819 */ /* 0x002fc60000011407 */
[----:B------:R-:W-:Y:S01]  /*1380*/  IMAD R3, R28, c[0x0][0x1bc], R3 ;  /* 0x00006f001c037a24 */ /* 0x000fe200078e0203 */
[----:B------:R-:W-:-:S04]  /*1390*/  LEA.HI R22, R22, R7, RZ, 0x3 ;  /* 0x0000000716167211 */ /* 0x000fc800078f18ff */
[----:B------:R-:W-:Y:S02]  /*13a0*/  SHF.R.S32.HI R22, RZ, 0x3, R22 ;  /* 0x00000003ff167819 */ /* 0x000fe40000011416 */
[----:B--2---:R-:W-:Y:S01]  /*13b0*/  IADD3 R0, R4, R23, RZ ;  /* 0x0000001704007210 */ /* 0x004fe20007ffe0ff */
[----:B------:R-:W-:-:S04]  /*13c0*/  IMAD.WIDE.U32 R4, R28, c[0x0][0x1b8], RZ ;  /* 0x00006e001c047a25 */ /* 0x000fc800078e00ff */
[----:B------:R-:W-:Y:S01]  /*13d0*/  @P3 IMAD.HI.U32 R6, R0, c[0x0][0x2c8], RZ ;  /* 0x0000b20000063a27 */ /* 0x000fe200078e00ff */
[----:B------:R-:W-:Y:S02]  /*13e0*/  IADD3 R5, R5, R3, RZ ;  /* 0x0000000305057210 */ /* 0x000fe40007ffe0ff */
[----:B------:R-:W-:Y:S01]  /*13f0*/  SHF.R.S32.HI R3, RZ, 0x1f, R22 ;  /* 0x0000001fff037819 */ /* 0x000fe20000011416 */
[----:B------:R-:W-:Y:S01]  /*1400*/  IMAD.MOV.U32 R2, RZ, RZ, R0 ;  /* 0x000000ffff027224 */ /* 0x000fe200078e0000 */
[----:B---3--:R-:W-:Y:S01]  /*1410*/  MOV R26, R8 ;  /* 0x00000008001a7202 */ /* 0x008fe20000000f00 */
[----:B------:R-:W-:Y:S01]  /*1420*/  IMAD.WIDE.U32 R4, R25, c[0x0][0x1c0], R4 ;  /* 0x0000700019047a25 */ /* 0x000fe200078e0004 */
[----:B------:R-:W-:Y:S02]  /*1430*/  @P3 SHF.R.U32.HI R2, RZ, c[0x0][0x2cc], R6 ;  /* 0x0000b300ff023a19 */ /* 0x000fe40000011606 */
[----:B------:R-:W-:Y:S01]  /*1440*/  SHF.R.S32.HI R27, RZ, 0x1f, R26 ;  /* 0x0000001fff1b7819 */ /* 0x000fe2000001141a */
[C---:B------:R-:W-:Y:S01]  /*1450*/  IMAD R6, R3.reuse, c[0x0][0x1e0], RZ ;  /* 0x0000780003067a24 */ /* 0x040fe200078e02ff */
[----:B------:R-:W-:Y:S01]  /*1460*/  IADD3 R12, -R2, RZ, RZ ;  /* 0x000000ff020c7210 */ /* 0x000fe20007ffe1ff */
[----:B------:R-:W-:Y:S01]  /*1470*/  IMAD R3, R3, c[0x0][0x208], RZ ;  /* 0x0000820003037a24 */ /* 0x000fe200078e02ff */
[----:B------:R-:W-:Y:S01]  /*1480*/  ISETP.GE.AND P6, PT, R26, c[0x0][0x1d4], PT ;  /* 0x000075001a007a0c */ /* 0x000fe20003fc6270 */
[C---:B------:R-:W-:Y:S01]  /*1490*/  IMAD R11, R22.reuse, c[0x0][0x1e4], R6 ;  /* 0x00007900160b7a24 */ /* 0x040fe200078e0206 */
[----:B------:R1:W-:Y:S01]  /*14a0*/  STL [R1+0x44], R27 ;  /* 0x0000441b01007387 */ /* 0x0003e20000100800 */
[C---:B------:R-:W-:Y:S01]  /*14b0*/  IMAD R3, R22.reuse, c[0x0][0x20c], R3 ;  /* 0x0000830016037a24 */ /* 0x040fe200078e0203 */
[----:B------:R-:W-:Y:S01]  /*14c0*/  SEL R16, RZ, 0x1, P6 ;  /* 0x00000001ff107807 */ /* 0x000fe20003000000 */
[----:B------:R-:W-:Y:S01]  /*14d0*/  IMAD.WIDE.U32 R6, R22, c[0x0][0x208], R26 ;  /* 0x0000820016067a25 */ /* 0x000fe200078e001a */
[----:B------:R-:W-:-:S03]  /*14e0*/  ISETP.GE.AND P4, PT, R26, c[0x0][0x198], PT ;  /* 0x000066001a007a0c */ /* 0x000fc60003f86270 */
[----:B------:R-:W-:Y:S01]  /*14f0*/  IMAD.WIDE.U32 R8, R22, c[0x0][0x1e0], R26 ;  /* 0x0000780016087a25 */ /* 0x000fe200078e001a */
[----:B------:R-:W-:Y:S02]  /*1500*/  IADD3 R7, R7, R3, RZ ;  /* 0x0000000307077210 */ /* 0x000fe40007ffe0ff */
[----:B------:R-:W-:Y:S01]  /*1510*/  SHF.R.S32.HI R3, RZ, 0x1f, R2 ;  /* 0x0000001fff037819 */ /* 0x000fe20000011402 */
[----:B------:R-:W-:Y:S02]  /*1520*/  IMAD.IADD R9, R9, 0x1, R11 ;  /* 0x0000000109097824 */ /* 0x000fe400078e020b */
[----:B------:R-:W-:Y:S02]  /*1530*/  IMAD.IADD R5, R5, 0x1, R10 ;  /* 0x0000000105057824 */ /* 0x000fe400078e020a */
[----:B------:R-:W-:Y:S01]  /*1540*/  IMAD R12, R12, c[0x0][0x2c4], R0 ;  /* 0x0000b1000c0c7a24 */ /* 0x000fe200078e0200 */
[----:B------:R-:W-:Y:S01]  /*1550*/  IADD3 R0, R26, 0x40, RZ ;  /* 0x000000401a007810 */ /* 0x000fe20007ffe0ff */
[----:B------:R-:W-:-:S02]  /*1560*/  IMAD R10, R13, c[0x0][0x1e8], RZ ;  /* 0x00007a000d0a7a24 */ /* 0x000fc400078e02ff */
[----:B------:R-:W-:Y:S01]  /*1570*/  IMAD R11, R13, c[0x0][0x210], RZ ;  /* 0x000084000d0b7a24 */ /* 0x000fe200078e02ff */
[C---:B------:R-:W-:Y:S01]  /*1580*/  ISETP.GE.AND P5, PT, R0.reuse, c[0x0][0x1d4], PT ;  /* 0x0000750000007a0c */ /* 0x040fe20003fa6270 */
[----:B------:R-:W-:Y:S01]  /*1590*/  IMAD R3, R3, c[0x0][0x1b0], RZ ;  /* 0x00006c0003037a24 */ /* 0x000fe200078e02ff */
[----:B------:R-:W-:Y:S01]  /*15a0*/  ISETP.GE.AND P2, PT, R0, c[0x0][0x198], PT ;  /* 0x0000660000007a0c */ /* 0x000fe20003f46270 */
[C---:B------:R-:W-:Y:S01]  /*15b0*/  IMAD R14, R28.reuse, c[0x0][0x1ec], R10 ;  /* 0x00007b001c0e7a24 */ /* 0x040fe200078e020a */
[----:B------:R-:W-:Y:S01]  /*15c0*/  SEL R13, RZ, 0xffffffff, P5 ;  /* 0xffffffffff0d7807 */ /* 0x000fe20002800000 */
[C---:B------:R-:W-:Y:S02]  /*15d0*/  IMAD R15, R28.reuse, c[0x0][0x214], R11 ;  /* 0x000085001c0f7a24 */ /* 0x040fe400078e020b */
[----:B------:R-:W-:Y:S01]  /*15e0*/  IMAD.WIDE.U32 R10, R28, c[0x0][0x1e8], R8 ;  /* 0x00007a001c0a7a25 */ /* 0x000fe200078e0008 */
[----:B------:R-:W-:-:S03]  /*15f0*/  SHF.L.U32 R13, R13, 0x1, RZ ;  /* 0x000000010d0d7819 */ /* 0x000fc600000006ff */
[C---:B------:R-:W-:Y:S02]  /*1600*/  IMAD R3, R2.reuse, c[0x0][0x1b4], R3 ;  /* 0x00006d0002037a24 */ /* 0x040fe400078e0203 */
[----:B------:R-:W-:Y:S01]  /*1610*/  IMAD.WIDE.U32 R4, R2, c[0x0][0x1b0], R4 ;  /* 0x00006c0002047a25 */ /* 0x000fe200078e0004 */
[----:B------:R-:W-:-:S03]  /*1620*/  SHF.R.S32.HI R2, RZ, 0x1f, R12 ;  /* 0x0000001fff027819 */ /* 0x000fc6000001140c */
[----:B------:R-:W-:Y:S01]  /*1630*/  IMAD.WIDE.U32 R8, R28, c[0x0][0x210], R6 ;  /* 0x000084001c087a25 */ /* 0x000fe200078e0006 */
[----:B------:R-:W-:Y:S02]  /*1640*/  MOV R6, R10 ;  /* 0x0000000a00067202 */ /* 0x000fe40000000f00 */
[----:B------:R-:W-:Y:S01]  /*1650*/  IADD3 R5, R5, R3, RZ ;  /* 0x0000000305057210 */ /* 0x000fe20007ffe0ff */
[----:B------:R-:W-:Y:S01]  /*1660*/  IMAD R10, R2, c[0x0][0x1a8], RZ ;  /* 0x00006a00020a7a24 */ /* 0x000fe200078e02ff */
[----:B------:R-:W-:Y:S01]  /*1670*/  IADD3 R7, R11, R14, RZ ;  /* 0x0000000e0b077210 */ /* 0x000fe20007ffe0ff */
[--C-:B----4-:R-:W-:Y:S01]  /*1680*/  @P0 IMAD.MOV.U32 R2, RZ, RZ, R18.reuse ;  /* 0x000000ffff020224 */ /* 0x110fe200078e0012 */
[----:B------:R-:W-:Y:S01]  /*1690*/  @P0 SHF.R.S32.HI R3, RZ, 0x1f, R18 ;  /* 0x0000001fff030819 */ /* 0x000fe20000011412 */
[C---:B------:R-:W-:Y:S01]  /*16a0*/  IMAD R10, R12.reuse, c[0x0][0x1ac], R10 ;  /* 0x00006b000c0a7a24 */ /* 0x040fe200078e020a */
[----:B------:R-:W-:Y:S01]  /*16b0*/  @!P0 MOV R2, R25 ;  /* 0x0000001900028202 */ /* 0x000fe20000000f00 */
[----:B------:R-:W-:Y:S01]  /*16c0*/  IMAD.WIDE.U32 R4, R12, c[0x0][0x1a8], R4 ;  /* 0x00006a000c047a25 */ /* 0x000fe200078e0004 */
[----:B------:R-:W-:-:S02]  /*16d0*/  @!P0 MOV R3, R17 ;  /* 0x0000001100038202 */ /* 0x000fc40000000f00 */
[----:B------:R-:W-:Y:S01]  /*16e0*/  LOP3.LUT R28, R13, 0x2, R16, 0xe2, !PT ;  /* 0x000000020d1c7812 */ /* 0x000fe200078ee210 */
[----:B------:R-:W-:Y:S01]  /*16f0*/  IMAD.WIDE.U32 R12, R2, c[0x0][0x1f0], R6 ;  /* 0x00007c00020c7a25 */ /* 0x000fe200078e0006 */
[----:B------:R-:W-:-:S03]  /*1700*/  LEA R6, P0, R4, c[0x0][0x160], 0x1 ;  /* 0x0000580004067a11 */ /* 0x000fc600078008ff */
[----:B------:R-:W-:Y:S01]  /*1710*/  IMAD.IADD R9, R9, 0x1, R15 ;  /* 0x0000000109097824 */ /* 0x000fe200078e020f */
[----:B------:R1:W-:Y:S01]  /*1720*/  STL.64 [R1+0x20], R12 ;  /* 0x0000200c01007387 */ /* 0x0003e20000100a00 */
[C---:B------:R-:W-:Y:S02]  /*1730*/  IMAD R7, R3.reuse, c[0x0][0x1f0], RZ ;  /* 0x00007c0003077a24 */ /* 0x040fe400078e02ff */
[----:B------:R-:W-:Y:S02]  /*1740*/  IMAD R3, R3, c[0x0][0x218], RZ ;  /* 0x0000860003037a24 */ /* 0x000fe400078e02ff */
[----:B------:R-:W-:-:S04]  /*1750*/  IMAD.WIDE.U32 R8, R2, c[0x0][0x218], R8 ;  /* 0x0000860002087a25 */ /* 0x000fc800078e0008 */
[C---:B------:R-:W-:Y:S01]  /*1760*/  IMAD R7, R2.reuse, c[0x0][0x1f4], R7 ;  /* 0x00007d0002077a24 */ /* 0x040fe200078e0207 */
[----:B------:R1:W-:Y:S01]  /*1770*/  STL.64 [R1+0x28], R8 ;  /* 0x0000280801007387 */ /* 0x0003e20000100a00 */
[----:B------:R-:W-:Y:S02]  /*1780*/  IMAD R2, R2, c[0x0][0x21c], R3 ;  /* 0x0000870002027a24 */ /* 0x000fe400078e0203 */
[----:B------:R-:W-:Y:S01]  /*1790*/  IMAD.IADD R5, R5, 0x1, R10 ;  /* 0x0000000105057824 */ /* 0x000fe200078e020a */
[----:B------:R-:W-:Y:S02]  /*17a0*/  IADD3 R3, R13, R7, RZ ;  /* 0x000000070d037210 */ /* 0x000fe40007ffe0ff */
[----:B------:R-:W-:Y:S02]  /*17b0*/  IADD3 R2, R9, R2, RZ ;  /* 0x0000000209027210 */ /* 0x000fe40007ffe0ff */
[----:B------:R-:W-:Y:S02]  /*17c0*/  LEA.HI.X R5, R4, c[0x0][0x164], R5, 0x1, P0 ;  /* 0x0000590004057a11 */ /* 0x000fe400000f0c05 */
[----:B------:R-:W-:Y:S01]  /*17d0*/  IADD3 R4, R22, R23, RZ ;  /* 0x0000001716047210 */ /* 0x000fe20007ffe0ff */
[----:B------:R1:W-:Y:S04]  /*17e0*/  STL [R1+0x34], R2 ;  /* 0x0000340201007387 */ /* 0x0003e80000100800 */
[----:B------:R1:W-:Y:S01]  /*17f0*/  STL [R1+0x30], R3 ;  /* 0x0000300301007387 */ /* 0x0003e20000100800 */
[----:B------:R-:W-:Y:S05]  /*1800*/  BRA.DIV ~URZ, `(.L_x_930) ;  /* 0x000108627f007947 */ /* 0x000fea000b800000 */
[----:B------:R2:W3:Y:S02]  /*1810*/  SHFL.IDX PT, R7, R5, RZ, 0x181f ;  /* 0x00181fff05077589 */ /* 0x0004e400000e0000 */
.L_x_980:
[----:B------:R-:W-:Y:S05]  /*1820*/  BRA.DIV ~URZ, `(.L_x_931) ;  /* 0x000108b27f007947 */ /* 0x000fea000b800000 */
[----:B-1----:R1:W4:Y:S02]  /*1830*/  SHFL.IDX PT, R3, R6, RZ, 0x181f ;  /* 0x00181fff06037589 */ /* 0x00232400000e0000 */
.L_x_981:
[----:B------:R-:W-:Y:S01]  /*1840*/  MOV R10, c[0x0][0x2c4] ;  /* 0x0000b100000a7a02 */ /* 0x000fe20000000f00 */
[----:B------:R-:W-:Y:S04]  /*1850*/  BSSY B0, `(.L_x_932) ;  /* 0x0000010000007945 */ /* 0x000fe80003800000 */
[----:B------:R-:W-:-:S05]  /*1860*/  IMAD R10, R10, c[0x0][0x168], RZ ;  /* 0x00005a000a0a7a24 */ /* 0x000fca00078e02ff */
[----:B------:R-:W-:-:S13]  /*1870*/  ISETP.GE.AND P0, PT, R4, R10, PT ;  /* 0x0000000a0400720c */ /* 0x000fda0003f06270 */
[----:B------:R-:W-:Y:S05]  /*1880*/  @P0 BRA `(.L_x_933) ;  /* 0x000000c000000947 */ /* 0x000fea0003800000 */
[----:B------:R-:W5:Y:S04]  /*1890*/  LDL.64 R12, [R1+0x40] ;  /* 0x00004000010c7983 */ /* 0x000f680000100a00 */
[----:B--2---:R-:W2:Y:S01]  /*18a0*/  LDL R11, [R1+0x5c] ;  /* 0x00005c00010b7983 */ /* 0x004ea20000100800 */
[----:B---3--:R-:W-:Y:S01]  /*18b0*/  MOV R9, R7 ;  /* 0x0000000700097202 */ /* 0x008fe20000000f00 */
[----:B----4-:R-:W-:Y:S01]  /*18c0*/  IMAD.MOV.U32 R8, RZ, RZ, R3 ;  /* 0x000000ffff087224 */ /* 0x010fe200078e0003 */
[----:B------:R-:W-:-:S03]  /*18d0*/  LEA R2, P0, R0, R3, 0x1 ;  /* 0x0000000300027211 */ /* 0x000fc600078008ff */
[----:B-----5:R-:W-:Y:S01]  /*18e0*/  IMAD.WIDE R8, R12, 0x2, R8 ;  /* 0x000000020c087825 */ /* 0x020fe200078e0208 */
[----:B--2---:R-:W-:-:S04]  /*18f0*/  LEA.HI.X R3, R0, R7, R11, 0x1, P0 ;  /* 0x0000000700037211 */ /* 0x004fc800000f0c0b */
[----:B------:R-:W-:Y:S01]  /*1900*/  @!PT LDS RZ, [RZ] ;  /* 0x00000000fffff984 */ /* 0x000fe20000000800 */
[----:B------:R-:W-:Y:S01]  /*1910*/  @!PT LDS RZ, [RZ] ;  /* 0x00000000fffff984 */ /* 0x000fe20000000800 */
[----:B------:R-:W-:Y:S01]  /*1920*/  @!PT LDS RZ, [RZ] ;  /* 0x00000000fffff984 */ /* 0x000fe20000000800 */
[----:B------:R2:W-:Y:S04]  /*1930*/  LDGSTS.E.BYPASS.LTC128B.128 [R244+0x8100], [R8.64], !P4 ;  /* 0x0810000008f47fae */ /* 0x0005e8000e101d48 */
[----:B------:R2:W-:Y:S02]  /*1940*/  LDGSTS.E.BYPASS.LTC128B.128 [R244+0xc100], [R2.64], !P2 ;  /* 0x0c10000002f47fae */ /* 0x0005e4000d101d48 */
.L_x_933:
[----:B------:R-:W-:Y:S05]  /*1950*/  BSYNC B0 ;  /* 0x0000000000007941 */ /* 0x000fea0003800000 */
.L_x_932:
[----:B------:R-:W-:Y:S05]  /*1960*/  BRA.DIV ~URZ, `(.L_x_934) ;  /* 0x000107e27f007947 */ /* 0x000fea000b800000 */
[----:B---3--:R3:W1:Y:S04]  /*1970*/  SHFL.IDX PT, R7, R5, 0x1, 0x181f ;  /* 0x00381f0005077f89 */ /* 0x00866800000e0000 */
[----:B--2-4-:R3:W2:Y:S02]  /*1980*/  SHFL.IDX PT, R3, R6, 0x1, 0x181f ;  /* 0x00381f0006037f89 */ /* 0x0146a400000e0000 */
.L_x_982:
[----:B------:R-:W-:Y:S01]  /*1990*/  IADD3 R2, R4, 0x10, RZ ;  /* 0x0000001004027810 */ /* 0x000fe20007ffe0ff */
[----:B------:R-:W-:Y:S03]  /*19a0*/  BSSY B0, `(.L_x_935) ;  /* 0x000000f000007945 */ /* 0x000fe60003800000 */
[----:B------:R-:W-:-:S13]  /*19b0*/  ISETP.GE.AND P0, PT, R2, R10, PT ;  /* 0x0000000a0200720c */ /* 0x000fda0003f06270 */
[----:B------:R-:W-:Y:S05]  /*19c0*/  @P0 BRA `(.L_x_936) ;  /* 0x000000c000000947 */ /* 0x000fea0003800000 */
[----:B------:R-:W4:Y:S04]  /*19d0*/  LDL.64 R12, [R1+0x40] ;  /* 0x00004000010c7983 */ /* 0x000f280000100a00 */
[----:B------:R-:W5:Y:S01]  /*19e0*/  LDL R11, [R1+0x5c] ;  /* 0x00005c00010b7983 */ /* 0x000f620000100800 */
[----:B-1----:R-:W-:Y:S01]  /*19f0*/  MOV R9, R7 ;  /* 0x0000000700097202 */ /* 0x002fe20000000f00 */
[----:B--2---:R-:W-:Y:S01]  /*1a00*/  IMAD.MOV.U32 R8, RZ, RZ, R3 ;  /* 0x000000ffff087224 */ /* 0x004fe200078e0003 */
[----:B------:R-:W-:-:S03]  /*1a10*/  LEA R2, P0, R0, R3, 0x1 ;  /* 0x0000000300027211 */ /* 0x000fc600078008ff */
[----:B----4-:R-:W-:Y:S01]  /*1a20*/  IMAD.WIDE R8, R12, 0x2, R8 ;  /* 0x000000020c087825 */ /* 0x010fe200078e0208 */
[----:B-----5:R-:W-:-:S04]  /*1a30*/  LEA.HI.X R3, R0, R7, R11, 0x1, P0 ;  /* 0x0000000700037211 */ /* 0x020fc800000f0c0b */
[----:B------:R-:W-:Y:S01]  /*1a40*/  @!PT LDS RZ, [RZ] ;  /* 0x00000000fffff984 */ /* 0x000fe20000000800 */
[----:B------:R-:W-:Y:S01]  /*1a50*/  @!PT LDS RZ, [RZ] ;  /* 0x00000000fffff984 */ /* 0x000fe20000000800 */
[----:B------:R-:W-:Y:S01]  /*1a60*/  @!PT LDS RZ, [RZ] ;  /* 0x00000000fffff984 */ /* 0x000fe20000000800 */
[----:B------:R1:W-:Y:S04]  /*1a70*/  LDGSTS.E.BYPASS.LTC128B.128 [R244+0x8900], [R8.64], !P4 ;  /* 0x0890000008f47fae */ /* 0x0003e8000e101d48 */
[----:B------:R1:W-:Y:S02]  /*1a80*/  LDGSTS.E.BYPASS.LTC128B.128 [R244+0xc900], [R2.64], !P2 ;  /* 0x0c90000002f47fae */ /* 0x0003e4000d101d48 */
.L_x_936:
[----:B------:R-:W-:Y:S05]  /*1a90*/  BSYNC B0 ;  /* 0x0000000000007941 */ /* 0x000fea0003800000 */
.L_x_935:
[----:B------:R-:W-:Y:S05]  /*1aa0*/  BRA.DIV ~URZ, `(.L_x_937) ;  /* 0x000107727f007947 */ /* 0x000fea000b800000 */
[----:B-1----:R1:W4:Y:S02]  /*1ab0*/  SHFL.IDX PT, R7, R5, 0x2, 0x181f ;  /* 0x00581f0005077f89 */ /* 0x00232400000e0000 */
.L_x_983:
[----:B------:R-:W-:Y:S05]  /*1ac0*/  BRA.DIV ~URZ, `(.L_x_938) ;  /* 0x000107c27f007947 */ /* 0x000fea000b800000 */
[----:B--2---:R2:W1:Y:S02]  /*1ad0*/  SHFL.IDX PT, R3, R6, 0x2, 0x181f ;  /* 0x00581f0006037f89 */ /* 0x00446400000e0000 */
.L_x_984:
[----:B------:R-:W-:Y:S01]  /*1ae0*/  IADD3 R2, R4, 0x20, RZ ;  /* 0x0000002004027810 */ /* 0x000fe20007ffe0ff */
[----:B------:R-:W-:Y:S03]  /*1af0*/  BSSY B0, `(.L_x_939) ;  /* 0x000000f000007945 */ /* 0x000fe60003800000 */
[----:B------:R-:W-:-:S13]  /*1b00*/  ISETP.GE.AND P0, PT, R2, R10, PT ;  /* 0x0000000a0200720c */ /* 0x000fda0003f06270 */
[----:B------:R-:W-:Y:S05]  /*1b10*/  @P0 BRA `(.L_x_940) ;  /* 0x000000c000000947 */ /* 0x000fea0003800000 */
[----:B------:R-:W5:Y:S04]  /*1b20*/  LDL.64 R12, [R1+0x40] ;  /* 0x00004000010c7983 */ /* 0x000f680000100a00 */
[----:B--2---:R-:W2:Y:S01]  /*1b30*/  LDL R11, [R1+0x5c] ;  /* 0x00005c00010b7983 */ /* 0x004ea20000100800 */
[----:B----4-:R-:W-:Y:S01]  /*1b40*/  MOV R9, R7 ;  /* 0x0000000700097202 */ /* 0x010fe20000000f00 */
[----:B-1----:R-:W-:Y:S01]  /*1b50*/  IMAD.MOV.U32 R8, RZ, RZ, R3 ;  /* 0x000000ffff087224 */ /* 0x002fe200078e0003 */
        /* <DEDUP_REMOVED lines=8> */
.L_x_940:
[----:B------:R-:W-:Y:S05]  /*1be0*/  BSYNC B0 ;  /* 0x0000000000007941 */ /* 0x000fea0003800000 */
.L_x_939:
[----:B------:R-:W-:Y:S05]  /*1bf0*/  BRA.DIV ~URZ, `(.L_x_941) ;  /* 0x000107027f007947 */ /* 0x000fea000b800000 */
[----:B----4-:R4:W2:Y:S04]  /*1c00*/  SHFL.IDX PT, R7, R5, 0x3, 0x181f ;  /* 0x00781f0005077f89 */ /* 0x0108a800000e0000 */
[----:B-1----:R4:W1:Y:S02]  /*1c10*/  SHFL.IDX PT, R3, R6, 0x3, 0x181f ;  /* 0x00781f0006037f89 */ /* 0x00286400000e0000 */
.L_x_985:
[----:B------:R-:W-:Y:S01]  /*1c20*/  IADD3 R2, R4, 0x30, RZ ;  /* 0x0000003004027810 */ /* 0x000fe20007ffe0ff */
[----:B------:R-:W-:Y:S03]  /*1c30*/  BSSY B0, `(.L_x_942) ;  /* 0x000000f000007945 */ /* 0x000fe60003800000 */
[----:B------:R-:W-:-:S13]  /*1c40*/  ISETP.GE.AND P0, PT, R2, R10, PT ;  /* 0x0000000a0200720c */ /* 0x000fda0003f06270 */
[----:B------:R-:W-:Y:S05]  /*1c50*/  @P0 BRA `(.L_x_943) ;  /* 0x000000c000000947 */ /* 0x000fea0003800000 */
[----:B------:R-:W5:Y:S04]  /*1c60*/  LDL.64 R12, [R1+0x40] ;  /* 0x00004000010c7983 */ /* 0x000f680000100a00 */
[----:B---3--:R-:W3:Y:S01]  /*1c70*/  LDL R11, [R1+0x5c] ;  /* 0x00005c00010b7983 */ /* 0x008ee20000100800 */
[----:B--2---:R-:W-:Y:S01]  /*1c80*/  MOV R9, R7 ;  /* 0x0000000700097202 */ /* 0x004fe20000000f00 */
[----:B-1----:R-:W-:Y:S01]  /*1c90*/  IMAD.MOV.U32 R8, RZ, RZ, R3 ;  /* 0x000000ffff087224 */ /* 0x002fe200078e0003 */
[----:B------:R-:W-:-:S03]  /*1ca0*/  LEA R2, P0, R0, R3, 0x1 ;  /* 0x0000000300027211 */ /* 0x000fc600078008ff */
[----:B-----5:R-:W-:Y:S01]  /*1cb0*/  IMAD.WIDE R8, R12, 0x2, R8 ;  /* 0x000000020c087825 */ /* 0x020fe200078e0208 */
[----:B---3--:R-:W-:-:S04]  /*1cc0*/  LEA.HI.X R3, R0, R7, R11, 0x1, P0 ;  /* 0x0000000700037211 */ /* 0x008fc800000f0c0b */
[----:B------:R-:W-:Y:S01]  /*1cd0*/  @!PT LDS RZ, [RZ] ;  /* 0x00000000fffff984 */ /* 0x000fe20000000800 */
[----:B------:R-:W-:Y:S01]  /*1ce0*/  @!PT LDS RZ, [RZ] ;  /* 0x00000000fffff984 */ /* 0x000fe20000000800 */
[----:B------:R-:W-:Y:S01]  /*1cf0*/  @!PT LDS RZ, [RZ] ;  /* 0x00000000fffff984 */ /* 0x000fe20000000800 */
[----:B------:R1:W-:Y:S04]  /*1d00*/  LDGSTS.E.BYPASS.LTC128B.128 [R244+0x9900], [R8.64], !P4 ;  /* 0x0990000008f47fae */ /* 0x0003e8000e101d48 */
[----:B------:R1:W-:Y:S02]  /*1d10*/  LDGSTS.E.BYPASS.LTC128B.128 [R244+0xd900], [R2.64], !P2 ;  /* 0x0d90000002f47fae */ /* 0x0003e4000d101d48 */
.L_x_943:
[----:B------:R-:W-:Y:S05]  /*1d20*/  BSYNC B0 ;  /* 0x0000000000007941 */ /* 0x000fea0003800000 */
.L_x_942:
[----:B------:R-:W-:Y:S05]  /*1d30*/  BRA.DIV ~URZ, `(.L_x_944) ;  /* 0x000106927f007947 */ /* 0x000fea000b800000 */
[----:B--2---:R2:W3:Y:S02]  /*1d40*/  SHFL.IDX PT, R7, R5, 0x4, 0x181f ;  /* 0x00981f0005077f89 */ /* 0x0044e400000e0000 */
.L_x_986:
[----:B------:R-:W-:Y:S05]  /*1d50*/  BRA.DIV ~URZ, `(.L_x_945) ;  /* 0x000106e27f007947 */ /* 0x000fea000b800000 */
[----:B-1----:R1:W2:Y:S02]  /*1d60*/  SHFL.IDX PT, R3, R6, 0x4, 0x181f ;  /* 0x00981f0006037f89 */ /* 0x0022a400000e0000 */
.L_x_987:
[----:B------:R-:W-:Y:S01]  /*1d70*/  IADD3 R2, R4, 0x40, RZ ;  /* 0x0000004004027810 */ /* 0x000fe20007ffe0ff */
[----:B------:R-:W-:Y:S03]  /*1d80*/  BSSY B0, `(.L_x_946) ;  /* 0x000000f000007945 */ /* 0x000fe60003800000 */
[----:B------:R-:W-:-:S13]  /*1d90*/  ISETP.GE.AND P0, PT, R2, R10, PT ;  /* 0x0000000a0200720c */ /* 0x000fda0003f06270 */
[----:B------:R-:W-:Y:S05]  /*1da0*/  @P0 BRA `(.L_x_947) ;  /* 0x000000c000000947 */ /* 0x000fea0003800000 */
[----:B------:R-:W5:Y:S04]  /*1db0*/  LDL.64 R12, [R1+0x40] ;  /* 0x00004000010c7983 */ /* 0x000f680000100a00 */
[----:B----4-:R-:W4:Y:S01]  /*1dc0*/  LDL R11, [R1+0x5c] ;  /* 0x00005c00010b7983 */ /* 0x010f220000100800 */
[----:B---3--:R-:W-:Y:S01]  /*1dd0*/  MOV R9, R7 ;  /* 0x0000000700097202 */ /* 0x008fe20000000f00 */
[----:B--2---:R-:W-:Y:S01]  /*1de0*/  IMAD.MOV.U32 R8, RZ, RZ, R3 ;  /* 0x000000ffff087224 */ /* 0x004fe200078e0003 */
[----:B------:R-:W-:-:S03]  /*1df0*/  LEA R2, P0, R0, R3, 0x1 ;  /* 0x0000000300027211 */ /* 0x000fc600078008ff */
[----:B-----5:R-:W-:Y:S01]  /*1e00*/  IMAD.WIDE R8, R12, 0x2, R8 ;  /* 0x000000020c087825 */ /* 0x020fe200078e0208 */
[----:B----4-:R-:W-:-:S04]  /*1e10*/  LEA.HI.X R3, R0, R7, R11, 0x1, P0 ;  /* 0x0000000700037211 */ /* 0x010fc800000f0c0b */
[----:B------:R-:W-:Y:S01]  /*1e20*/  @!PT LDS RZ, [RZ] ;  /* 0x00000000fffff984 */ /* 0x000fe20000000800 */
[----:B------:R-:W-:Y:S01]  /*1e30*/  @!PT LDS RZ, [RZ] ;  /* 0x00000000fffff984 */ /* 0x000fe20000000800 */
[----:B------:R-:W-:Y:S01]  /*1e40*/  @!PT LDS RZ, [RZ] ;  /* 0x00000000fffff984 */ /* 0x000fe20000000800 */
[----:B------:R2:W-:Y:S04]  /*1e50*/  LDGSTS.E.BYPASS.LTC128B.128 [R244+0xa100], [R8.64], !P4 ;  /* 0x0a10000008f47fae */ /* 0x0005e8000e101d48 */
[----:B------:R2:W-:Y:S02]  /*1e60*/  LDGSTS.E.BYPASS.LTC128B.128 [R244+0xe100], [R2.64], !P2 ;  /* 0x0e10000002f47fae */ /* 0x0005e4000d101d48 */
.L_x_947:
[----:B------:R-:W-:Y:S05]  /*1e70*/  BSYNC B0 ;  /* 0x0000000000007941 */ /* 0x000fea0003800000 */
.L_x_946:
[----:B------:R-:W-:Y:S05]  /*1e80*/  BRA.DIV ~URZ, `(.L_x_948) ;  /* 0x000106227f007947 */ /* 0x000fea000b800000 */
[----:B---3--:R3:W1:Y:S04]  /*1e90*/  SHFL.IDX PT, R7, R5, 0x5, 0x181f ;  /* 0x00b81f0005077f89 */ /* 0x00866800000e0000 */
[----:B--2---:R3:W2:Y:S02]  /*1ea0*/  SHFL.IDX PT, R3, R6, 0x5, 0x181f ;  /* 0x00b81f0006037f89 */ /* 0x0046a400000e0000 */
.L_x_988:
[----:B------:R-:W-:Y:S01]  /*1eb0*/  IADD3 R2, R4, 0x50, RZ ;  /* 0x0000005004027810 */ /* 0x000fe20007ffe0ff */
[----:B------:R-:W-:Y:S03]  /*1ec0*/  BSSY B0, `(.L_x_949) ;  /* 0x000000f000007945 */ /* 0x000fe60003800000 */
[----:B------:R-:W-:-:S13]  /*1ed0*/  ISETP.GE.AND P0, PT, R2, R10, PT ;  /* 0x0000000a0200720c */ /* 0x000fda0003f06270 */
[----:B------:R-:W-:Y:S05]  /*1ee0*/  @P0 BRA `(.L_x_950) ;  /* 0x000000c000000947 */ /* 0x000fea0003800000 */
[----:B------:R-:W5:Y:S04]  /*1ef0*/  LDL.64 R12, [R1+0x40] ;  /* 0x00004000010c7983 */ /* 0x000f680000100a00 */
[----:B---3--:R-:W3:Y:S01]  /*1f00*/  LDL R11, [R1+0x5c] ;  /* 0x00005c00010b7983 */ /* 0x008ee20000100800 */
[----:B-1----:R-:W-:Y:S01]  /*1f10*/  MOV R9, R7 ;  /* 0x0000000700097202 */ /* 0x002fe20000000f00 */
[----:B--2---:R-:W-:Y:S01]  /*1f20*/  IMAD.MOV.U32 R8, RZ, RZ, R3 ;  /* 0x000000ffff087224 */ /* 0x004fe200078e0003 */
        /* <DEDUP_REMOVED lines=8> */
.L_x_950:
[----:B------:R-:W-:Y:S05]  /*1fb0*/  BSYNC B0 ;  /* 0x0000000000007941 */ /* 0x000fea0003800000 */
.L_x_949:
[----:B------:R-:W-:Y:S05]  /*1fc0*/  BRA.DIV ~URZ, `(.L_x_951) ;  /* 0x000105b27f007947 */ /* 0x000fea000b800000 */
[----:B-1----:R1:W3:Y:S02]  /*1fd0*/  SHFL.IDX PT, R7, R5, 0x6, 0x181f ;  /* 0x00d81f0005077f89 */ /* 0x0022e400000e0000 */
.L_x_989:
[----:B------:R-:W-:Y:S05]  /*1fe0*/  BRA.DIV ~URZ, `(.L_x_952) ;  /* 0x000106027f007947 */ /* 0x000fea000b800000 */
[----:B--2---:R2:W1:Y:S02]  /*1ff0*/  SHFL.IDX PT, R3, R6, 0x6, 0x181f ;  /* 0x00d81f0006037f89 */ /* 0x00446400000e0000 */
.L_x_990:
[----:B------:R-:W-:Y:S01]  /*2000*/  IADD3 R2, R4, 0x60, RZ ;  /* 0x0000006004027810 */ /* 0x000fe20007ffe0ff */
[----:B------:R-:W-:Y:S03]  /*2010*/  BSSY B0, `(.L_x_953) ;  /* 0x000000f000007945 */ /* 0x000fe60003800000 */
[----:B------:R-:W-:-:S13]  /*2020*/  ISETP.GE.AND P0, PT, R2, R10, PT ;  /* 0x0000000a0200720c */ /* 0x000fda0003f06270 */
[----:B------:R-:W-:Y:S05]  /*2030*/  @P0 BRA `(.L_x_954) ;  /* 0x000000c000000947 */ /* 0x000fea0003800000 */
[----:B------:R-:W5:Y:S04]  /*2040*/  LDL.64 R12, [R1+0x40] ;  /* 0x00004000010c7983 */ /* 0x000f680000100a00 */
[----:B--2---:R-:W2:Y:S01]  /*2050*/  LDL R11, [R1+0x5c] ;  /* 0x00005c00010b7983 */ /* 0x004ea20000100800 */
[----:B---3--:R-:W-:Y:S01]  /*2060*/  MOV R9, R7 ;  /* 0x0000000700097202 */ /* 0x008fe20000000f00 */
        /* <DEDUP_REMOVED lines=9> */
.L_x_954:
[----:B------:R-:W-:Y:S05]  /*2100*/  BSYNC B0 ;  /* 0x0000000000007941 */ /* 0x000fea0003800000 */
.L_x_953:
[----:B------:R-:W-:Y:S05]  /*2110*/  BRA.DIV ~URZ, `(.L_x_955) ;  /* 0x000105427f007947 */ /* 0x000fea000b800000 */
[----:B-1-34-:R-:W1:Y:S04]  /*2120*/  SHFL.IDX PT, R5, R5, 0x7, 0x181f ;  /* 0x00f81f0005057f89 */ /* 0x01ae6800000e0000 */
[----:B--2---:R-:W2:Y:S02]  /*2130*/  SHFL.IDX PT, R6, R6, 0x7, 0x181f ;  /* 0x00f81f0006067f89 */ /* 0x004ea400000e0000 */
.L_x_991:
[----:B------:R-:W3:Y:S04]  /*2140*/  LDL.64 R154, [R1+0x40] ;  /* 0x00004000019a7983 */ /* 0x000ee80000100a00 */
[----:B------:R-:W4:Y:S01]  /*2150*/  LDL R8, [R1+0x5c] ;  /* 0x00005c0001087983 */ /* 0x000f220000100800 */
[----:B------:R-:W-:-:S04]  /*2160*/  IADD3 R4, R4, 0x70, RZ ;  /* 0x0000007004047810 */ /* 0x000fc80007ffe0ff */
[----:B------:R-:W-:Y:S01]  /*2170*/  ISETP.GE.AND P1, PT, R4, R10, PT ;  /* 0x0000000a0400720c */ /* 0x000fe20003f26270 */
[----:B-1----:R-:W-:-:S12]  /*2180*/  IMAD.MOV.U32 R7, RZ, RZ, R5 ;  /* 0x000000ffff077224 */ /* 0x002fd800078e0005 */
[----:B--2---:R-:W-:Y:S01]  /*2190*/  @!P1 LEA R2, P0, R0, R6, 0x1 ;  /* 0x0000000600029211 */ /* 0x004fe200078008ff */
[----:B---3--:R-:W-:-:S03]  /*21a0*/  @!P1 IMAD.WIDE R6, R154, 0x2, R6 ;  /* 0x000000029a069825 */ /* 0x008fc600078e0206 */
[----:B----4-:R-:W-:Y:S02]  /*21b0*/  @!P1 LEA.HI.X R3, R0, R5, R8, 0x1, P0 ;  /* 0x0000000500039211 */ /* 0x010fe400000f0c08 */
[----:B------:R-:W-:Y:S01]  /*21c0*/  @!PT LDS RZ, [RZ] ;  /* 0x00000000fffff984 */ /* 0x000fe20000000800 */
[----:B------:R-:W-:Y:S01]  /*21d0*/  @!PT LDS RZ, [RZ] ;  /* 0x00000000fffff984 */ /* 0x000fe20000000800 */
[----:B------:R-:W-:Y:S01]  /*21e0*/  @!PT LDS RZ, [RZ] ;  /* 0x00000000fffff984 */ /* 0x000fe20000000800 */
[----:B------:R1:W-:Y:S04]  /*21f0*/  @!P1 LDGSTS.E.BYPASS.LTC128B.128 [R244+0xb900], [R6.64], !P4 ;  /* 0x0b90000006f49fae */ /* 0x0003e8000e101d48 */
[----:B------:R1:W-:Y:S04]  /*2200*/  @!P1 LDGSTS.E.BYPASS.LTC128B.128 [R244+0xf900], [R2.64], !P2 ;  /* 0x0f90000002f49fae */ /* 0x0003e8000d101d48 */
[----:B------:R-:W0:Y:S01]  /*2210*/  LDGDEPBAR ;  /* 0x00000000000079af */ /* 0x000e220000000000 */
[----:B------:R-:W-:Y:S02]  /*2220*/  WARPSYNC 0xffffffff ;  /* 0xffffffff00007948 */ /* 0x000fe40003800000 */
[----:B------:R-:W2:Y:S04]  /*2230*/  LDL.64 R156, [R1+0x20] ;  /* 0x00002000019c7983 */ /* 0x000ea80000100a00 */
[----:B------:R-:W3:Y:S04]  /*2240*/  LDL R153, [R1+0x30] ;  /* 0x0000300001997983 */ /* 0x000ee80000100800 */
[----:B------:R-:W4:Y:S04]  /*2250*/  LDL.64 R30, [R1+0x28] ;  /* 0x00002800011e7983 */ /* 0x000f280000100a00 */
[----:B------:R-:W4:Y:S04]  /*2260*/  LDL R18, [R1+0x34] ;  /* 0x0000340001127983 */ /* 0x000f280000100800 */
[----:B------:R-:W1:Y:S01]  /*2270*/  S2R R8, SR_TID.X ;  /* 0x0000000000087919 */ /* 0x000e620000002100 */
[----:B------:R-:W-:Y:S01]  /*2280*/  SHF.R.S32.HI R16, RZ, 0x1f, R60 ;  /* 0x0000001fff107819 */ /* 0x000fe2000001143c */
[----:B------:R-:W-:-:S02]  /*2290*/  IMAD.WIDE.U32 R4, R60, c[0x0][0x1e0], RZ ;  /* 0x000078003c047a25 */ /* 0x000fc400078e00ff */
[----:B------:R-:W4:Y:S02]  /*22a0*/  LDL R209, [R1+0x18] ;  /* 0x0000180001d17983 */ /* 0x000f240000100800 */
[----:B------:R-:W-:Y:S02]  /*22b0*/  IMAD.MOV.U32 R62, RZ, RZ, c[0x0][0x1e0] ;  /* 0x00007800ff3e7624 */ /* 0x000fe400078e00ff */
[----:B------:R-:W-:Y:S01]  /*22c0*/  IMAD.MOV.U32 R63, RZ, RZ, c[0x0][0x1e4] ;  /* 0x00007900ff3f7624 */ /* 0x000fe200078e00ff */
[----:B------:R2:W5:Y:S01]  /*22d0*/  LDL R208, [R1+0xc] ;  /* 0x00000c0001d07983 */ /* 0x0005620000100800 */
[----:B-1----:R-:W-:-:S04]  /*22e0*/  SHF.R.S32.HI R17, RZ, 0x1f, R8 ;  /* 0x0000001fff117819 */ /* 0x002fc80000011408 */
[----:B------:R-:W-:-:S04]  /*22f0*/  LEA.HI R17, R17, R8, RZ, 0x3 ;  /* 0x0000000811117211 */ /* 0x000fc800078f18ff */
[----:B------:R-:W-:-:S04]  /*2300*/  SHF.R.S32.HI R17, RZ, 0x3, R17 ;  /* 0x00000003ff117819 */ /* 0x000fc80000011411 */
[----:B------:R-:W-:-:S05]  /*2310*/  IADD3 R0, -R17, c[0x0][0x1d0], RZ ;  /* 0x0000740011007a10 */ /* 0x000fca0007ffe1ff */
[----:B------:R-:W-:Y:S02]  /*2320*/  IMAD R0, R60, -0x40, R0 ;  /* 0xffffffc03c007824 */ /* 0x000fe400078e0200 */
[----:B------:R-:W-:-:S03]  /*2330*/  IMAD R2, R16, c[0x0][0x1e0], RZ ;  /* 0x0000780010027a24 */ /* 0x000fc600078e02ff */
[----:B------:R-:W-:Y:S01]  /*2340*/  ISETP.GE.AND P1, PT, R0, 0x1, PT ;  /* 0x000000010000780c */ /* 0x000fe20003f26270 */
[----:B------:R-:W-:Y:S01]  /*2350*/  IMAD R3, R60, c[0x0][0x1e4], R2 ;  /* 0x000079003c037a24 */ /* 0x000fe200078e0202 */
[----:B------:R-:W-:-:S03]  /*2360*/  ISETP.GE.AND P4, PT, R0, 0x11, PT ;  /* 0x000000110000780c */ /* 0x000fc60003f86270 */
[----:B------:R-:W-:Y:S01]  /*2370*/  IMAD.IADD R3, R5, 0x1, R3 ;  /* 0x0000000105037824 */ /* 0x000fe200078e0203 */
[----:B------:R-:W-:Y:S07]  /*2380*/  BAR.SYNC.DEFER_BLOCKING 0x0 ;  /* 0x0000000000007b1d */ /* 0x000fee0000010000 */
[----:B------:R-:W-:Y:S02]  /*2390*/  @P1 ISETP.GE.AND P6, PT, R154, c[0x0][0x1d4], PT ;  /* 0x000075009a001a0c */ /* 0x000fe40003fc6270 */
[----:B------:R-:W-:Y:S01]  /*23a0*/  ISETP.GE.AND P2, PT, R0, 0x21, PT ;  /* 0x000000210000780c */ /* 0x000fe20003f46270 */
[----:B------:R-:W-:-:S04]  /*23b0*/  IMAD.WIDE.U32 R10, R62, 0x20, RZ ;  /* 0x000000203e0a7825 */ /* 0x000fc800078e00ff */
[----:B------:R-:W-:Y:S02]  /*23c0*/  IMAD.MOV.U32 R52, RZ, RZ, c[0x0][0x208] ;  /* 0x00008200ff347624 */ /* 0x000fe400078e00ff */
[----:B------:R-:W-:Y:S02]  /*23d0*/  IMAD.MOV.U32 R152, RZ, RZ, -0x40 ;  /* 0xffffffc0ff987424 */ /* 0x000fe400078e00ff */
[----:B------:R-:W-:Y:S02]  /*23e0*/  IMAD.SHL.U32 R53, R52, 0x20, RZ ;  /* 0x0000002034357824 */ /* 0x000fe400078e00ff */
[----:B------:R-:W-:Y:S01]  /*23f0*/  IMAD R61, R60, R152, c[0x0][0x1d0] ;  /* 0x000074003c3d7624 */ /* 0x000fe200078e0298 */
[----:B--2---:R-:W-:-:S04]  /*2400*/  LEA R2, P0, R4, R156, 0x6 ;  /* 0x0000009c04027211 */ /* 0x004fc800078030ff */
[----:B---3--:R-:W-:Y:S02]  /*2410*/  LEA.HI.X R3, R4, R153, R3, 0x6, P0 ;  /* 0x0000009904037211 */ /* 0x008fe400000f3403 */
[----:B------:R-:W-:-:S04]  /*2420*/  @P1 LEA R4, P0, R2, c[0x0][0x1c8], 0x1 ;  /* 0x0000720002041a11 */ /* 0x000fc800078008ff */
[----:B------:R-:W-:Y:S02]  /*2430*/  @P1 LEA.HI.X R5, R2, c[0x0][0x1cc], R3, 0x1, P0 ;  /* 0x0000730002051a11 */ /* 0x000fe400000f0c03 */
[----:B------:R-:W-:-:S03]  /*2440*/  @P4 LEA R6, P0, R62, R2, 0x4 ;  /* 0x000000023e064211 */ /* 0x000fc600078020ff */
[----:B------:R-:W-:Y:S01]  /*2450*/  @!PT LDS RZ, [RZ] ;  /* 0x00000000fffff984 */ /* 0x000fe20000000800 */
[----:B------:R-:W-:Y:S01]  /*2460*/  @!PT LDS RZ, [RZ] ;  /* 0x00000000fffff984 */ /* 0x000fe20000000800 */
[----:B------:R-:W-:Y:S01]  /*2470*/  @!PT LDS RZ, [RZ] ;  /* 0x00000000fffff984 */ /* 0x000fe20000000800 */
[----:B------:R1:W-:Y:S01]  /*2480*/  @P1 LDGSTS.E.BYPASS.LTC128B.128 [R244+0x4100], [R4.64], !P6 ;  /* 0x0410000004f41fae */ /* 0x0003e2000f101d48 */
[----:B------:R-:W-:Y:S02]  /*2490*/  @P4 ISETP.GE.AND P6, PT, R154, c[0x0][0x1d4], PT ;  /* 0x000075009a004a0c */ /* 0x000fe40003fc6270 */
[----:B------:R-:W-:Y:S01]  /*24a0*/  @P4 LEA.HI.X R7, R62, R3, R63, 0x4, P0 ;  /* 0x000000033e074211 */ /* 0x000fe200000f243f */
[----:B------:R1:W-:Y:S01]  /*24b0*/  @P1 LDGSTS.E.BYPASS.LTC128B.128 [R244+0x6100], [R4.64+0x80], !P5 ;  /* 0x0610008004f41fae */ /* 0x0003e2000e901d48 */
[----:B------:R-:W-:-:S04]  /*24c0*/  @P4 LEA R8, P0, R6, c[0x0][0x1c8], 0x1 ;  /* 0x0000720006084a11 */ /* 0x000fc800078008ff */
[----:B------:R-:W-:Y:S02]  /*24d0*/  @P4 LEA.HI.X R9, R6, c[0x0][0x1cc], R7, 0x1, P0 ;  /* 0x0000730006094a11 */ /* 0x000fe400000f0c07 */
[----:B------:R-:W-:Y:S02]  /*24e0*/  ISETP.GE.AND P1, PT, R0, 0x31, PT ;  /* 0x000000310000780c */ /* 0x000fe40003f26270 */
[----:B------:R-:W-:Y:S01]  /*24f0*/  @P2 IADD3 R0, P0, R2, R10, RZ ;  /* 0x0000000a02002210 */ /* 0x000fe20007f1e0ff */
[----:B------:R2:W-:Y:S01]  /*2500*/  @P4 LDGSTS.E.BYPASS.LTC128B.128 [R244+0x4900], [R8.64], !P6 ;  /* 0x0490000008f44fae */ /* 0x0005e2000f101d48 */
[----:B------:R-:W-:-:S03]  /*2510*/  @P2 ISETP.GE.AND P6, PT, R154, c[0x0][0x1d4], PT ;  /* 0x000075009a002a0c */ /* 0x000fc60003fc6270 */
[----:B------:R2:W-:Y:S01]  /*2520*/  @P4 LDGSTS.E.BYPASS.LTC128B.128 [R244+0x6900], [R8.64+0x80], !P5 ;  /* 0x0690008008f44fae */ /* 0x0005e2000e901d48 */
[----:B-1----:R-:W-:-:S05]  /*2530*/  IMAD.SHL.U32 R4, R63, 0x20, RZ ;  /* 0x000000203f047824 */ /* 0x002fca00078e00ff */
[----:B------:R-:W-:Y:S02]  /*2540*/  @P2 IADD3.X R4, R3, R11, R4, P0, !PT ;  /* 0x0000000b03042210 */ /* 0x000fe400007fe404 */
[----:B------:R-:W-:-:S04]  /*2550*/  @P2 LEA R6, P0, R0, c[0x0][0x1c8], 0x1 ;  /* 0x0000720000062a11 */ /* 0x000fc800078008ff */
[----:B------:R-:W-:Y:S01]  /*2560*/  @P2 LEA.HI.X R7, R0, c[0x0][0x1cc], R4, 0x1, P0 ;  /* 0x0000730000072a11 */ /* 0x000fe200000f0c04 */
[----:B------:R-:W-:Y:S02]  /*2570*/  @P1 IMAD R0, R63, 0x30, RZ ;  /* 0x000000303f001824 */ /* 0x000fe400078e02ff */
[----:B------:R-:W-:Y:S02]  /*2580*/  @P1 IMAD.WIDE.U32 R2, R62, 0x30, R2 ;  /* 0x000000303e021825 */ /* 0x000fe400078e0002 */
[----:B------:R1:W-:Y:S01]  /*2590*/  @P2 LDGSTS.E.BYPASS.LTC128B.128 [R244+0x5100], [R6.64], !P6 ;  /* 0x0510000006f42fae */ /* 0x0003e2000f101d48 */
[----:B------:R-:W-:Y:S01]  /*25a0*/  @P1 ISETP.GE.AND P6, PT, R154, c[0x0][0x1d4], PT ;  /* 0x000075009a001a0c */ /* 0x000fe20003fc6270 */
[----:B------:R-:W-:Y:S01]  /*25b0*/  @P1 IMAD.IADD R0, R3, 0x1, R0 ;  /* 0x0000000103001824 */ /* 0x000fe200078e0200 */
[C---:B------:R-:W-:Y:S01]  /*25c0*/  @P1 LEA R4, P0, R2.reuse, c[0x0][0x1c8], 0x1 ;  /* 0x0000720002041a11 */ /* 0x040fe200078008ff */
[----:B------:R1:W-:Y:S03]  /*25d0*/  @P2 LDGSTS.E.BYPASS.LTC128B.128 [R244+0x7100], [R6.64+0x80], !P5 ;  /* 0x0710008006f42fae */ /* 0x0003e6000e901d48 */
[----:B------:R-:W-:-:S07]  /*25e0*/  @P1 LEA.HI.X R5, R2, c[0x0][0x1cc], R0, 0x1, P0 ;  /* 0x0000730002051a11 */ /* 0x000fce00000f0c00 */
[----:B------:R1:W-:Y:S04]  /*25f0*/  @P1 LDGSTS.E.BYPASS.LTC128B.128 [R244+0x5900], [R4.64], !P6 ;  /* 0x0590000004f41fae */ /* 0x0003e8000f101d48 */
[----:B------:R1:W-:Y:S04]  /*2600*/  @P1 LDGSTS.E.BYPASS.LTC128B.128 [R244+0x7900], [R4.64+0x80], !P5 ;  /* 0x0790008004f41fae */ /* 0x0003e8000e901d48 */
[----:B------:R-:W0:Y:S01]  /*2610*/  LDGDEPBAR ;  /* 0x00000000000079af */ /* 0x000e220000000000 */
[----:B------:R-:W-:-:S04]  /*2620*/  DEPBAR.LE SB0, 0x1 ;  /* 0x000080400000791a */ /* 0x000fc80000000000 */
[----:B------:R-:W-:-:S04]  /*2630*/  DEPBAR.LE SB0, 0x0 ;  /* 0x000080000000791a */ /* 0x000fc80000000000 */
[----:B------:R-:W-:Y:S06]  /*2640*/  BAR.SYNC.DEFER_BLOCKING 0x0 ;  /* 0x0000000000007b1d */ /* 0x000fec0000010000 */
[----:B-1----:R-:W-:Y:S04]  /*2650*/  LDSM.16.M88.4 R4, [R231+0x2000] ;  /* 0x00200000e704783b */ /* 0x002fe80000000200 */
[----:B--2---:R-:W1:Y:S04]  /*2660*/  LDSM.16.M88.4 R8, [R224] ;  /* 0x00000000e008783b */ /* 0x004e680000000200 */
[----:B------:R-:W2:Y:S04]  /*2670*/  LDSM.16.M88.4 R20, [R224+0x800] ;  /* 0x00080000e014783b */ /* 0x000ea80000000200 */
[----:B------:R-:W3:Y:S04]  /*2680*/  LDSM.16.M88.4 R24, [R224+0x1000] ;  /* 0x00100000e018783b */ /* 0x000ee80000000200 */
[----:B------:R-:W3:Y:S04]  /*2690*/  LDSM.16.M88.4 R40, [R224+0x1800] ;  /* 0x00180000e028783b */ /* 0x000ee80000000200 */
[----:B------:R-:W3:Y:S01]  /*26a0*/  LDSM.16.M88.4 R12, [R231] ;  /* 0x00000000e70c783b */ /* 0x000ee20000000200 */
[----:B------:R-:W-:-:S02]  /*26b0*/  IMAD R0, R16, c[0x0][0x208], RZ ;  /* 0x0000820010007a24 */ /* 0x000fc400078e02ff */
[C---:B------:R-:W-:Y:S01]  /*26c0*/  IMAD.WIDE.U32 R2, R60.reuse, c[0x0][0x208], RZ ;  /* 0x000082003c027a25 */ /* 0x040fe200078e00ff */
[----:B------:R-:W-:Y:S04]  /*26d0*/  LDSM.16.M88.4 R32, [R243] ;  /* 0x00000000f320783b */ /* 0x000fe80000000200 */
[----:B------:R-:W-:Y:S01]  /*26e0*/  LDSM.16.M88.4 R36, [R235] ;  /* 0x00000000eb24783b */ /* 0x000fe20000000200 */
[C---:B-1----:R-:W-:Y:S08]  /*26f0*/  HMMA.16816.F32.BF16 R44, R4.reuse, R8, RZ ;  /* 0x00000008042c723c */ /* 0x042ff000000418ff */
[C---:B--2---:R-:W-:Y:S08]  /*2700*/  HMMA.16816.F32.BF16 R48, R4.reuse, R20, RZ ;  /* 0x000000140430723c */ /* 0x044ff000000418ff */
[C---:B---3--:R-:W-:Y:S08]  /*2710*/  HMMA.16816.F32.BF16 R68, R4.reuse, R24, RZ ;  /* 0x000000180444723c */ /* 0x048ff000000418ff */
[C---:B------:R-:W-:Y:S08]  /*2720*/  HMMA.16816.F32.BF16 R80, R4.reuse, R40, RZ ;  /* 0x000000280450723c */ /* 0x040ff000000418ff */
[C---:B------:R-:W-:Y:S08]  /*2730*/  HMMA.16816.F32.BF16 R96, R4.reuse, R10, RZ ;  /* 0x0000000a0460723c */ /* 0x040ff000000418ff */
[C---:B------:R-:W-:Y:S08]  /*2740*/  HMMA.16816.F32.BF16 R108, R4.reuse, R22, RZ ;  /* 0x00000016046c723c */ /* 0x040ff000000418ff */
[C---:B------:R-:W-:Y:S08]  /*2750*/  HMMA.16816.F32.BF16 R112, R4.reuse, R26, RZ ;  /* 0x0000001a0470723c */ /* 0x040ff000000418ff */
[----:B------:R-:W-:Y:S07]  /*2760*/  HMMA.16816.F32.BF16 R104, R4, R42, RZ ;  /* 0x0000002a0468723c */ /* 0x000fee00000418ff */
[----:B------:R-:W-:Y:S01]  /*2770*/  IMAD R4, R60, c[0x0][0x20c], R0 ;  /* 0x000083003c047a24 */ /* 0x000fe200078e0200 */
[----:B----4-:R-:W-:-:S03]  /*2780*/  LEA R0, P0, R2, R30, 0x6 ;  /* 0x0000001e02007211 */ /* 0x010fc600078030ff */
[----:B------:R-:W-:Y:S02]  /*2790*/  IMAD.IADD R3, R3, 0x1, R4 ;  /* 0x0000000103037824 */ /* 0x000fe400078e0204 */
[----:B------:R-:W-:-:S03]  /*27a0*/  IMAD.MOV.U32 R5, RZ, RZ, 0x5 ;  /* 0x00000005ff057424 */ /* 0x000fc600078e00ff */
[----:B------:R-:W-:Y:S02]  /*27b0*/  LEA.HI.X R3, R2, R18, R3, 0x6, P0 ;  /* 0x0000001202037211 */ /* 0x000fe400000f3403 */
[----:B------:R-:W-:Y:S02]  /*27c0*/  LEA R2, P0, R0, c[0x0][0x1f8], 0x1 ;  /* 0x00007e0000027a11 */ /* 0x000fe400078008ff */
[----:B------:R-:W-:Y:S01]  /*27d0*/  LOP3.LUT R4, R28, 0x1, RZ, 0xc0, !PT ;  /* 0x000000011c047812 */ /* 0x000fe200078ec0ff */
[----:B------:R-:W-:Y:S01]  /*27e0*/  HMMA.16816.F32.BF16 R88, R12, R20, RZ ;  /* 0x000000140c58723c */ /* 0x000fe200000418ff */
[----:B------:R-:W-:Y:S02]  /*27f0*/  SHF.L.U64.HI R52, R52, R5, c[0x0][0x20c] ;  /* 0x0000830034347619 */ /* 0x000fe40000010205 */
[----:B------:R-:W-:Y:S02]  /*2800*/  LEA.HI.X R3, R0, c[0x0][0x1fc], R3, 0x1, P0 ;  /* 0x00007f0000037a11 */ /* 0x000fe400000f0c03 */
[----:B------:R-:W-:Y:S01]  /*2810*/  IADD3 R18, P4, R53, R2, RZ ;  /* 0x0000000235127210 */ /* 0x000fe20007f9e0ff */
[----:B------:R-:W-:Y:S01]  /*2820*/  IMAD.IADD R0, R61, 0x1, -R17 ;  /* 0x000000013d007824 */ /* 0x000fe200078e0a11 */
[----:B------:R-:W-:-:S02]  /*2830*/  IADD3 R20, P1, P0, R53, 0x80, R2 ;  /* 0x0000008035147810 */ /* 0x000fc4000783e002 */
[----:B------:R-:W-:Y:S01]  /*2840*/  ISETP.NE.U32.AND P2, PT, R4, 0x1, PT ;  /* 0x000000010400780c */ /* 0x000fe20003f45070 */
[--C-:B------:R-:W-:Y:S01]  /*2850*/  IMAD.X R19, R52, 0x1, R3.reuse, P4 ;  /* 0x0000000134137824 */ /* 0x100fe200020e0603 */
[----:B------:R-:W-:Y:S01]  /*2860*/  IADD3 R16, P4, R18, R53, RZ ;  /* 0x0000003512107210 */ /* 0x000fe20007f9e0ff */
[----:B------:R-:W1:Y:S01]  /*2870*/  LDSM.16.M88.4 R4, [R233+0x2000] ;  /* 0x00200000e904783b */ /* 0x000e620000000200 */
[----:B------:R-:W-:Y:S02]  /*2880*/  IADD3.X R21, R52, RZ, R3, P1, P0 ;  /* 0x000000ff34157210 */ /* 0x000fe40000fe0403 */
[----:B------:R-:W-:Y:S02]  /*2890*/  ISETP.LT.OR P0, PT, R0, 0x1, P2 ;  /* 0x000000010000780c */ /* 0x000fe40001701670 */
[----:B------:R-:W-:Y:S01]  /*28a0*/  LOP3.LUT P1, RZ, R28, 0x2, RZ, 0xc0, !PT ;  /* 0x000000021cff7812 */ /* 0x000fe2000782c0ff */
[----:B------:R-:W-:Y:S01]  /*28b0*/  IMAD.X R17, R19, 0x1, R52, P4 ;  /* 0x0000000113117824 */ /* 0x000fe200020e0634 */
[----:B------:R-:W-:Y:S01]  /*28c0*/  HMMA.16816.F32.BF16 R100, R12, R8, RZ ;  /* 0x000000080c64723c */ /* 0x000fe200000418ff */
[----:B------:R-:W2:Y:S01]  /*28d0*/  LDSM.16.M88.4 R28, [R242] ;  /* 0x00000000f21c783b */ /* 0x000ea20000000200 */
[----:B------:R-:W-:-:S06]  /*28e0*/  ISETP.LT.OR P4, PT, R0, 0x1, !P1 ;  /* 0x000000010000780c */ /* 0x000fcc0004f81670 */
[C---:B------:R-:W-:Y:S01]  /*28f0*/  HMMA.16816.F32.BF16 R92, R12.reuse, R10, RZ ;  /* 0x0000000a0c5c723c */ /* 0x040fe200000418ff */
[----:B------:R-:W3:Y:S07]  /*2900*/  LDSM.16.M88.4 R8, [R233] ;  /* 0x00000000e908783b */ /* 0x000eee0000000200 */
[C---:B------:R-:W-:Y:S08]  /*2910*/  HMMA.16816.F32.BF16 R72, R12.reuse, R24, RZ ;  /* 0x000000180c48723c */ /* 0x040ff000000418ff */
[----:B------:R-:W-:Y:S01]  /*2920*/  HMMA.16816.F32.BF16 R76, R12, R26, RZ ;  /* 0x0000001a0c4c723c */ /* 0x000fe200000418ff */
[----:B------:R-:W4:Y:S04]  /*2930*/  LDSM.16.M88.4 R24, [R241] ;  /* 0x00000000f118783b */ /* 0x000f280000000200 */
[----:B------:R-:W-:Y:S01]  /*2940*/  @!PT LDS RZ, [RZ] ;  /* 0x00000000fffff984 */ /* 0x000fe20000000800 */
[----:B------:R-:W-:Y:S01]  /*2950*/  @!PT LDS RZ, [RZ] ;  /* 0x00000000fffff984 */ /* 0x000fe20000000800 */
[----:B------:R-:W-:Y:S01]  /*2960*/  @!PT LDS RZ, [RZ] ;  /* 0x00000000fffff984 */ /* 0x000fe20000000800 */
[----:B------:R1:W-:Y:S01]  /*2970*/  LDGSTS.E.BYPASS.LTC128B.128 [R244+0x100], [R2.64], !P0 ;  /* 0x0010000002f47fae */ /* 0x0003e2000c101d48 */
[----:B------:R-:W-:-:S03]  /*2980*/  ISETP.LT.OR P0, PT, R0, 0x11, P2 ;  /* 0x000000110000780c */ /* 0x000fc60001701670 */
[----:B------:R1:W-:Y:S01]  /*2990*/  LDGSTS.E.BYPASS.LTC128B.128 [R244+0x2100], [R2.64+0x80], !P4 ;  /* 0x0210008002f47fae */ /* 0x0003e2000e101d48 */
[----:B------:R-:W-:-:S09]  /*29a0*/  ISETP.LT.OR P4, PT, R0, 0x11, !P1 ;  /* 0x000000110000780c */ /* 0x000fd20004f81670 */
[----:B------:R2:W-:Y:S04]  /*29b0*/  LDGSTS.E.BYPASS.LTC128B.128 [R244+0x900], [R18.64], !P0 ;  /* 0x0090000012f47fae */ /* 0x0005e8000c101d48 */
[----:B------:R2:W-:Y:S01]  /*29c0*/  LDGSTS.E.BYPASS.LTC128B.128 [R244+0x2900], [R20.64], !P4 ;  /* 0x0290000014f47fae */ /* 0x0005e2000e101d48 */
[C---:B------:R-:W-:Y:S02]  /*29d0*/  ISETP.LT.OR P4, PT, R0.reuse, 0x21, P2 ;  /* 0x000000210000780c */ /* 0x040fe40001781670 */
[----:B------:R-:W-:Y:S02]  /*29e0*/  ISETP.LT.OR P2, PT, R0, 0x31, P2 ;  /* 0x000000310000780c */ /* 0x000fe40001741670 */
[----:B-1----:R-:W-:Y:S01]  /*29f0*/  IADD3 R2, P0, R16, R53, RZ ;  /* 0x0000003510027210 */ /* 0x002fe20007f1e0ff */
[----:B------:R-:W-:Y:S08]  /*2a00*/  HMMA.16816.F32.BF16 R64, R12, R40, RZ ;  /* 0x000000280c40723c */ /* 0x000ff000000418ff */
[----:B------:R1:W-:Y:S01]  /*2a10*/  LDGSTS.E.BYPASS.LTC128B.128 [R244+0x1100], [R16.64], !P4 ;  /* 0x0110000010f47fae */ /* 0x0003e2000e101d48 */
[----:B------:R-:W-:Y:S01]  /*2a20*/  IMAD.X R3, R17, 0x1, R52, P0 ;  /* 0x0000000111037824 */ /* 0x000fe200000e0634 */
[----:B------:R-:W-:-:S02]  /*2a30*/  ISETP.LT.OR P0, PT, R0, 0x21, !P1 ;  /* 0x000000210000780c */ /* 0x000fc40004f01670 */
[----:B------:R-:W-:Y:S01]  /*2a40*/  ISETP.LT.OR P1, PT, R0, 0x31, !P1 ;  /* 0x000000310000780c */ /* 0x000fe20004f21670 */
[C---:B------:R-:W-:Y:S08]  /*2a50*/  HMMA.16816.F32.BF16 R84, R12.reuse, R22, RZ ;  /* 0x000000160c54723c */ /* 0x040ff000000418ff */
[----:B------:R-:W-:Y:S02]  /*2a60*/  HMMA.16816.F32.BF16 R56, R12, R42, RZ ;  /* 0x0000002a0c38723c */ /* 0x000fe400000418ff */
[----:B------:R1:W-:Y:S04]  /*2a70*/  LDGSTS.E.BYPASS.LTC128B.128 [R244+0x3100], [R16.64+0x80], !P0 ;  /* 0x0310008010f47fae */ /* 0x0003e8000c101d48 */
[----:B------:R3:W-:Y:S02]  /*2a80*/  LDGSTS.E.BYPASS.LTC128B.128 [R244+0x1900], [R2.64], !P2 ;  /* 0x0190000002f47fae */ /* 0x0007e4000d101d48 */
[C---:B--2---:R-:W-:Y:S02]  /*2a90*/  HMMA.16816.F32.BF16 R20, R4.reuse, R32, R48 ;  /* 0x000000200414723c */ /* 0x044fe40000041830 */
[----:B------:R2:W-:Y:S04]  /*2aa0*/  LDGSTS.E.BYPASS.LTC128B.128 [R244+0x3900], [R2.64+0x80], !P1 ;  /* 0x0390008002f47fae */ /* 0x0005e8000c901d48 */
[----:B------:R-:W-:Y:S04]  /*2ab0*/  LDSM.16.M88.4 R52, [R230] ;  /* 0x00000000e634783b */ /* 0x000fe80000000200 */
[----:B------:R-:W-:Y:S01]  /*2ac0*/  LDSM.16.M88.4 R48, [R230+0x800] ;  /* 0x00080000e630783b */ /* 0x000fe20000000200 */
[C---:B------:R-:W-:Y:S03]  /*2ad0*/  HMMA.16816.F32.BF16 R136, R4.reuse, R38, R96 ;  /* 0x000000260488723c */ /* 0x040fe60000041860 */
[----:B------:R-:W-:Y:S04]  /*2ae0*/  LDSM.16.M88.4 R40, [R230+0x1800] ;  /* 0x00180000e628783b */ /* 0x000fe80000000200 */
[----:B------:R-:W0:Y:S04]  /*2af0*/  LDGDEPBAR ;  /* 0x00000000000079af */ /* 0x000e280000000000 */
[----:B-1----:R-:W1:Y:S01]  /*2b00*/  LDSM.16.M88.4 R16, [R232+0x2000] ;  /* 0x00200000e810783b */ /* 0x002e620000000200 */
[C---:B------:R-:W-:Y:S08]  /*2b10*/  HMMA.16816.F32.BF16 R128, R4.reuse, R34, R108 ;  /* 0x000000220480723c */ /* 0x040ff0000004186c */
[----:B------:R-:W-:Y:S08]  /*2b20*/  HMMA.16816.F32.BF16 R124, R4, R30, R112 ;  /* 0x0000001e047c723c */ /* 0x000ff00000041870 */
[C---:B---3--:R-:W-:Y:S08]  /*2b30*/  HMMA.16816.F32.BF16 R132, R8.reuse, R32, R88 ;  /* 0x000000200884723c */ /* 0x048ff00000041858 */
[C---:B----4-:R-:W-:Y:S08]  /*2b40*/  HMMA.16816.F32.BF16 R144, R8.reuse, R24, R64 ;  /* 0x000000180890723c */ /* 0x050ff00000041840 */
[C---:B------:R-:W-:Y:S08]  /*2b50*/  HMMA.16816.F32.BF16 R96, R8.reuse, R36, R100 ;  /* 0x000000240860723c */ /* 0x040ff00000041864 */
[C---:B------:R-:W-:Y:S08]  /*2b60*/  HMMA.16816.F32.BF16 R140, R8.reuse, R28, R72 ;  /* 0x0000001c088c723c */ /* 0x040ff00000041848 */
[C---:B------:R-:W-:Y:S08]  /*2b70*/  HMMA.16816.F32.BF16 R64, R8.reuse, R38, R92 ;  /* 0x000000260840723c */ /* 0x040ff0000004185c */
[C---:B------:R-:W-:Y:S08]  /*2b80*/  HMMA.16816.F32.BF16 R32, R8.reuse, R34, R84 ;  /* 0x000000220820723c */ /* 0x040ff00000041854 */
[C---:B------:R-:W-:Y:S08]  /*2b90*/  HMMA.16816.F32.BF16 R116, R8.reuse, R30, R76 ;  /* 0x0000001e0874723c */ /* 0x040ff0000004184c */
[----:B------:R-:W-:Y:S01]  /*2ba0*/  HMMA.16816.F32.BF16 R112, R8, R26, R56 ;  /* 0x0000001a0870723c */ /* 0x000fe20000041838 */
[----:B------:R-:W3:Y:S07]  /*2bb0*/  LDSM.16.M88.4 R8, [R232] ;  /* 0x00000000e808783b */ /* 0x000eee0000000200 */
[C---:B------:R-:W-:Y:S01]  /*2bc0*/  HMMA.16816.F32.BF16 R12, R4.reuse, R36, R44 ;  /* 0x00000024040c723c */ /* 0x040fe2000004182c */
[----:B------:R-:W4:Y:S04]  /*2bd0*/  LDSM.16.M88.4 R44, [R230+0x1000] ;  /* 0x00100000e62c783b */ /* 0x000f280000000200 */
[----:B------:R-:W-:Y:S03]  /*2be0*/  LDSM.16.M88.4 R36, [R227+0x1800] ;  /* 0x00180000e324783b */ /* 0x000fe60000000200 */
[C---:B------:R-:W-:Y:S01]  /*2bf0*/  HMMA.16816.F32.BF16 R68, R4.reuse, R28, R68 ;  /* 0x0000001c0444723c */ /* 0x040fe20000041844 */
[----:B------:R-:W-:Y:S07]  /*2c00*/  LDSM.16.M88.4 R28, [R227] ;  /* 0x00000000e31c783b */ /* 0x000fee0000000200 */
[C---:B------:R-:W-:Y:S08]  /*2c10*/  HMMA.16816.F32.BF16 R80, R4.reuse, R24, R80 ;  /* 0x000000180450723c */ /* 0x040ff00000041850 */
[----:B------:R-:W-:Y:S01]  /*2c20*/  HMMA.16816.F32.BF16 R120, R4, R26, R104 ;  /* 0x0000001a0478723c */ /* 0x000fe20000041868 */
[----:B------:R-:W2:Y:S04]  /*2c30*/  LDSM.16.M88.4 R4, [R234+0x2000] ;  /* 0x00200000ea04783b */ /* 0x000ea80000000200 */
[----:B------:R-:W2:Y:S03]  /*2c40*/  LDSM.16.M88.4 R24, [R227+0x800] ;  /* 0x00080000e318783b */ /* 0x000ea60000000200 */
[C---:B-1----:R-:W-:Y:S01]  /*2c50*/  HMMA.16816.F32.BF16 R108, R16.reuse, R52, R12 ;  /* 0x00000034106c723c */ /* 0x042fe2000004180c */
[----:B------:R-:W1:Y:S07]  /*2c60*/  LDSM.16.M88.4 R12, [R234] ;  /* 0x00000000ea0c783b */ /* 0x000e6e0000000200 */
[----:B------:R-:W-:Y:S01]  /*2c70*/  HMMA.16816.F32.BF16 R104, R16, R48, R20 ;  /* 0x000000301068723c */ /* 0x000fe20000041814 */
[----:B------:R-:W1:Y:S07]  /*2c80*/  LDSM.16.M88.4 R20, [R227+0x1000] ;  /* 0x00100000e314783b */ /* 0x000e6e0000000200 */
[----:B---3--:R-:W-:Y:S08]  /*2c90*/  HMMA.16816.F32.BF16 R76, R8, R54, R64 ;  /* 0x00000036084c723c */ /* 0x008ff00000041840 */
[C---:B----4-:R-:W-:Y:S08]  /*2ca0*/  HMMA.16816.F32.BF16 R100, R16.reuse, R44, R68 ;  /* 0x0000002c1064723c */ /* 0x050ff00000041844 */
        /* <DEDUP_REMOVED lines=9> */
[C---:B------:R-:W-:Y:S01]  /*2d40*/  HMMA.16816.F32.BF16 R32, R8.reuse, R46, R116 ;  /* 0x0000002e0820723c */ /* 0x040fe20000041874 */
[----:B------:R-:W-:Y:S07]  /*2d50*/  LDSM.16.M88.4 R44, [R224+0x2000] ;  /* 0x00200000e02c783b */ /* 0x000fee0000000200 */
[C---:B------:R-:W-:Y:S08]  /*2d60*/  HMMA.16816.F32.BF16 R48, R8.reuse, R40, R144 ;  /* 0x000000280830723c */ /* 0x040ff00000041890 */
[----:B------:R-:W-:Y:S01]  /*2d70*/  HMMA.16816.F32.BF16 R16, R8, R42, R112 ;  /* 0x0000002a0810723c */ /* 0x000fe20000041870 */
[----:B------:R-:W-:Y:S04]  /*2d80*/  LDSM.16.M88.4 R40, [R224+0x2800] ;  /* 0x00280000e028783b */ /* 0x000fe80000000200 */
[----:B------:R-:W3:Y:S03]  /*2d90*/  LDSM.16.M88.4 R8, [R231+0x6000] ;  /* 0x00600000e708783b */ /* 0x000ee60000000200 */
[C---:B--2---:R-:W-:Y:S08]  /*2da0*/  HMMA.16816.F32.BF16 R68, R4.reuse, R28, R108 ;  /* 0x0000001c0444723c */ /* 0x044ff0000004186c */
[C---:B------:R-:W-:Y:S08]  /*2db0*/  HMMA.16816.F32.BF16 R116, R4.reuse, R30, R92 ;  /* 0x0000001e0474723c */ /* 0x040ff0000004185c */
[C---:B------:R-:W-:Y:S08]  /*2dc0*/  HMMA.16816.F32.BF16 R124, R4.reuse, R24, R104 ;  /* 0x00000018047c723c */ /* 0x040ff00000041868 */
[----:B------:R-:W-:Y:S08]  /*2dd0*/  HMMA.16816.F32.BF16 R136, R4, R36, R80 ;  /* 0x000000240488723c */ /* 0x000ff00000041850 */
[C---:B-1----:R-:W-:Y:S08]  /*2de0*/  HMMA.16816.F32.BF16 R132, R12.reuse, R28, R96 ;  /* 0x0000001c0c84723c */ /* 0x042ff00000041860 */
[C---:B------:R-:W-:Y:S01]  /*2df0*/  HMMA.16816.F32.BF16 R128, R12.reuse, R30, R76 ;  /* 0x0000001e0c80723c */ /* 0x040fe2000004184c */
[----:B------:R-:W-:Y:S07]  /*2e00*/  LDSM.16.M88.4 R28, [R240] ;  /* 0x00000000f01c783b */ /* 0x000fee0000000200 */
[C---:B------:R-:W-:Y:S08]  /*2e10*/  HMMA.16816.F32.BF16 R120, R12.reuse, R24, R64 ;  /* 0x000000180c78723c */ /* 0x040ff00000041840 */
[C---:B------:R-:W-:Y:S01]  /*2e20*/  HMMA.16816.F32.BF16 R112, R12.reuse, R26, R56 ;  /* 0x0000001a0c70723c */ /* 0x040fe20000041838 */
[----:B------:R-:W-:Y:S07]  /*2e30*/  LDSM.16.M88.4 R56, [R237] ;  /* 0x00000000ed38783b */ /* 0x000fee0000000200 */
[C---:B------:R-:W-:Y:S08]  /*2e40*/  HMMA.16816.F32.BF16 R108, R12.reuse, R20, R52 ;  /* 0x000000140c6c723c */ /* 0x040ff00000041834 */
[C---:B------:R-:W-:Y:S01]  /*2e50*/  HMMA.16816.F32.BF16 R104, R12.reuse, R22, R32 ;  /* 0x000000160c68723c */ /* 0x040fe20000041820 */
[----:B------:R-:W-:Y:S07]  /*2e60*/  LDSM.16.M88.4 R32, [R224+0x3000] ;  /* 0x00300000e020783b */ /* 0x000fee0000000200 */
[C---:B------:R-:W-:Y:S01]  /*2e70*/  HMMA.16816.F32.BF16 R92, R12.reuse, R36, R48 ;  /* 0x000000240c5c723c */ /* 0x040fe20000041830 */
[----:B------:R-:W-:Y:S07]  /*2e80*/  LDSM.16.M88.4 R48, [R238] ;  /* 0x00000000ee30783b */ /* 0x000fee0000000200 */
[----:B------:R-:W-:Y:S01]  /*2e90*/  HMMA.16816.F32.BF16 R80, R12, R38, R16 ;  /* 0x000000260c50723c */ /* 0x000fe20000041810 */
[----:B------:R-:W1:Y:S04]  /*2ea0*/  LDSM.16.M88.4 R12, [R231+0x4000] ;  /* 0x00400000e70c783b */ /* 0x000e680000000200 */
[----:B------:R-:W2:Y:S03]  /*2eb0*/  LDSM.16.M88.4 R16, [R224+0x3800] ;  /* 0x00380000e010783b */ /* 0x000ea60000000200 */
[C---:B------:R-:W-:Y:S01]  /*2ec0*/  HMMA.16816.F32.BF16 R88, R4.reuse, R26, R88 ;  /* 0x0000001a0458723c */ /* 0x040fe20000041858 */
[----:B------:R-:W-:Y:S07]  /*2ed0*/  LDSM.16.M88.4 R24, [R239] ;  /* 0x00000000ef18783b */ /* 0x000fee0000000200 */
[C---:B------:R-:W-:Y:S08]  /*2ee0*/  HMMA.16816.F32.BF16 R140, R4.reuse, R20, R100 ;  /* 0x00000014048c723c */ /* 0x040ff00000041864 */
[C---:B------:R-:W-:Y:S01]  /*2ef0*/  HMMA.16816.F32.BF16 R100, R4.reuse, R22, R84 ;  /* 0x000000160464723c */ /* 0x040fe20000041854 */
[----:B------:R-:W4:Y:S07]  /*2f00*/  LDSM.16.M88.4 R20, [R233+0x4000] ;  /* 0x00400000e914783b */ /* 0x000f2e0000000200 */
[----:B------:R-:W-:Y:S01]  /*2f10*/  HMMA.16816.F32.BF16 R84, R4, R38, R72 ;  /* 0x000000260454723c */ /* 0x000fe20000041848 */
[----:B------:R-:W2:Y:S07]  /*2f20*/  LDSM.16.M88.4 R4, [R233+0x6000] ;  /* 0x00600000e904783b */ /* 0x000eae0000000200 */
[----:B---3--:R-:W-:Y:S08]  /*2f30*/  HMMA.16816.F32.BF16 R72, R8, R44, R68 ;  /* 0x0000002c0848723c */ /* 0x008ff00000041844 */
[----:B-1----:R-:W-:Y:S08]  /*2f40*/  HMMA.16816.F32.BF16 R36, R12, R40, R120 ;  /* 0x000000280c24723c */ /* 0x002ff00000041878 */
[C---:B------:R-:W-:Y:S08]  /*2f50*/  HMMA.16816.F32.BF16 R52, R8.reuse, R42, R88 ;  /* 0x0000002a0834723c */ /* 0x040ff00000041858 */
[C---:B------:R-:W-:Y:S08]  /*2f60*/  HMMA.16816.F32.BF16 R68, R8.reuse, R46, R116 ;  /* 0x0000002e0844723c */ /* 0x040ff00000041874 */
[----:B------:R-:W-:Y:S08]  /*2f70*/  HMMA.16816.F32.BF16 R64, R8, R40, R124 ;  /* 0x000000280840723c */ /* 0x000ff0000004187c */
[C---:B------:R-:W-:Y:S08]  /*2f80*/  HMMA.16816.F32.BF16 R76, R12.reuse, R44, R132 ;  /* 0x0000002c0c4c723c */ /* 0x040ff00000041884 */
[C---:B------:R-:W-:Y:S08]  /*2f90*/  HMMA.16816.F32.BF16 R44, R12.reuse, R46, R128 ;  /* 0x0000002e0c2c723c */ /* 0x040ff00000041880 */
[----:B------:R-:W-:Y:S08]  /*2fa0*/  HMMA.16816.F32.BF16 R40, R12, R42, R112 ;  /* 0x0000002a0c28723c */ /* 0x000ff00000041870 */
[C---:B--2---:R-:W-:Y:S08]  /*2fb0*/  HMMA.16816.F32.BF16 R84, R8.reuse, R18, R84 ;  /* 0x000000120854723c */ /* 0x044ff00000041854 */
[C---:B------:R-:W-:Y:S08]  /*2fc0*/  HMMA.16816.F32.BF16 R88, R8.reuse, R32, R140 ;  /* 0x000000200858723c */ /* 0x040ff0000004188c */
[C---:B------:R-:W-:Y:S08]  /*2fd0*/  HMMA.16816.F32.BF16 R100, R8.reuse, R34, R100 ;  /* 0x000000220864723c */ /* 0x040ff00000041864 */
[----:B------:R-:W-:Y:S08]  /*2fe0*/  HMMA.16816.F32.BF16 R96, R8, R16, R136 ;  /* 0x000000100860723c */ /* 0x000ff00000041888 */
[C---:B------:R-:W-:Y:S08]  /*2ff0*/  HMMA.16816.F32.BF16 R8, R12.reuse, R32, R108 ;  /* 0x000000200c08723c */ /* 0x040ff0000004186c */
[C---:B------:R-:W-:Y:S08]  /*3000*/  HMMA.16816.F32.BF16 R32, R12.reuse, R34, R104 ;  /* 0x000000220c20723c */ /* 0x040ff00000041868 */
[C---:B------:R-:W-:Y:S08]  /*3010*/  HMMA.16816.F32.BF16 R92, R12.reuse, R16, R92 ;  /* 0x000000100c5c723c */ /* 0x040ff0000004185c */
[----:B------:R-:W-:Y:S01]  /*3020*/  HMMA.16816.F32.BF16 R80, R12, R18, R80 ;  /* 0x000000120c50723c */ /* 0x000fe20000041850 */
[----:B------:R-:W-:Y:S04]  /*3030*/  LDSM.16.M88.4 R16, [R232+0x6000] ;  /* 0x00600000e810783b */ /* 0x000fe80000000200 */
[----:B------:R-:W-:Y:S03]  /*3040*/  LDSM.16.M88.4 R12, [R232+0x4000] ;  /* 0x00400000e80c783b */ /* 0x000fe60000000200 */
[----:B----4-:R-:W-:Y:S01]  /*3050*/  HMMA.16816.F32.BF16 R116, R20, R24, R36 ;  /* 0x000000181474723c */ /* 0x010fe20000041824 */
[----:B------:R-:W1:Y:S07]  /*3060*/  LDSM.16.M88.4 R36, [R230+0x3800] ;  /* 0x00380000e624783b */ /* 0x000e6e0000000200 */
[----:B------:R-:W-:Y:S01]  /*3070*/  HMMA.16816.F32.BF16 R140, R4, R26, R52 ;  /* 0x0000001a048c723c */ /* 0x000fe20000041834 */
[----:B------:R-:W2:Y:S07]  /*3080*/  LDSM.16.M88.4 R52, [R230+0x2000] ;  /* 0x00200000e634783b */ /* 0x000eae0000000200 */
[C---:B------:R-:W-:Y:S01]  /*3090*/  HMMA.16816.F32.BF16 R120, R20.reuse, R30, R44 ;  /* 0x0000001e1478723c */ /* 0x040fe2000004182c */
[----:B------:R-:W3:Y:S07]  /*30a0*/  LDSM.16.M88.4 R44, [R230+0x2800] ;  /* 0x00280000e62c783b */ /* 0x000eee0000000200 */
[----:B------:R-:W-:Y:S01]  /*30b0*/  HMMA.16816.F32.BF16 R112, R20, R26, R40 ;  /* 0x0000001a1470723c */ /* 0x000fe20000041828 */
[----:B------:R-:W4:Y:S07]  /*30c0*/  LDSM.16.M88.4 R40, [R230+0x3000] ;  /* 0x00300000e628783b */ /* 0x000f2e0000000200 */
[C---:B------:R-:W-:Y:S01]  /*30d0*/  HMMA.16816.F32.BF16 R144, R4.reuse, R24, R64 ;  /* 0x000000180490723c */ /* 0x040fe20000041840 */
[----:B------:R-:W-:Y:S07]  /*30e0*/  LDSM.16.M88.4 R24, [R227+0x3000] ;  /* 0x00300000e318783b */ /* 0x000fee0000000200 */
[C---:B------:R-:W-:Y:S08]  /*30f0*/  HMMA.16816.F32.BF16 R64, R4.reuse, R58, R84 ;  /* 0x0000003a0440723c */ /* 0x040ff00000041854 */
[C---:B------:R-:W-:Y:S08]  /*3100*/  HMMA.16816.F32.BF16 R72, R4.reuse, R28, R72 ;  /* 0x0000001c0448723c */ /* 0x040ff00000041848 */
[----:B------:R-:W-:Y:S08]  /*3110*/  HMMA.16816.F32.BF16 R148, R4, R30, R68 ;  /* 0x0000001e0494723c */ /* 0x000ff00000041844 */
[----:B------:R-:W-:Y:S01]  /*3120*/  HMMA.16816.F32.BF16 R124, R20, R28, R76 ;  /* 0x0000001c147c723c */ /* 0x000fe2000004184c */
[----:B------:R-:W-:Y:S07]  /*3130*/  LDSM.16.M88.4 R28, [R227+0x2800] ;  /* 0x00280000e31c783b */ /* 0x000fee0000000200 */
[C---:B------:R-:W-:Y:S08]  /*3140*/  HMMA.16816.F32.BF16 R136, R4.reuse, R48, R88 ;  /* 0x000000300488723c */ /* 0x040ff00000041858 */
[C---:B------:R-:W-:Y:S08]  /*3150*/  HMMA.16816.F32.BF16 R132, R4.reuse, R50, R100 ;  /* 0x000000320484723c */ /* 0x040ff00000041864 */
[----:B------:R-:W-:Y:S01]  /*3160*/  HMMA.16816.F32.BF16 R128, R4, R56, R96 ;  /* 0x000000380480723c */ /* 0x000fe20000041860 */
[----:B------:R-:W-:Y:S07]  /*3170*/  LDSM.16.M88.4 R4, [R236+0x6000] ;  /* 0x00600000ec04783b */ /* 0x000fee0000000200 */
[C---:B------:R-:W-:Y:S01]  /*3180*/  HMMA.16816.F32.BF16 R108, R20.reuse, R48, R8 ;  /* 0x00000030146c723c */ /* 0x040fe20000041808 */
[----:B------:R-:W-:Y:S07]  /*3190*/  LDSM.16.M88.4 R8, [R234+0x4000] ;  /* 0x00400000ea08783b */ /* 0x000fee0000000200 */
[C---:B------:R-:W-:Y:S01]  /*31a0*/  HMMA.16816.F32.BF16 R104, R20.reuse, R50, R32 ;  /* 0x000000321468723c */ /* 0x040fe20000041820 */
[----:B------:R-:W-:Y:S07]  /*31b0*/  LDSM.16.M88.4 R32, [R227+0x2000] ;  /* 0x00200000e320783b */ /* 0x000fee0000000200 */
[C---:B------:R-:W-:Y:S08]  /*31c0*/  HMMA.16816.F32.BF16 R100, R20.reuse, R56, R92 ;  /* 0x000000381464723c */ /* 0x040ff0000004185c */
[----:B------:R-:W-:Y:S01]  /*31d0*/  HMMA.16816.F32.BF16 R68, R20, R58, R80 ;  /* 0x0000003a1444723c */ /* 0x000fe20000041850 */
[----:B------:R-:W3:Y:S01]  /*31e0*/  LDSM.16.M88.4 R20, [R227+0x3800] ;  /* 0x00380000e314783b */ /* 0x000ee20000000200 */
[----:B------:R-:W-:Y:S01]  /*31f0*/  ISETP.GT.AND P0, PT, R60, R209, PT ;  /* 0x000000d13c00720c */ /* 0x000fe20003f04270 */
[----:B------:R-:W-:-:S05]  /*3200*/  DEPBAR.LE SB0, 0x0 ;  /* 0x000080000000791a */ /* 0x000fca0000000000 */
[C---:B-1----:R-:W-:Y:S08]  /*3210*/  HMMA.16816.F32.BF16 R64, R16.reuse, R38, R64 ;  /* 0x000000261040723c */ /* 0x042ff00000041840 */
[C---:B--2---:R-:W-:Y:S08]  /*3220*/  HMMA.16816.F32.BF16 R96, R16.reuse, R52, R72 ;  /* 0x000000341060723c */ /* 0x044ff00000041848 */
[----:B------:R-:W-:Y:S08]  /*3230*/  HMMA.16816.F32.BF16 R92, R16, R54, R148 ;  /* 0x00000036105c723c */ /* 0x000ff00000041894 */
[C---:B------:R-:W-:Y:S08]  /*3240*/  HMMA.16816.F32.BF16 R56, R12.reuse, R52, R124 ;  /* 0x000000340c38723c */ /* 0x040ff0000004187c */
[----:B------:R-:W-:Y:S08]  /*3250*/  HMMA.16816.F32.BF16 R52, R12, R54, R120 ;  /* 0x000000360c34723c */ /* 0x000ff00000041878 */
[C---:B---3--:R-:W-:Y:S08]  /*3260*/  HMMA.16816.F32.BF16 R88, R16.reuse, R44, R144 ;  /* 0x0000002c1058723c */ /* 0x048ff00000041890 */
[C---:B------:R-:W-:Y:S08]  /*3270*/  HMMA.16816.F32.BF16 R84, R16.reuse, R46, R140 ;  /* 0x0000002e1054723c */ /* 0x040ff0000004188c */
[C---:B----4-:R-:W-:Y:S08]  /*3280*/  HMMA.16816.F32.BF16 R80, R16.reuse, R40, R136 ;  /* 0x000000281050723c */ /* 0x050ff00000041888 */
[C---:B------:R-:W-:Y:S08]  /*3290*/  HMMA.16816.F32.BF16 R76, R16.reuse, R42, R132 ;  /* 0x0000002a104c723c */ /* 0x040ff00000041884 */
[----:B------:R-:W-:Y:S08]  /*32a0*/  HMMA.16816.F32.BF16 R72, R16, R36, R128 ;  /* 0x000000241048723c */ /* 0x000ff00000041880 */
[C---:B------:R-:W-:Y:S08]  /*32b0*/  HMMA.16816.F32.BF16 R48, R12.reuse, R44, R116 ;  /* 0x0000002c0c30723c */ /* 0x040ff00000041874 */
[C---:B------:R-:W-:Y:S08]  /*32c0*/  HMMA.16816.F32.BF16 R44, R12.reuse, R46, R112 ;  /* 0x0000002e0c2c723c */ /* 0x040ff00000041870 */
[C---:B------:R-:W-:Y:S08]  /*32d0*/  HMMA.16816.F32.BF16 R16, R12.reuse, R40, R108 ;  /* 0x000000280c10723c */ /* 0x040ff0000004186c */
[C---:B------:R-:W-:Y:S08]  /*32e0*/  HMMA.16816.F32.BF16 R104, R12.reuse, R42, R104 ;  /* 0x0000002a0c68723c */ /* 0x040ff00000041868 */
[C---:B------:R-:W-:Y:S08]  /*32f0*/  HMMA.16816.F32.BF16 R100, R12.reuse, R36, R100 ;  /* 0x000000240c64723c */ /* 0x040ff00000041864 */
[----:B------:R-:W-:Y:S01]  /*3300*/  HMMA.16816.F32.BF16 R12, R12, R38, R68 ;  /* 0x000000260c0c723c */ /* 0x000fe20000041844 */
[----:B------:R-:W-:Y:S07]  /*3310*/  BSSY B0, `(.L_x_956) ;  /* 0x0000034000007945 */ /* 0x000fee0003800000 */
[----:B------:R-:W-:Y:S08]  /*3320*/  HMMA.16816.F32.BF16 R68, R4, R22, R64 ;  /* 0x000000160444723c */ /* 0x000ff00000041840 */
[C---:B------:R-:W-:Y:S08]  /*3330*/  HMMA.16816.F32.BF16 R64, R8.reuse, R32, R56 ;  /* 0x000000200840723c */ /* 0x040ff00000041838 */
[C---:B------:R-:W-:Y:S08]  /*3340*/  HMMA.16816.F32.BF16 R56, R8.reuse, R34, R52 ;  /* 0x000000220838723c */ /* 0x040ff00000041834 */
[----:B------:R-:W-:Y:S08]  /*3350*/  HMMA.16816.F32.BF16 R52, R8, R28, R48 ;  /* 0x0000001c0834723c */ /* 0x000ff00000041830 */
[C---:B------:R-:W-:Y:S08]  /*3360*/  HMMA.16816.F32.BF16 R96, R4.reuse, R32, R96 ;  /* 0x000000200460723c */ /* 0x040ff00000041860 */
[----:B------:R-:W-:Y:S08]  /*3370*/  HMMA.16816.F32.BF16 R92, R4, R34, R92 ;  /* 0x00000022045c723c */ /* 0x000ff0000004185c */
[----:B------:R-:W-:Y:S08]  /*3380*/  HMMA.16816.F32.BF16 R48, R8, R30, R44 ;  /* 0x0000001e0830723c */ /* 0x000ff0000004182c */
        /* <DEDUP_REMOVED lines=8> */
[----:B------:R-:W-:Y:S01]  /*3410*/  HMMA.16816.F32.BF16 R32, R8, R22, R12 ;  /* 0x000000160820723c */ /* 0x000fe2000004180c */
[----:B------:R-:W-:Y:S06]  /*3420*/  BAR.SYNC.DEFER_BLOCKING 0x0 ;  /* 0x0000000000007b1d */ /* 0x000fec0000010000 */
[----:B------:R-:W-:Y:S01]  /*3430*/  @!UPT UIADD3 URZ, URZ, URZ, URZ ;  /* 0x0000003f3f3ff290 */ /* 0x000fe2000fffe03f */
[----:B------:R-:W-:Y:S11]  /*3440*/  @!P0 BRA `(.L_x_957) ;  /* 0x0000020000008947 */ /* 0x000ff60003800000 */
[----:B-----5:R-:W-:Y:S01]  /*3450*/  IADD3 R0, R208, -0x2, RZ ;  /* 0xfffffffed0007810 */ /* 0x020fe20007ffe0ff */
[----:B------:R-:W-:Y:S01]  /*3460*/  IMAD.SHL.U32 R8, R62, 0x20, RZ ;  /* 0x000000203e087824 */ /* 0x000fe200078e00ff */
[----:B------:R-:W-:-:S02]  /*3470*/  ISETP.GE.AND P6, PT, R154, c[0x0][0x1d4], PT ;  /* 0x000075009a007a0c */ /* 0x000fc40003fc6270 */
[----:B------:R-:W-:Y:S01]  /*3480*/  SHF.R.S32.HI R2, RZ, 0x1f, R0 ;  /* 0x0000001fff027819 */ /* 0x000fe20000011400 */
[----:B------:R-:W-:Y:S01]  /*3490*/  IMAD.WIDE.U32 R4, R0, c[0x0][0x1e0], RZ ;  /* 0x0000780000047a25 */ /* 0x000fe200078e00ff */
[----:B------:R-:W-:-:S03]  /*34a0*/  SHF.L.U64.HI R9, R62, 0x5, R63 ;  /* 0x000000053e097819 */ /* 0x000fc6000001023f */
        /* <DEDUP_REMOVED lines=8> */
[-C--:B------:R-:W-:Y:S02]  /*3530*/  IADD3 R4, P1, R6, R8.reuse, RZ ;  /* 0x0000000806047210 */ /* 0x080fe40007f3e0ff */
[----:B------:R-:W-:Y:S01]  /*3540*/  IADD3 R10, P4, P2, R8, 0x80, R2 ;  /* 0x00000080080a7810 */ /* 0x000fe20007a9e002 */
[C-C-:B------:R-:W-:Y:S01]  /*3550*/  IMAD.X R7, R9.reuse, 0x1, R3.reuse, P0 ;  /* 0x0000000109077824 */ /* 0x140fe200000e0603 */
[----:B------:R-:W-:Y:S01]  /*3560*/  IADD3 R8, P0, R4, R8, RZ ;  /* 0x0000000804087210 */ /* 0x000fe20007f1e0ff */
[----:B------:R-:W-:Y:S01]  /*3570*/  @!PT LDS RZ, [RZ] ;  /* 0x00000000fffff984 */ /* 0x000fe20000000800 */
[----:B------:R-:W-:Y:S01]  /*3580*/  @!PT LDS RZ, [RZ] ;  /* 0x00000000fffff984 */ /* 0x000fe20000000800 */
[----:B------:R-:W-:Y:S01]  /*3590*/  @!PT LDS RZ, [RZ] ;  /* 0x00000000fffff984 */ /* 0x000fe20000000800 */
[----:B------:R1:W-:Y:S01]  /*35a0*/  LDGSTS.E.BYPASS.LTC128B.128 [R244+0x4100], [R2.64], !P6 ;  /* 0x0410000002f47fae */ /* 0x0003e2000f101d48 */
[----:B------:R-:W-:Y:S01]  /*35b0*/  IADD3.X R11, R9, RZ, R3, P4, P2 ;  /* 0x000000ff090b7210 */ /* 0x000fe200027e4403 */
        /* <DEDUP_REMOVED lines=9> */
.L_x_957:
[----:B------:R-:W-:Y:S05]  /*3650*/  BSYNC B0 ;  /* 0x0000000000007941 */ /* 0x000fea0003800000 */
.L_x_956:
[----:B------:R-:W2:Y:S04]  /*3660*/  LDL R0, [R1+0x60] ;  /* 0x0000600001007983 */ /* 0x000ea80000100800 */
[----:B------:R-:W2:Y:S04]  /*3670*/  LDL R180, [R1+0x54] ;  /* 0x0000540001b47983 */ /* 0x000ea80000100800 */
[----:B-1----:R-:W3:Y:S04]  /*3680*/  LDL R4, [R1+0x3c] ;  /* 0x00003c0001047983 */ /* 0x002ee80000100800 */
[----:B------:R-:W-:Y:S04]  /*3690*/  STL [R1+0x84], R234 ;  /* 0x000084ea01007387 */ /* 0x000fe80000100800 */
[----:B------:R-:W-:Y:S04]  /*36a0*/  STL [R1+0x80], R233 ;  /* 0x000080e901007387 */ /* 0x000fe80000100800 */
[----:B------:R-:W-:Y:S04]  /*36b0*/  STL [R1+0x7c], R232 ;  /* 0x00007ce801007387 */ /* 0x000fe80000100800 */
[----:B------:R-:W-:Y:S04]  /*36c0*/  STL [R1+0x78], R231 ;  /* 0x000078e701007387 */ /* 0x000fe80000100800 */
[----:B------:R-:W-:Y:S04]  /*36d0*/  STL [R1+0x74], R230 ;  /* 0x000074e601007387 */ /* 0x000fe80000100800 */
[----:B------:R-:W-:Y:S04]  /*36e0*/  STL [R1+0x70], R227 ;  /* 0x000070e301007387 */ /* 0x000fe80000100800 */
[----:B------:R-:W-:Y:S04]  /*36f0*/  STL [R1+0x6c], R224 ;  /* 0x00006ce001007387 */ /* 0x000fe80000100800 */
[----:B------:R-:W-:Y:S04]  /*3700*/  LDSM.16.MT88.4 R104, [R228+0x2000] ;  /* 0x00200000e468783b */ /* 0x000fe80000004200 */
[----:B------:R-:W0:Y:S01]  /*3710*/  LDGDEPBAR ;  /* 0x00000000000079af */ /* 0x000e220000000000 */
[----:B--2---:R-:W-:-:S04]  /*3720*/  IMAD.IADD R0, R0, 0x1, R180 ;  /* 0x0000000100007824 */ /* 0x004fc800078e02b4 */
[----:B------:R-:W-:Y:S01]  /*3730*/  @P3 IMAD.HI.U32 R2, R0, c[0x0][0x2c8], RZ ;  /* 0x0000b20000023a27 */ /* 0x000fe200078e00ff */
[----:B------:R1:W-:Y:S04]  /*3740*/  STL [R1+0x1c], R0 ;  /* 0x00001c0001007387 */ /* 0x0003e80000100800 */
[----:B-1----:R-:W-:-:S05]  /*3750*/  @P3 SHF.R.U32.HI R0, RZ, c[0x0][0x2cc], R2 ;  /* 0x0000b300ff003a19 */ /* 0x002fca0000011602 */
[----:B------:R-:W1:Y:S04]  /*3760*/  SHFL.IDX PT, R2, R0, RZ, 0x1c1f ;  /* 0x001c1fff00027589 */ /* 0x000e6800000e0000 */
[----:B------:R-:W2:Y:S04]  /*3770*/  SHFL.IDX PT, R3, R0, 0x1, 0x1c1f ;  /* 0x003c1f0000037f89 */ /* 0x000ea800000e0000 */
[----:B------:R-:W4:Y:S04]  /*3780*/  SHFL.IDX PT, R7, R0, 0x2, 0x1c1f ;  /* 0x005c1f0000077f89 */ /* 0x000f2800000e0000 */
[----:B------:R1:W2:Y:S02]  /*3790*/  SHFL.IDX PT, R5, R0, 0x3, 0x1c1f ;  /* 0x007c1f0000057f89 */ /* 0x0002a400000e0000 */
[----:B-1----:R-:W-:-:S05]  /*37a0*/  IMAD R0, R60, R152, 0x1 ;  /* 0x000000013c007424 */ /* 0x002fca00078e0298 */
[----:B---3--:R-:W-:-:S04]  /*37b0*/  IADD3 R0, -R4, c[0x0][0x1d0], R0 ;  /* 0x0000740004007a10 */ /* 0x008fc80007ffe100 */
[----:B------:R-:W-:Y:S01]  /*37c0*/  IADD3 R0, R0, -c[0x0][0x168], RZ ;  /* 0x80005a0000007a10 */ /* 0x000fe20007ffe0ff */
[----:B------:R-:W-:Y:S02]  /*37d0*/  IMAD.IADD R4, R61, 0x1, -R4 ;  /* 0x000000013d047824 */ /* 0x000fe400078e0a04 */
[----:B------:R-:W-:Y:S02]  /*37e0*/  LDSM.16.MT88.4 R60, [R225+0x2000] ;  /* 0x00200000e13c783b */ /* 0x000fe40000004200 */
[----:B------:R-:W-:-:S05]  /*37f0*/  IMAD.IADD R2, R0, 0x1, R2 ;  /* 0x0000000100027824 */ /* 0x000fca00078e0202 */
[----:B------:R-:W-:Y:S01]  /*3800*/  IMNMX R2, R4, R2, PT ;  /* 0x0000000204027217 */ /* 0x000fe20003800200 */
[C---:B--2---:R-:W-:Y:S02]  /*3810*/  IMAD.IADD R6, R0.reuse, 0x1, R3 ;  /* 0x0000000100067824 */ /* 0x044fe400078e0203 */
[----:B----4-:R-:W-:Y:S01]  /*3820*/  IMAD.IADD R3, R0, 0x1, R7 ;  /* 0x0000000100037824 */ /* 0x010fe200078e0207 */
[C---:B------:R-:W-:Y:S02]  /*3830*/  ISETP.GT.AND P2, PT, R2.reuse, RZ, PT ;  /* 0x000000ff0200720c */ /* 0x040fe40003f44270 */
[----:B------:R-:W-:Y:S01]  /*3840*/  ISETP.GT.AND P0, PT, R2, 0x1, PT ;  /* 0x000000010200780c */ /* 0x000fe20003f04270 */
[----:B------:R-:W-:Y:S01]  /*3850*/  IMAD.IADD R5, R0, 0x1, R5 ;  /* 0x0000000100057824 */ /* 0x000fe200078e0205 */
[----:B------:R-:W-:Y:S02]  /*3860*/  ISETP.GT.AND P1, PT, R2, 0x8, PT ;  /* 0x000000080200780c */ /* 0x000fe40003f24270 */
[----:B------:R-:W-:-:S02]  /*3870*/  FSEL R7, R64, -INF , P2 ;  /* 0xff80000040077808 */ /* 0x000fc40001000000 */
[----:B------:R-:W-:Y:S02]  /*3880*/  FSEL R8, R65, -INF , P0 ;  /* 0xff80000041087808 */ /* 0x000fe40000000000 */
[C---:B------:R-:W-:Y:S02]  /*3890*/  IMNMX R0, R4.reuse, R6, PT ;  /* 0x0000000604007217 */ /* 0x040fe40003800200 */
[C---:B------:R-:W-:Y:S02]  /*38a0*/  IMNMX R3, R4.reuse, R3, PT ;  /* 0x0000000304037217 */ /* 0x040fe40003800200 */
[----:B------:R-:W-:Y:S02]  /*38b0*/  IMNMX R4, R4, R5, PT ;  /* 0x0000000504047217 */ /* 0x000fe40003800200 */
[----:B------:R-:W-:Y:S02]  /*38c0*/  ISETP.GT.AND P0, PT, R2, 0x9, PT ;  /* 0x000000090200780c */ /* 0x000fe40003f04270 */
[----:B------:R-:W-:-:S02]  /*38d0*/  FSEL R9, R56, -INF , P1 ;  /* 0xff80000038097808 */ /* 0x000fc40000800000 */
[----:B------:R-:W-:Y:S02]  /*38e0*/  FMNMX.FTZ R5, R7, R8, !PT ;  /* 0x0000000807057209 */ /* 0x000fe40007810000 */
[C---:B------:R-:W-:Y:S02]  /*38f0*/  ISETP.GT.AND P1, PT, R2.reuse, 0x10, PT ;  /* 0x000000100200780c */ /* 0x040fe40003f24270 */
[----:B------:R-:W-:Y:S02]  /*3900*/  FSEL R10, R57, -INF , P0 ;  /* 0xff800000390a7808 */ /* 0x000fe40000000000 */
[----:B------:R-:W-:Y:S02]  /*3910*/  FMNMX.FTZ R5, R9, R5, !PT ;  /* 0x0000000509057209 */ /* 0x000fe40007810000 */
[----:B------:R-:W-:Y:S02]  /*3920*/  ISETP.GT.AND P4, PT, R2, 0x11, PT ;  /* 0x000000110200780c */ /* 0x000fe40003f84270 */
[----:B------:R-:W-:-:S02]  /*3930*/  FSEL R11, R52, -INF , P1 ;  /* 0xff800000340b7808 */ /* 0x000fc40000800000 */
[----:B------:R-:W-:Y:S02]  /*3940*/  FMNMX.FTZ R5, R10, R5, !PT ;  /* 0x000000050a057209 */ /* 0x000fe40007810000 */
[----:B------:R-:W-:Y:S02]  /*3950*/  ISETP.GT.AND P2, PT, R0, RZ, PT ;  /* 0x000000ff0000720c */ /* 0x000fe40003f44270 */
[----:B------:R-:W-:Y:S02]  /*3960*/  ISETP.GT.AND P0, PT, R2, 0x18, PT ;  /* 0x000000180200780c */ /* 0x000fe40003f04270 */
[----:B------:R-:W-:Y:S02]  /*3970*/  FSEL R12, R53, -INF , P4 ;  /* 0xff800000350c7808 */ /* 0x000fe40002000000 */
[----:B------:R-:W-:Y:S02]  /*3980*/  FMNMX.FTZ R5, R11, R5, !PT ;  /* 0x000000050b057209 */ /* 0x000fe40007810000 */
[----:B------:R-:W-:-:S02]  /*3990*/  ISETP.GT.AND P1, PT, R0, 0x1, PT ;  /* 0x000000010000780c */ /* 0x000fc40003f24270 */
[----:B------:R-:W-:Y:S02]  /*39a0*/  FSEL R24, R66, -INF , P2 ;  /* 0xff80000042187808 */ /* 0x000fe40001000000 */
[----:B------:R-:W-:Y:S02]  /*39b0*/  ISETP.GT.AND P2, PT, R2, 0x19, PT ;  /* 0x000000190200780c */ /* 0x000fe40003f44270 */
[----:B------:R-:W-:Y:S02]  /*39c0*/  FSEL R13, R48, -INF , P0 ;  /* 0xff800000300d7808 */ /* 0x000fe40000000000 */
[----:B------:R-:W-:Y:S02]  /*39d0*/  FMNMX.FTZ R5, R12, R5, !PT ;  /* 0x000000050c057209 */ /* 0x000fe40007810000 */
[----:B------:R-:W-:Y:S02]  /*39e0*/  FSEL R28, R67, -INF , P1 ;  /* 0xff800000431c7808 */ /* 0x000fe40000800000 */
[----:B------:R-:W-:-:S02]  /*39f0*/  ISETP.GT.AND P1, PT, R2, 0x20, PT ;  /* 0x000000200200780c */ /* 0x000fc40003f24270 */
[----:B------:R-:W-:Y:S02]  /*3a00*/  FSEL R14, R49, -INF , P2 ;  /* 0xff800000310e7808 */ /* 0x000fe40001000000 */
[----:B------:R-:W-:Y:S02]  /*3a10*/  FMNMX.FTZ R5, R13, R5, !PT ;  /* 0x000000050d057209 */ /* 0x000fe40007810000 */
[----:B------:R-:W-:Y:S02]  /*3a20*/  ISETP.GT.AND P0, PT, R2, 0x21, PT ;  /* 0x000000210200780c */ /* 0x000fe40003f04270 */
[----:B------:R-:W-:Y:S02]  /*3a30*/  FSEL R162, R40, -INF , P1 ;  /* 0xff80000028a27808 */ /* 0x000fe40000800000 */
[----:B------:R-:W-:Y:S02]  /*3a40*/  FMNMX.FTZ R5, R14, R5, !PT ;  /* 0x000000050e057209 */ /* 0x000fe40007810000 */
[----:B------:R-:W-:-:S02]  /*3a50*/  ISETP.GT.AND P2, PT, R0, 0x8, PT ;  /* 0x000000080000780c */ /* 0x000fc40003f44270 */
[----:B------:R-:W-:Y:S02]  /*3a60*/  FSEL R161, R41, -INF , P0 ;  /* 0xff80000029a17808 */ /* 0x000fe40000000000 */
[----:B------:R-:W-:Y:S02]  /*3a70*/  ISETP.GT.AND P0, PT, R2, 0x28, PT ;  /* 0x000000280200780c */ /* 0x000fe40003f04270 */
[----:B------:R-:W-:Y:S02]  /*3a80*/  FMNMX.FTZ R5, R162, R5, !PT ;  /* 0x00000005a2057209 */ /* 0x000fe40007810000 */
[----:B------:R-:W-:Y:S02]  /*3a90*/  ISETP.GT.AND P1, PT, R0, 0x9, PT ;  /* 0x000000090000780c */ /* 0x000fe40003f24270 */
[----:B------:R-:W-:Y:S02]  /*3aa0*/  FSEL R27, R58, -INF , P2 ;  /* 0xff8000003a1b7808 */ /* 0x000fe40001000000 */
[----:B------:R-:W-:-:S02]  /*3ab0*/  ISETP.GT.AND P2, PT, R2, 0x29, PT ;  /* 0x000000290200780c */ /* 0x000fc40003f44270 */
[----:B------:R-:W-:Y:S02]  /*3ac0*/  FSEL R160, R44, -INF , P0 ;  /* 0xff8000002ca07808 */ /* 0x000fe40000000000 */
[----:B------:R-:W-:Y:S02]  /*3ad0*/  FMNMX.FTZ R5, R161, R5, !PT ;  /* 0x00000005a1057209 */ /* 0x000fe40007810000 */
[----:B------:R-:W-:Y:S02]  /*3ae0*/  FSEL R26, R59, -INF , P1 ;  /* 0xff8000003b1a7808 */ /* 0x000fe40000800000 */
[----:B------:R-:W-:Y:S02]  /*3af0*/  ISETP.GT.AND P1, PT, R2, 0x30, PT ;  /* 0x000000300200780c */ /* 0x000fe40003f24270 */
[----:B------:R-:W-:Y:S02]  /*3b00*/  FSEL R159, R45, -INF , P2 ;  /* 0xff8000002d9f7808 */ /* 0x000fe40001000000 */
[----:B------:R-:W-:-:S02]  /*3b10*/  FMNMX.FTZ R5, R160, R5, !PT ;  /* 0x00000005a0057209 */ /* 0x000fc40007810000 */
[----:B------:R-:W-:Y:S02]  /*3b20*/  ISETP.GT.AND P0, PT, R2, 0x31, PT ;  /* 0x000000310200780c */ /* 0x000fe40003f04270 */
[----:B------:R-:W-:Y:S02]  /*3b30*/  FSEL R170, R36, -INF , P1 ;  /* 0xff80000024aa7808 */ /* 0x000fe40000800000 */
[----:B------:R-:W-:Y:S02]  /*3b40*/  FMNMX.FTZ R5, R159, R5, !PT ;  /* 0x000000059f057209 */ /* 0x000fe40007810000 */
[C---:B------:R-:W-:Y:S02]  /*3b50*/  ISETP.GT.AND P4, PT, R2.reuse, 0x38, PT ;  /* 0x000000380200780c */ /* 0x040fe40003f84270 */
[----:B------:R-:W-:Y:S02]  /*3b60*/  ISETP.GT.AND P2, PT, R2, 0x39, PT ;  /* 0x000000390200780c */ /* 0x000fe40003f44270 */
[----:B------:R-:W-:-:S02]  /*3b70*/  FSEL R169, R37, -INF , P0 ;  /* 0xff80000025a97808 */ /* 0x000fc40000000000 */
[----:B------:R-:W-:Y:S02]  /*3b80*/  FMNMX.FTZ R2, R170, R5, !PT ;  /* 0x00000005aa027209 */ /* 0x000fe40007810000 */
[----:B------:R-:W-:Y:S02]  /*3b90*/  FSEL R168, R32, -INF , P4 ;  /* 0xff80000020a87808 */ /* 0x000fe40002000000 */
[----:B------:R-:W-:Y:S02]  /*3ba0*/  FMNMX.FTZ R2, R169, R2, !PT ;  /* 0x00000002a9027209 */ /* 0x000fe40007810000 */
[----:B------:R-:W-:Y:S02]  /*3bb0*/  FSEL R167, R33, -INF , P2 ;  /* 0xff80000021a77808 */ /* 0x000fe40001000000 */
[----:B------:R-:W-:Y:S02]  /*3bc0*/  FMNMX.FTZ R2, R168, R2, !PT ;  /* 0x00000002a8027209 */ /* 0x000fe40007810000 */
[----:B------:R-:W-:-:S02]  /*3bd0*/  ISETP.GT.AND P1, PT, R0, 0x10, PT ;  /* 0x000000100000780c */ /* 0x000fc40003f24270 */
[----:B------:R-:W-:Y:S02]  /*3be0*/  ISETP.GT.AND P0, PT, R0, 0x11, PT ;  /* 0x000000110000780c */ /* 0x000fe40003f04270 */
[----:B------:R-:W-:Y:S02]  /*3bf0*/  FMNMX.FTZ R2, R167, R2, !PT ;  /* 0x00000002a7027209 */ /* 0x000fe40007810000 */
[----:B------:R-:W-:Y:S02]  /*3c00*/  FSEL R16, R54, -INF , P1 ;  /* 0xff80000036107808 */ /* 0x000fe40000800000 */
[----:B------:R-:W-:Y:S02]  /*3c10*/  FSEL R18, R55, -INF , P0 ;  /* 0xff80000037127808 */ /* 0x000fe40000000000 */
[C---:B------:R-:W-:Y:S02]  /*3c20*/  ISETP.GT.AND P1, PT, R0.reuse, 0x18, PT ;  /* 0x000000180000780c */ /* 0x040fe40003f24270 */
[----:B------:R-:W-:Y:S01]  /*3c30*/  ISETP.GT.AND P0, PT, R0, 0x19, PT ;  /* 0x000000190000780c */ /* 0x000fe20003f04270 */
[----:B------:R-:W1:Y:S01]  /*3c40*/  SHFL.BFLY PT, R6, R2, 0x2, 0x1f ;  /* 0x0c401f0002067f89 */ /* 0x000e6200000e0000 */
[----:B------:R-:W-:-:S02]  /*3c50*/  FSEL R23, R50, -INF , P1 ;  /* 0xff80000032177808 */ /* 0x000fc40000800000 */
[----:B------:R-:W-:Y:S02]  /*3c60*/  FSEL R29, R51, -INF , P0 ;  /* 0xff800000331d7808 */ /* 0x000fe40000000000 */
[C---:B------:R-:W-:Y:S01]  /*3c70*/  ISETP.GT.AND P4, PT, R0.reuse, 0x20, PT ;  /* 0x000000200000780c */ /* 0x040fe20003f84270 */
[----:B------:R-:W-:Y:S01]  /*3c80*/  LDSM.16.MT88.4 R48, [R225] ;  /* 0x00000000e130783b */ /* 0x000fe20000004200 */
[C---:B------:R-:W-:Y:S02]  /*3c90*/  ISETP.GT.AND P2, PT, R0.reuse, 0x21, PT ;  /* 0x000000210000780c */ /* 0x040fe40003f44270 */
[C---:B------:R-:W-:Y:S02]  /*3ca0*/  ISETP.GT.AND P1, PT, R0.reuse, 0x28, PT ;  /* 0x000000280000780c */ /* 0x040fe40003f24270 */
[----:B------:R-:W-:Y:S02]  /*3cb0*/  ISETP.GT.AND P0, PT, R0, 0x29, PT ;  /* 0x000000290000780c */ /* 0x000fe40003f04270 */
[----:B------:R-:W-:-:S02]  /*3cc0*/  FSEL R155, R42, -INF , P4 ;  /* 0xff8000002a9b7808 */ /* 0x000fc40002000000 */
[----:B------:R-:W-:Y:S02]  /*3cd0*/  FSEL R156, R43, -INF , P2 ;  /* 0xff8000002b9c7808 */ /* 0x000fe40001000000 */
[----:B------:R-:W-:Y:S01]  /*3ce0*/  FSEL R158, R46, -INF , P1 ;  /* 0xff8000002e9e7808 */ /* 0x000fe20000800000 */
[----:B------:R-:W-:Y:S01]  /*3cf0*/  LDSM.16.MT88.4 R40, [R226+0x800] ;  /* 0x00080000e228783b */ /* 0x000fe20000004200 */
[----:B------:R-:W-:Y:S02]  /*3d00*/  FSEL R157, R47, -INF , P0 ;  /* 0xff8000002f9d7808 */ /* 0x000fe40000000000 */
[C---:B------:R-:W-:Y:S01]  /*3d10*/  ISETP.GT.AND P4, PT, R0.reuse, 0x30, PT ;  /* 0x000000300000780c */ /* 0x040fe20003f84270 */
[----:B------:R-:W-:Y:S01]  /*3d20*/  LDSM.16.MT88.4 R44, [R225+0x800] ;  /* 0x00080000e12c783b */ /* 0x000fe20000004200 */
[C---:B------:R-:W-:Y:S02]  /*3d30*/  ISETP.GT.AND P2, PT, R0.reuse, 0x31, PT ;  /* 0x000000310000780c */ /* 0x040fe40003f44270 */
[----:B------:R-:W-:-:S02]  /*3d40*/  ISETP.GT.AND P1, PT, R0, 0x38, PT ;  /* 0x000000380000780c */ /* 0x000fc40003f24270 */
[----:B------:R-:W-:Y:S02]  /*3d50*/  ISETP.GT.AND P0, PT, R0, 0x39, PT ;  /* 0x000000390000780c */ /* 0x000fe40003f04270 */
[----:B------:R-:W-:-:S04]  /*3d60*/  FMNMX.FTZ R0, R24, R28, !PT ;  /* 0x0000001c18007209 */ /* 0x000fc80007810000 */
[----:B------:R-:W-:-:S04]  /*3d70*/  FMNMX.FTZ R0, R27, R0, !PT ;  /* 0x000000001b007209 */ /* 0x000fc80007810000 */
[----:B------:R-:W-:-:S04]  /*3d80*/  FMNMX.FTZ R0, R26, R0, !PT ;  /* 0x000000001a007209 */ /* 0x000fc80007810000 */
[----:B------:R-:W-:Y:S02]  /*3d90*/  FMNMX.FTZ R5, R16, R0, !PT ;  /* 0x0000000010057209 */ /* 0x000fe40007810000 */
[----:B-1----:R-:W-:Y:S02]  /*3da0*/  FMNMX.FTZ R0, R2, R6, !PT ;  /* 0x0000000602007209 */ /* 0x002fe40007810000 */
[----:B------:R-:W-:-:S04]  /*3db0*/  FMNMX.FTZ R2, R18, R5, !PT ;  /* 0x0000000512027209 */ /* 0x000fc80007810000 */
[----:B------:R-:W-:Y:S01]  /*3dc0*/  FMNMX.FTZ R2, R23, R2, !PT ;  /* 0x0000000217027209 */ /* 0x000fe20007810000 */
[----:B------:R-:W1:Y:S03]  /*3dd0*/  SHFL.BFLY PT, R5, R0, 0x1, 0x1f ;  /* 0x0c201f0000057f89 */ /* 0x000e6600000e0000 */
[----:B------:R-:W-:-:S04]  /*3de0*/  FMNMX.FTZ R2, R29, R2, !PT ;  /* 0x000000021d027209 */ /* 0x000fc80007810000 */
[----:B------:R-:W-:-:S04]  /*3df0*/  FMNMX.FTZ R2, R155, R2, !PT ;  /* 0x000000029b027209 */ /* 0x000fc80007810000 */
[----:B------:R-:W-:Y:S02]  /*3e00*/  FMNMX.FTZ R2, R156, R2, !PT ;  /* 0x000000029c027209 */ /* 0x000fe40007810000 */
[----:B------:R-:W-:Y:S02]  /*3e10*/  FSEL R165, R34, -INF , P1 ;  /* 0xff80000022a57808 */ /* 0x000fe40000800000 */
[----:B------:R-:W-:Y:S02]  /*3e20*/  FMNMX.FTZ R2, R158, R2, !PT ;  /* 0x000000029e027209 */ /* 0x000fe40007810000 */
[----:B------:R-:W-:Y:S02]  /*3e30*/  ISETP.GT.AND P1, PT, R4, RZ, PT ;  /* 0x000000ff0400720c */ /* 0x000fe40003f24270 */
[----:B------:R-:W-:Y:S02]  /*3e40*/  FSEL R164, R35, -INF , P0 ;  /* 0xff80000023a47808 */ /* 0x000fe40000000000 */
[----:B------:R-:W-:-:S02]  /*3e50*/  FSEL R163, R38, -INF , P4 ;  /* 0xff80000026a37808 */ /* 0x000fc40002000000 */
[----:B------:R-:W-:Y:S02]  /*3e60*/  ISETP.GT.AND P0, PT, R4, 0x1, PT ;  /* 0x000000010400780c */ /* 0x000fe40003f04270 */
[----:B------:R-:W-:Y:S02]  /*3e70*/  FMNMX.FTZ R2, R157, R2, !PT ;  /* 0x000000029d027209 */ /* 0x000fe40007810000 */
[----:B------:R-:W-:Y:S02]  /*3e80*/  FSEL R32, R98, -INF , P1 ;  /* 0xff80000062207808 */ /* 0x000fe40000800000 */
[----:B------:R-:W-:Y:S02]  /*3e90*/  ISETP.GT.AND P1, PT, R4, 0x8, PT ;  /* 0x000000080400780c */ /* 0x000fe40003f24270 */
[----:B------:R-:W-:Y:S02]  /*3ea0*/  FSEL R166, R39, -INF , P2 ;  /* 0xff80000027a67808 */ /* 0x000fe40001000000 */
[----:B------:R-:W-:-:S02]  /*3eb0*/  FSEL R33, R99, -INF , P0 ;  /* 0xff80000063217808 */ /* 0x000fc40000000000 */
[----:B------:R-:W-:Y:S02]  /*3ec0*/  FMNMX.FTZ R2, R163, R2, !PT ;  /* 0x00000002a3027209 */ /* 0x000fe40007810000 */
[C---:B------:R-:W-:Y:S02]  /*3ed0*/  ISETP.GT.AND P4, PT, R3.reuse, RZ, PT ;  /* 0x000000ff0300720c */ /* 0x040fe40003f84270 */
[C---:B------:R-:W-:Y:S02]  /*3ee0*/  ISETP.GT.AND P2, PT, R3.reuse, 0x1, PT ;  /* 0x000000010300780c */ /* 0x040fe40003f44270 */
[----:B------:R-:W-:Y:S02]  /*3ef0*/  ISETP.GT.AND P0, PT, R3, 0x8, PT ;  /* 0x000000080300780c */ /* 0x000fe40003f04270 */
[----:B------:R-:W-:Y:S02]  /*3f00*/  FSEL R30, R94, -INF , P1 ;  /* 0xff8000005e1e7808 */ /* 0x000fe40000800000 */
[----:B------:R-:W-:-:S02]  /*3f10*/  ISETP.GT.AND P1, PT, R4, 0x10, PT ;  /* 0x000000100400780c */ /* 0x000fc40003f24270 */
[----:B------:R-:W-:Y:S02]  /*3f20*/  FMNMX.FTZ R2, R166, R2, !PT ;  /* 0x00000002a6027209 */ /* 0x000fe40007810000 */
[----:B------:R-:W-:Y:S02]  /*3f30*/  FSEL R22, R96, -INF , P4 ;  /* 0xff80000060167808 */ /* 0x000fe40002000000 */
[----:B------:R-:W-:Y:S02]  /*3f40*/  FSEL R25, R97, -INF , P2 ;  /* 0xff80000061197808 */ /* 0x000fe40001000000 */
[----:B------:R-:W-:Y:S02]  /*3f50*/  FSEL R15, R92, -INF , P0 ;  /* 0xff8000005c0f7808 */ /* 0x000fe40000000000 */
[----:B------:R-:W-:Y:S02]  /*3f60*/  ISETP.GT.AND P0, PT, R4, 0x9, PT ;  /* 0x000000090400780c */ /* 0x000fe40003f04270 */
[----:B-1----:R-:W-:-:S02]  /*3f70*/  FMNMX.FTZ R137, R0, R5, !PT ;  /* 0x0000000500897209 */ /* 0x002fc40007810000 */
[----:B------:R-:W-:Y:S02]  /*3f80*/  FSEL R38, R90, -INF , P1 ;  /* 0xff8000005a267808 */ /* 0x000fe40000800000 */
[----:B------:R-:W-:Y:S02]  /*3f90*/  FMNMX.FTZ R0, R165, R2, !PT ;  /* 0x00000002a5007209 */ /* 0x000fe40007810000 */
[----:B------:R-:W-:Y:S02]  /*3fa0*/  ISETP.GT.AND P2, PT, R3, 0x9, PT ;  /* 0x000000090300780c */ /* 0x000fe40003f44270 */
[----:B------:R-:W-:Y:S02]  /*3fb0*/  ISETP.GT.AND P1, PT, R4, 0x18, PT ;  /* 0x000000180400780c */ /* 0x000fe40003f24270 */
        /* <DEDUP_REMOVED lines=8> */
[----:B------:R-:W-:Y:S01]  /*4040*/  FSEL R17, R88, -INF , P0 ;  /* 0xff80000058117808 */ /* 0x000fe20000000000 */
[----:B------:R-:W1:Y:S01]  /*4050*/  SHFL.BFLY PT, R6, R0, 0x2, 0x1f ;  /* 0x0c401f0000067f89 */ /* 0x000e6200000e0000 */
[----:B------:R-:W-:Y:S02]  /*4060*/  ISETP.GT.AND P0, PT, R4, 0x11, PT ;  /* 0x000000110400780c */ /* 0x000fe40003f04270 */
[----:B------:R-:W-:Y:S02]  /*4070*/  ISETP.GT.AND P2, PT, R3, 0x11, PT ;  /* 0x000000110300780c */ /* 0x000fe40003f44270 */
[----:B------:R-:W-:Y:S02]  /*4080*/  FMNMX.FTZ R2, R19, R2, !PT ;  /* 0x0000000213027209 */ /* 0x000fe40007810000 */
[----:B------:R-:W-:Y:S02]  /*4090*/  FSEL R151, R80, -INF , P1 ;  /* 0xff80000050977808 */ /* 0x000fe40000800000 */
[----:B------:R-:W-:-:S02]  /*40a0*/  ISETP.GT.AND P1, PT, R3, 0x29, PT ;  /* 0x000000290300780c */ /* 0x000fc40003f24270 */
[----:B------:R-:W-:Y:S02]  /*40b0*/  FSEL R39, R91, -INF , P0 ;  /* 0xff8000005b277808 */ /* 0x000fe40000000000 */
[----:B------:R-:W-:Y:S02]  /*40c0*/  FSEL R21, R89, -INF , P2 ;  /* 0xff80000059157808 */ /* 0x000fe40001000000 */
[----:B------:R-:W-:Y:S02]  /*40d0*/  ISETP.GT.AND P0, PT, R3, 0x18, PT ;  /* 0x000000180300780c */ /* 0x000fe40003f04270 */
[----:B------:R-:W-:Y:S01]  /*40e0*/  FMNMX.FTZ R5, R17, R2, !PT ;  /* 0x0000000211057209 */ /* 0x000fe20007810000 */
[----:B------:R-:W-:Y:S01]  /*40f0*/  FMUL.FTZ R2, R137, c[0x0][0x2d0] ;  /* 0x0000b40089027a20 */ /* 0x000fe20000410000 */
[----:B------:R-:W-:Y:S02]  /*4100*/  FSEL R147, R77, -INF , P1 ;  /* 0xff8000004d937808 */ /* 0x000fe40000800000 */
[----:B------:R-:W-:-:S02]  /*4110*/  FSETP.NEU.FTZ.AND P1, PT, R137, -INF , PT ;  /* 0xff8000008900780b */ /* 0x000fc40003f3d000 */
[----:B------:R-:W-:Y:S02]  /*4120*/  ISETP.GT.AND P2, PT, R3, 0x19, PT ;  /* 0x000000190300780c */ /* 0x000fe40003f44270 */
[----:B------:R-:W-:Y:S02]  /*4130*/  FSEL R31, R84, -INF , P0 ;  /* 0xff800000541f7808 */ /* 0x000fe40000000000 */
[----:B------:R-:W-:Y:S02]  /*4140*/  FMNMX.FTZ R5, R21, R5, !PT ;  /* 0x0000000515057209 */ /* 0x000fe40007810000 */
[----:B------:R-:W-:Y:S02]  /*4150*/  ISETP.GT.AND P0, PT, R4, 0x19, PT ;  /* 0x000000190400780c */ /* 0x000fe40003f04270 */
[----:B------:R-:W-:Y:S02]  /*4160*/  FSEL R20, R2, RZ, P1 ;  /* 0x000000ff02147208 */ /* 0x000fe40000800000 */
[----:B------:R-:W-:-:S02]  /*4170*/  FSEL R37, R85, -INF , P2 ;  /* 0xff80000055257808 */ /* 0x000fc40001000000 */
[----:B------:R-:W-:Y:S02]  /*4180*/  FMNMX.FTZ R2, R31, R5, !PT ;  /* 0x000000051f027209 */ /* 0x000fe40007810000 */
[----:B------:R-:W-:Y:S02]  /*4190*/  FSEL R57, R87, -INF , P0 ;  /* 0xff80000057397808 */ /* 0x000fe40000000000 */
[C---:B------:R-:W-:Y:S02]  /*41a0*/  ISETP.GT.AND P0, PT, R3.reuse, 0x21, PT ;  /* 0x000000210300780c */ /* 0x040fe40003f04270 */
[----:B------:R-:W-:Y:S01]  /*41b0*/  ISETP.GT.AND P2, PT, R3, 0x28, PT ;  /* 0x000000280300780c */ /* 0x000fe20003f44270 */
[----:B------:R-:W-:Y:S01]  /*41c0*/  FFMA.FTZ R5, R7, c[0x0][0x2d0], -R20 ;  /* 0x0000b40007057a23 */ /* 0x000fe20000010814 */
[----:B------:R-:W-:Y:S02]  /*41d0*/  FMNMX.FTZ R2, R37, R2, !PT ;  /* 0x0000000225027209 */ /* 0x000fe40007810000 */
[----:B------:R-:W-:-:S02]  /*41e0*/  FSEL R150, R81, -INF , P0 ;  /* 0xff80000051967808 */ /* 0x000fc40000000000 */
[----:B------:R-:W-:Y:S01]  /*41f0*/  FSEL R148, R76, -INF , P2 ;  /* 0xff8000004c947808 */ /* 0x000fe20001000000 */
[----:B------:R2:W-:Y:S01]  /*4200*/  MUFU.EX2 R154, R5 ;  /* 0x00000005009a7308 */ /* 0x0005e20000000800 */
[C---:B------:R-:W-:Y:S02]  /*4210*/  ISETP.GT.AND P0, PT, R3.reuse, 0x30, PT ;  /* 0x000000300300780c */ /* 0x040fe40003f04270 */
[C---:B------:R-:W-:Y:S02]  /*4220*/  ISETP.GT.AND P4, PT, R3.reuse, 0x31, PT ;  /* 0x000000310300780c */ /* 0x040fe40003f84270 */
[C---:B------:R-:W-:Y:S02]  /*4230*/  ISETP.GT.AND P2, PT, R3.reuse, 0x38, PT ;  /* 0x000000380300780c */ /* 0x040fe40003f44270 */
[----:B------:R-:W-:Y:S02]  /*4240*/  ISETP.GT.AND P1, PT, R3, 0x39, PT ;  /* 0x000000390300780c */ /* 0x000fe40003f24270 */
[----:B------:R-:W-:Y:S01]  /*4250*/  FMNMX.FTZ R3, R151, R2, !PT ;  /* 0x0000000297037209 */ /* 0x000fe20007810000 */
[----:B------:R-:W-:Y:S01]  /*4260*/  FFMA.FTZ R2, R8, c[0x0][0x2d0], -R20 ;  /* 0x0000b40008027a23 */ /* 0x000fe20000010814 */
[----:B-1----:R-:W-:-:S02]  /*4270*/  FMNMX.FTZ R0, R0, R6, !PT ;  /* 0x0000000600007209 */ /* 0x002fc40007810000 */
[----:B------:R-:W-:Y:S02]  /*4280*/  FMNMX.FTZ R3, R150, R3, !PT ;  /* 0x0000000396037209 */ /* 0x000fe40007810000 */
[----:B--2---:R-:W-:Y:S01]  /*4290*/  FMNMX.FTZ R5, R32, R33, !PT ;  /* 0x0000002120057209 */ /* 0x004fe20007810000 */
[----:B------:R1:W-:Y:S03]  /*42a0*/  MUFU.EX2 R152, R2 ;  /* 0x0000000200987308 */ /* 0x0003e60000000800 */
[----:B------:R-:W-:Y:S01]  /*42b0*/  FMNMX.FTZ R5, R30, R5, !PT ;  /* 0x000000051e057209 */ /* 0x000fe20007810000 */
[----:B------:R-:W2:Y:S01]  /*42c0*/  SHFL.BFLY PT, R6, R0, 0x1, 0x1f ;  /* 0x0c201f0000067f89 */ /* 0x000ea200000e0000 */
[----:B------:R-:W-:Y:S02]  /*42d0*/  FSEL R153, R72, -INF , P0 ;  /* 0xff80000048997808 */ /* 0x000fe40000000000 */
[----:B------:R-:W-:-:S02]  /*42e0*/  FSEL R146, R73, -INF , P4 ;  /* 0xff80000049927808 */ /* 0x000fc40002000000 */
[----:B-1----:R-:W-:Y:S02]  /*42f0*/  FMNMX.FTZ R2, R148, R3, !PT ;  /* 0x0000000394027209 */ /* 0x002fe40007810000 */
[----:B------:R-:W-:Y:S02]  /*4300*/  FMNMX.FTZ R3, R36, R5, !PT ;  /* 0x0000000524037209 */ /* 0x000fe40007810000 */
[----:B------:R-:W-:Y:S02]  /*4310*/  FMNMX.FTZ R2, R147, R2, !PT ;  /* 0x0000000293027209 */ /* 0x000fe40007810000 */
[----:B------:R-:W-:Y:S02]  /*4320*/  FMNMX.FTZ R3, R38, R3, !PT ;  /* 0x0000000326037209 */ /* 0x000fe40007810000 */
[----:B------:R-:W-:Y:S02]  /*4330*/  FMNMX.FTZ R2, R153, R2, !PT ;  /* 0x0000000299027209 */ /* 0x000fe40007810000 */
[----:B------:R-:W-:-:S02]  /*4340*/  FMNMX.FTZ R3, R39, R3, !PT ;  /* 0x0000000327037209 */ /* 0x000fc40007810000 */
[----:B------:R-:W-:Y:S02]  /*4350*/  FMNMX.FTZ R135, R146, R2, !PT ;  /* 0x0000000292877209 */ /* 0x000fe40007810000 */
[----:B------:R-:W-:Y:S02]  /*4360*/  ISETP.GT.AND P0, PT, R4, 0x20, PT ;  /* 0x000000200400780c */ /* 0x000fe40003f04270 */
[----:B------:R-:W-:Y:S02]  /*4370*/  FSEL R144, R68, -INF , P2 ;  /* 0xff80000044907808 */ /* 0x000fe40001000000 */
[----:B------:R-:W-:Y:S01]  /*4380*/  FMNMX.FTZ R2, R56, R3, !PT ;  /* 0x0000000338027209 */ /* 0x000fe20007810000 */
[----:B------:R-:W-:Y:S01]  /*4390*/  FFMA.FTZ R5, R9, c[0x0][0x2d0], -R20 ;  /* 0x0000b40009057a23 */ /* 0x000fe20000010814 */
[----:B------:R-:W-:Y:S02]  /*43a0*/  FSEL R145, R82, -INF , P0 ;  /* 0xff80000052917808 */ /* 0x000fe40000000000 */
[----:B------:R-:W-:-:S02]  /*43b0*/  FSEL R143, R69, -INF , P1 ;  /* 0xff800000458f7808 */ /* 0x000fc40000800000 */
[----:B------:R-:W-:Y:S02]  /*43c0*/  FMNMX.FTZ R135, R144, R135, !PT ;  /* 0x0000008790877209 */ /* 0x000fe40007810000 */
[----:B------:R-:W-:Y:S01]  /*43d0*/  FMNMX.FTZ R3, R57, R2, !PT ;  /* 0x0000000239037209 */ /* 0x000fe20007810000 */
[--C-:B------:R-:W-:Y:S01]  /*43e0*/  FFMA.FTZ R2, R11, c[0x0][0x2d0], -R20.reuse ;  /* 0x0000b4000b027a23 */ /* 0x100fe20000010814 */
[C---:B------:R-:W-:Y:S01]  /*43f0*/  ISETP.GT.AND P0, PT, R4.reuse, 0x21, PT ;  /* 0x000000210400780c */ /* 0x040fe20003f04270 */
[----:B------:R1:W-:Y:S01]  /*4400*/  MUFU.EX2 R245, R5 ;  /* 0x0000000500f57308 */ /* 0x0003e20000000800 */
[----:B------:R-:W-:Y:S02]  /*4410*/  FMNMX.FTZ R135, R143, R135, !PT ;  /* 0x000000878f877209 */ /* 0x000fe40007810000 */
[----:B------:R-:W-:Y:S02]  /*4420*/  FSEL R149, R83, -INF , P0 ;  /* 0xff80000053957808 */ /* 0x000fe40000000000 */
[----:B------:R-:W-:Y:S01]  /*4430*/  ISETP.GT.AND P0, PT, R4, 0x28, PT ;  /* 0x000000280400780c */ /* 0x000fe20003f04270 */
[----:B------:R-:W-:Y:S02]  /*4440*/  LDSM.16.MT88.4 R80, [R226+0x2000] ;  /* 0x00200000e250783b */ /* 0x000fe40000004200 */
[----:B------:R3:W-:Y:S01]  /*4450*/  MUFU.EX2 R211, R2 ;  /* 0x0000000200d37308 */ /* 0x0007e20000000800 */
[----:B--2---:R-:W-:Y:S01]  /*4460*/  FMNMX.FTZ R136, R0, R6, !PT ;  /* 0x0000000600887209 */ /* 0x004fe20007810000 */
[----:B------:R-:W-:-:S02]  /*4470*/  FFMA.FTZ R0, R12, c[0x0][0x2d0], -R20 ;  /* 0x0000b4000c007a23 */ /* 0x000fc40000010814 */
[----:B-1----:R-:W-:Y:S01]  /*4480*/  FFMA.FTZ R5, R10, c[0x0][0x2d0], -R20 ;  /* 0x0000b4000a057a23 */ /* 0x002fe20000010814 */
[----:B------:R-:W-:-:S03]  /*4490*/  ISETP.GT.AND P1, PT, R4, 0x29, PT ;  /* 0x000000290400780c */ /* 0x000fc60003f24270 */
[----:B------:R1:W-:Y:S01]  /*44a0*/  MUFU.EX2 R210, R5 ;  /* 0x0000000500d27308 */ /* 0x0003e20000000800 */
[----:B---3--:R-:W-:Y:S02]  /*44b0*/  FMNMX.FTZ R2, R145, R3, !PT ;  /* 0x0000000391027209 */ /* 0x008fe40007810000 */
[----:B------:R-:W-:Y:S02]  /*44c0*/  FSEL R141, R78, -INF , P0 ;  /* 0xff8000004e8d7808 */ /* 0x000fe40000000000 */
[----:B------:R-:W-:-:S03]  /*44d0*/  FMNMX.FTZ R2, R149, R2, !PT ;  /* 0x0000000295027209 */ /* 0x000fc60007810000 */
[----:B------:R2:W-:Y:S01]  /*44e0*/  MUFU.EX2 R246, R0 ;  /* 0x0000000000f67308 */ /* 0x0005e20000000800 */
[----:B------:R-:W-:Y:S01]  /*44f0*/  FSEL R142, R79, -INF , P1 ;  /* 0xff8000004f8e7808 */ /* 0x000fe20000800000 */
[----:B-1----:R-:W1:Y:S01]  /*4500*/  SHFL.BFLY PT, R5, R135, 0x2, 0x1f ;  /* 0x0c401f0087057f89 */ /* 0x002e6200000e0000 */
[C---:B------:R-:W-:Y:S02]  /*4510*/  ISETP.GT.AND P1, PT, R4.reuse, 0x30, PT ;  /* 0x000000300400780c */ /* 0x040fe40003f24270 */
[C---:B------:R-:W-:Y:S02]  /*4520*/  ISETP.GT.AND P0, PT, R4.reuse, 0x31, PT ;  /* 0x000000310400780c */ /* 0x040fe40003f04270 */
[----:B------:R-:W-:Y:S01]  /*4530*/  ISETP.GT.AND P2, PT, R4, 0x38, PT ;  /* 0x000000380400780c */ /* 0x000fe20003f44270 */
[----:B------:R-:W-:Y:S01]  /*4540*/  FMUL.FTZ R3, R136, c[0x0][0x2d0] ;  /* 0x0000b40088037a20 */ /* 0x000fe20000410000 */
[----:B--2---:R-:W-:Y:S01]  /*4550*/  FMNMX.FTZ R0, R141, R2, !PT ;  /* 0x000000028d007209 */ /* 0x004fe20007810000 */
[----:B------:R-:W-:Y:S01]  /*4560*/  LDSM.16.MT88.4 R76, [R229+0x2000] ;  /* 0x00200000e54c783b */ /* 0x000fe20000004200 */
[----:B------:R-:W-:-:S02]  /*4570*/  FSEL R140, R74, -INF , P1 ;  /* 0xff8000004a8c7808 */ /* 0x000fc40000800000 */
[----:B------:R-:W-:Y:S02]  /*4580*/  FMNMX.FTZ R0, R142, R0, !PT ;  /* 0x000000008e007209 */ /* 0x000fe40007810000 */
[----:B------:R-:W-:Y:S02]  /*4590*/  FSEL R139, R75, -INF , P0 ;  /* 0xff8000004b8b7808 */ /* 0x000fe40000000000 */
[----:B------:R-:W-:Y:S01]  /*45a0*/  FMNMX.FTZ R0, R140, R0, !PT ;  /* 0x000000008c007209 */ /* 0x000fe20007810000 */
[----:B------:R-:W-:Y:S01]  /*45b0*/  FFMA.FTZ R2, R13, c[0x0][0x2d0], -R20 ;  /* 0x0000b4000d027a23 */ /* 0x000fe20000010814 */
[----:B------:R-:W-:Y:S02]  /*45c0*/  ISETP.GT.AND P1, PT, R4, 0x39, PT ;  /* 0x000000390400780c */ /* 0x000fe40003f24270 */
[----:B------:R-:W-:Y:S02]  /*45d0*/  FSEL R138, R70, -INF , P2 ;  /* 0xff800000468a7808 */ /* 0x000fe40001000000 */
[----:B------:R-:W-:-:S02]  /*45e0*/  FMNMX.FTZ R0, R139, R0, !PT ;  /* 0x000000008b007209 */ /* 0x000fc40007810000 */
[----:B------:R-:W-:Y:S01]  /*45f0*/  FSETP.NEU.FTZ.AND P0, PT, R136, -INF , PT ;  /* 0xff8000008800780b */ /* 0x000fe20003f1d000 */
[----:B------:R2:W-:Y:S01]  /*4600*/  MUFU.EX2 R204, R2 ;  /* 0x0000000200cc7308 */ /* 0x0005e20000000800 */
[----:B------:R-:W-:Y:S02]  /*4610*/  FSEL R133, R71, -INF , P1 ;  /* 0xff80000047857808 */ /* 0x000fe40000800000 */
[----:B------:R-:W-:Y:S01]  /*4620*/  FMNMX.FTZ R134, R138, R0, !PT ;  /* 0x000000008a867209 */ /* 0x000fe20007810000 */
[----:B------:R-:W-:Y:S01]  /*4630*/  LDSM.16.MT88.4 R68, [R229+0x800] ;  /* 0x00080000e544783b */ /* 0x000fe20000004200 */
[----:B------:R-:W-:Y:S02]  /*4640*/  FSEL R3, R3, RZ, P0 ;  /* 0x000000ff03037208 */ /* 0x000fe40000000000 */
[----:B-1----:R-:W-:Y:S02]  /*4650*/  FMNMX.FTZ R135, R135, R5, !PT ;  /* 0x0000000587877209 */ /* 0x002fe40007810000 */
[----:B------:R-:W-:Y:S01]  /*4660*/  FMNMX.FTZ R134, R133, R134, !PT ;  /* 0x0000008685867209 */ /* 0x000fe20007810000 */
[----:B------:R-:W-:-:S02]  /*4670*/  FFMA.FTZ R0, R24, c[0x0][0x2d0], -R3 ;  /* 0x0000b40018007a23 */ /* 0x000fc40000010803 */
[----:B--2---:R-:W-:Y:S02]  /*4680*/  FFMA.FTZ R2, R14, c[0x0][0x2d0], -R20 ;  /* 0x0000b4000e027a23 */ /* 0x004fe40000010814 */
[----:B------:R-:W-:Y:S02]  /*4690*/  SHFL.BFLY PT, R4, R134, 0x2, 0x1f ;  /* 0x0c401f0086047f89 */ /* 0x000fe400000e0000 */
[----:B------:R1:W-:Y:S08]  /*46a0*/  MUFU.EX2 R207, R2 ;  /* 0x0000000200cf7308 */ /* 0x0003f00000000800 */
[----:B------:R2:W-:Y:S01]  /*46b0*/  MUFU.EX2 R132, R0 ;  /* 0x0000000000847308 */ /* 0x0005e20000000800 */
[----:B-1----:R-:W1:Y:S01]  /*46c0*/  SHFL.BFLY PT, R2, R135, 0x1, 0x1f ;  /* 0x0c201f0087027f89 */ /* 0x002e6200000e0000 */
[----:B--2---:R-:W-:-:S06]  /*46d0*/  FFMA.FTZ R0, R28, c[0x0][0x2d0], -R3 ;  /* 0x0000b4001c007a23 */ /* 0x004fcc0000010803 */
[----:B------:R2:W-:Y:S02]  /*46e0*/  MUFU.EX2 R131, R0 ;  /* 0x0000000000837308 */ /* 0x0005e40000000800 */
[----:B--2---:R-:W-:-:S06]  /*46f0*/  FFMA.FTZ R0, R27, c[0x0][0x2d0], -R3 ;  /* 0x0000b4001b007a23 */ /* 0x004fcc0000010803 */
[----:B------:R2:W-:Y:S01]  /*4700*/  MUFU.EX2 R194, R0 ;  /* 0x0000000000c27308 */ /* 0x0005e20000000800 */
[----:B-1----:R-:W-:Y:S02]  /*4710*/  FMNMX.FTZ R135, R135, R2, !PT ;  /* 0x0000000287877209 */ /* 0x002fe40007810000 */
[----:B------:R-:W-:Y:S01]  /*4720*/  FMNMX.FTZ R134, R134, R4, !PT ;  /* 0x0000000486867209 */ /* 0x000fe20007810000 */
[----:B--2---:R-:W-:-:S04]  /*4730*/  FFMA.FTZ R0, R26, c[0x0][0x2d0], -R3 ;  /* 0x0000b4001a007a23 */ /* 0x004fc80000010803 */
[----:B------:R1:W-:Y:S01]  /*4740*/  MUFU.EX2 R195, R0 ;  /* 0x0000000000c37308 */ /* 0x0003e20000000800 */
[C---:B------:R-:W-:Y:S01]  /*4750*/  FMUL.FTZ R2, R135.reuse, c[0x0][0x2d0] ;  /* 0x0000b40087027a20 */ /* 0x040fe20000410000 */
[----:B------:R-:W-:Y:S01]  /*4760*/  FSETP.NEU.FTZ.AND P0, PT, R135, -INF , PT ;  /* 0xff8000008700780b */ /* 0x000fe20003f1d000 */
[----:B------:R-:W2:Y:S01]  /*4770*/  SHFL.BFLY PT, R4, R134, 0x1, 0x1f ;  /* 0x0c201f0086047f89 */ /* 0x000ea200000e0000 */
[----:B-1----:R-:W-:-:S04]  /*4780*/  FFMA.FTZ R0, R16, c[0x0][0x2d0], -R3 ;  /* 0x0000b40010007a23 */ /* 0x002fc80000010803 */
[----:B------:R1:W-:Y:S01]  /*4790*/  MUFU.EX2 R198, R0 ;  /* 0x0000000000c67308 */ /* 0x0003e20000000800 */
[----:B------:R-:W-:Y:S01]  /*47a0*/  FSEL R2, R2, RZ, P0 ;  /* 0x000000ff02027208 */ /* 0x000fe20000000000 */
[----:B-1----:R-:W-:-:S06]  /*47b0*/  FFMA.FTZ R0, R18, c[0x0][0x2d0], -R3 ;  /* 0x0000b40012007a23 */ /* 0x002fcc0000010803 */
[----:B------:R1:W-:Y:S02]  /*47c0*/  MUFU.EX2 R199, R0 ;  /* 0x0000000000c77308 */ /* 0x0003e40000000800 */
[----:B-1----:R-:W-:-:S06]  /*47d0*/  FFMA.FTZ R0, R23, c[0x0][0x2d0], -R3 ;  /* 0x0000b40017007a23 */ /* 0x002fcc0000010803 */
[----:B------:R1:W-:Y:S02]  /*47e0*/  MUFU.EX2 R205, R0 ;  /* 0x0000000000cd7308 */ /* 0x0003e40000000800 */
[----:B-1----:R-:W-:-:S06]  /*47f0*/  FFMA.FTZ R0, R29, c[0x0][0x2d0], -R3 ;  /* 0x0000b4001d007a23 */ /* 0x002fcc0000010803 */
[----:B------:R1:W-:Y:S01]  /*4800*/  MUFU.EX2 R224, R0 ;  /* 0x0000000000e07308 */ /* 0x0003e20000000800 */
[----:B--2---:R-:W-:Y:S01]  /*4810*/  FMNMX.FTZ R134, R134, R4, !PT ;  /* 0x0000000486867209 */ /* 0x004fe20007810000 */
[----:B-1----:R-:W-:-:S06]  /*4820*/  FFMA.FTZ R0, R22, c[0x0][0x2d0], -R2 ;  /* 0x0000b40016007a23 */ /* 0x002fcc0000010802 */
[----:B------:R1:W-:Y:S01]  /*4830*/  MUFU.EX2 R130, R0 ;  /* 0x0000000000827308 */ /* 0x0003e20000000800 */
[--C-:B------:R-:W-:Y:S02]  /*4840*/  FFMA.FTZ R4, R17, c[0x0][0x2d0], -R2.reuse ;  /* 0x0000b40011047a23 */ /* 0x100fe40000010802 */
[----:B-1----:R-:W-:Y:S01]  /*4850*/  FFMA.FTZ R0, R25, c[0x0][0x2d0], -R2 ;  /* 0x0000b40019007a23 */ /* 0x002fe20000010802 */
[----:B------:R-:W-:-:S04]  /*4860*/  FSETP.NEU.FTZ.AND P0, PT, R134, -INF , PT ;  /* 0xff8000008600780b */ /* 0x000fc80003f1d000 */
[----:B------:R-:W-:Y:S01]  /*4870*/  MUFU.EX2 R193, R4 ;  /* 0x0000000400c17308 */ /* 0x000fe20000000800 */
[----:B------:R-:W1:Y:S07]  /*4880*/  LDSM.16.MT88.4 R24, [R229] ;  /* 0x00000000e518783b */ /* 0x000e6e0000004200 */
[----:B------:R2:W3:Y:S02]  /*4890*/  MUFU.EX2 R129, R0 ;  /* 0x0000000000817308 */ /* 0x0004e40000000800 */
[----:B--2---:R-:W-:-:S06]  /*48a0*/  FFMA.FTZ R0, R15, c[0x0][0x2d0], -R2 ;  /* 0x0000b4000f007a23 */ /* 0x004fcc0000010802 */
[----:B------:R2:W-:Y:S01]  /*48b0*/  MUFU.EX2 R186, R0 ;  /* 0x0000000000ba7308 */ /* 0x0005e20000000800 */
[--C-:B------:R-:W-:Y:S02]  /*48c0*/  FFMA.FTZ R4, R21, c[0x0][0x2d0], -R2.reuse ;  /* 0x0000b40015047a23 */ /* 0x100fe40000010802 */
[----:B--2---:R-:W-:-:S05]  /*48d0*/  FFMA.FTZ R0, R19, c[0x0][0x2d0], -R2 ;  /* 0x0000b40013007a23 */ /* 0x004fca0000010802 */
[----:B------:R2:W4:Y:S02]  /*48e0*/  MUFU.EX2 R187, R0 ;  /* 0x0000000000bb7308 */ /* 0x0005240000000800 */
[----:B--2---:R-:W-:-:S06]  /*48f0*/  FMUL.FTZ R0, R134, c[0x0][0x2d0] ;  /* 0x0000b40086007a20 */ /* 0x004fcc0000410000 */
[----:B------:R2:W-:Y:S01]  /*4900*/  MUFU.EX2 R197, R4 ;  /* 0x0000000400c57308 */ /* 0x0005e20000000800 */
[----:B------:R-:W-:-:S05]  /*4910*/  FSEL R0, R0, RZ, P0 ;  /* 0x000000ff00007208 */ /* 0x000fca0000000000 */
[----:B--2---:R-:W-:-:S04]  /*4920*/  FFMA.FTZ R4, R32, c[0x0][0x2d0], -R0 ;  /* 0x0000b40020047a23 */ /* 0x004fc80000010800 */
[----:B------:R2:W-:Y:S02]  /*4930*/  MUFU.EX2 R128, R4 ;  /* 0x0000000400807308 */ /* 0x0005e40000000800 */
[--C-:B--2---:R-:W-:Y:S02]  /*4940*/  FFMA.FTZ R4, R33, c[0x0][0x2d0], -R0.reuse ;  /* 0x0000b40021047a23 */ /* 0x104fe40000010800 */
[----:B------:R-:W2:Y:S04]  /*4950*/  LDSM.16.MT88.4 R32, [R226] ;  /* 0x00000000e220783b */ /* 0x000ea80000004200 */
[----:B------:R1:W1:Y:S02]  /*4960*/  MUFU.EX2 R21, R4 ;  /* 0x0000000400157308 */ /* 0x0002640000000800 */
[----:B-1----:R-:W-:-:S06]  /*4970*/  FFMA.FTZ R4, R30, c[0x0][0x2d0], -R0 ;  /* 0x0000b4001e047a23 */ /* 0x002fcc0000010800 */
[----:B------:R1:W-:Y:S02]  /*4980*/  MUFU.EX2 R184, R4 ;  /* 0x0000000400b87308 */ /* 0x0003e40000000800 */
[----:B-1----:R-:W-:-:S06]  /*4990*/  FFMA.FTZ R4, R36, c[0x0][0x2d0], -R0 ;  /* 0x0000b40024047a23 */ /* 0x002fcc0000010800 */
[----:B------:R1:W1:Y:S02]  /*49a0*/  MUFU.EX2 R185, R4 ;  /* 0x0000000400b97308 */ /* 0x0002640000000800 */
[----:B-1----:R-:W-:-:S06]  /*49b0*/  FFMA.FTZ R4, R31, c[0x0][0x2d0], -R2 ;  /* 0x0000b4001f047a23 */ /* 0x002fcc0000010802 */
[----:B------:R1:W-:Y:S02]  /*49c0*/  MUFU.EX2 R181, R4 ;  /* 0x0000000400b57308 */ /* 0x0003e40000000800 */
[----:B-1----:R-:W-:-:S06]  /*49d0*/  FFMA.FTZ R4, R37, c[0x0][0x2d0], -R2 ;  /* 0x0000b40025047a23 */ /* 0x002fcc0000010802 */
[----:B------:R1:W-:Y:S01]  /*49e0*/  MUFU.EX2 R227, R4 ;  /* 0x0000000400e37308 */ /* 0x0003e20000000800 */
[----:B---3--:R-:W-:Y:S02]  /*49f0*/  F2FP.BF16.PACK_AB R12, R129, R130 ;  /* 0x00000082810c723e */ /* 0x008fe400000010ff */
[----:B----4-:R-:W-:Y:S02]  /*4a00*/  F2FP.BF16.PACK_AB R14, R187, R186 ;  /* 0x000000babb0e723e */ /* 0x010fe400000010ff */
[----:B------:R-:W-:Y:S01]  /*4a10*/  F2FP.BF16.PACK_AB R13, R21, R128 ;  /* 0x00000080150d723e */ /* 0x000fe200000010ff */
[----:B-1----:R-:W-:-:S04]  /*4a20*/  FFMA.FTZ R4, R38, c[0x0][0x2d0], -R0 ;  /* 0x0000b40026047a23 */ /* 0x002fc80000010800 */
[----:B------:R1:W-:Y:S01]  /*4a30*/  MUFU.EX2 R192, R4 ;  /* 0x0000000400c07308 */ /* 0x0003e20000000800 */
[----:B------:R-:W-:Y:S01]  /*4a40*/  F2FP.BF16.PACK_AB R15, R185, R184 ;  /* 0x000000b8b90f723e */ /* 0x000fe200000010ff */
[----:B-1----:R-:W-:-:S06]  /*4a50*/  FFMA.FTZ R4, R39, c[0x0][0x2d0], -R0 ;  /* 0x0000b40027047a23 */ /* 0x002fcc0000010800 */
[----:B------:R1:W3:Y:S01]  /*4a60*/  MUFU.EX2 R196, R4 ;  /* 0x0000000400c47308 */ /* 0x0002e20000000800 */
[----:B------:R-:W-:Y:S01]  /*4a70*/  HMMA.16816.F32.BF16 R64, R12, R48, RZ ;  /* 0x000000300c40723c */ /* 0x000fe200000418ff */
[----:B-1----:R-:W-:-:S06]  /*4a80*/  FFMA.FTZ R4, R56, c[0x0][0x2d0], -R0 ;  /* 0x0000b40038047a23 */ /* 0x002fcc0000010800 */
[----:B------:R1:W-:Y:S02]  /*4a90*/  MUFU.EX2 R247, R4 ;  /* 0x0000000400f77308 */ /* 0x0003e40000000800 */
[----:B-1----:R-:W-:Y:S01]  /*4aa0*/  FFMA.FTZ R4, R57, c[0x0][0x2d0], -R0 ;  /* 0x0000b40039047a23 */ /* 0x002fe20000010800 */
[----:B------:R-:W-:Y:S01]  /*4ab0*/  F2FP.BF16.PACK_AB R16, R152, R154 ;  /* 0x0000009a9810723e */ /* 0x000fe200000010ff */
[----:B------:R-:W-:Y:S01]  /*4ac0*/  HMMA.16816.F32.BF16 R84, R12, R24, RZ ;  /* 0x000000180c54723c */ /* 0x000fe200000418ff */
[----:B------:R-:W-:-:S03]  /*4ad0*/  F2FP.BF16.PACK_AB R18, R210, R245 ;  /* 0x000000f5d212723e */ /* 0x000fc600000010ff */
[----:B------:R1:W4:Y:S01]  /*4ae0*/  MUFU.EX2 R252, R4 ;  /* 0x0000000400fc7308 */ /* 0x0003220000000800 */
[----:B------:R-:W-:Y:S01]  /*4af0*/  F2FP.BF16.PACK_AB R17, R131, R132 ;  /* 0x000000848311723e */ /* 0x000fe200000010ff */
[----:B------:R-:W-:Y:S01]  /*4b00*/  LDSM.16.MT88.4 R56, [R228] ;  /* 0x00000000e438783b */ /* 0x000fe20000004200 */
[----:B------:R-:W-:Y:S02]  /*4b10*/  F2FP.BF16.PACK_AB R19, R195, R194 ;  /* 0x000000c2c313723e */ /* 0x000fe400000010ff */
[----:B---3--:R-:W-:Y:S02]  /*4b20*/  F2FP.BF16.PACK_AB R5, R196, R192 ;  /* 0x000000c0c405723e */ /* 0x008fe400000010ff */
[----:B------:R-:W-:-:S03]  /*4b30*/  F2FP.BF16.PACK_AB R6, R227, R181 ;  /* 0x000000b5e306723e */ /* 0x000fc600000010ff */
[----:B------:R-:W-:Y:S01]  /*4b40*/  HMMA.16816.F32.BF16 R28, R16, R24, RZ ;  /* 0x00000018101c723c */ /* 0x000fe200000418ff */
[----:B-1----:R-:W-:Y:S02]  /*4b50*/  F2FP.BF16.PACK_AB R4, R197, R193 ;  /* 0x000000c1c504723e */ /* 0x002fe400000010ff */
[----:B----4-:R-:W-:-:S05]  /*4b60*/  F2FP.BF16.PACK_AB R7, R252, R247 ;  /* 0x000000f7fc07723e */ /* 0x010fca00000010ff */
[----:B--2---:R-:W-:Y:S08]  /*4b70*/  HMMA.16816.F32.BF16 R52, R16, R32, RZ ;  /* 0x000000201034723c */ /* 0x004ff000000418ff */
[----:B------:R-:W-:Y:S01]  /*4b80*/  HMMA.16816.F32.BF16 R176, R4, R44, R64 ;  /* 0x0000002c04b0723c */ /* 0x000fe20000041840 */
[----:B------:R-:W1:Y:S01]  /*4b90*/  LDSM.16.MT88.4 R64, [R228+0x2800] ;  /* 0x00280000e440783b */ /* 0x000e620000004200 */
[----:B------:R-:W-:-:S02]  /*4ba0*/  F2FP.BF16.PACK_AB R8, R246, R211 ;  /* 0x000000d3f608723e */ /* 0x000fc400000010ff */
[----:B------:R-:W-:Y:S02]  /*4bb0*/  F2FP.BF16.PACK_AB R9, R199, R198 ;  /* 0x000000c6c709723e */ /* 0x000fe400000010ff */
[----:B------:R-:W-:Y:S02]  /*4bc0*/  F2FP.BF16.PACK_AB R10, R207, R204 ;  /* 0x000000cccf0a723e */ /* 0x000fe400000010ff */
[----:B------:R-:W-:Y:S01]  /*4bd0*/  F2FP.BF16.PACK_AB R11, R224, R205 ;  /* 0x000000cde00b723e */ /* 0x000fe200000010ff */
[----:B------:R-:W-:Y:S08]  /*4be0*/  HMMA.16816.F32.BF16 R216, R4, R68, R84 ;  /* 0x0000004404d8723c */ /* 0x000ff00000041854 */
[----:B------:R-:W-:Y:S08]  /*4bf0*/  HMMA.16816.F32.BF16 R84, R12, R104, RZ ;  /* 0x000000680c54723c */ /* 0x000ff000000418ff */
[C---:B------:R-:W-:Y:S01]  /*4c00*/  HMMA.16816.F32.BF16 R248, R8.reuse, R68, R28 ;  /* 0x0000004408f8723c */ /* 0x040fe2000004181c */
[----:B------:R-:W2:Y:S07]  /*4c10*/  LDSM.16.MT88.4 R28, [R225+0x2800] ;  /* 0x00280000e11c783b */ /* 0x000eae0000004200 */
[----:B------:R-:W-:Y:S01]  /*4c20*/  HMMA.16816.F32.BF16 R200, R8, R40, R52 ;  /* 0x0000002808c8723c */ /* 0x000fe20000041834 */
[----:B------:R-:W3:Y:S07]  /*4c30*/  LDSM.16.MT88.4 R52, [R226+0x2800] ;  /* 0x00280000e234783b */ /* 0x000eee0000004200 */
[C---:B------:R-:W-:Y:S08]  /*4c40*/  HMMA.16816.F32.BF16 R72, R16.reuse, R48, RZ ;  /* 0x000000301048723c */ /* 0x040ff000000418ff */
[C---:B------:R-:W-:Y:S08]  /*4c50*/  HMMA.16816.F32.BF16 R116, R16.reuse, R60, RZ ;  /* 0x0000003c1074723c */ /* 0x040ff000000418ff */
[C---:B------:R-:W-:Y:S08]  /*4c60*/  HMMA.16816.F32.BF16 R88, R16.reuse, R104, RZ ;  /* 0x000000681058723c */ /* 0x040ff000000418ff */
[----:B------:R-:W-:Y:S08]  /*4c70*/  HMMA.16816.F32.BF16 R108, R16, R80, RZ ;  /* 0x00000050106c723c */ /* 0x000ff000000418ff */
[----:B-1----:R-:W-:Y:S08]  /*4c80*/  HMMA.16816.F32.BF16 R84, R4, R64, R84 ;  /* 0x000000400454723c */ /* 0x002ff00000041854 */
[----:B------:R-:W-:Y:S08]  /*4c90*/  HMMA.16816.F32.BF16 R36, R12, R32, RZ ;  /* 0x000000200c24723c */ /* 0x000ff000000418ff */
[C---:B------:R-:W-:Y:S01]  /*4ca0*/  HMMA.16816.F32.BF16 R172, R8.reuse, R44, R72 ;  /* 0x0000002c08ac723c */ /* 0x040fe20000041848 */
[----:B------:R-:W1:Y:S07]  /*4cb0*/  LDSM.16.MT88.4 R72, [R229+0x2800] ;  /* 0x00280000e548783b */ /* 0x000e6e0000004200 */
[----:B--2---:R-:W-:Y:S01]  /*4cc0*/  HMMA.16816.F32.BF16 R116, R8, R28, R116 ;  /* 0x0000001c0874723c */ /* 0x004fe20000041874 */
[----:B------:R-:W-:-:S07]  /*4cd0*/  IMAD.MOV.U32 R206, RZ, RZ, R84 ;  /* 0x000000ffffce7224 */ /* 0x000fce00078e0054 */
[----:B------:R-:W-:Y:S08]  /*4ce0*/  HMMA.16816.F32.BF16 R112, R12, R60, RZ ;  /* 0x0000003c0c70723c */ /* 0x000ff000000418ff */
[-C--:B------:R-:W-:Y:S08]  /*4cf0*/  HMMA.16816.F32.BF16 R96, R16, R76.reuse, RZ ;  /* 0x0000004c1060723c */ /* 0x080ff000000418ff */
[----:B------:R-:W-:Y:S07]  /*4d00*/  HMMA.16816.F32.BF16 R92, R12, R76, RZ ;  /* 0x0000004c0c5c723c */ /* 0x000fee00000418ff */
[----:B------:R-:W-:Y:S01]  /*4d10*/  IMAD.MOV.U32 R77, RZ, RZ, R85 ;  /* 0x000000ffff4d7224 */ /* 0x000fe200078e0055 */
[----:B------:R-:W-:Y:S01]  /*4d20*/  HMMA.16816.F32.BF16 R88, R8, R64, R88 ;  /* 0x000000400858723c */ /* 0x000fe20000041858 */
[----:B------:R-:W-:-:S06]  /*4d30*/  IMAD.MOV.U32 R76, RZ, RZ, R86 ;  /* 0x000000ffff4c7224 */ /* 0x000fcc00078e0056 */
[----:B------:R-:W-:Y:S01]  /*4d40*/  IMAD.MOV.U32 R64, RZ, RZ, R87 ;  /* 0x000000ffff407224 */ /* 0x000fe200078e0057 */
[----:B---3--:R-:W-:Y:S08]  /*4d50*/  HMMA.16816.F32.BF16 R108, R8, R52, R108 ;  /* 0x00000034086c723c */ /* 0x008ff0000004186c */
[C---:B------:R-:W-:Y:S08]  /*4d60*/  HMMA.16816.F32.BF16 R84, R12.reuse, R62, RZ ;  /* 0x0000003e0c54723c */ /* 0x040ff000000418ff */
[----:B------:R-:W-:Y:S08]  /*4d70*/  HMMA.16816.F32.BF16 R100, R12, R80, RZ ;  /* 0x000000500c64723c */ /* 0x000ff000000418ff */
[----:B------:R-:W-:Y:S01]  /*4d80*/  HMMA.16816.F32.BF16 R188, R4, R40, R36 ;  /* 0x0000002804bc723c */ /* 0x000fe20000041824 */
[----:B------:R-:W2:Y:S01]  /*4d90*/  LDSM.16.MT88.4 R36, [R228+0x800] ;  /* 0x00080000e424783b */ /* 0x000ea20000004200 */
[----:B------:R-:W-:-:S02]  /*4da0*/  IMAD.MOV.U32 R61, RZ, RZ, R119 ;  /* 0x000000ffff3d7224 */ /* 0x000fc400078e0077 */
[----:B------:R-:W-:Y:S02]  /*4db0*/  IMAD.MOV.U32 R60, RZ, RZ, R118 ;  /* 0x000000ffff3c7224 */ /* 0x000fe400078e0076 */
[----:B------:R-:W-:Y:S02]  /*4dc0*/  IMAD.MOV.U32 R80, RZ, RZ, R116 ;  /* 0x000000ffff507224 */ /* 0x000fe400078e0074 */
[----:B------:R-:W-:Y:S02]  /*4dd0*/  IMAD.MOV.U32 R81, RZ, RZ, R117 ;  /* 0x000000ffff517224 */ /* 0x000fe400078e0075 */
[----:B------:R-:W-:Y:S01]  /*4de0*/  HMMA.16816.F32.BF16 R116, R4, R28, R112 ;  /* 0x0000001c0474723c */ /* 0x000fe20000041870 */
[----:B------:R-:W-:Y:S02]  /*4df0*/  IMAD.MOV.U32 R23, RZ, RZ, R111 ;  /* 0x000000ffff177224 */ /* 0x000fe400078e006f */
[----:B------:R-:W-:-:S04]  /*4e00*/  IMAD.MOV.U32 R22, RZ, RZ, R110 ;  /* 0x000000ffff167224 */ /* 0x000fc800078e006e */
[----:B------:R-:W-:Y:S01]  /*4e10*/  IMAD.MOV.U32 R29, RZ, RZ, R109 ;  /* 0x000000ffff1d7224 */ /* 0x000fe200078e006d */
[----:B------:R-:W-:Y:S01]  /*4e20*/  HMMA.16816.F32.BF16 R124, R16, R56, RZ ;  /* 0x00000038107c723c */ /* 0x000fe200000418ff */
[----:B------:R-:W-:-:S07]  /*4e30*/  IMAD.MOV.U32 R28, RZ, RZ, R108 ;  /* 0x000000ffff1c7224 */ /* 0x000fce00078e006c */
[----:B------:R-:W-:Y:S08]  /*4e40*/  HMMA.16816.F32.BF16 R120, R12, R56, RZ ;  /* 0x000000380c78723c */ /* 0x000ff000000418ff */
[C---:B------:R-:W-:Y:S08]  /*4e50*/  HMMA.16816.F32.BF16 R108, R4.reuse, R30, R84 ;  /* 0x0000001e046c723c */ /* 0x040ff00000041854 */
[----:B------:R-:W-:Y:S08]  /*4e60*/  HMMA.16816.F32.BF16 R100, R4, R52, R100 ;  /* 0x000000340464723c */ /* 0x000ff00000041864 */
[-C--:B-1----:R-:W-:Y:S08]  /*4e70*/  HMMA.16816.F32.BF16 R96, R8, R72.reuse, R96 ;  /* 0x000000480860723c */ /* 0x082ff00000041860 */
[----:B------:R-:W-:Y:S08]  /*4e80*/  HMMA.16816.F32.BF16 R92, R4, R72, R92 ;  /* 0x00000048045c723c */ /* 0x000ff0000004185c */
[----:B------:R-:W-:Y:S01]  /*4e90*/  HMMA.16816.F32.BF16 R84, R12, R82, RZ ;  /* 0x000000520c54723c */ /* 0x000fe200000418ff */
[----:B------:R-:W-:-:S02]  /*4ea0*/  IMAD.MOV.U32 R57, RZ, RZ, R102 ;  /* 0x000000ffff397224 */ /* 0x000fc400078e0066 */
[----:B------:R-:W-:Y:S02]  /*4eb0*/  IMAD.MOV.U32 R56, RZ, RZ, R103 ;  /* 0x000000ffff387224 */ /* 0x000fe400078e0067 */
[----:B------:R-:W-:Y:S02]  /*4ec0*/  IMAD.MOV.U32 R233, RZ, RZ, R88 ;  /* 0x000000ffffe97224 */ /* 0x000fe400078e0058 */
[----:B------:R-:W-:Y:S01]  /*4ed0*/  IMAD.MOV.U32 R232, RZ, RZ, R89 ;  /* 0x000000ffffe87224 */ /* 0x000fe200078e0059 */
[----:B--2---:R-:W-:Y:S01]  /*4ee0*/  HMMA.16816.F32.BF16 R220, R8, R36, R124 ;  /* 0x0000002408dc723c */ /* 0x004fe2000004187c */
[----:B------:R-:W-:Y:S02]  /*4ef0*/  IMAD.MOV.U32 R25, RZ, RZ, R98 ;  /* 0x000000ffff197224 */ /* 0x000fe400078e0062 */
[----:B------:R-:W-:Y:S02]  /*4f00*/  IMAD.MOV.U32 R171, RZ, RZ, R99 ;  /* 0x000000ffffab7224 */ /* 0x000fe400078e0063 */
[----:B------:R-:W-:-:S02]  /*4f10*/  IMAD.MOV.U32 R41, RZ, RZ, R97 ;  /* 0x000000ffff297224 */ /* 0x000fc400078e0061 */
[----:B------:R-:W-:Y:S01]  /*4f20*/  IMAD.MOV.U32 R40, RZ, RZ, R96 ;  /* 0x000000ffff287224 */ /* 0x000fe200078e0060 */
[C---:B------:R-:W-:Y:S01]  /*4f30*/  HMMA.16816.F32.BF16 R212, R4.reuse, R36, R120 ;  /* 0x0000002404d4723c */ /* 0x040fe20000041878 */
[----:B------:R-:W-:Y:S02]  /*4f40*/  IMAD.MOV.U32 R24, RZ, RZ, R94 ;  /* 0x000000ffff187224 */ /* 0x000fe400078e005e */
[----:B------:R-:W-:Y:S02]  /*4f50*/  IMAD.MOV.U32 R104, RZ, RZ, R92 ;  /* 0x000000ffff687224 */ /* 0x000fe400078e005c */
[----:B------:R-:W-:Y:S02]  /*4f60*/  IMAD.MOV.U32 R105, RZ, RZ, R93 ;  /* 0x000000ffff697224 */ /* 0x000fe400078e005d */
[----:B------:R-:W-:Y:S01]  /*4f70*/  IMAD.MOV.U32 R37, RZ, RZ, R100 ;  /* 0x000000ffff257224 */ /* 0x000fe200078e0064 */
[----:B------:R-:W-:Y:S01]  /*4f80*/  HMMA.16816.F32.BF16 R112, R4, R54, R84 ;  /* 0x000000360470723c */ /* 0x000fe20000041854 */
[----:B------:R-:W-:-:S02]  /*4f90*/  IMAD.MOV.U32 R36, RZ, RZ, R101 ;  /* 0x000000ffff247224 */ /* 0x000fc400078e0065 */
[----:B------:R-:W-:Y:S02]  /*4fa0*/  IMAD.MOV.U32 R234, RZ, RZ, R95 ;  /* 0x000000ffffea7224 */ /* 0x000fe400078e005f */
[----:B------:R-:W-:Y:S02]  /*4fb0*/  IMAD.MOV.U32 R231, RZ, RZ, R90 ;  /* 0x000000ffffe77224 */ /* 0x000fe400078e005a */
[----:B------:R-:W-:Y:S01]  /*4fc0*/  IMAD.MOV.U32 R230, RZ, RZ, R91 ;  /* 0x000000ffffe67224 */ /* 0x000fe200078e005b */
[C---:B------:R-:W-:Y:S08]  /*4fd0*/  HMMA.16816.F32.BF16 R100, R12.reuse, R50, RZ ;  /* 0x000000320c64723c */ /* 0x040ff000000418ff */
[C---:B------:R-:W-:Y:S08]  /*4fe0*/  HMMA.16816.F32.BF16 R96, R12.reuse, R34, RZ ;  /* 0x000000220c60723c */ /* 0x040ff000000418ff */
[C---:B------:R-:W-:Y:S08]  /*4ff0*/  HMMA.16816.F32.BF16 R92, R12.reuse, R26, RZ ;  /* 0x0000001a0c5c723c */ /* 0x040ff000000418ff */
[C---:B------:R-:W-:Y:S08]  /*5000*/  HMMA.16816.F32.BF16 R88, R12.reuse, R58, RZ ;  /* 0x0000003a0c58723c */ /* 0x040ff000000418ff */
[C---:B------:R-:W-:Y:S08]  /*5010*/  HMMA.16816.F32.BF16 R84, R12.reuse, R78, RZ ;  /* 0x0000004e0c54723c */ /* 0x040ff000000418ff */
[----:B------:R-:W-:Y:S01]  /*5020*/  HMMA.16816.F32.BF16 R12, R12, R106, RZ ;  /* 0x0000006a0c0c723c */ /* 0x000fe200000418ff */
[----:B------:R-:W-:-:S02]  /*5030*/  IMAD.MOV.U32 R73, RZ, RZ, R181 ;  /* 0x000000ffff497224 */ /* 0x000fc400078e00b5 */
[----:B------:R-:W-:-:S05]  /*5040*/  IMAD.MOV.U32 R65, RZ, RZ, R180 ;  /* 0x000000ffff417224 */ /* 0x000fca00078e00b4 */
[C---:B------:R-:W-:Y:S08]  /*5050*/  HMMA.16816.F32.BF16 R100, R4.reuse, R46, R100 ;  /* 0x0000002e0464723c */ /* 0x040ff00000041864 */
[C---:B------:R-:W-:Y:S08]  /*5060*/  HMMA.16816.F32.BF16 R96, R4.reuse, R42, R96 ;  /* 0x0000002a0460723c */ /* 0x040ff00000041860 */
[C---:B------:R-:W-:Y:S08]  /*5070*/  HMMA.16816.F32.BF16 R92, R4.reuse, R70, R92 ;  /* 0x00000046045c723c */ /* 0x040ff0000004185c */
[C---:B------:R-:W-:Y:S08]  /*5080*/  HMMA.16816.F32.BF16 R180, R4.reuse, R38, R88 ;  /* 0x0000002604b4723c */ /* 0x040ff00000041858 */
[C---:B------:R-:W-:Y:S08]  /*5090*/  HMMA.16816.F32.BF16 R120, R4.reuse, R74, R84 ;  /* 0x0000004a0478723c */ /* 0x040ff00000041854 */
[----:B------:R-:W-:Y:S08]  /*50a0*/  HMMA.16816.F32.BF16 R124, R4, R66, R12 ;  /* 0x00000042047c723c */ /* 0x000ff0000004180c */
[C---:B------:R-:W-:Y:S08]  /*50b0*/  HMMA.16816.F32.BF16 R48, R16.reuse, R50, RZ ;  /* 0x000000321030723c */ /* 0x040ff000000418ff */
[----:B------:R-:W-:Y:S11]  /*50c0*/  HMMA.16816.F32.BF16 R4, R16, R58, RZ ;  /* 0x0000003a1004723c */ /* 0x000ff600000418ff */
[----:B------:R-:W-:Y:S05]  /*50d0*/  @!UPT UIADD3 URZ, URZ, URZ, URZ ;  /* 0x0000003f3f3ff290 */ /* 0x000fea000fffe03f */
[C---:B------:R-:W-:Y:S08]  /*50e0*/  HMMA.16816.F32.BF16 R88, R8.reuse, R46, R48 ;  /* 0x0000002e0858723c */ /* 0x040ff00000041830 */
[----:B------:R-:W-:Y:S08]  /*50f0*/  HMMA.16816.F32.BF16 R48, R8, R38, R4 ;  /* 0x000000260830723c */ /* 0x000ff00000041804 */
[----:B------:R-:W-:Y:S11]  /*5100*/  HMMA.16816.F32.BF16 R4, R16, R62, RZ ;  /* 0x0000003e1004723c */ /* 0x000ff600000418ff */
[----:B------:R-:W-:Y:S11]  /*5110*/  @!UPT UIADD3 URZ, URZ, URZ, URZ ;  /* 0x0000003f3f3ff290 */ /* 0x000ff6000fffe03f */
[----:B------:R-:W-:Y:S02]  /*5120*/  @!UPT UIADD3 URZ, URZ, URZ, URZ ;  /* 0x0000003f3f3ff290 */ /* 0x000fe4000fffe03f */
[----:B------:R-:W-:Y:S08]  /*5130*/  HMMA.16816.F32.BF16 R44, R8, R30, R4 ;  /* 0x0000001e082c723c */ /* 0x000ff00000041804 */
[----:B------:R-:W-:Y:S01]  /*5140*/  HMMA.16816.F32.BF16 R4, R16, R82, RZ ;  /* 0x000000521004723c */ /* 0x000fe200000418ff */
[----:B------:R-:W-:Y:S02]  /*5150*/  IMAD.MOV.U32 R72, RZ, RZ, R25 ;  /* 0x000000ffff487224 */ /* 0x000fe400078e0019 */
[----:B------:R-:W-:-:S05]  /*5160*/  IMAD.MOV.U32 R15, RZ, RZ, R24 ;  /* 0x000000ffff0f7224 */ /* 0x000fca00078e0018 */
[C---:B------:R-:W-:Y:S08]  /*5170*/  HMMA.16816.F32.BF16 R32, R16.reuse, R34, RZ ;  /* 0x000000221020723c */ /* 0x040ff000000418ff */
[----:B------:R-:W-:Y:S08]  /*5180*/  HMMA.16816.F32.BF16 R24, R16, R26, RZ ;  /* 0x0000001a1018723c */ /* 0x000ff000000418ff */
[----:B------:R-:W-:Y:S08]  /*5190*/  HMMA.16816.F32.BF16 R52, R8, R54, R4 ;  /* 0x000000360834723c */ /* 0x000ff00000041804 */
[C---:B------:R-:W-:Y:S08]  /*51a0*/  HMMA.16816.F32.BF16 R4, R16.reuse, R78, RZ ;  /* 0x0000004e1004723c */ /* 0x040ff000000418ff */
[----:B------:R-:W-:Y:S01]  /*51b0*/  HMMA.16816.F32.BF16 R16, R16, R106, RZ ;  /* 0x0000006a1010723c */ /* 0x000fe200000418ff */
[----:B------:R-:W-:-:S07]  /*51c0*/  IMAD.MOV.U32 R79, RZ, RZ, R64 ;  /* 0x000000ffff4f7224 */ /* 0x000fce00078e0040 */
[----:B------:R-:W-:Y:S01]  /*51d0*/  HMMA.16816.F32.BF16 R84, R8, R42, R32 ;  /* 0x0000002a0854723c */ /* 0x000fe20000041820 */
[----:B------:R-:W-:-:S06]  /*51e0*/  IMAD.MOV.U32 R106, RZ, RZ, R65 ;  /* 0x000000ffff6a7224 */ /* 0x000fcc00078e0041 */
[----:B------:R-:W-:Y:S02]  /*51f0*/  IMAD.MOV.U32 R43, RZ, RZ, R72 ;  /* 0x000000ffff2b7224 */ /* 0x000fe400078e0048 */
[----:B------:R-:W-:Y:S02]  /*5200*/  IMAD.MOV.U32 R42, RZ, RZ, R73 ;  /* 0x000000ffff2a7224 */ /* 0x000fe400078e0049 */
[C---:B------:R-:W-:Y:S07]  /*5210*/  HMMA.16816.F32.BF16 R72, R8.reuse, R74, R4 ;  /* 0x0000004a0848723c */ /* 0x040fee0000041804 */
[----:B------:R-:W-:Y:S01]  /*5220*/  FFMA.FTZ R4, R162, c[0x0][0x2d0], -R20 ;  /* 0x0000b400a2047a23 */ /* 0x000fe20000010814 */
[----:B------:R-:W-:Y:S01]  /*5230*/  HMMA.16816.F32.BF16 R68, R8, R70, R24 ;  /* 0x000000460844723c */ /* 0x000fe20000041818 */
[----:B------:R-:W-:-:S07]  /*5240*/  IMAD.MOV.U32 R5, RZ, RZ, R207 ;  /* 0x000000ffff057224 */ /* 0x000fce00078e00cf */
[----:B------:R-:W-:Y:S07]  /*5250*/  HMMA.16816.F32.BF16 R64, R8, R66, R16 ;  /* 0x000000420840723c */ /* 0x000fee0000041810 */
[----:B------:R-:W-:Y:S02]  /*5260*/  IMAD.MOV.U32 R11, RZ, RZ, R77 ;  /* 0x000000ffff0b7224 */ /* 0x000fe400078e004d */
[----:B------:R-:W-:Y:S02]  /*5270*/  IMAD.MOV.U32 R77, RZ, RZ, R205 ;  /* 0x000000ffff4d7224 */ /* 0x000fe400078e00cd */
[----:B------:R1:W-:Y:S01]  /*5280*/  MUFU.EX2 R205, R4 ;  /* 0x0000000400cd7308 */ /* 0x0003e20000000800 */
[----:B-----5:R-:W-:-:S02]  /*5290*/  IMAD.MOV.U32 R6, RZ, RZ, R208 ;  /* 0x000000ffff067224 */ /* 0x020fc400078e00d0 */
[----:B------:R-:W-:Y:S02]  /*52a0*/  IMAD.MOV.U32 R7, RZ, RZ, R209 ;  /* 0x000000ffff077224 */ /* 0x000fe400078e00d1 */
[----:B-1----:R-:W-:-:S04]  /*52b0*/  FFMA.FTZ R4, R161, c[0x0][0x2d0], -R20 ;  /* 0x0000b400a1047a23 */ /* 0x002fc80000010814 */
[----:B------:R1:W-:Y:S01]  /*52c0*/  MUFU.EX2 R207, R4 ;  /* 0x0000000400cf7308 */ /* 0x0003e20000000800 */
[----:B------:R-:W-:Y:S02]  /*52d0*/  IMAD.MOV.U32 R83, RZ, RZ, R61 ;  /* 0x000000ffff537224 */ /* 0x000fe400078e003d */
[----:B-1----:R-:W-:-:S05]  /*52e0*/  FFMA.FTZ R4, R160, c[0x0][0x2d0], -R20 ;  /* 0x0000b400a0047a23 */ /* 0x002fca0000010814 */
[----:B------:R1:W-:Y:S02]  /*52f0*/  MUFU.EX2 R208, R4 ;  /* 0x0000000400d07308 */ /* 0x0003e40000000800 */
[----:B-1----:R-:W-:-:S06]  /*5300*/  FFMA.FTZ R4, R159, c[0x0][0x2d0], -R20 ;  /* 0x0000b4009f047a23 */ /* 0x002fcc0000010814 */
[----:B------:R1:W-:Y:S01]  /*5310*/  MUFU.EX2 R209, R4 ;  /* 0x0000000400d17308 */ /* 0x0003e20000000800 */
[----:B------:R-:W-:Y:S02]  /*5320*/  IMAD.MOV.U32 R78, RZ, RZ, R76 ;  /* 0x000000ffff4e7224 */ /* 0x000fe400078e004c */
[----:B------:R-:W-:Y:S02]  /*5330*/  IMAD.MOV.U32 R76, RZ, RZ, R204 ;  /* 0x000000ffff4c7224 */ /* 0x000fe400078e00cc */
[----:B-1----:R-:W-:-:S04]  /*5340*/  FFMA.FTZ R4, R155, c[0x0][0x2d0], -R3 ;  /* 0x0000b4009b047a23 */ /* 0x002fc80000010803 */
[----:B------:R1:W-:Y:S01]  /*5350*/  MUFU.EX2 R61, R4 ;  /* 0x00000004003d7308 */ /* 0x0003e20000000800 */
[----:B------:R-:W-:Y:S02]  /*5360*/  IMAD.MOV.U32 R10, RZ, RZ, R206 ;  /* 0x000000ffff0a7224 */ /* 0x000fe400078e00ce */
[----:B-1----:R-:W-:-:S05]  /*5370*/  FFMA.FTZ R4, R156, c[0x0][0x2d0], -R3 ;  /* 0x0000b4009c047a23 */ /* 0x002fca0000010803 */
[----:B------:R1:W-:Y:S02]  /*5380*/  MUFU.EX2 R63, R4 ;  /* 0x00000004003f7308 */ /* 0x0003e40000000800 */
[----:B-1----:R-:W-:-:S06]  /*5390*/  FFMA.FTZ R4, R158, c[0x0][0x2d0], -R3 ;  /* 0x0000b4009e047a23 */ /* 0x002fcc0000010803 */
[----:B------:R1:W-:Y:S02]  /*53a0*/  MUFU.EX2 R204, R4 ;  /* 0x0000000400cc7308 */ /* 0x0003e40000000800 */
[----:B-1----:R-:W-:-:S06]  /*53b0*/  FFMA.FTZ R4, R157, c[0x0][0x2d0], -R3 ;  /* 0x0000b4009d047a23 */ /* 0x002fcc0000010803 */
[----:B------:R1:W-:Y:S01]  /*53c0*/  MUFU.EX2 R206, R4 ;  /* 0x0000000400ce7308 */ /* 0x0003e20000000800 */
[----:B------:R-:W-:Y:S02]  /*53d0*/  IMAD.MOV.U32 R107, RZ, RZ, R15 ;  /* 0x000000ffff6b7224 */ /* 0x000fe400078e000f */
[----:B------:R-:W2:Y:S01]  /*53e0*/  LDSM.16.MT88.4 R12, [R225+0x1000] ;  /* 0x00100000e10c783b */ /* 0x000ea20000004200 */
[----:B-1----:R-:W-:-:S04]  /*53f0*/  FFMA.FTZ R4, R151, c[0x0][0x2d0], -R2 ;  /* 0x0000b40097047a23 */ /* 0x002fc80000010802 */
[----:B------:R1:W-:Y:S01]  /*5400*/  MUFU.EX2 R58, R4 ;  /* 0x00000004003a7308 */ /* 0x0003e20000000800 */
[----:B------:R-:W-:Y:S02]  /*5410*/  IMAD.MOV.U32 R82, RZ, RZ, R60 ;  /* 0x000000ffff527224 */ /* 0x000fe400078e003c */
[----:B-1----:R-:W-:-:S05]  /*5420*/  FFMA.FTZ R4, R150, c[0x0][0x2d0], -R2 ;  /* 0x0000b40096047a23 */ /* 0x002fca0000010802 */
[----:B------:R1:W3:Y:S01]  /*5430*/  MUFU.EX2 R59, R4 ;  /* 0x00000004003b7308 */ /* 0x0002e20000000800 */
[----:B------:R-:W-:Y:S02]  /*5440*/  IMAD.MOV.U32 R19, RZ, RZ, R56 ;  /* 0x000000ffff137224 */ /* 0x000fe400078e0038 */
[----:B------:R-:W-:Y:S02]  /*5450*/  IMAD.MOV.U32 R38, RZ, RZ, R29 ;  /* 0x000000ffff267224 */ /* 0x000fe400078e001d */
[----:B-1----:R-:W-:-:S04]  /*5460*/  FFMA.FTZ R4, R148, c[0x0][0x2d0], -R2 ;  /* 0x0000b40094047a23 */ /* 0x002fc80000010802 */
[----:B------:R1:W-:Y:S01]  /*5470*/  MUFU.EX2 R60, R4 ;  /* 0x00000004003c7308 */ /* 0x0003e20000000800 */
[----:B------:R-:W-:Y:S02]  /*5480*/  IMAD.MOV.U32 R9, RZ, RZ, R28 ;  /* 0x000000ffff097224 */ /* 0x000fe400078e001c */
[----:B------:R-:W-:Y:S02]  /*5490*/  IMAD.MOV.U32 R162, RZ, RZ, R23 ;  /* 0x000000ffffa27224 */ /* 0x000fe400078e0017 */
[----:B------:R-:W-:Y:S02]  /*54a0*/  IMAD.MOV.U32 R8, RZ, RZ, R22 ;  /* 0x000000ffff087224 */ /* 0x000fe400078e0016 */
[----:B------:R-:W-:Y:S02]  /*54b0*/  FFMA.FTZ R29, R163, c[0x0][0x2d0], -R3 ;  /* 0x0000b400a31d7a23 */ /* 0x000fe40000010803 */
[----:B-1----:R-:W-:-:S04]  /*54c0*/  FFMA.FTZ R4, R147, c[0x0][0x2d0], -R2 ;  /* 0x0000b40093047a23 */ /* 0x002fc80000010802 */
[----:B------:R1:W-:Y:S01]  /*54d0*/  MUFU.EX2 R62, R4 ;  /* 0x00000004003e7308 */ /* 0x0003e20000000800 */
[--C-:B------:R-:W-:Y:S02]  /*54e0*/  FFMA.FTZ R28, R166, c[0x0][0x2d0], -R3.reuse ;  /* 0x0000b400a61c7a23 */ /* 0x100fe40000010803 */
[--C-:B------:R-:W-:Y:S02]  /*54f0*/  FFMA.FTZ R27, R165, c[0x0][0x2d0], -R3.reuse ;  /* 0x0000b400a51b7a23 */ /* 0x100fe40000010803 */
[----:B------:R-:W-:Y:S02]  /*5500*/  FFMA.FTZ R26, R164, c[0x0][0x2d0], -R3 ;  /* 0x0000b400a41a7a23 */ /* 0x000fe40000010803 */
[--C-:B------:R-:W-:Y:S02]  /*5510*/  FFMA.FTZ R25, R153, c[0x0][0x2d0], -R2.reuse ;  /* 0x0000b40099197a23 */ /* 0x100fe40000010802 */
[--C-:B------:R-:W-:Y:S02]  /*5520*/  FFMA.FTZ R24, R146, c[0x0][0x2d0], -R2.reuse ;  /* 0x0000b40092187a23 */ /* 0x100fe40000010802 */
[----:B------:R-:W-:-:S02]  /*5530*/  FFMA.FTZ R23, R144, c[0x0][0x2d0], -R2 ;  /* 0x0000b40090177a23 */ /* 0x000fc40000010802 */
[----:B-1----:R-:W-:Y:S02]  /*5540*/  FFMA.FTZ R4, R145, c[0x0][0x2d0], -R0 ;  /* 0x0000b40091047a23 */ /* 0x002fe40000010800 */
[----:B------:R-:W-:Y:S02]  /*5550*/  FFMA.FTZ R22, R143, c[0x0][0x2d0], -R2 ;  /* 0x0000b4008f167a23 */ /* 0x000fe40000010802 */
[----:B------:R1:W-:Y:S01]  /*5560*/  MUFU.EX2 R56, R4 ;  /* 0x0000000400387308 */ /* 0x0003e20000000800 */
[--C-:B------:R-:W-:Y:S02]  /*5570*/  FFMA.FTZ R3, R141, c[0x0][0x2d0], -R0.reuse ;  /* 0x0000b4008d037a23 */ /* 0x100fe40000010800 */
[----:B------:R-:W-:Y:S02]  /*5580*/  FFMA.FTZ R2, R142, c[0x0][0x2d0], -R0 ;  /* 0x0000b4008e027a23 */ /* 0x000fe40000010800 */
[--C-:B------:R-:W-:Y:S02]  /*5590*/  FFMA.FTZ R34, R170, c[0x0][0x2d0], -R20.reuse ;  /* 0x0000b400aa227a23 */ /* 0x100fe40000010814 */
[----:B------:R-:W-:-:S02]  /*55a0*/  FFMA.FTZ R33, R169, c[0x0][0x2d0], -R20 ;  /* 0x0000b400a9217a23 */ /* 0x000fc40000010814 */
[--C-:B------:R-:W-:Y:S02]  /*55b0*/  FFMA.FTZ R32, R168, c[0x0][0x2d0], -R20.reuse ;  /* 0x0000b400a8207a23 */ /* 0x100fe40000010814 */
[----:B------:R-:W-:Y:S02]  /*55c0*/  FFMA.FTZ R31, R167, c[0x0][0x2d0], -R20 ;  /* 0x0000b400a71f7a23 */ /* 0x000fe40000010814 */
[----:B------:R-:W-:Y:S02]  /*55d0*/  FADD.FTZ R20, R132, R131 ;  /* 0x0000008384147221 */ /* 0x000fe40000010000 */
[----:B-1----:R-:W-:Y:S01]  /*55e0*/  FFMA.FTZ R4, R149, c[0x0][0x2d0], -R0 ;  /* 0x0000b40095047a23 */ /* 0x002fe20000010800 */
[----:B------:R-:W-:Y:S01]  /*55f0*/  MUFU.EX2 R39, R3 ;  /* 0x0000000300277308 */ /* 0x000fe20000000800 */
[----:B------:R-:W-:Y:S02]  /*5600*/  IMAD.MOV.U32 R18, RZ, RZ, R57 ;  /* 0x000000ffff127224 */ /* 0x000fe400078e0039 */
[----:B------:R-:W-:-:S05]  /*5610*/  IMAD.MOV.U32 R132, RZ, RZ, R38 ;  /* 0x000000ffff847224 */ /* 0x000fca00078e0026 */
[----:B------:R3:W1:Y:S08]  /*5620*/  MUFU.EX2 R57, R4 ;  /* 0x0000000400397308 */ /* 0x0006700000000800 */
[----:B------:R-:W4:Y:S01]  /*5630*/  MUFU.EX2 R38, R2 ;  /* 0x0000000200267308 */ /* 0x000f220000000800 */
[----:B------:R-:W-:Y:S02]  /*5640*/  IMAD.MOV.U32 R17, RZ, RZ, R36 ;  /* 0x000000ffff117224 */ /* 0x000fe400078e0024 */
[----:B------:R-:W-:-:S02]  /*5650*/  FFMA.FTZ R35, R139, c[0x0][0x2d0], -R0 ;  /* 0x0000b4008b237a23 */ /* 0x000fc40000010800 */
[----:B------:R-:W-:Y:S02]  /*5660*/  FFMA.FTZ R36, R138, c[0x0][0x2d0], -R0 ;  /* 0x0000b4008a247a23 */ /* 0x000fe40000010800 */
[----:B------:R-:W-:Y:S01]  /*5670*/  IMAD.MOV.U32 R16, RZ, RZ, R37 ;  /* 0x000000ffff107224 */ /* 0x000fe200078e0025 */
[----:B---3--:R-:W-:Y:S01]  /*5680*/  F2FP.BF16.PACK_AB R4, R59, R58 ;  /* 0x0000003a3b04723e */ /* 0x008fe200000010ff */
[----:B------:R-:W-:Y:S01]  /*5690*/  IMAD.MOV.U32 R131, RZ, RZ, R5 ;  /* 0x000000ffff837224 */ /* 0x000fe200078e0005 */
[----:B-1----:R-:W-:Y:S01]  /*56a0*/  F2FP.BF16.PACK_AB R5, R57, R56 ;  /* 0x000000383905723e */ /* 0x002fe200000010ff */
[----:B------:R-:W-:Y:S01]  /*56b0*/  IMAD.MOV.U32 R138, RZ, RZ, R6 ;  /* 0x000000ffff8a7224 */ /* 0x000fe200078e0006 */
[----:B------:R-:W-:Y:S01]  /*56c0*/  F2FP.BF16.PACK_AB R6, R62, R60 ;  /* 0x0000003c3e06723e */ /* 0x000fe200000010ff */
[----:B------:R-:W-:Y:S02]  /*56d0*/  IMAD.MOV.U32 R139, RZ, RZ, R7 ;  /* 0x000000ffff8b7224 */ /* 0x000fe400078e0007 */
[----:B------:R-:W-:Y:S01]  /*56e0*/  FFMA.FTZ R37, R133, c[0x0][0x2d0], -R0 ;  /* 0x0000b40085257a23 */ /* 0x000fe20000010800 */
[----:B----4-:R-:W-:Y:S01]  /*56f0*/  F2FP.BF16.PACK_AB R7, R38, R39 ;  /* 0x000000272607723e */ /* 0x010fe200000010ff */
[----:B------:R-:W-:Y:S01]  /*5700*/  IMAD.MOV.U32 R133, RZ, RZ, R8 ;  /* 0x000000ffff857224 */ /* 0x000fe200078e0008 */
[----:B------:R-:W-:Y:S01]  /*5710*/  F2FP.BF16.PACK_AB R8, R207, R205 ;  /* 0x000000cdcf08723e */ /* 0x000fe200000010ff */
[----:B------:R-:W-:Y:S01]  /*5720*/  IMAD.MOV.U32 R2, RZ, RZ, R9 ;  /* 0x000000ffff027224 */ /* 0x000fe200078e0009 */
[----:B------:R-:W-:Y:S01]  /*5730*/  F2FP.BF16.PACK_AB R9, R63, R61 ;  /* 0x0000003d3f09723e */ /* 0x000fe200000010ff */
[----:B------:R-:W-:Y:S01]  /*5740*/  IMAD.MOV.U32 R160, RZ, RZ, R10 ;  /* 0x000000ffffa07224 */ /* 0x000fe200078e000a */
[----:B------:R-:W-:Y:S01]  /*5750*/  F2FP.BF16.PACK_AB R10, R209, R208 ;  /* 0x000000d0d10a723e */ /* 0x000fe200000010ff */
[----:B------:R-:W-:Y:S01]  /*5760*/  IMAD.MOV.U32 R161, RZ, RZ, R11 ;  /* 0x000000ffffa17224 */ /* 0x000fe200078e000b */
[----:B------:R-:W-:Y:S01]  /*5770*/  F2FP.BF16.PACK_AB R11, R206, R204 ;  /* 0x000000ccce0b723e */ /* 0x000fe200000010ff */
[----:B------:R-:W-:Y:S01]  /*5780*/  FFMA.FTZ R30, R140, c[0x0][0x2d0], -R0 ;  /* 0x0000b4008c1e7a23 */ /* 0x000fe20000010800 */
[----:B--2---:R-:W-:Y:S01]  /*5790*/  HMMA.16816.F32.BF16 R144, R4, R12, R176 ;  /* 0x0000000c0490723c */ /* 0x004fe200000418b0 */
[----:B------:R-:W-:-:S02]  /*57a0*/  FADD.FTZ R0, R130, R129 ;  /* 0x0000008182007221 */ /* 0x000fc40000010000 */
[----:B------:R-:W-:Y:S02]  /*57b0*/  FADD.FTZ R21, R128, R21 ;  /* 0x0000001580157221 */ /* 0x000fe40000010000 */
[----:B------:R-:W-:Y:S02]  /*57c0*/  IMAD.MOV.U32 R163, RZ, RZ, R42 ;  /* 0x000000ffffa37224 */ /* 0x000fe400078e002a */
[----:B------:R-:W-:Y:S01]  /*57d0*/  IMAD.MOV.U32 R130, RZ, RZ, R43 ;  /* 0x000000ffff827224 */ /* 0x000fe200078e002b */
[----:B------:R-:W-:Y:S01]  /*57e0*/  HMMA.16816.F32.BF16 R140, R8, R12, R172 ;  /* 0x0000000c088c723c */ /* 0x000fe200000418ac */
[----:B------:R-:W-:Y:S02]  /*57f0*/  IMAD.MOV.U32 R128, RZ, RZ, R41 ;  /* 0x000000ffff807224 */ /* 0x000fe400078e0029 */
[----:B------:R-:W-:-:S05]  /*5800*/  IMAD.MOV.U32 R179, RZ, RZ, R40 ;  /* 0x000000ffffb37224 */ /* 0x000fca00078e0028 */
[-C--:B------:R-:W-:Y:S08]  /*5810*/  HMMA.16816.F32.BF16 R148, R4, R14.reuse, R100 ;  /* 0x0000000e0494723c */ /* 0x080ff00000041864 */
[----:B------:R-:W-:Y:S01]  /*5820*/  HMMA.16816.F32.BF16 R40, R8, R14, R88 ;  /* 0x0000000e0828723c */ /* 0x000fe20000041858 */
[----:B------:R-:W1:Y:S01]  /*5830*/  LDSM.16.MT88.4 R12, [R226+0x1000] ;  /* 0x00100000e20c783b */ /* 0x000e620000004200 */
[----:B------:R-:W-:-:S06]  /*5840*/  FADD.FTZ R3, R154, R152 ;  /* 0x000000989a037221 */ /* 0x000fcc0000010000 */
[-C--:B-1----:R-:W-:Y:S08]  /*5850*/  HMMA.16816.F32.BF16 R172, R8, R12.reuse, R200 ;  /* 0x0000000c08ac723c */ /* 0x082ff000000418c8 */
[C---:B------:R-:W-:Y:S08]  /*5860*/  HMMA.16816.F32.BF16 R152, R4.reuse, R12, R188 ;  /* 0x0000000c0498723c */ /* 0x040ff000000418bc */
[-C--:B------:R-:W-:Y:S08]  /*5870*/  HMMA.16816.F32.BF16 R156, R4, R14.reuse, R96 ;  /* 0x0000000e049c723c */ /* 0x080ff00000041860 */
[----:B------:R-:W-:Y:S01]  /*5880*/  HMMA.16816.F32.BF16 R84, R8, R14, R84 ;  /* 0x0000000e0854723c */ /* 0x000fe20000041854 */
[----:B------:R-:W1:Y:S01]  /*5890*/  LDSM.16.MT88.4 R12, [R229+0x1000] ;  /* 0x00100000e50c783b */ /* 0x000e620000004200 */
[----:B------:R-:W-:-:S06]  /*58a0*/  IMAD.MOV.U32 R129, RZ, RZ, R171 ;  /* 0x000000ffff817224 */ /* 0x000fcc00078e00ab */
        /* <DEDUP_REMOVED lines=11> */
[----:B------:R-:W-:-:S02]  /*5960*/  IMAD.MOV.U32 R212, RZ, RZ, R160 ;  /* 0x000000ffffd47224 */ /* 0x000fc400078e00a0 */
[----:B------:R-:W-:Y:S02]  /*5970*/  IMAD.MOV.U32 R213, RZ, RZ, R161 ;  /* 0x000000ffffd57224 */ /* 0x000fe400078e00a1 */
[----:B------:R-:W-:Y:S02]  /*5980*/  IMAD.MOV.U32 R214, RZ, RZ, R78 ;  /* 0x000000ffffd67224 */ /* 0x000fe400078e004e */
[----:B------:R-:W-:Y:S02]  /*5990*/  IMAD.MOV.U32 R215, RZ, RZ, R79 ;  /* 0x000000ffffd77224 */ /* 0x000fe400078e004f */
[----:B------:R-:W-:Y:S02]  /*59a0*/  IMAD.MOV.U32 R161, RZ, RZ, R76 ;  /* 0x000000ffffa17224 */ /* 0x000fe400078e004c */
[----:B------:R-:W-:Y:S01]  /*59b0*/  IMAD.MOV.U32 R160, RZ, RZ, R77 ;  /* 0x000000ffffa07224 */ /* 0x000fe200078e004d */
        /* <DEDUP_REMOVED lines=10> */
[----:B------:R-:W-:Y:S02]  /*5a60*/  IMAD.MOV.U32 R98, RZ, RZ, R221 ;  /* 0x000000ffff627224 */ /* 0x000fe400078e00dd */
[----:B------:R-:W-:-:S02]  /*5a70*/  IMAD.MOV.U32 R97, RZ, RZ, R222 ;  /* 0x000000ffff617224 */ /* 0x000fc400078e00de */
[----:B------:R-:W-:Y:S02]  /*5a80*/  IMAD.MOV.U32 R96, RZ, RZ, R223 ;  /* 0x000000ffff607224 */ /* 0x000fe400078e00df */
[----:B------:R-:W-:Y:S02]  /*5a90*/  IMAD.MOV.U32 R83, RZ, RZ, R92 ;  /* 0x000000ffff537224 */ /* 0x000fe400078e005c */
[----:B------:R-:W-:Y:S02]  /*5aa0*/  IMAD.MOV.U32 R82, RZ, RZ, R93 ;  /* 0x000000ffff527224 */ /* 0x000fe400078e005d */
[----:B------:R-:W-:Y:S02]  /*5ab0*/  IMAD.MOV.U32 R81, RZ, RZ, R94 ;  /* 0x000000ffff517224 */ /* 0x000fe400078e005e */
[----:B------:R-:W-:Y:S01]  /*5ac0*/  IMAD.MOV.U32 R80, RZ, RZ, R95 ;  /* 0x000000ffff507224 */ /* 0x000fe200078e005f */
[-C--:B-1----:R-:W-:Y:S08]  /*5ad0*/  HMMA.16816.F32.BF16 R220, R8, R12.reuse, R88 ;  /* 0x0000000c08dc723c */ /* 0x082ff00000041858 */
[C---:B------:R-:W-:Y:S01]  /*5ae0*/  HMMA.16816.F32.BF16 R88, R4.reuse, R12, R16 ;  /* 0x0000000c0458723c */ /* 0x040fe20000041810 */
[----:B------:R-:W1:Y:S07]  /*5af0*/  LDSM.16.MT88.4 R16, [R229+0x3000] ;  /* 0x00300000e510783b */ /* 0x000e6e0000004200 */
[-C--:B------:R-:W-:Y:S08]  /*5b00*/  HMMA.16816.F32.BF16 R92, R4, R14.reuse, R112 ;  /* 0x0000000e045c723c */ /* 0x080ff00000041870 */
[----:B------:R-:W-:Y:S01]  /*5b10*/  HMMA.16816.F32.BF16 R116, R8, R14, R52 ;  /* 0x0000000e0874723c */ /* 0x000fe20000041834 */
[----:B------:R-:W2:Y:S01]  /*5b20*/  LDSM.16.MT88.4 R12, [R228+0x3000] ;  /* 0x00300000e40c783b */ /* 0x000ea20000004200 */
[----:B------:R-:W-:-:S02]  /*5b30*/  IMAD.MOV.U32 R162, RZ, RZ, R106 ;  /* 0x000000ffffa27224 */ /* 0x000fc400078e006a */
[----:B------:R-:W-:Y:S01]  /*5b40*/  IMAD.MOV.U32 R106, RZ, RZ, R107 ;  /* 0x000000ffff6a7224 */ /* 0x000fe200078e006b */
[----:B------:R-:W-:Y:S01]  /*5b50*/  MUFU.EX2 R32, R32 ;  /* 0x0000002000207308 */ /* 0x000fe20000000800 */
[----:B------:R-:W-:Y:S01]  /*5b60*/  IMAD.MOV.U32 R107, RZ, RZ, R234 ;  /* 0x000000ffff6b7224 */ /* 0x000fe200078e00ea */
[----:B------:R-:W-:Y:S01]  /*5b70*/  LDSM.16.MT88.4 R112, [R229+0x3800] ;  /* 0x00380000e570783b */ /* 0x000fe20000004200 */
[----:B------:R-:W-:Y:S02]  /*5b80*/  FADD.FTZ R3, R245, R3 ;  /* 0x00000003f5037221 */ /* 0x000fe40000010000 */
[----:B------:R-:W-:Y:S01]  /*5b90*/  FADD.FTZ R2, R194, R20 ;  /* 0x00000014c2027221 */ /* 0x000fe20000010000 */
[----:B------:R3:W5:Y:S01]  /*5ba0*/  LDL.LU R234, [R1+0x84] ;  /* 0x0000840001ea7983 */ /* 0x0007620000300800 */
[----:B------:R-:W-:Y:S01]  /*5bb0*/  FADD.FTZ R0, R186, R0 ;  /* 0x00000000ba007221 */ /* 0x000fe20000010000 */
[C---:B-1----:R-:W-:Y:S08]  /*5bc0*/  HMMA.16816.F32.BF16 R108, R4.reuse, R18, R120 ;  /* 0x00000012046c723c */ /* 0x042ff00000041878 */
[C---:B------:R-:W-:Y:S08]  /*5bd0*/  HMMA.16816.F32.BF16 R104, R4.reuse, R16, R104 ;  /* 0x000000100468723c */ /* 0x040ff00000041868 */
[C---:B--2---:R-:W-:Y:S08]  /*5be0*/  HMMA.16816.F32.BF16 R120, R4.reuse, R12, R212 ;  /* 0x0000000c0478723c */ /* 0x044ff000000418d4 */
[----:B------:R-:W-:Y:S07]  /*5bf0*/  HMMA.16816.F32.BF16 R44, R4, R14, R124 ;  /* 0x0000000e042c723c */ /* 0x000fee000004187c */
[----:B------:R-:W-:-:S02]  /*5c00*/  FADD.FTZ R7, R184, R21 ;  /* 0x00000015b8077221 */ /* 0x000fc40000010000 */
[----:B------:R-:W-:Y:S02]  /*5c10*/  FADD.FTZ R6, R210, R3 ;  /* 0x00000003d2067221 */ /* 0x000fe40000010000 */
[----:B------:R-:W-:Y:S02]  /*5c20*/  FADD.FTZ R5, R195, R2 ;  /* 0x00000002c3057221 */ /* 0x000fe40000010000 */
[----:B------:R-:W-:Y:S02]  /*5c30*/  FADD.FTZ R4, R187, R0 ;  /* 0x00000000bb047221 */ /* 0x000fe40000010000 */
[----:B------:R-:W-:Y:S02]  /*5c40*/  FADD.FTZ R3, R185, R7 ;  /* 0x00000007b9037221 */ /* 0x000fe40000010000 */
[----:B------:R-:W-:Y:S01]  /*5c50*/  FADD.FTZ R0, R198, R5 ;  /* 0x00000005c6007221 */ /* 0x000fe20000010000 */
[----:B------:R-:W-:Y:S01]  /*5c60*/  HMMA.16816.F32.BF16 R52, R8, R18, R72 ;  /* 0x000000120834723c */ /* 0x000fe20000041848 */
[----:B------:R-:W-:Y:S01]  /*5c70*/  FADD.FTZ R4, R193, R4 ;  /* 0x00000004c1047221 */ /* 0x000fe20000010000 */
[----:B------:R-:W1:Y:S01]  /*5c80*/  LDSM.16.MT88.4 R184, [R226+0x1800] ;  /* 0x00180000e2b8783b */ /* 0x000e620000004200 */
[----:B------:R-:W-:Y:S01]  /*5c90*/  FADD.FTZ R3, R192, R3 ;  /* 0x00000003c0037221 */ /* 0x000fe20000010000 */
[----:B------:R2:W-:Y:S01]  /*5ca0*/  MUFU.EX2 R19, R22 ;  /* 0x0000001600137308 */ /* 0x0005e20000000800 */
[----:B------:R-:W-:Y:S01]  /*5cb0*/  FADD.FTZ R21, R197, R4 ;  /* 0x00000004c5157221 */ /* 0x000fe20000010000 */
[----:B------:R-:W-:Y:S01]  /*5cc0*/  LDSM.16.MT88.4 R192, [R229+0x1800] ;  /* 0x00180000e5c0783b */ /* 0x000fe20000004200 */
[----:B------:R-:W-:-:S02]  /*5cd0*/  FADD.FTZ R20, R196, R3 ;  /* 0x00000003c4147221 */ /* 0x000fc40000010000 */
[----:B------:R-:W-:Y:S02]  /*5ce0*/  IMAD.MOV.U32 R196, RZ, RZ, R99 ;  /* 0x000000ffffc47224 */ /* 0x000fe400078e0063 */
[----:B------:R-:W-:Y:S02]  /*5cf0*/  IMAD.MOV.U32 R197, RZ, RZ, R98 ;  /* 0x000000ffffc57224 */ /* 0x000fe400078e0062 */
[----:B------:R-:W-:Y:S02]  /*5d00*/  IMAD.MOV.U32 R198, RZ, RZ, R97 ;  /* 0x000000ffffc67224 */ /* 0x000fe400078e0061 */
[----:B------:R-:W-:Y:S02]  /*5d10*/  FADD.FTZ R2, R211, R6 ;  /* 0x00000006d3027221 */ /* 0x000fe40000010000 */
[----:B------:R-:W-:Y:S01]  /*5d20*/  LDSM.16.MT88.4 R4, [R228+0x3800] ;  /* 0x00380000e404783b */ /* 0x000fe20000004200 */
[----:B--2---:R-:W-:Y:S02]  /*5d30*/  FADD.FTZ R22, R199, R0 ;  /* 0x00000000c7167221 */ /* 0x004fe40000010000 */
[----:B------:R-:W-:-:S02]  /*5d40*/  IMAD.MOV.U32 R199, RZ, RZ, R96 ;  /* 0x000000ffffc77224 */ /* 0x000fc400078e0060 */
[----:B------:R-:W2:Y:S01]  /*5d50*/  LDSM.16.MT88.4 R96, [R226+0x3800] ;  /* 0x00380000e260783b */ /* 0x000ea20000004200 */
[----:B------:R-:W-:Y:S02]  /*5d60*/  IMAD.MOV.U32 R101, RZ, RZ, R128 ;  /* 0x000000ffff657224 */ /* 0x000fe400078e0080 */
[----:B------:R-:W-:Y:S02]  /*5d70*/  IMAD.MOV.U32 R102, RZ, RZ, R130 ;  /* 0x000000ffff667224 */ /* 0x000fe400078e0082 */
[----:B------:R-:W-:Y:S02]  /*5d80*/  IMAD.MOV.U32 R103, RZ, RZ, R129 ;  /* 0x000000ffff677224 */ /* 0x000fe400078e0081 */
[----:B------:R-:W-:Y:S02]  /*5d90*/  IMAD.MOV.U32 R200, RZ, RZ, R233 ;  /* 0x000000ffffc87224 */ /* 0x000fe400078e00e9 */
[----:B------:R-:W-:Y:S02]  /*5da0*/  IMAD.MOV.U32 R201, RZ, RZ, R232 ;  /* 0x000000ffffc97224 */ /* 0x000fe400078e00e8 */
[----:B------:R-:W-:-:S02]  /*5db0*/  IMAD.MOV.U32 R202, RZ, RZ, R231 ;  /* 0x000000ffffca7224 */ /* 0x000fc400078e00e7 */
[----:B------:R-:W-:Y:S01]  /*5dc0*/  IMAD.MOV.U32 R203, RZ, RZ, R230 ;  /* 0x000000ffffcb7224 */ /* 0x000fe200078e00e6 */
[C---:B------:R-:W-:Y:S01]  /*5dd0*/  HMMA.16816.F32.BF16 R100, R8.reuse, R16, R100 ;  /* 0x000000100864723c */ /* 0x040fe20000041864 */
[----:B------:R4:W-:Y:S08]  /*5de0*/  MUFU.EX2 R16, R34 ;  /* 0x0000002200107308 */ /* 0x0009f00000000800 */
[----:B------:R-:W1:Y:S01]  /*5df0*/  MUFU.EX2 R31, R31 ;  /* 0x0000001f001f7308 */ /* 0x000e620000000800 */
[C---:B------:R-:W-:Y:S07]  /*5e00*/  HMMA.16816.F32.BF16 R212, R8.reuse, R12, R200 ;  /* 0x0000000c08d4723c */ /* 0x040fee00000418c8 */
[----:B------:R-:W-:Y:S01]  /*5e10*/  MUFU.EX2 R27, R27 ;  /* 0x0000001b001b7308 */ /* 0x000fe20000000800 */
[----:B------:R-:W-:Y:S07]  /*5e20*/  HMMA.16816.F32.BF16 R64, R8, R14, R64 ;  /* 0x0000000e0840723c */ /* 0x000fee0000041840 */
[----:B------:R-:W-:Y:S01]  /*5e30*/  MUFU.EX2 R26, R26 ;  /* 0x0000001a001a7308 */ /* 0x000fe20000000800 */
[----:B------:R-:W-:Y:S01]  /*5e40*/  IMAD.MOV.U32 R132, RZ, RZ, R224 ;  /* 0x000000ffff847224 */ /* 0x000fe200078e00e0 */
[----:B------:R3:W5:Y:S06]  /*5e50*/  LDL.LU R233, [R1+0x80] ;  /* 0x0000800001e97983 */ /* 0x00076c0000300800 */
[----:B------:R2:W2:Y:S08]  /*5e60*/  MUFU.EX2 R18, R33 ;  /* 0x0000002100127308 */ /* 0x0004b00000000800 */
[----:B------:R3:W-:Y:S01]  /*5e70*/  MUFU.EX2 R17, R23 ;  /* 0x0000001700117308 */ /* 0x0007e20000000800 */
[----:B----4-:R-:W-:Y:S01]  /*5e80*/  IMAD.MOV.U32 R34, RZ, RZ, R131 ;  /* 0x000000ffff227224 */ /* 0x010fe200078e0083 */
[----:B-1----:R-:W-:Y:S01]  /*5e90*/  F2FP.BF16.PACK_AB R130, R31, R32 ;  /* 0x000000201f82723e */ /* 0x002fe200000010ff */
[----:B------:R-:W-:Y:S01]  /*5ea0*/  IMAD.MOV.U32 R133, RZ, RZ, R227 ;  /* 0x000000ffff857224 */ /* 0x000fe200078e00e3 */
[----:B------:R-:W-:Y:S04]  /*5eb0*/  LDSM.16.MT88.4 R200, [R228+0x1800] ;  /* 0x00180000e4c8783b */ /* 0x000fe80000004200 */
[----:B------:R1:W-:Y:S01]  /*5ec0*/  MUFU.EX2 R14, R29 ;  /* 0x0000001d000e7308 */ /* 0x0003e20000000800 */
[----:B--2---:R-:W-:Y:S01]  /*5ed0*/  IMAD.MOV.U32 R33, RZ, RZ, R163 ;  /* 0x000000ffff217224 */ /* 0x004fe200078e00a3 */
[----:B------:R2:W5:Y:S06]  /*5ee0*/  LDL.LU R232, [R1+0x7c] ;  /* 0x00007c0001e87983 */ /* 0x00056c0000300800 */
[----:B------:R4:W2:Y:S01]  /*5ef0*/  MUFU.EX2 R15, R28 ;  /* 0x0000001c000f7308 */ /* 0x0008a20000000800 */
[----:B---3--:R-:W-:-:S07]  /*5f00*/  FADD.FTZ R23, R246, R2 ;  /* 0x00000002f6177221 */ /* 0x008fce0000010000 */
[----:B------:R3:W-:Y:S01]  /*5f10*/  MUFU.EX2 R12, R25 ;  /* 0x00000019000c7308 */ /* 0x0007e20000000800 */
[----:B-1----:R-:W-:-:S07]  /*5f20*/  IMAD.MOV.U32 R29, RZ, RZ, R160 ;  /* 0x000000ffff1d7224 */ /* 0x002fce00078e00a0 */
[----:B------:R-:W1:Y:S01]  /*5f30*/  MUFU.EX2 R13, R24 ;  /* 0x00000018000d7308 */ /* 0x000e620000000800 */
[----:B----4-:R-:W-:-:S07]  /*5f40*/  IMAD.MOV.U32 R28, RZ, RZ, R161 ;  /* 0x000000ffff1c7224 */ /* 0x010fce00078e00a1 */
[----:B------:R-:W-:Y:S01]  /*5f50*/  MUFU.EX2 R9, R30 ;  /* 0x0000001e00097308 */ /* 0x000fe20000000800 */
[----:B---3--:R-:W-:-:S07]  /*5f60*/  IMAD.MOV.U32 R25, RZ, RZ, R162 ;  /* 0x000000ffff197224 */ /* 0x008fce00078e00a2 */
[----:B------:R-:W3:Y:S01]  /*5f70*/  MUFU.EX2 R11, R35 ;  /* 0x00000023000b7308 */ /* 0x000ee20000000800 */
[----:B------:R-:W4:Y:S01]  /*5f80*/  LDSM.16.MT88.4 R160, [R225+0x1800] ;  /* 0x00180000e1a0783b */ /* 0x000f220000004200 */
[----:B------:R-:W-:-:S06]  /*5f90*/  @P3 IMAD.HI.U32 R2, R25, c[0x0][0x2c8], RZ ;  /* 0x0000b20019023a27 */ /* 0x000fcc00078e00ff */
[----:B------:R-:W-:Y:S08]  /*5fa0*/  MUFU.EX2 R8, R36 ;  /* 0x0000002400087308 */ /* 0x000ff00000000800 */
[----:B------:R-:W3:Y:S01]  /*5fb0*/  MUFU.EX2 R10, R37 ;  /* 0x00000025000a7308 */ /* 0x000ee20000000800 */
[----:B------:R-:W-:Y:S01]  /*5fc0*/  IMAD.MOV.U32 R0, RZ, RZ, R25 ;  /* 0x000000ffff007224 */ /* 0x000fe200078e0019 */
[----:B------:R-:W-:Y:S01]  /*5fd0*/  @P3 SHF.R.U32.HI R0, RZ, c[0x0][0x2cc], R2 ;  /* 0x0000b300ff003a19 */ /* 0x000fe20000011602 */
[----:B------:R-:W-:Y:S01]  /*5fe0*/  IMAD.MOV.U32 R2, RZ, RZ, c[0x0][0x168] ;  /* 0x00005a00ff027624 */ /* 0x000fe200078e00ff */
[----:B------:R-:W-:Y:S01]  /*5ff0*/  F2FP.BF16.PACK_AB R128, R18, R16 ;  /* 0x000000101280723e */ /* 0x000fe200000010ff */
[----:B------:R4:W5:Y:S01]  /*6000*/  LDL.LU R231, [R1+0x78] ;  /* 0x0000780001e77983 */ /* 0x0009620000300800 */
[----:B--2---:R-:W-:-:S02]  /*6010*/  F2FP.BF16.PACK_AB R129, R15, R14 ;  /* 0x0000000e0f81723e */ /* 0x004fc400000010ff */
[----:B------:R-:W-:Y:S02]  /*6020*/  F2FP.BF16.PACK_AB R131, R26, R27 ;  /* 0x0000001b1a83723e */ /* 0x000fe400000010ff */
[----:B------:R-:W-:Y:S01]  /*6030*/  F2FP.BF16.PACK_AB R126, R19, R17 ;  /* 0x00000011137e723e */ /* 0x000fe200000010ff */
[----:B------:R-:W-:Y:S01]  /*6040*/  FADD.FTZ R3, R29, R22 ;  /* 0x000000161d037221 */ /* 0x000fe20000010000 */
[----:B-1----:R-:W-:Y:S01]  /*6050*/  F2FP.BF16.PACK_AB R124, R13, R12 ;  /* 0x0000000c0d7c723e */ /* 0x002fe200000010ff */
[----:B------:R1:W5:Y:S01]  /*6060*/  LDL.LU R230, [R1+0x74] ;  /* 0x0000740001e67983 */ /* 0x0003620000300800 */
[----:B---3--:R-:W-:Y:S02]  /*6070*/  F2FP.BF16.PACK_AB R125, R11, R9 ;  /* 0x000000090b7d723e */ /* 0x008fe400000010ff */
[----:B------:R-:W-:Y:S02]  /*6080*/  F2FP.BF16.PACK_AB R127, R10, R8 ;  /* 0x000000080a7f723e */ /* 0x000fe400000010ff */
[----:B------:R-:W-:Y:S01]  /*6090*/  IADD3 R0, R0, c[0x0][0x1d0], -R2 ;  /* 0x0000740000007a10 */ /* 0x000fe20007ffe802 */
[----:B------:R-:W-:Y:S01]  /*60a0*/  HMMA.16816.F32.BF16 R172, R128, R184, R172 ;  /* 0x000000b880ac723c */ /* 0x000fe200000418ac */
[----:B------:R-:W-:Y:S01]  /*60b0*/  FADD.FTZ R3, R132, R3 ;  /* 0x0000000384037221 */ /* 0x000fe20000010000 */
[----:B------:R1:W5:Y:S01]  /*60c0*/  LDL.LU R227, [R1+0x70] ;  /* 0x0000700001e37983 */ /* 0x0003620000300800 */
[----:B------:R-:W-:-:S05]  /*60d0*/  SHF.R.S32.HI R2, RZ, 0x1f, R0 ;  /* 0x0000001fff027819 */ /* 0x000fca0000011400 */
[C---:B------:R-:W-:Y:S01]  /*60e0*/  HMMA.16816.F32.BF16 R152, R124.reuse, R184, R152 ;  /* 0x000000b87c98723c */ /* 0x040fe20000041898 */
[----:B------:R-:W-:Y:S01]  /*60f0*/  LEA.HI R24, R2, R0, RZ, 0x6 ;  /* 0x0000000002187211 */ /* 0x000fe200078f30ff */
[----:B------:R-:W-:Y:S01]  /*6100*/  FADD.FTZ R0, R28, R23 ;  /* 0x000000171c007221 */ /* 0x000fe20000010000 */
[----:B------:R1:W5:Y:S05]  /*6110*/  LDL.LU R224, [R1+0x6c] ;  /* 0x00006c0001e07983 */ /* 0x00036a0000300800 */
[----:B------:R-:W-:Y:S01]  /*6120*/  HMMA.16816.F32.BF16 R156, R124, R186, R156 ;  /* 0x000000ba7c9c723c */ /* 0x000fe2000004189c */
[----:B------:R-:W-:-:S07]  /*6130*/  FADD.FTZ R0, R34, R0 ;  /* 0x0000000022007221 */ /* 0x000fce0000010000 */
[----:B------:R-:W-:Y:S08]  /*6140*/  HMMA.16816.F32.BF16 R184, R128, R186, R84 ;  /* 0x000000ba80b8723c */ /* 0x000ff00000041854 */
[C---:B------:R-:W-:Y:S08]  /*6150*/  HMMA.16816.F32.BF16 R88, R124.reuse, R96, R88 ;  /* 0x000000607c58723c */ /* 0x040ff00000041858 */
[----:B------:R-:W-:Y:S08]  /*6160*/  HMMA.16816.F32.BF16 R92, R124, R98, R92 ;  /* 0x000000627c5c723c */ /* 0x000ff0000004185c */
[C---:B------:R-:W-:Y:S08]  /*6170*/  HMMA.16816.F32.BF16 R84, R128.reuse, R96, R220 ;  /* 0x000000608054723c */ /* 0x040ff000000418dc */
[----:B------:R-:W-:Y:S01]  /*6180*/  HMMA.16816.F32.BF16 R96, R128, R98, R116 ;  /* 0x000000628060723c */ /* 0x000fe20000041874 */
[----:B------:R-:W-:-:S07]  /*6190*/  FADD.FTZ R0, R205, R0 ;  /* 0x00000000cd007221 */ /* 0x000fce0000010000 */
[-C--:B------:R-:W-:Y:S08]  /*61a0*/  HMMA.16816.F32.BF16 R120, R124, R4.reuse, R120 ;  /* 0x000000047c78723c */ /* 0x080ff00000041878 */
        /* <DEDUP_REMOVED lines=13> */
[----:B------:R-:W-:Y:S01]  /*6280*/  FADD.FTZ R3, R204, R3 ;  /* 0x00000003cc037221 */ /* 0x000fe20000010000 */
[----:B----4-:R-:W-:Y:S01]  /*6290*/  HMMA.16816.F32.BF16 R140, R128, R160, R140 ;  /* 0x000000a0808c723c */ /* 0x010fe2000004188c */
[----:B------:R-:W-:-:S02]  /*62a0*/  FADD.FTZ R4, R60, R4 ;  /* 0x000000043c047221 */ /* 0x000fc40000010000 */
[----:B------:R-:W-:Y:S02]  /*62b0*/  FADD.FTZ R5, R39, R5 ;  /* 0x0000000527057221 */ /* 0x000fe40000010000 */
[----:B------:R-:W-:-:S03]  /*62c0*/  FADD.FTZ R2, R209, R0 ;  /* 0x00000000d1027221 */ /* 0x000fc60000010000 */
[----:B------:R-:W-:Y:S01]  /*62d0*/  HMMA.16816.F32.BF16 R144, R124, R160, R144 ;  /* 0x000000a07c90723c */ /* 0x000fe20000041890 */
[----:B------:R-:W-:Y:S02]  /*62e0*/  FADD.FTZ R0, R206, R3 ;  /* 0x00000003ce007221 */ /* 0x000fe40000010000 */
[----:B------:R-:W-:-:S05]  /*62f0*/  FADD.FTZ R4, R62, R4 ;  /* 0x000000043e047221 */ /* 0x000fca0000010000 */
[----:B------:R-:W-:Y:S01]  /*6300*/  HMMA.16816.F32.BF16 R148, R124, R162, R148 ;  /* 0x000000a27c94723c */ /* 0x000fe20000041894 */
[----:B------:R-:W-:Y:S02]  /*6310*/  FADD.FTZ R5, R38, R5 ;  /* 0x0000000526057221 */ /* 0x000fe40000010000 */
[----:B------:R-:W-:-:S05]  /*6320*/  FADD.FTZ R3, R16, R2 ;  /* 0x0000000210037221 */ /* 0x000fca0000010000 */
[----:B------:R-:W-:Y:S01]  /*6330*/  HMMA.16816.F32.BF16 R160, R128, R162, R40 ;  /* 0x000000a280a0723c */ /* 0x000fe20000041828 */
[----:B------:R-:W-:-:S06]  /*6340*/  FADD.FTZ R2, R14, R0 ;  /* 0x000000000e027221 */ /* 0x000fcc0000010000 */
[----:B------:R-:W-:Y:S02]  /*6350*/  IMAD.MOV.U32 R40, RZ, RZ, R83 ;  /* 0x000000ffff287224 */ /* 0x000fe400078e0053 */
[----:B------:R-:W-:Y:S02]  /*6360*/  IMAD.MOV.U32 R41, RZ, RZ, R82 ;  /* 0x000000ffff297224 */ /* 0x000fe400078e0052 */
[----:B------:R-:W-:Y:S02]  /*6370*/  IMAD.MOV.U32 R42, RZ, RZ, R81 ;  /* 0x000000ffff2a7224 */ /* 0x000fe400078e0051 */
[----:B------:R-:W-:Y:S02]  /*6380*/  IMAD.MOV.U32 R43, RZ, RZ, R80 ;  /* 0x000000ffff2b7224 */ /* 0x000fe400078e0050 */
[----:B------:R-:W2:Y:S01]  /*6390*/  LDSM.16.MT88.4 R80, [R225+0x3800] ;  /* 0x00380000e150783b */ /* 0x000ea20000004200 */
[----:B------:R-:W-:Y:S02]  /*63a0*/  FADD.FTZ R0, R12, R4 ;  /* 0x000000040c007221 */ /* 0x000fe40000010000 */
[----:B------:R-:W-:Y:S01]  /*63b0*/  FADD.FTZ R4, R9, R5 ;  /* 0x0000000509047221 */ /* 0x000fe20000010000 */
[----:B------:R-:W-:Y:S01]  /*63c0*/  SHF.R.S32.HI R5, RZ, 0x6, R24 ;  /* 0x00000006ff057819 */ /* 0x000fe20000011418 */
[----:B------:R-:W-:-:S02]  /*63d0*/  FADD.FTZ R3, R18, R3 ;  /* 0x0000000312037221 */ /* 0x000fc40000010000 */
[----:B------:R-:W-:Y:S01]  /*63e0*/  FADD.FTZ R2, R15, R2 ;  /* 0x000000020f027221 */ /* 0x000fe20000010000 */
[----:B------:R-:W-:Y:S01]  /*63f0*/  IMNMX R5, R139, R5, !PT ;  /* 0x000000058b057217 */ /* 0x000fe20007800200 */
[----:B------:R-:W-:Y:S01]  /*6400*/  FADD.FTZ R0, R13, R0 ;  /* 0x000000000d007221 */ /* 0x000fe20000010000 */
[----:B------:R-:W-:Y:S01]  /*6410*/  IADD3 R222, R138, -0x2, RZ ;  /* 0xfffffffe8ade7810 */ /* 0x000fe20007ffe0ff */
[----:B------:R-:W-:Y:S02]  /*6420*/  FADD.FTZ R4, R11, R4 ;  /* 0x000000040b047221 */ /* 0x000fe40000010000 */
[----:B------:R-:W-:Y:S02]  /*6430*/  FADD.FTZ R3, R32, R3 ;  /* 0x0000000320037221 */ /* 0x000fe40000010000 */
[----:B------:R-:W-:Y:S01]  /*6440*/  FADD.FTZ R2, R27, R2 ;  /* 0x000000021b027221 */ /* 0x000fe20000010000 */
[----:B------:R3:W-:Y:S01]  /*6450*/  STL [R1+0x38], R5 ;  /* 0x0000380501007387 */ /* 0x0007e20000100800 */
[----:B------:R-:W-:Y:S01]  /*6460*/  FADD.FTZ R0, R17, R0 ;  /* 0x0000000011007221 */ /* 0x000fe20000010000 */
[----:B------:R-:W-:Y:S01]  /*6470*/  ISETP.GE.AND P0, PT, R222, R5, PT ;  /* 0x00000005de00720c */ /* 0x000fe20003f06270 */
[----:B------:R-:W-:-:S02]  /*6480*/  FADD.FTZ R4, R8, R4 ;  /* 0x0000000408047221 */ /* 0x000fc40000010000 */
[----:B---3--:R-:W-:Y:S02]  /*6490*/  FADD.FTZ R5, R31, R3 ;  /* 0x000000031f057221 */ /* 0x008fe40000010000 */
[----:B------:R-:W-:Y:S02]  /*64a0*/  FADD.FTZ R3, R26, R2 ;  /* 0x000000021a037221 */ /* 0x000fe40000010000 */
[----:B------:R-:W-:Y:S02]  /*64b0*/  FADD.FTZ R2, R19, R0 ;  /* 0x0000000013027221 */ /* 0x000fe40000010000 */
[----:B------:R-:W-:Y:S01]  /*64c0*/  FADD.FTZ R0, R10, R4 ;  /* 0x000000040a007221 */ /* 0x000fe20000010000 */
[----:B------:R1:W-:Y:S04]  /*64d0*/  STL [R1+0x8], R5 ;  /* 0x0000080501007387 */ /* 0x0003e80000100800 */
[----:B------:R1:W-:Y:S04]  /*64e0*/  STL [R1+0x4], R3 ;  /* 0x0000040301007387 */ /* 0x0003e80000100800 */
[----:B------:R1:W-:Y:S04]  /*64f0*/  STL [R1+0x14], R0 ;  /* 0x0000140001007387 */ /* 0x0003e80000100800 */
[----:B------:R1:W-:Y:S01]  /*6500*/  STL [R1+0x10], R2 ;  /* 0x0000100201007387 */ /* 0x0003e20000100800 */
[-C--:B------:R-:W-:Y:S08]  /*6510*/  HMMA.16816.F32.BF16 R188, R128, R192.reuse, R188 ;  /* 0x000000c080bc723c */ /* 0x080ff000000418bc */
[C---:B------:R-:W-:Y:S08]  /*6520*/  HMMA.16816.F32.BF16 R164, R124.reuse, R192, R164 ;  /* 0x000000c07ca4723c */ /* 0x040ff000000418a4 */
[-C--:B------:R-:W-:Y:S08]  /*6530*/  HMMA.16816.F32.BF16 R168, R124, R194.reuse, R168 ;  /* 0x000000c27ca8723c */ /* 0x080ff000000418a8 */
[----:B------:R-:W-:Y:S08]  /*6540*/  HMMA.16816.F32.BF16 R192, R128, R194, R68 ;  /* 0x000000c280c0723c */ /* 0x000ff00000041844 */
[C---:B------:R-:W-:Y:S08]  /*6550*/  HMMA.16816.F32.BF16 R176, R124.reuse, R200, R176 ;  /* 0x000000c87cb0723c */ /* 0x040ff000000418b0 */
[C---:B------:R-:W-:Y:S08]  /*6560*/  HMMA.16816.F32.BF16 R180, R124.reuse, R202, R180 ;  /* 0x000000ca7cb4723c */ /* 0x040ff000000418b4 */
[C---:B--2---:R-:W-:Y:S08]  /*6570*/  HMMA.16816.F32.BF16 R72, R124.reuse, R80, R48 ;  /* 0x000000507c48723c */ /* 0x044ff00000041830 */
        /* <DEDUP_REMOVED lines=9> */
[-C--:B------:R-:W-:Y:S08]  /*6610*/  HMMA.16816.F32.BF16 R124, R124, R6.reuse, R44 ;  /* 0x000000067c7c723c */ /* 0x080ff0000004182c */
[----:B------:R-:W-:Y:S01]  /*6620*/  HMMA.16816.F32.BF16 R128, R128, R6, R64 ;  /* 0x000000068080723c */ /* 0x000fe20000041840 */
[----:B------:R-:W-:Y:S01]  /*6630*/  @!UPT UIADD3 URZ, URZ, URZ, URZ ;  /* 0x0000003f3f3ff290 */ /* 0x000fe2000fffe03f */
[----:B------:R-:W-:Y:S11]  /*6640*/  @!P0 BRA `(.L_x_958) ;  /* 0x00004c7000008947 */ /* 0x000ff60003800000 */
[----:B-1----:R1:W-:Y:S01]  /*6650*/  STL [R1], R222 ;  /* 0x000000de01007387 */ /* 0x0023e20000100800 */
[----:B------:R-:W-:Y:S01]  /*6660*/  IMAD.MOV.U32 R133, RZ, RZ, R136 ;  /* 0x000000ffff857224 */ /* 0x000fe200078e0088 */
[----:B------:R-:W-:Y:S01]  /*6670*/  MOV R139, R134 ;  /* 0x00000086008b7202 */ /* 0x000fe20000000f00 */
[----:B------:R-:W-:Y:S01]  /*6680*/  IMAD.MOV.U32 R132, RZ, RZ, R137 ;  /* 0x000000ffff847224 */ /* 0x000fe200078e0089 */
[----:B------:R-:W-:-:S07]  /*6690*/  MOV R138, R135 ;  /* 0x00000087008a7202 */ /* 0x000fce0000000f00 */
.L_x_959:
[----:B------:R-:W-:Y:S04]  /*66a0*/  DEPBAR.LE SB0, 0x0 ;  /* 0x000080000000791a */ /* 0x000fe80000000000 */
[----:B------:R-:W-:Y:S01]  /*66b0*/  WARPSYNC 0xffffffff ;  /* 0xffffffff00007948 */ /* 0x000fe20003800000 */
[----:B------:R-:W-:Y:S08]  /*66c0*/  BAR.SYNC.DEFER_BLOCKING 0x0 ;  /* 0x0000000000007b1d */ /* 0x000ff00000010000 */
[----:B-----5:R-:W-:Y:S08]  /*66d0*/  LDSM.16.M88.4 R64, [R231] ;  /* 0x00000000e740783b */ /* 0x020ff00000000200 */
[----:B------:R-:W2:Y:S08]  /*66e0*/  LDSM.16.M88.4 R16, [R224] ;  /* 0x00000000e010783b */ /* 0x000eb00000000200 */
[----:B------:R-:W3:Y:S08]  /*66f0*/  LDSM.16.M88.4 R60, [R231+0x2000] ;  /* 0x00200000e73c783b */ /* 0x000ef00000000200 */
[----:B------:R-:W3:Y:S08]  /*6700*/  LDSM.16.M88.4 R32, [R224+0x800] ;  /* 0x00080000e020783b */ /* 0x000ef00000000200 */
[----:B------:R-:W4:Y:S06]  /*6710*/  LDL.64 R136, [R1+0x28] ;  /* 0x0000280001887983 */ /* 0x000f2c0000100a00 */
[----:B------:R-:W1:Y:S08]  /*6720*/  LDSM.16.M88.4 R48, [R224+0x1000] ;  /* 0x00100000e030783b */ /* 0x000e700000000200 */
[----:B------:R-:W4:Y:S01]  /*6730*/  LDL R217, [R1+0x18] ;  /* 0x0000180001d97983 */ /* 0x000f220000100800 */
[-C--:B--2---:R-:W-:Y:S03]  /*6740*/  HMMA.16816.F32.BF16 R4, R64, R16.reuse, RZ ;  /* 0x000000104004723c */ /* 0x084fe600000418ff */
[----:B------:R-:W2:Y:S04]  /*6750*/  LDL R218, [R1+0x34] ;  /* 0x0000340001da7983 */ /* 0x000ea80000100800 */
[----:B------:R-:W4:Y:S01]  /*6760*/  LDL.LU R216, [R1] ;  /* 0x0000000001d87983 */ /* 0x000f220000300800 */
[C---:B---3--:R-:W-:Y:S03]  /*6770*/  HMMA.16816.F32.BF16 R8, R60.reuse, R16, RZ ;  /* 0x000000103c08723c */ /* 0x048fe600000418ff */
[----:B------:R-:W3:Y:S05]  /*6780*/  LDSM.16.M88.4 R204, [R224+0x1800] ;  /* 0x00180000e0cc783b */ /* 0x000eea0000000200 */
[-C--:B------:R-:W-:Y:S03]  /*6790*/  HMMA.16816.F32.BF16 R12, R60, R18.reuse, RZ ;  /* 0x000000123c0c723c */ /* 0x080fe600000418ff */
[----:B------:R-:W-:Y:S05]  /*67a0*/  LDSM.16.M88.4 R208, [R233] ;  /* 0x00000000e9d0783b */ /* 0x000fea0000000200 */
[C---:B------:R-:W-:Y:S03]  /*67b0*/  HMMA.16816.F32.BF16 R16, R64.reuse, R18, RZ ;  /* 0x000000124010723c */ /* 0x040fe600000418ff */
[----:B------:R-:W-:Y:S05]  /*67c0*/  LDSM.16.M88.4 R212, [R233+0x2000] ;  /* 0x00200000e9d4783b */ /* 0x000fea0000000200 */
[-C--:B------:R-:W-:Y:S03]  /*67d0*/  HMMA.16816.F32.BF16 R20, R64, R32.reuse, RZ ;  /* 0x000000204014723c */ /* 0x080fe600000418ff */
[----:B------:R1:W-:Y:S04]  /*67e0*/  STL [R1+0x8c], R130 ;  /* 0x00008c8201007387 */ /* 0x0003e80000100800 */
[----:B------:R3:W-:Y:S01]  /*67f0*/  STL [R1+0x88], R131 ;  /* 0x0000888301007387 */ /* 0x0007e20000100800 */
[C---:B------:R-:W-:Y:S03]  /*6800*/  HMMA.16816.F32.BF16 R24, R60.reuse, R32, RZ ;  /* 0x000000203c18723c */ /* 0x040fe600000418ff */
[----:B------:R-:W-:Y:S04]  /*6810*/  STL [R1+0x6c], R235 ;  /* 0x00006ceb01007387 */ /* 0x000fe80000100800 */
[----:B------:R-:W-:Y:S01]  /*6820*/  STL [R1+0x70], R243 ;  /* 0x000070f301007387 */ /* 0x000fe20000100800 */
[-C--:B------:R-:W-:Y:S03]  /*6830*/  HMMA.16816.F32.BF16 R28, R60, R34.reuse, RZ ;  /* 0x000000223c1c723c */ /* 0x080fe600000418ff */
[----:B------:R-:W-:Y:S04]  /*6840*/  STL [R1+0x74], R242 ;  /* 0x000074f201007387 */ /* 0x000fe80000100800 */
[----:B------:R-:W-:Y:S01]  /*6850*/  STL [R1+0x78], R241 ;  /* 0x000078f101007387 */ /* 0x000fe20000100800 */
[C---:B------:R-:W-:Y:S03]  /*6860*/  HMMA.16816.F32.BF16 R32, R64.reuse, R34, RZ ;  /* 0x000000224020723c */ /* 0x040fe600000418ff */
[----:B-1----:R-:W2:Y:S04]  /*6870*/  LDL R130, [R1+0x3c] ;  /* 0x00003c0001827983 */ /* 0x002ea80000100800 */
[----:B---3--:R-:W3:Y:S01]  /*6880*/  LDL R131, [R1+0x1c] ;  /* 0x00001c0001837983 */ /* 0x008ee20000100800 */
[-C--:B------:R-:W-:Y:S03]  /*6890*/  HMMA.16816.F32.BF16 R36, R64, R48.reuse, RZ ;  /* 0x000000304024723c */ /* 0x080fe600000418ff */
[----:B------:R-:W-:Y:S04]  /*68a0*/  STL [R1+0x7c], R231 ;  /* 0x00007ce701007387 */ /* 0x000fe80000100800 */
[----:B------:R-:W-:Y:S01]  /*68b0*/  STL [R1+0x80], R224 ;  /* 0x000080e001007387 */ /* 0x000fe20000100800 */
[C---:B------:R-:W-:Y:S03]  /*68c0*/  HMMA.16816.F32.BF16 R40, R60.reuse, R48, RZ ;  /* 0x000000303c28723c */ /* 0x040fe600000418ff */
[----:B------:R-:W-:Y:S05]  /*68d0*/  STL [R1+0x84], R240 ;  /* 0x000084f001007387 */ /* 0x000fea0000100800 */
[-C--:B------:R-:W-:Y:S08]  /*68e0*/  HMMA.16816.F32.BF16 R44, R60, R50.reuse, RZ ;  /* 0x000000323c2c723c */ /* 0x080ff000000418ff */
[C---:B------:R-:W-:Y:S08]  /*68f0*/  HMMA.16816.F32.BF16 R48, R64.reuse, R50, RZ ;  /* 0x000000324030723c */ /* 0x040ff000000418ff */
[-C--:B------:R-:W-:Y:S08]  /*6900*/  HMMA.16816.F32.BF16 R52, R64, R204.reuse, RZ ;  /* 0x000000cc4034723c */ /* 0x080ff000000418ff */
[C---:B------:R-:W-:Y:S08]  /*6910*/  HMMA.16816.F32.BF16 R56, R60.reuse, R204, RZ ;  /* 0x000000cc3c38723c */ /* 0x040ff000000418ff */
[-C--:B------:R-:W-:Y:S08]  /*6920*/  HMMA.16816.F32.BF16 R60, R60, R206.reuse, RZ ;  /* 0x000000ce3c3c723c */ /* 0x080ff000000418ff */
[----:B------:R-:W-:Y:S01]  /*6930*/  HMMA.16816.F32.BF16 R64, R64, R206, RZ ;  /* 0x000000ce4040723c */ /* 0x000fe200000418ff */
[----:B------:R-:W1:Y:S07]  /*6940*/  LDSM.16.M88.4 R204, [R235] ;  /* 0x00000000ebcc783b */ /* 0x000e6e0000000200 */
[-C--:B-1----:R-:W-:Y:S08]  /*6950*/  HMMA.16816.F32.BF16 R4, R208, R204.reuse, R4 ;  /* 0x000000ccd004723c */ /* 0x082ff00000041804 */
[C---:B------:R-:W-:Y:S08]  /*6960*/  HMMA.16816.F32.BF16 R8, R212.reuse, R204, R8 ;  /* 0x000000ccd408723c */ /* 0x040ff00000041808 */
[-C--:B------:R-:W-:Y:S08]  /*6970*/  HMMA.16816.F32.BF16 R12, R212, R206.reuse, R12 ;  /* 0x000000ced40c723c */ /* 0x080ff0000004180c */
[C---:B------:R-:W-:Y:S01]  /*6980*/  HMMA.16816.F32.BF16 R16, R208.reuse, R206, R16 ;  /* 0x000000ced010723c */ /* 0x040fe20000041810 */
[----:B------:R-:W1:Y:S07]  /*6990*/  LDSM.16.M88.4 R204, [R243] ;  /* 0x00000000f3cc783b */ /* 0x000e6e0000000200 */
[-C--:B-1----:R-:W-:Y:S08]  /*69a0*/  HMMA.16816.F32.BF16 R20, R208, R204.reuse, R20 ;  /* 0x000000ccd014723c */ /* 0x082ff00000041814 */
[C---:B------:R-:W-:Y:S08]  /*69b0*/  HMMA.16816.F32.BF16 R24, R212.reuse, R204, R24 ;  /* 0x000000ccd418723c */ /* 0x040ff00000041818 */
[-C--:B------:R-:W-:Y:S08]  /*69c0*/  HMMA.16816.F32.BF16 R28, R212, R206.reuse, R28 ;  /* 0x000000ced41c723c */ /* 0x080ff0000004181c */
[C---:B------:R-:W-:Y:S01]  /*69d0*/  HMMA.16816.F32.BF16 R32, R208.reuse, R206, R32 ;  /* 0x000000ced020723c */ /* 0x040fe20000041820 */
[----:B------:R-:W1:Y:S07]  /*69e0*/  LDSM.16.M88.4 R204, [R242] ;  /* 0x00000000f2cc783b */ /* 0x000e6e0000000200 */
[-C--:B-1----:R-:W-:Y:S08]  /*69f0*/  HMMA.16816.F32.BF16 R36, R208, R204.reuse, R36 ;  /* 0x000000ccd024723c */ /* 0x082ff00000041824 */
[C---:B------:R-:W-:Y:S04]  /*6a00*/  HMMA.16816.F32.BF16 R40, R212.reuse, R204, R40 ;  /* 0x000000ccd428723c */ /* 0x040fe80000041828 */
[----:B----4-:R-:W-:Y:S04]  /*6a10*/  ISETP.GT.AND P4, PT, R217, R216, PT ;  /* 0x000000d8d900720c */ /* 0x010fe80003f84270 */
[-C--:B------:R-:W-:Y:S08]  /*6a20*/  HMMA.16816.F32.BF16 R44, R212, R206.reuse, R44 ;  /* 0x000000ced42c723c */ /* 0x080ff0000004182c */
[C---:B------:R-:W-:Y:S01]  /*6a30*/  HMMA.16816.F32.BF16 R48, R208.reuse, R206, R48 ;  /* 0x000000ced030723c */ /* 0x040fe20000041830 */
[----:B------:R-:W1:Y:S03]  /*6a40*/  LDSM.16.M88.4 R204, [R241] ;  /* 0x00000000f1cc783b */ /* 0x000e660000000200 */
[----:B------:R-:W-:Y:S01]  /*6a50*/  @!P4 SHF.R.S32.HI R0, RZ, 0x1f, R216 ;  /* 0x0000001fff00c819 */ /* 0x000fe200000114d8 */
[----:B------:R-:W-:Y:S01]  /*6a60*/  @!P4 IMAD.WIDE.U32 R2, R216, c[0x0][0x208], RZ ;  /* 0x00008200d802ca25 */ /* 0x000fe200078e00ff */
[----:B------:R-:W-:Y:S03]  /*6a70*/  @!P4 MOV R135, 0x5 ;  /* 0x000000050087c802 */ /* 0x000fe60000000f00 */
[----:B------:R-:W-:Y:S04]  /*6a80*/  @!P4 IMAD R0, R0, c[0x0][0x208], RZ ;  /* 0x000082000000ca24 */ /* 0x000fe800078e02ff */
[----:B------:R-:W-:Y:S04]  /*6a90*/  @!P4 IMAD R0, R216, c[0x0][0x20c], R0 ;  /* 0x00008300d800ca24 */ /* 0x000fe800078e0200 */
[----:B------:R-:W-:Y:S01]  /*6aa0*/  @!P4 IMAD.IADD R0, R3, 0x1, R0 ;  /* 0x000000010300c824 */ /* 0x000fe200078e0200 */
[C---:B------:R-:W-:Y:S04]  /*6ab0*/  @!P4 SHF.L.U32 R3, R2.reuse, 0x6, RZ ;  /* 0x000000060203c819 */ /* 0x040fe800000006ff */
[----:B------:R-:W-:Y:S01]  /*6ac0*/  @!P4 SHF.L.U64.HI R134, R2, 0x6, R0 ;  /* 0x000000060286c819 */ /* 0x000fe20000010200 */
[----:B------:R-:W-:Y:S01]  /*6ad0*/  @!P4 IMAD.MOV.U32 R0, RZ, RZ, c[0x0][0x208] ;  /* 0x00008200ff00c624 */ /* 0x000fe200078e00ff */
[C---:B------:R-:W-:Y:S02]  /*6ae0*/  @!P4 IADD3 R2, P2, R3.reuse, R136, RZ ;  /* 0x000000880302c210 */ /* 0x040fe40007f5e0ff */
[----:B------:R-:W-:Y:S02]  /*6af0*/  @!P4 IADD3 R3, P1, P0, R3, 0x40, R136 ;  /* 0x000000400303c810 */ /* 0x000fe4000783e088 */
[----:B--2---:R-:W-:Y:S02]  /*6b00*/  @!P4 IADD3.X R137, R134, R218, RZ, P2, !PT ;  /* 0x000000da8689c210 */ /* 0x004fe400017fe4ff */
[C---:B------:R-:W-:Y:S04]  /*6b10*/  @!P4 LEA R136, P2, R2.reuse, c[0x0][0x1f8], 0x1 ;  /* 0x00007e000288ca11 */ /* 0x040fe800078408ff */
[----:B------:R-:W-:Y:S05]  /*6b20*/  @!P4 LEA.HI.X R137, R2, c[0x0][0x1fc], R137, 0x1, P2 ;  /* 0x00007f000289ca11 */ /* 0x000fea00010f0c89 */
[----:B------:R-:W-:Y:S01]  /*6b30*/  @!PT LDS RZ, [RZ] ;  /* 0x00000000fffff984 */ /* 0x000fe20000000800 */
[----:B------:R-:W-:Y:S01]  /*6b40*/  @!PT LDS RZ, [RZ] ;  /* 0x00000000fffff984 */ /* 0x000fe20000000800 */
[----:B------:R-:W-:Y:S01]  /*6b50*/  @!PT LDS RZ, [RZ] ;  /* 0x00000000fffff984 */ /* 0x000fe20000000800 */
[----:B------:R2:W-:Y:S01]  /*6b60*/  @!P4 LDGSTS.E.BYPASS.LTC128B.128 [R244+0x100], [R136.64], !P6 ;  /* 0x0010000088f4cfae */ /* 0x0005e2000f101d48 */
[-C--:B-1----:R-:W-:Y:S08]  /*6b70*/  HMMA.16816.F32.BF16 R52, R208, R204.reuse, R52 ;  /* 0x000000ccd034723c */ /* 0x082ff00000041834 */
[C---:B------:R-:W-:Y:S08]  /*6b80*/  HMMA.16816.F32.BF16 R56, R212.reuse, R204, R56 ;  /* 0x000000ccd438723c */ /* 0x040ff00000041838 */
[-C--:B------:R-:W-:Y:S08]  /*6b90*/  HMMA.16816.F32.BF16 R60, R212, R206.reuse, R60 ;  /* 0x000000ced43c723c */ /* 0x080ff0000004183c */
[----:B------:R-:W-:Y:S07]  /*6ba0*/  HMMA.16816.F32.BF16 R64, R208, R206, R64 ;  /* 0x000000ced040723c */ /* 0x000fee0000041840 */
[C---:B------:R-:W-:Y:S01]  /*6bb0*/  @!P4 IMAD.SHL.U32 R206, R0.reuse, 0x20, RZ ;  /* 0x0000002000cec824 */ /* 0x040fe200078e00ff */
[----:B------:R-:W-:Y:S04]  /*6bc0*/  @!P4 SHF.L.U64.HI R0, R0, R135, c[0x0][0x20c] ;  /* 0x000083000000c619 */ /* 0x000fe80000010287 */
[----:B------:R-:W-:Y:S02]  /*6bd0*/  @!P4 IADD3.X R135, R134, RZ, R218, P1, P0 ;  /* 0x000000ff8687c210 */ /* 0x000fe40000fe04da */
[C---:B------:R-:W-:Y:S02]  /*6be0*/  @!P4 LEA R204, P1, R3.reuse, c[0x0][0x1f8], 0x1 ;  /* 0x00007e0003ccca11 */ /* 0x040fe400078208ff */
[-C--:B------:R-:W-:Y:S02]  /*6bf0*/  @!P4 IADD3 R134, P0, R136, R206.reuse, RZ ;  /* 0x000000ce8886c210 */ /* 0x080fe40007f1e0ff */
[----:B------:R-:W-:Y:S02]  /*6c00*/  @!P4 LEA.HI.X R205, R3, c[0x0][0x1fc], R135, 0x1, P1 ;  /* 0x00007f0003cdca11 */ /* 0x000fe400008f0c87 */
[-C--:B------:R-:W-:Y:S01]  /*6c10*/  @!P4 IADD3 R2, P1, R134, R206.reuse, RZ ;  /* 0x000000ce8602c210 */ /* 0x080fe20007f3e0ff */
[--C-:B------:R-:W-:Y:S02]  /*6c20*/  @!P4 IMAD.X R135, R137, 0x1, R0.reuse, P0 ;  /* 0x000000018987c824 */ /* 0x100fe400000e0600 */
[----:B------:R1:W-:Y:S01]  /*6c30*/  @!P4 LDGSTS.E.BYPASS.LTC128B.128 [R244+0x2100], [R204.64], !P5 ;  /* 0x02100000ccf4cfae */ /* 0x0003e2000e901d48 */
[----:B--2---:R-:W-:Y:S02]  /*6c40*/  @!P4 IADD3 R136, P0, R2, R206, RZ ;  /* 0x000000ce0288c210 */ /* 0x004fe40007f1e0ff */
[----:B------:R-:W-:Y:S05]  /*6c50*/  @!P4 IADD3.X R3, R135, R0, RZ, P1, !PT ;  /* 0x000000008703c210 */ /* 0x000fea0000ffe4ff */
[----:B------:R2:W-:Y:S01]  /*6c60*/  @!P4 LDGSTS.E.BYPASS.LTC128B.128 [R244+0x900], [R134.64], !P6 ;  /* 0x0090000086f4cfae */ /* 0x0005e2000f101d48 */
[----:B------:R-:W-:Y:S01]  /*6c70*/  @!P4 IMAD.X R137, R3, 0x1, R0, P0 ;  /* 0x000000010389c824 */ /* 0x000fe200000e0600 */
[----:B---3--:R-:W-:Y:S06]  /*6c80*/  MOV R0, R131 ;  /* 0x0000008300007202 */ /* 0x008fec0000000f00 */
[----:B------:R2:W-:Y:S08]  /*6c90*/  @!P4 LDGSTS.E.BYPASS.LTC128B.128 [R244+0x2900], [R134.64+0x80], !P5 ;  /* 0x0290008086f4cfae */ /* 0x0005f0000e901d48 */
[----:B------:R3:W-:Y:S08]  /*6ca0*/  @!P4 LDGSTS.E.BYPASS.LTC128B.128 [R244+0x1100], [R2.64], !P6 ;  /* 0x0110000002f4cfae */ /* 0x0007f0000f101d48 */
[----:B------:R3:W-:Y:S08]  /*6cb0*/  @!P4 LDGSTS.E.BYPASS.LTC128B.128 [R244+0x3100], [R2.64+0x80], !P5 ;  /* 0x0310008002f4cfae */ /* 0x0007f0000e901d48 */
[----:B------:R4:W-:Y:S08]  /*6cc0*/  @!P4 LDGSTS.E.BYPASS.LTC128B.128 [R244+0x1900], [R136.64], !P6 ;  /* 0x0190000088f4cfae */ /* 0x0009f0000f101d48 */
[----:B------:R4:W-:Y:S08]  /*6cd0*/  @!P4 LDGSTS.E.BYPASS.LTC128B.128 [R244+0x3900], [R136.64+0x80], !P5 ;  /* 0x0390008088f4cfae */ /* 0x0009f0000e901d48 */
[----:B-1----:R-:W-:Y:S01]  /*6ce0*/  LDSM.16.M88.4 R204, [R232] ;  /* 0x00000000e8cc783b */ /* 0x002fe20000000200 */
[----:B---3--:R-:W-:Y:S07]  /*6cf0*/  @P3 IMAD.HI.U32 R2, R131, c[0x0][0x2c8], RZ ;  /* 0x0000b20083023a27 */ /* 0x008fee00078e00ff */
[----:B------:R-:W1:Y:S01]  /*6d00*/  LDSM.16.M88.4 R208, [R230] ;  /* 0x00000000e6d0783b */ /* 0x000e620000000200 */
[----:B------:R-:W-:Y:S07]  /*6d10*/  @P3 SHF.R.U32.HI R0, RZ, c[0x0][0x2cc], R2 ;  /* 0x0000b300ff003a19 */ /* 0x000fee0000011602 */
[----:B------:R-:W3:Y:S08]  /*6d20*/  LDSM.16.M88.4 R212, [R232+0x2000] ;  /* 0x00200000e8d4783b */ /* 0x000ef00000000200 */
[----:B------:R-:W0:Y:S08]  /*6d30*/  LDGDEPBAR ;  /* 0x00000000000079af */ /* 0x000e300000000000 */
[----:B--2---:R-:W2:Y:S08]  /*6d40*/  SHFL.IDX PT, R134, R0, RZ, 0x1c1f ;  /* 0x001c1fff00867589 */ /* 0x004eb000000e0000 */
[----:B------:R-:W-:Y:S01]  /*6d50*/  SHFL.IDX PT, R2, R0, 0x2, 0x1c1f ;  /* 0x005c1f0000027f89 */ /* 0x000fe200000e0000 */
[-C--:B-1----:R-:W-:Y:S07]  /*6d60*/  HMMA.16816.F32.BF16 R4, R204, R208.reuse, R4 ;  /* 0x000000d0cc04723c */ /* 0x082fee0000041804 */
[----:B------:R-:W1:Y:S01]  /*6d70*/  SHFL.IDX PT, R3, R0, 0x1, 0x1c1f ;  /* 0x003c1f0000037f89 */ /* 0x000e6200000e0000 */
[C---:B---3--:R-:W-:Y:S07]  /*6d80*/  HMMA.16816.F32.BF16 R8, R212.reuse, R208, R8 ;  /* 0x000000d0d408723c */ /* 0x048fee0000041808 */
[----:B------:R3:W1:Y:S01]  /*6d90*/  SHFL.IDX PT, R135, R0, 0x3, 0x1c1f ;  /* 0x007c1f0000877f89 */ /* 0x00066200000e0000 */
[-C--:B------:R-:W-:Y:S08]  /*6da0*/  HMMA.16816.F32.BF16 R12, R212, R210.reuse, R12 ;  /* 0x000000d2d40c723c */ /* 0x080ff0000004180c */
[C---:B------:R-:W-:Y:S01]  /*6db0*/  HMMA.16816.F32.BF16 R16, R204.reuse, R210, R16 ;  /* 0x000000d2cc10723c */ /* 0x040fe20000041810 */
[----:B------:R-:W4:Y:S03]  /*6dc0*/  LDSM.16.M88.4 R208, [R230+0x800] ;  /* 0x00080000e6d0783b */ /* 0x000f260000000200 */
[----:B---3--:R-:W-:Y:S04]  /*6dd0*/  IMAD.MOV.U32 R0, RZ, RZ, -0x40 ;  /* 0xffffffc0ff007424 */ /* 0x008fe800078e00ff */
[----:B------:R-:W-:Y:S05]  /*6de0*/  IMAD R0, R216, R0, 0x1 ;  /* 0x00000001d8007424 */ /* 0x000fea00078e0200 */
[----:B------:R-:W-:Y:S02]  /*6df0*/  IADD3 R0, R0, c[0x0][0x1d0], -R130 ;  /* 0x0000740000007a10 */ /* 0x000fe40007ffe882 */
[----:B------:R-:W3:Y:S02]  /*6e00*/  LDL R130, [R1+0x30] ;  /* 0x0000300001827983 */ /* 0x000ee40000100800 */
[----:B------:R-:W-:Y:S04]  /*6e10*/  IADD3 R0, R0, -c[0x0][0x168], RZ ;  /* 0x80005a0000007a10 */ /* 0x000fe80007ffe0ff */
[C---:B--2---:R-:W-:Y:S01]  /*6e20*/  IADD3 R134, R0.reuse, R134, RZ ;  /* 0x0000008600867210 */ /* 0x044fe20007ffe0ff */
[C---:B-1----:R-:W-:Y:S01]  /*6e30*/  IMAD.IADD R3, R0.reuse, 0x1, R3 ;  /* 0x0000000100037824 */ /* 0x042fe200078e0203 */
[C---:B------:R-:W-:Y:S01]  /*6e40*/  IADD3 R2, R0.reuse, R2, RZ ;  /* 0x0000000200027210 */ /* 0x040fe20007ffe0ff */
[----:B------:R-:W-:Y:S01]  /*6e50*/  IMAD.IADD R0, R0, 0x1, R135 ;  /* 0x0000000100007824 */ /* 0x000fe200078e0287 */
[C---:B------:R-:W-:Y:S02]  /*6e60*/  ISETP.GT.AND P4, PT, R134.reuse, RZ, PT ;  /* 0x000000ff8600720c */ /* 0x040fe40003f84270 */
[C---:B------:R-:W-:Y:S02]  /*6e70*/  ISETP.GT.AND P1, PT, R3.reuse, RZ, PT ;  /* 0x000000ff0300720c */ /* 0x040fe40003f24270 */
[----:B------:R-:W-:Y:S02]  /*6e80*/  ISETP.GT.AND P0, PT, R3, 0x1, PT ;  /* 0x000000010300780c */ /* 0x000fe40003f04270 */
[----:B------:R-:W-:Y:S01]  /*6e90*/  ISETP.GT.AND P2, PT, R134, 0x1, PT ;  /* 0x000000018600780c */ /* 0x000fe20003f44270 */
[-C--:B----4-:R-:W-:Y:S08]  /*6ea0*/  HMMA.16816.F32.BF16 R20, R204, R208.reuse, R20 ;  /* 0x000000d0cc14723c */ /* 0x090ff00000041814 */
[C---:B------:R-:W-:Y:S08]  /*6eb0*/  HMMA.16816.F32.BF16 R24, R212.reuse, R208, R24 ;  /* 0x000000d0d418723c */ /* 0x040ff00000041818 */
[-C--:B------:R-:W-:Y:S08]  /*6ec0*/  HMMA.16816.F32.BF16 R28, R212, R210.reuse, R28 ;  /* 0x000000d2d41c723c */ /* 0x080ff0000004181c */
[C---:B------:R-:W-:Y:S01]  /*6ed0*/  HMMA.16816.F32.BF16 R32, R204.reuse, R210, R32 ;  /* 0x000000d2cc20723c */ /* 0x040fe20000041820 */
[----:B------:R-:W1:Y:S07]  /*6ee0*/  LDSM.16.M88.4 R208, [R230+0x1000] ;  /* 0x00100000e6d0783b */ /* 0x000e6e0000000200 */
[-C--:B-1----:R-:W-:Y:S08]  /*6ef0*/  HMMA.16816.F32.BF16 R36, R204, R208.reuse, R36 ;  /* 0x000000d0cc24723c */ /* 0x082ff00000041824 */
[C---:B------:R-:W-:Y:S08]  /*6f00*/  HMMA.16816.F32.BF16 R40, R212.reuse, R208, R40 ;  /* 0x000000d0d428723c */ /* 0x040ff00000041828 */
[-C--:B------:R-:W-:Y:S08]  /*6f10*/  HMMA.16816.F32.BF16 R44, R212, R210.reuse, R44 ;  /* 0x000000d2d42c723c */ /* 0x080ff0000004182c */
[C---:B------:R-:W-:Y:S01]  /*6f20*/  HMMA.16816.F32.BF16 R48, R204.reuse, R210, R48 ;  /* 0x000000d2cc30723c */ /* 0x040fe20000041830 */
[----:B------:R-:W1:Y:S07]  /*6f30*/  LDSM.16.M88.4 R208, [R230+0x1800] ;  /* 0x00180000e6d0783b */ /* 0x000e6e0000000200 */
[-C--:B-1----:R-:W-:Y:S08]  /*6f40*/  HMMA.16816.F32.BF16 R52, R204, R208.reuse, R52 ;  /* 0x000000d0cc34723c */ /* 0x082ff00000041834 */
[C---:B------:R-:W-:Y:S08]  /*6f50*/  HMMA.16816.F32.BF16 R56, R212.reuse, R208, R56 ;  /* 0x000000d0d438723c */ /* 0x040ff00000041838 */
[-C--:B------:R-:W-:Y:S01]  /*6f60*/  HMMA.16816.F32.BF16 R60, R212, R210.reuse, R60 ;  /* 0x000000d2d43c723c */ /* 0x080fe2000004183c */
[----:B------:R-:W-:Y:S07]  /*6f70*/  LDSM.16.M88.4 R212, [R234+0x2000] ;  /* 0x00200000ead4783b */ /* 0x000fee0000000200 */
[----:B------:R-:W-:Y:S01]  /*6f80*/  HMMA.16816.F32.BF16 R64, R204, R210, R64 ;  /* 0x000000d2cc40723c */ /* 0x000fe20000041840 */
[----:B------:R-:W-:Y:S08]  /*6f90*/  LDSM.16.M88.4 R204, [R234] ;  /* 0x00000000eacc783b */ /* 0x000ff00000000200 */
[----:B------:R-:W1:Y:S02]  /*6fa0*/  LDSM.16.M88.4 R208, [R227] ;  /* 0x00000000e3d0783b */ /* 0x000e640000000200 */
[-C--:B-1----:R-:W-:Y:S08]  /*6fb0*/  HMMA.16816.F32.BF16 R4, R204, R208.reuse, R4 ;  /* 0x000000d0cc04723c */ /* 0x082ff00000041804 */
        /* <DEDUP_REMOVED lines=19> */
[----:B------:R-:W-:Y:S08]  /*70f0*/  LDSM.16.M88.4 R204, [R231+0x4000] ;  /* 0x00400000e7cc783b */ /* 0x000ff00000000200 */
[----:B------:R-:W1:Y:S02]  /*7100*/  LDSM.16.M88.4 R208, [R224+0x2000] ;  /* 0x00200000e0d0783b */ /* 0x000e640000000200 */
        /* <DEDUP_REMOVED lines=21> */
[----:B------:R-:W1:Y:S02]  /*7260*/  LDSM.16.M88.4 R208, [R240] ;  /* 0x00000000f0d0783b */ /* 0x000e640000000200 */
        /* <DEDUP_REMOVED lines=58> */
[----:B------:R-:W1:Y:S01]  /*7610*/  LDSM.16.M88.4 R208, [R227+0x3800] ;  /* 0x00380000e3d0783b */ /* 0x000e620000000200 */
[----:B------:R-:W-:Y:S07]  /*7620*/  DEPBAR.LE SB0, 0x0 ;  /* 0x000080000000791a */ /* 0x000fee0000000000 */
[----:B------:R-:W-:Y:S01]  /*7630*/  BAR.SYNC.DEFER_BLOCKING 0x0 ;  /* 0x0000000000007b1d */ /* 0x000fe20000010000 */
[-C--:B-1----:R-:W-:Y:S08]  /*7640*/  HMMA.16816.F32.BF16 R52, R204, R208.reuse, R52 ;  /* 0x000000d0cc34723c */ /* 0x082ff00000041834 */
[C---:B------:R-:W-:Y:S08]  /*7650*/  HMMA.16816.F32.BF16 R56, R212.reuse, R208, R56 ;  /* 0x000000d0d438723c */ /* 0x040ff00000041838 */
[-C--:B------:R-:W-:Y:S01]  /*7660*/  HMMA.16816.F32.BF16 R60, R212, R210.reuse, R60 ;  /* 0x000000d2d43c723c */ /* 0x080fe2000004183c */
[----:B------:R-:W2:Y:S06]  /*7670*/  LDL.64 R212, [R1+0x20] ;  /* 0x0000200001d47983 */ /* 0x000eac0000100a00 */
[----:B------:R-:W-:Y:S01]  /*7680*/  IADD3 R214, R216, -0x1, RZ ;  /* 0xffffffffd8d67810 */ /* 0x000fe20007ffe0ff */
[----:B------:R-:W-:Y:S07]  /*7690*/  HMMA.16816.F32.BF16 R64, R204, R210, R64 ;  /* 0x000000d2cc40723c */ /* 0x000fee0000041840 */
[----:B------:R-:W-:Y:S02]  /*76a0*/  FSEL R207, R6, -INF , P1 ;  /* 0xff80000006cf7808 */ /* 0x000fe40000800000 */
[----:B------:R-:W-:Y:S02]  /*76b0*/  FSEL R206, R7, -INF , P0 ;  /* 0xff80000007ce7808 */ /* 0x000fe40000000000 */
[C---:B------:R-:W-:Y:S02]  /*76c0*/  ISETP.GT.AND P1, PT, R0.reuse, RZ, PT ;  /* 0x000000ff0000720c */ /* 0x040fe40003f24270 */
[----:B------:R-:W-:Y:S02]  /*76d0*/  ISETP.GT.AND P0, PT, R0, 0x1, PT ;  /* 0x000000010000780c */ /* 0x000fe40003f04270 */
[----:B------:R-:W-:Y:S02]  /*76e0*/  FSEL R204, R4, -INF , P4 ;  /* 0xff80000004cc7808 */ /* 0x000fe40002000000 */
[----:B------:R-:W-:Y:S02]  /*76f0*/  FSEL R211, R10, -INF , P1 ;  /* 0xff8000000ad37808 */ /* 0x000fe40000800000 */
[----:B------:R-:W-:Y:S02]  /*7700*/  FSEL R205, R5, -INF , P2 ;  /* 0xff80000005cd7808 */ /* 0x000fe40001000000 */
[----:B------:R-:W-:Y:S02]  /*7710*/  FSEL R210, R11, -INF , P0 ;  /* 0xff8000000bd27808 */ /* 0x000fe40000000000 */
[----:B------:R-:W-:Y:S02]  /*7720*/  ISETP.GT.AND P1, PT, R0, 0x8, PT ;  /* 0x000000080000780c */ /* 0x000fe40003f24270 */
[----:B------:R-:W-:Y:S02]  /*7730*/  ISETP.GT.AND P4, PT, R2, RZ, PT ;  /* 0x000000ff0200720c */ /* 0x000fe40003f84270 */
[----:B------:R-:W-:Y:S02]  /*7740*/  ISETP.GT.AND P0, PT, R0, 0x9, PT ;  /* 0x000000090000780c */ /* 0x000fe40003f04270 */
[----:B------:R-:W-:Y:S02]  /*7750*/  ISETP.GT.AND P2, PT, R2, 0x1, PT ;  /* 0x000000010200780c */ /* 0x000fe40003f44270 */
[----:B------:R-:W-:Y:S02]  /*7760*/  FSEL R14, R14, -INF , P1 ;  /* 0xff8000000e0e7808 */ /* 0x000fe40000800000 */
[----:B------:R-:W-:Y:S02]  /*7770*/  FSEL R209, R8, -INF , P4 ;  /* 0xff80000008d17808 */ /* 0x000fe40002000000 */
[C---:B------:R-:W-:Y:S02]  /*7780*/  ISETP.GT.AND P4, PT, R2.reuse, 0x8, PT ;  /* 0x000000080200780c */ /* 0x040fe40003f84270 */
[----:B------:R-:W-:Y:S02]  /*7790*/  FSEL R208, R9, -INF , P2 ;  /* 0xff80000009d07808 */ /* 0x000fe40001000000 */
[----:B------:R-:W-:Y:S02]  /*77a0*/  ISETP.GT.AND P2, PT, R2, 0x9, PT ;  /* 0x000000090200780c */ /* 0x000fe40003f44270 */
[----:B------:R-:W-:Y:S02]  /*77b0*/  FSEL R15, R15, -INF , P0 ;  /* 0xff8000000f0f7808 */ /* 0x000fe40000000000 */
[C---:B------:R-:W-:Y:S02]  /*77c0*/  ISETP.GT.AND P1, PT, R3.reuse, 0x8, PT ;  /* 0x000000080300780c */ /* 0x040fe40003f24270 */
[----:B------:R-:W-:Y:S02]  /*77d0*/  ISETP.GT.AND P0, PT, R3, 0x9, PT ;  /* 0x000000090300780c */ /* 0x000fe40003f04270 */
[----:B------:R-:W-:Y:S02]  /*77e0*/  FSEL R12, R12, -INF , P4 ;  /* 0xff8000000c0c7808 */ /* 0x000fe40002000000 */
[----:B------:R-:W-:Y:S02]  /*77f0*/  FSEL R13, R13, -INF , P2 ;  /* 0xff8000000d0d7808 */ /* 0x000fe40001000000 */
[----:B------:R-:W-:Y:S02]  /*7800*/  FSEL R19, R19, -INF , P0 ;  /* 0xff80000013137808 */ /* 0x000fe40000000000 */
[C---:B------:R-:W-:Y:S02]  /*7810*/  ISETP.GT.AND P0, PT, R3.reuse, 0x11, PT ;  /* 0x000000110300780c */ /* 0x040fe40003f04270 */
[C---:B------:R-:W-:Y:S02]  /*7820*/  ISETP.GT.AND P4, PT, R134.reuse, 0x8, PT ;  /* 0x000000088600780c */ /* 0x040fe40003f84270 */
[----:B------:R-:W-:Y:S02]  /*7830*/  ISETP.GT.AND P2, PT, R134, 0x9, PT ;  /* 0x000000098600780c */ /* 0x000fe40003f44270 */
[----:B------:R-:W-:Y:S02]  /*7840*/  FSEL R18, R18, -INF , P1 ;  /* 0xff80000012127808 */ /* 0x000fe40000800000 */
[----:B------:R-:W-:Y:S02]  /*7850*/  ISETP.GT.AND P1, PT, R3, 0x10, PT ;  /* 0x000000100300780c */ /* 0x000fe40003f24270 */
[----:B------:R-:W-:Y:S02]  /*7860*/  FSEL R23, R23, -INF , P0 ;  /* 0xff80000017177808 */ /* 0x000fe40000000000 */
[----:B------:R-:W-:Y:S02]  /*7870*/  FSEL R22, R22, -INF , P1 ;  /* 0xff80000016167808 */ /* 0x000fe40000800000 */
[----:B------:R-:W-:Y:S02]  /*7880*/  FSEL R16, R16, -INF , P4 ;  /* 0xff80000010107808 */ /* 0x000fe40002000000 */
[C---:B------:R-:W-:Y:S02]  /*7890*/  ISETP.GT.AND P4, PT, R134.reuse, 0x10, PT ;  /* 0x000000108600780c */ /* 0x040fe40003f84270 */
[----:B------:R-:W-:Y:S02]  /*78a0*/  FSEL R17, R17, -INF , P2 ;  /* 0xff80000011117808 */ /* 0x000fe40001000000 */
[----:B------:R-:W-:Y:S02]  /*78b0*/  ISETP.GT.AND P2, PT, R134, 0x11, PT ;  /* 0x000000118600780c */ /* 0x000fe40003f44270 */
[C---:B------:R-:W-:Y:S02]  /*78c0*/  ISETP.GT.AND P1, PT, R0.reuse, 0x10, PT ;  /* 0x000000100000780c */ /* 0x040fe40003f24270 */
[----:B------:R-:W-:Y:S02]  /*78d0*/  ISETP.GT.AND P0, PT, R0, 0x11, PT ;  /* 0x000000110000780c */ /* 0x000fe40003f04270 */
[----:B------:R-:W-:Y:S02]  /*78e0*/  FSEL R20, R20, -INF , P4 ;  /* 0xff80000014147808 */ /* 0x000fe40002000000 */
[----:B------:R-:W-:Y:S02]  /*78f0*/  FSEL R21, R21, -INF , P2 ;  /* 0xff80000015157808 */ /* 0x000fe40001000000 */
[----:B------:R-:W-:Y:S02]  /*7900*/  FSEL R26, R26, -INF , P1 ;  /* 0xff8000001a1a7808 */ /* 0x000fe40000800000 */
[----:B------:R-:W-:Y:S02]  /*7910*/  FSEL R27, R27, -INF , P0 ;  /* 0xff8000001b1b7808 */ /* 0x000fe40000000000 */
[C---:B------:R-:W-:Y:S02]  /*7920*/  ISETP.GT.AND P4, PT, R2.reuse, 0x10, PT ;  /* 0x000000100200780c */ /* 0x040fe40003f84270 */
[----:B------:R-:W-:Y:S02]  /*7930*/  ISETP.GT.AND P2, PT, R2, 0x11, PT ;  /* 0x000000110200780c */ /* 0x000fe40003f44270 */
[C---:B------:R-:W-:Y:S02]  /*7940*/  ISETP.GT.AND P1, PT, R0.reuse, 0x18, PT ;  /* 0x000000180000780c */ /* 0x040fe40003f24270 */
[----:B------:R-:W-:Y:S02]  /*7950*/  ISETP.GT.AND P0, PT, R0, 0x19, PT ;  /* 0x000000190000780c */ /* 0x000fe40003f04270 */
[----:B------:R-:W-:Y:S02]  /*7960*/  FSEL R24, R24, -INF , P4 ;  /* 0xff80000018187808 */ /* 0x000fe40002000000 */
[----:B------:R-:W-:Y:S02]  /*7970*/  FSEL R25, R25, -INF , P2 ;  /* 0xff80000019197808 */ /* 0x000fe40001000000 */
        /* <DEDUP_REMOVED lines=40> */
[----:B------:R-:W-:Y:S02]  /*7c00*/  ISETP.GT.AND P2, PT, R134, 0x29, PT ;  /* 0x000000298600780c */ /* 0x000fe40003f44270 */
[----:B------:R-:W-:Y:S02]  /*7c10*/  FSEL R50, R50, -INF , P1 ;  /* 0xff80000032327808 */ /* 0x000fe40000800000 */
[----:B------:R-:W-:Y:S02]  /*7c20*/  FSEL R51, R51, -INF , P0 ;  /* 0xff80000033337808 */ /* 0x000fe40000000000 */
[C---:B------:R-:W-:Y:S02]  /*7c30*/  ISETP.GT.AND P1, PT, R3.reuse, 0x30, PT ;  /* 0x000000300300780c */ /* 0x040fe40003f24270 */
[----:B------:R-:W-:Y:S02]  /*7c40*/  ISETP.GT.AND P0, PT, R3, 0x31, PT ;  /* 0x000000310300780c */ /* 0x000fe40003f04270 */
[----:B------:R-:W-:Y:S02]  /*7c50*/  ISETP.GT.AND P4, PT, R134, 0x28, PT ;  /* 0x000000288600780c */ /* 0x000fe40003f84270 */
[----:B------:R-:W-:Y:S02]  /*7c60*/  FSEL R49, R49, -INF , P2 ;  /* 0xff80000031317808 */ /* 0x000fe40001000000 */
[----:B------:R-:W-:Y:S02]  /*7c70*/  FSEL R54, R54, -INF , P1 ;  /* 0xff80000036367808 */ /* 0x000fe40000800000 */
[----:B------:R-:W-:Y:S02]  /*7c80*/  FSEL R55, R55, -INF , P0 ;  /* 0xff80000037377808 */ /* 0x000fe40000000000 */
[----:B------:R-:W-:Y:S02]  /*7c90*/  ISETP.GT.AND P0, PT, R0, 0x31, PT ;  /* 0x000000310000780c */ /* 0x000fe40003f04270 */
[----:B------:R-:W-:Y:S02]  /*7ca0*/  FSEL R48, R48, -INF , P4 ;  /* 0xff80000030307808 */ /* 0x000fe40002000000 */
[C---:B------:R-:W-:Y:S02]  /*7cb0*/  ISETP.GT.AND P2, PT, R134.reuse, 0x31, PT ;  /* 0x000000318600780c */ /* 0x040fe40003f44270 */
[----:B------:R-:W-:Y:S02]  /*7cc0*/  ISETP.GT.AND P4, PT, R134, 0x30, PT ;  /* 0x000000308600780c */ /* 0x000fe40003f84270 */
[----:B------:R-:W-:Y:S02]  /*7cd0*/  ISETP.GT.AND P1, PT, R2, 0x31, PT ;  /* 0x000000310200780c */ /* 0x000fe40003f24270 */
[----:B------:R-:W-:Y:S02]  /*7ce0*/  FMNMX.FTZ R137, R204, R132, !PT ;  /* 0x00000084cc897209 */ /* 0x000fe40007810000 */
[----:B------:R-:W-:Y:S02]  /*7cf0*/  FSEL R53, R53, -INF , P2 ;  /* 0xff80000035357808 */ /* 0x000fe40001000000 */
[----:B------:R-:W-:Y:S02]  /*7d00*/  FSEL R59, R59, -INF , P0 ;  /* 0xff8000003b3b7808 */ /* 0x000fe40000000000 */
[----:B------:R-:W-:Y:S02]  /*7d10*/  ISETP.GT.AND P0, PT, R3, 0x39, PT ;  /* 0x000000390300780c */ /* 0x000fe40003f04270 */
[----:B------:R-:W-:Y:S02]  /*7d20*/  FSEL R52, R52, -INF , P4 ;  /* 0xff80000034347808 */ /* 0x000fe40002000000 */
[----:B------:R-:W-:Y:S02]  /*7d30*/  FSEL R57, R57, -INF , P1 ;  /* 0xff80000039397808 */ /* 0x000fe40000800000 */
[----:B------:R-:W-:Y:S02]  /*7d40*/  ISETP.GT.AND P1, PT, R3, 0x38, PT ;  /* 0x000000380300780c */ /* 0x000fe40003f24270 */
[----:B------:R-:W-:Y:S02]  /*7d50*/  FMNMX.FTZ R3, R207, R133, !PT ;  /* 0x00000085cf037209 */ /* 0x000fe40007810000 */
[----:B------:R-:W-:Y:S02]  /*7d60*/  ISETP.GT.AND P4, PT, R2, 0x30, PT ;  /* 0x000000300200780c */ /* 0x000fe40003f84270 */
[----:B------:R-:W-:Y:S02]  /*7d70*/  ISETP.GT.AND P2, PT, R0, 0x30, PT ;  /* 0x000000300000780c */ /* 0x000fe40003f44270 */
[----:B------:R-:W-:Y:S02]  /*7d80*/  FMNMX.FTZ R137, R205, R137, !PT ;  /* 0x00000089cd897209 */ /* 0x000fe40007810000 */
[----:B------:R-:W-:Y:S02]  /*7d90*/  FMNMX.FTZ R3, R206, R3, !PT ;  /* 0x00000003ce037209 */ /* 0x000fe40007810000 */
[----:B------:R-:W-:Y:S02]  /*7da0*/  FSEL R56, R56, -INF , P4 ;  /* 0xff80000038387808 */ /* 0x000fe40002000000 */
[----:B------:R-:W-:Y:S02]  /*7db0*/  FSEL R58, R58, -INF , P2 ;  /* 0xff8000003a3a7808 */ /* 0x000fe40001000000 */
[C---:B------:R-:W-:Y:S02]  /*7dc0*/  ISETP.GT.AND P4, PT, R134.reuse, 0x38, PT ;  /* 0x000000388600780c */ /* 0x040fe40003f84270 */
[----:B------:R-:W-:Y:S02]  /*7dd0*/  ISETP.GT.AND P2, PT, R134, 0x39, PT ;  /* 0x000000398600780c */ /* 0x000fe40003f44270 */
[----:B------:R-:W-:Y:S02]  /*7de0*/  FMNMX.FTZ R137, R16, R137, !PT ;  /* 0x0000008910897209 */ /* 0x000fe40007810000 */
        /* <DEDUP_REMOVED lines=50> */
[----:B------:R-:W-:Y:S02]  /*8110*/  FSEL R66, R66, -INF , P1 ;  /* 0xff80000042427808 */ /* 0x000fe40000800000 */
[----:B------:R-:W-:Y:S02]  /*8120*/  FMNMX.FTZ R137, R64, R137, !PT ;  /* 0x0000008940897209 */ /* 0x000fe40007810000 */
[----:B------:R-:W-:Y:S02]  /*8130*/  FMNMX.FTZ R3, R45, R3, !PT ;  /* 0x000000032d037209 */ /* 0x000fe40007810000 */
[----:B------:R-:W-:Y:S02]  /*8140*/  FSEL R67, R67, -INF , P0 ;  /* 0xff80000043437808 */ /* 0x000fe40000000000 */
[C---:B------:R-:W-:Y:S02]  /*8150*/  ISETP.GT.AND P0, PT, R0.reuse, 0x39, PT ;  /* 0x000000390000780c */ /* 0x040fe40003f04270 */
[----:B------:R-:W-:Y:S02]  /*8160*/  ISETP.GT.AND P1, PT, R0, 0x38, PT ;  /* 0x000000380000780c */ /* 0x000fe40003f24270 */
[----:B------:R-:W-:Y:S02]  /*8170*/  FMNMX.FTZ R0, R58, R2, !PT ;  /* 0x000000023a007209 */ /* 0x000fe40007810000 */
[----:B------:R-:W-:Y:S02]  /*8180*/  FMNMX.FTZ R137, R65, R137, !PT ;  /* 0x0000008941897209 */ /* 0x000fe40007810000 */
[----:B------:R-:W-:Y:S02]  /*8190*/  FMNMX.FTZ R136, R66, R136, !PT ;  /* 0x0000008842887209 */ /* 0x000fe40007810000 */
[----:B------:R-:W-:Y:S01]  /*81a0*/  FMNMX.FTZ R3, R56, R3, !PT ;  /* 0x0000000338037209 */ /* 0x000fe20007810000 */
[----:B------:R-:W1:Y:S01]  /*81b0*/  SHFL.BFLY PT, R5, R137, 0x2, 0x1f ;  /* 0x0c401f0089057f89 */ /* 0x000e6200000e0000 */
[----:B------:R-:W-:Y:S02]  /*81c0*/  FSEL R62, R62, -INF , P1 ;  /* 0xff8000003e3e7808 */ /* 0x000fe40000800000 */
[----:B------:R-:W-:Y:S02]  /*81d0*/  FMNMX.FTZ R0, R59, R0, !PT ;  /* 0x000000003b007209 */ /* 0x000fe40007810000 */
[----:B------:R-:W-:Y:S02]  /*81e0*/  FSEL R60, R60, -INF , P4 ;  /* 0xff8000003c3c7808 */ /* 0x000fe40002000000 */
[----:B------:R-:W-:Y:S02]  /*81f0*/  FMNMX.FTZ R136, R67, R136, !PT ;  /* 0x0000008843887209 */ /* 0x000fe40007810000 */
[----:B------:R-:W-:Y:S02]  /*8200*/  FMNMX.FTZ R3, R57, R3, !PT ;  /* 0x0000000339037209 */ /* 0x000fe40007810000 */
[----:B------:R-:W-:Y:S01]  /*8210*/  FSEL R6, R63, -INF , P0 ;  /* 0xff8000003f067808 */ /* 0x000fe20000000000 */
[----:B------:R-:W4:Y:S01]  /*8220*/  SHFL.BFLY PT, R4, R136, 0x2, 0x1f ;  /* 0x0c401f0088047f89 */ /* 0x000f2200000e0000 */
[----:B------:R-:W-:Y:S02]  /*8230*/  FMNMX.FTZ R0, R62, R0, !PT ;  /* 0x000000003e007209 */ /* 0x000fe40007810000 */
[----:B------:R-:W-:Y:S02]  /*8240*/  FSEL R61, R61, -INF , P2 ;  /* 0xff8000003d3d7808 */ /* 0x000fe40001000000 */
[----:B------:R-:W-:Y:S02]  /*8250*/  FMNMX.FTZ R3, R60, R3, !PT ;  /* 0x000000033c037209 */ /* 0x000fe40007810000 */
[----:B------:R-:W-:Y:S02]  /*8260*/  FMNMX.FTZ R0, R6, R0, !PT ;  /* 0x0000000006007209 */ /* 0x000fe40007810000 */
[----:B------:R-:W-:Y:S02]  /*8270*/  FMNMX.FTZ R3, R61, R3, !PT ;  /* 0x000000033d037209 */ /* 0x000fe40007810000 */
[----:B------:R-:W-:Y:S01]  /*8280*/  ISETP.GT.AND P4, PT, R216, R217, PT ;  /* 0x000000d9d800720c */ /* 0x000fe20003f84270 */
[----:B------:R-:W2:Y:S01]  /*8290*/  SHFL.BFLY PT, R2, R0, 0x2, 0x1f ;  /* 0x0c401f0000027f89 */ /* 0x000ea200000e0000 */
[----:B-1----:R-:W-:Y:S07]  /*82a0*/  FMNMX.FTZ R137, R137, R5, !PT ;  /* 0x0000000589897209 */ /* 0x002fee0007810000 */
[----:B------:R-:W1:Y:S01]  /*82b0*/  SHFL.BFLY PT, R135, R3, 0x2, 0x1f ;  /* 0x0c401f0003877f89 */ /* 0x000e6200000e0000 */
[----:B----4-:R-:W-:Y:S03]  /*82c0*/  FMNMX.FTZ R136, R136, R4, !PT ;  /* 0x0000000488887209 */ /* 0x010fe60007810000 */
[----:B------:R-:W-:Y:S04]  /*82d0*/  @P4 IMAD.WIDE.U32 R8, R214, c[0x0][0x1e0], RZ ;  /* 0x00007800d6084a25 */ /* 0x000fe800078e00ff */
[----:B------:R-:W4:Y:S01]  /*82e0*/  SHFL.BFLY PT, R5, R137, 0x1, 0x1f ;  /* 0x0c201f0089057f89 */ /* 0x000f2200000e0000 */
[----:B--2---:R-:W-:Y:S07]  /*82f0*/  FMNMX.FTZ R0, R0, R2, !PT ;  /* 0x0000000200007209 */ /* 0x004fee0007810000 */
[----:B------:R-:W2:Y:S01]  /*8300*/  SHFL.BFLY PT, R4, R136, 0x1, 0x1f ;  /* 0x0c201f0088047f89 */ /* 0x000ea200000e0000 */
[----:B------:R-:W-:Y:S05]  /*8310*/  @P4 SHF.R.S32.HI R2, RZ, 0x1f, R214 ;  /* 0x0000001fff024819 */ /* 0x000fea00000114d6 */
[----:B------:R-:W-:Y:S01]  /*8320*/  @P4 IMAD R2, R2, c[0x0][0x1e0], RZ ;  /* 0x0000780002024a24 */ /* 0x000fe200078e02ff */
[----:B-1----:R-:W-:Y:S02]  /*8330*/  FMNMX.FTZ R135, R3, R135, !PT ;  /* 0x0000008703877209 */ /* 0x002fe40007810000 */
[----:B------:R-:W1:Y:S01]  /*8340*/  SHFL.BFLY PT, R3, R0, 0x1, 0x1f ;  /* 0x0c201f0000037f89 */ /* 0x000e6200000e0000 */
[----:B------:R-:W-:Y:S05]  /*8350*/  @P4 IMAD R2, R214, c[0x0][0x1e4], R2 ;  /* 0x00007900d6024a24 */ /* 0x000fea00078e0202 */
[----:B------:R-:W-:Y:S02]  /*8360*/  @P4 IADD3 R2, R9, R2, RZ ;  /* 0x0000000209024210 */ /* 0x000fe40007ffe0ff */
[----:B----4-:R-:W-:Y:S01]  /*8370*/  FMNMX.FTZ R137, R137, R5, !PT ;  /* 0x0000000589897209 */ /* 0x010fe20007810000 */
[----:B------:R-:W4:Y:S03]  /*8380*/  SHFL.BFLY PT, R7, R135, 0x1, 0x1f ;  /* 0x0c201f0087077f89 */ /* 0x000f2600000e0000 */
[C---:B------:R-:W-:Y:S02]  /*8390*/  FSETP.NEU.FTZ.AND P2, PT, R137.reuse, -INF , PT ;  /* 0xff8000008900780b */ /* 0x040fe40003f5d000 */
[----:B--2---:R-:W-:Y:S02]  /*83a0*/  FMNMX.FTZ R136, R136, R4, !PT ;  /* 0x0000000488887209 */ /* 0x004fe40007810000 */
[C---:B------:R-:W-:Y:S01]  /*83b0*/  @P4 SHF.L.U64.HI R4, R8.reuse, 0x6, R2 ;  /* 0x0000000608044819 */ /* 0x040fe20000010202 */
[----:B------:R-:W-:Y:S01]  /*83c0*/  @P4 IMAD.SHL.U32 R8, R8, 0x40, RZ ;  /* 0x0000004008084824 */ /* 0x000fe200078e00ff */
[----:B------:R-:W-:Y:S02]  /*83d0*/  FSEL R2, R137, RZ, P2 ;  /* 0x000000ff89027208 */ /* 0x000fe40001000000 */
[----:B-1----:R-:W-:Y:S03]  /*83e0*/  FMNMX.FTZ R134, R0, R3, !PT ;  /* 0x0000000300867209 */ /* 0x002fe60007810000 */
[----:B------:R-:W-:Y:S01]  /*83f0*/  FADD.FTZ R5, -R2, R132 ;  /* 0x0000008402057221 */ /* 0x000fe20000010100 */
[----:B------:R-:W-:Y:S04]  /*8400*/  @P4 IADD3 R0, P1, R8, R212, RZ ;  /* 0x000000d408004210 */ /* 0x000fe80007f3e0ff */
[----:B------:R-:W-:Y:S02]  /*8410*/  @P4 LEA R10, P0, R0, c[0x0][0x1c8], 0x1 ;  /* 0x00007200000a4a11 */ /* 0x000fe400078008ff */
[----:B---3--:R-:W-:Y:S02]  /*8420*/  @P4 IADD3.X R2, R4, R130, RZ, P1, !PT ;  /* 0x0000008204024210 */ /* 0x008fe40000ffe4ff */
[----:B----4-:R-:W-:Y:S02]  /*8430*/  FMNMX.FTZ R135, R135, R7, !PT ;  /* 0x0000000787877209 */ /* 0x010fe40007810000 */
[----:B------:R-:W-:Y:S02]  /*8440*/  @P4 LEA.HI.X R11, R0, c[0x0][0x1cc], R2, 0x1, P0 ;  /* 0x00007300000b4a11 */ /* 0x000fe400000f0c02 */
[----:B------:R-:W-:Y:S03]  /*8450*/  @P4 IADD3 R0, P1, P0, R8, 0x40, R212 ;  /* 0x0000004008004810 */ /* 0x000fe6000783e0d4 */
[----:B------:R1:W-:Y:S01]  /*8460*/  @P4 LDGSTS.E.BYPASS.LTC128B.128 [R244+0x4100], [R10.64], !P6 ;  /* 0x041000000af44fae */ /* 0x0003e2000f101d48 */
[----:B------:R-:W-:Y:S02]  /*8470*/  @P4 IADD3.X R4, R4, RZ, R130, P1, P0 ;  /* 0x000000ff04044210 */ /* 0x000fe40000fe0482 */
[----:B------:R-:W-:Y:S02]  /*8480*/  @P4 LEA R8, P0, R0, c[0x0][0x1c8], 0x1 ;  /* 0x0000720000084a11 */ /* 0x000fe400078008ff */
[----:B------:R-:W-:Y:S02]  /*8490*/  FSETP.NEU.FTZ.AND P1, PT, R136, -INF , PT ;  /* 0xff8000008800780b */ /* 0x000fe40003f3d000 */
[----:B------:R-:W-:Y:S02]  /*84a0*/  @P4 LEA.HI.X R9, R0, c[0x0][0x1cc], R4, 0x1, P0 ;  /* 0x0000730000094a11 */ /* 0x000fe400000f0c04 */
[C---:B------:R-:W-:Y:S02]  /*84b0*/  FSETP.NEU.FTZ.AND P0, PT, R135.reuse, -INF , PT ;  /* 0xff8000008700780b */ /* 0x040fe40003f1d000 */
[----:B------:R-:W-:Y:S01]  /*84c0*/  FSEL R2, R136, RZ, P1 ;  /* 0x000000ff88027208 */ /* 0x000fe20000800000 */
[----:B------:R2:W-:Y:S01]  /*84d0*/  @P4 LDGSTS.E.BYPASS.LTC128B.128 [R244+0x6100], [R8.64], !P5 ;  /* 0x0610000008f44fae */ /* 0x0005e2000e901d48 */
[----:B------:R-:W-:Y:S03]  /*84e0*/  FSEL R0, R135, RZ, P0 ;  /* 0x000000ff87007208 */ /* 0x000fe60000000000 */
[----:B------:R-:W-:Y:S02]  /*84f0*/  FADD.FTZ R4, -R2, R133 ;  /* 0x0000008502047221 */ /* 0x000fe40000010100 */
[----:B------:R-:W-:Y:S02]  /*8500*/  @P4 IMAD.MOV.U32 R2, RZ, RZ, c[0x0][0x1e0] ;  /* 0x00007800ff024624 */ /* 0x000fe400078e00ff */
[----:B------:R-:W-:Y:S01]  /*8510*/  FADD.FTZ R3, -R0, R138 ;  /* 0x0000008a00037221 */ /* 0x000fe20000010100 */
[----:B------:R-:W-:Y:S04]  /*8520*/  @P4 MOV R0, 0x5 ;  /* 0x0000000500004802 */ /* 0x000fe80000000f00 */
[C---:B------:R-:W-:Y:S01]  /*8530*/  @P4 SHF.L.U64.HI R0, R2.reuse, R0, c[0x0][0x1e4] ;  /* 0x0000790002004619 */ /* 0x040fe20000010200 */
[----:B------:R-:W-:Y:S02]  /*8540*/  @P4 IMAD.SHL.U32 R2, R2, 0x20, RZ ;  /* 0x0000002002024824 */ /* 0x000fe400078e00ff */
[----:B--2---:R-:W-:Y:S05]  /*8550*/  FMUL.FTZ R8, R137, c[0x0][0x2d0] ;  /* 0x0000b40089087a20 */ /* 0x004fea0000410000 */
[----:B------:R-:W-:Y:S02]  /*8560*/  FSEL R8, R8, RZ, P2 ;  /* 0x000000ff08087208 */ /* 0x000fe40001000000 */
[----:B-1----:R-:W-:Y:S03]  /*8570*/  @P4 IADD3 R10, P2, R10, R2, RZ ;  /* 0x000000020a0a4210 */ /* 0x002fe60007f5e0ff */
[--C-:B------:R-:W-:Y:S01]  /*8580*/  FFMA.FTZ R7, R204, c[0x0][0x2d0], -R8.reuse ;  /* 0x0000b400cc077a23 */ /* 0x100fe20000010808 */
[----:B------:R-:W-:Y:S01]  /*8590*/  @P4 IADD3.X R11, R0, R11, RZ, P2, !PT ;  /* 0x0000000b000b4210 */ /* 0x000fe200017fe4ff */
[--C-:B------:R-:W-:Y:S02]  /*85a0*/  FFMA.FTZ R9, R17, c[0x0][0x2d0], -R8.reuse ;  /* 0x0000b40011097a23 */ /* 0x100fe40000010808 */
[----:B------:R1:W-:Y:S01]  /*85b0*/  MUFU.EX2 R213, R7 ;  /* 0x0000000700d57308 */ /* 0x0003e20000000800 */
[--C-:B------:R-:W-:Y:S01]  /*85c0*/  FFMA.FTZ R224, R36, c[0x0][0x2d0], -R8.reuse ;  /* 0x0000b40024e07a23 */ /* 0x100fe20000010808 */
[----:B------:R2:W-:Y:S01]  /*85d0*/  @P4 LDGSTS.E.BYPASS.LTC128B.128 [R244+0x4900], [R10.64], !P6 ;  /* 0x049000000af44fae */ /* 0x0005e2000f101d48 */
[----:B------:R-:W-:Y:S01]  /*85e0*/  MOV R36, R214 ;  /* 0x000000d600247202 */ /* 0x000fe20000000f00 */
[--C-:B------:R-:W-:Y:S02]  /*85f0*/  FFMA.FTZ R63, R20, c[0x0][0x2d0], -R8.reuse ;  /* 0x0000b400143f7a23 */ /* 0x100fe40000010808 */
[--C-:B------:R-:W-:Y:S02]  /*8600*/  FFMA.FTZ R130, R21, c[0x0][0x2d0], -R8.reuse ;  /* 0x0000b40015827a23 */ /* 0x100fe40000010808 */
[--C-:B------:R-:W-:Y:S02]  /*8610*/  FFMA.FTZ R131, R32, c[0x0][0x2d0], -R8.reuse ;  /* 0x0000b40020837a23 */ /* 0x100fe40000010808 */
[----:B------:R-:W-:Y:S01]  /*8620*/  MUFU.EX2 R248, R9 ;  /* 0x0000000900f87308 */ /* 0x000fe20000000800 */
[----:B------:R2:W-:Y:S01]  /*8630*/  @P4 LDGSTS.E.BYPASS.LTC128B.128 [R244+0x6900], [R10.64+0x80], !P5 ;  /* 0x069000800af44fae */ /* 0x0005e2000e901d48 */
[--C-:B------:R-:W-:Y:S02]  /*8640*/  FFMA.FTZ R53, R53, c[0x0][0x2d0], -R8.reuse ;  /* 0x0000b40035357a23 */ /* 0x100fe40000010808 */
[--C-:B------:R-:W-:Y:S02]  /*8650*/  FFMA.FTZ R240, R64, c[0x0][0x2d0], -R8.reuse ;  /* 0x0000b40040f07a23 */ /* 0x100fe40000010808 */
[--C-:B------:R-:W-:Y:S02]  /*8660*/  FFMA.FTZ R252, R33, c[0x0][0x2d0], -R8.reuse ;  /* 0x0000b40021fc7a23 */ /* 0x100fe40000010808 */
[--C-:B------:R-:W-:Y:S02]  /*8670*/  FFMA.FTZ R48, R48, c[0x0][0x2d0], -R8.reuse ;  /* 0x0000b40030307a23 */ /* 0x100fe40000010808 */
[----:B------:R-:W-:Y:S02]  /*8680*/  FFMA.FTZ R65, R65, c[0x0][0x2d0], -R8 ;  /* 0x0000b40041417a23 */ /* 0x000fe40000010808 */
[----:B------:R-:W-:Y:S02]  /*8690*/  IMAD.MOV.U32 R33, RZ, RZ, R216 ;  /* 0x000000ffff217224 */ /* 0x000fe400078e00d8 */
[----:B-1----:R-:W-:Y:S04]  /*86a0*/  FFMA.FTZ R7, R205, c[0x0][0x2d0], -R8 ;  /* 0x0000b400cd077a23 */ /* 0x002fe80000010808 */
[----:B------:R1:W3:Y:S01]  /*86b0*/  MUFU.EX2 R220, R7 ;  /* 0x0000000700dc7308 */ /* 0x0002e20000000800 */
[-C--:B--2---:R-:W-:Y:S05]  /*86c0*/  @P4 IADD3 R10, P2, R10, R2.reuse, RZ ;  /* 0x000000020a0a4210 */ /* 0x084fea0007f5e0ff */
[----:B------:R-:W-:Y:S05]  /*86d0*/  @P4 IMAD.X R11, R11, 0x1, R0, P2 ;  /* 0x000000010b0b4824 */ /* 0x000fea00010e0600 */
[----:B------:R2:W-:Y:S01]  /*86e0*/  @P4 LDGSTS.E.BYPASS.LTC128B.128 [R244+0x5100], [R10.64], !P6 ;  /* 0x051000000af44fae */ /* 0x0005e2000f101d48 */
[--C-:B-1----:R-:W-:Y:S01]  /*86f0*/  FFMA.FTZ R7, R16, c[0x0][0x2d0], -R8.reuse ;  /* 0x0000b40010077a23 */ /* 0x102fe20000010808 */
[----:B---3--:R-:W-:Y:S03]  /*8700*/  F2FP.BF16.PACK_AB R204, R220, R213 ;  /* 0x000000d5dccc723e */ /* 0x008fe600000010ff */
[----:B------:R1:W3:Y:S03]  /*8710*/  MUFU.EX2 R222, R7 ;  /* 0x0000000700de7308 */ /* 0x0002e60000000800 */
[----:B------:R2:W-:Y:S01]  /*8720*/  @P4 LDGSTS.E.BYPASS.LTC128B.128 [R244+0x7100], [R10.64+0x80], !P5 ;  /* 0x071000800af44fae */ /* 0x0005e2000e901d48 */
[----:B-1----:R-:W-:Y:S05]  /*8730*/  FMUL.FTZ R7, R136, c[0x0][0x2d0] ;  /* 0x0000b40088077a20 */ /* 0x002fea0000410000 */
[----:B------:R-:W-:Y:S02]  /*8740*/  FSEL R7, R7, RZ, P1 ;  /* 0x000000ff07077208 */ /* 0x000fe40000800000 */
[----:B--2---:R-:W-:Y:S03]  /*8750*/  @P4 IADD3 R10, P1, R10, R2, RZ ;  /* 0x000000020a0a4210 */ /* 0x004fe60007f3e0ff */
[--C-:B------:R-:W-:Y:S01]  /*8760*/  FFMA.FTZ R9, R207, c[0x0][0x2d0], -R7.reuse ;  /* 0x0000b400cf097a23 */ /* 0x100fe20000010807 */
[----:B------:R-:W-:Y:S01]  /*8770*/  @P4 IADD3.X R11, R11, R0, RZ, P1, !PT ;  /* 0x000000000b0b4210 */ /* 0x000fe20000ffe4ff */
[--C-:B------:R-:W-:Y:S01]  /*8780*/  FFMA.FTZ R2, R19, c[0x0][0x2d0], -R7.reuse ;  /* 0x0000b40013027a23 */ /* 0x100fe20000010807 */
[----:B------:R-:W-:Y:S01]  /*8790*/  FSETP.NEU.FTZ.AND P1, PT, R134, -INF , PT ;  /* 0xff8000008600780b */ /* 0x000fe20003f3d000 */
[----:B------:R1:W-:Y:S01]  /*87a0*/  MUFU.EX2 R212, R9 ;  /* 0x0000000900d47308 */ /* 0x0003e20000000800 */
[--C-:B------:R-:W-:Y:S01]  /*87b0*/  FFMA.FTZ R250, R22, c[0x0][0x2d0], -R7.reuse ;  /* 0x0000b40016fa7a23 */ /* 0x100fe20000010807 */
[----:B------:R2:W-:Y:S01]  /*87c0*/  @P4 LDGSTS.E.BYPASS.LTC128B.128 [R244+0x5900], [R10.64], !P6 ;  /* 0x059000000af44fae */ /* 0x0005e2000f101d48 */
[----:B------:R-:W-:Y:S01]  /*87d0*/  FSEL R0, R134, RZ, P1 ;  /* 0x000000ff86007208 */ /* 0x000fe20000800000 */
[--C-:B------:R-:W-:Y:S02]  /*87e0*/  FFMA.FTZ R249, R23, c[0x0][0x2d0], -R7.reuse ;  /* 0x0000b40017f97a23 */ /* 0x100fe40000010807 */
[--C-:B------:R-:W-:Y:S02]  /*87f0*/  FFMA.FTZ R32, R38, c[0x0][0x2d0], -R7.reuse ;  /* 0x0000b40026207a23 */ /* 0x100fe40000010807 */
[--C-:B------:R-:W-:Y:S02]  /*8800*/  FFMA.FTZ R19, R39, c[0x0][0x2d0], -R7.reuse ;  /* 0x0000b40027137a23 */ /* 0x100fe40000010807 */
[----:B------:R4:W-:Y:S01]  /*8810*/  MUFU.EX2 R221, R2 ;  /* 0x0000000200dd7308 */ /* 0x0009e20000000800 */
[----:B------:R2:W-:Y:S01]  /*8820*/  @P4 LDGSTS.E.BYPASS.LTC128B.128 [R244+0x7900], [R10.64+0x80], !P5 ;  /* 0x079000800af44fae */ /* 0x0005e2000e901d48 */
[--C-:B------:R-:W-:Y:S02]  /*8830*/  FFMA.FTZ R54, R54, c[0x0][0x2d0], -R7.reuse ;  /* 0x0000b40036367a23 */ /* 0x100fe40000010807 */
[--C-:B------:R-:W-:Y:S02]  /*8840*/  FFMA.FTZ R55, R55, c[0x0][0x2d0], -R7.reuse ;  /* 0x0000b40037377a23 */ /* 0x100fe40000010807 */
[--C-:B------:R-:W-:Y:S02]  /*8850*/  FFMA.FTZ R251, R34, c[0x0][0x2d0], -R7.reuse ;  /* 0x0000b40022fb7a23 */ /* 0x100fe40000010807 */
[--C-:B------:R-:W-:Y:S01]  /*8860*/  FFMA.FTZ R50, R50, c[0x0][0x2d0], -R7.reuse ;  /* 0x0000b40032327a23 */ /* 0x100fe20000010807 */
[----:B------:R-:W2:Y:S01]  /*8870*/  LDSM.16.MT88.4 R20, [R225] ;  /* 0x00000000e114783b */ /* 0x000ea20000004200 */
[--C-:B------:R-:W-:Y:S02]  /*8880*/  FFMA.FTZ R51, R51, c[0x0][0x2d0], -R7.reuse ;  /* 0x0000b40033337a23 */ /* 0x100fe40000010807 */
[--C-:B------:R-:W-:Y:S02]  /*8890*/  FFMA.FTZ R66, R66, c[0x0][0x2d0], -R7.reuse ;  /* 0x0000b40042427a23 */ /* 0x100fe40000010807 */
[--C-:B-1----:R-:W-:Y:S01]  /*88a0*/  FFMA.FTZ R9, R206, c[0x0][0x2d0], -R7.reuse ;  /* 0x0000b400ce097a23 */ /* 0x102fe20000010807 */
[----:B---3--:R-:W-:Y:S01]  /*88b0*/  F2FP.BF16.PACK_AB R206, R248, R222 ;  /* 0x000000def8ce723e */ /* 0x008fe200000010ff */
[----:B------:R-:W-:Y:S01]  /*88c0*/  FFMA.FTZ R67, R67, c[0x0][0x2d0], -R7 ;  /* 0x0000b40043437a23 */ /* 0x000fe20000010807 */
[----:B------:R-:W0:Y:S01]  /*88d0*/  LDGDEPBAR ;  /* 0x00000000000079af */ /* 0x000e220000000000 */
[----:B------:R1:W3:Y:S01]  /*88e0*/  MUFU.EX2 R218, R9 ;  /* 0x0000000900da7308 */ /* 0x0002e20000000800 */
[----:B----4-:R-:W-:Y:S02]  /*88f0*/  FADD.FTZ R2, -R0, R139 ;  /* 0x0000008b00027221 */ /* 0x010fe40000010100 */
[----:B-1----:R-:W-:Y:S01]  /*8900*/  FFMA.FTZ R9, R18, c[0x0][0x2d0], -R7 ;  /* 0x0000b40012097a23 */ /* 0x002fe20000010807 */
[----:B---3--:R-:W-:Y:S01]  /*8910*/  F2FP.BF16.PACK_AB R205, R218, R212 ;  /* 0x000000d4dacd723e */ /* 0x008fe200000010ff */
[--C-:B------:R-:W-:Y:S05]  /*8920*/  FFMA.FTZ R18, R52, c[0x0][0x2d0], -R8.reuse ;  /* 0x0000b40034127a23 */ /* 0x100fea0000010808 */
[----:B------:R1:W3:Y:S02]  /*8930*/  MUFU.EX2 R219, R9 ;  /* 0x0000000900db7308 */ /* 0x0002e40000000800 */
[----:B-1----:R-:W-:Y:S01]  /*8940*/  FMUL.FTZ R9, R135, c[0x0][0x2d0] ;  /* 0x0000b40087097a20 */ /* 0x002fe20000410000 */
[----:B---3--:R-:W-:Y:S04]  /*8950*/  F2FP.BF16.PACK_AB R207, R221, R219 ;  /* 0x000000dbddcf723e */ /* 0x008fe800000010ff */
[----:B------:R-:W-:Y:S05]  /*8960*/  FSEL R9, R9, RZ, P0 ;  /* 0x000000ff09097208 */ /* 0x000fea0000000000 */
[--C-:B------:R-:W-:Y:S02]  /*8970*/  FFMA.FTZ R0, R208, c[0x0][0x2d0], -R9.reuse ;  /* 0x0000b400d0007a23 */ /* 0x100fe40000010809 */
[--C-:B--2---:R-:W-:Y:S02]  /*8980*/  FFMA.FTZ R10, R209, c[0x0][0x2d0], -R9.reuse ;  /* 0x0000b400d10a7a23 */ /* 0x104fe40000010809 */
        /* <DEDUP_REMOVED lines=9> */
[--C-:B------:R-:W-:Y:S02]  /*8a20*/  FFMA.FTZ R45, R45, c[0x0][0x2d0], -R9.reuse ;  /* 0x0000b4002d2d7a23 */ /* 0x100fe40000010809 */
[--C-:B------:R-:W-:Y:S02]  /*8a30*/  FFMA.FTZ R56, R56, c[0x0][0x2d0], -R9.reuse ;  /* 0x0000b40038387a23 */ /* 0x100fe40000010809 */
[--C-:B------:R-:W-:Y:S02]  /*8a40*/  FFMA.FTZ R57, R57, c[0x0][0x2d0], -R9.reuse ;  /* 0x0000b40039397a23 */ /* 0x100fe40000010809 */
[--C-:B------:R-:W-:Y:S02]  /*8a50*/  FFMA.FTZ R60, R60, c[0x0][0x2d0], -R9.reuse ;  /* 0x0000b4003c3c7a23 */ /* 0x100fe40000010809 */
[--C-:B------:R-:W-:Y:S02]  /*8a60*/  FFMA.FTZ R61, R61, c[0x0][0x2d0], -R9.reuse ;  /* 0x0000b4003d3d7a23 */ /* 0x100fe40000010809 */
[----:B-1----:R-:W-:Y:S04]  /*8a70*/  FFMA.FTZ R0, R12, c[0x0][0x2d0], -R9 ;  /* 0x0000b4000c007a23 */ /* 0x002fe80000010809 */
[----:B------:R1:W-:Y:S01]  /*8a80*/  MUFU.EX2 R214, R0 ;  /* 0x0000000000d67308 */ /* 0x0003e20000000800 */
[--C-:B--2---:R-:W-:Y:S02]  /*8a90*/  FFMA.FTZ R10, R37, c[0x0][0x2d0], -R8.reuse ;  /* 0x0000b400250a7a23 */ /* 0x104fe40000010808 */
[----:B------:R-:W-:Y:S02]  /*8aa0*/  FFMA.FTZ R37, R49, c[0x0][0x2d0], -R8 ;  /* 0x0000b40031257a23 */ /* 0x000fe40000010808 */
[----:B------:R-:W-:Y:S02]  /*8ab0*/  FMUL.FTZ R8, R134, c[0x0][0x2d0] ;  /* 0x0000b40086087a20 */ /* 0x000fe40000410000 */
[----:B------:R-:W-:Y:S02]  /*8ac0*/  FFMA.FTZ R49, R35, c[0x0][0x2d0], -R7 ;  /* 0x0000b40023317a23 */ /* 0x000fe40000010807 */
[----:B------:R-:W-:Y:S01]  /*8ad0*/  IMAD.MOV.U32 R52, RZ, RZ, R10 ;  /* 0x000000ffff347224 */ /* 0x000fe200078e000a */
[----:B------:R-:W-:Y:S05]  /*8ae0*/  FSEL R7, R8, RZ, P1 ;  /* 0x000000ff08077208 */ /* 0x000fea0000800000 */
[--C-:B------:R-:W-:Y:S02]  /*8af0*/  FFMA.FTZ R8, R210, c[0x0][0x2d0], -R7.reuse ;  /* 0x0000b400d2087a23 */ /* 0x100fe40000010807 */
[----:B------:R-:W-:Y:S02]  /*8b00*/  FFMA.FTZ R217, R26, c[0x0][0x2d0], -R7 ;  /* 0x0000b4001ad97a23 */ /* 0x000fe40000010807 */
[----:B------:R-:W-:Y:S01]  /*8b10*/  MUFU.EX2 R208, R8 ;  /* 0x0000000800d07308 */ /* 0x000fe20000000800 */
[----:B-1----:R-:W-:Y:S02]  /*8b20*/  FFMA.FTZ R0, R13, c[0x0][0x2d0], -R9 ;  /* 0x0000b4000d007a23 */ /* 0x002fe40000010809 */
        /* <DEDUP_REMOVED lines=14> */
[----:B-1----:R-:W-:Y:S02]  /*8c10*/  FMUL.FTZ R0, R5, c[0x0][0x2d0] ;  /* 0x0000b40005007a20 */ /* 0x002fe40000410000 */
[--C-:B------:R-:W-:Y:S02]  /*8c20*/  FFMA.FTZ R5, R14, c[0x0][0x2d0], -R7.reuse ;  /* 0x0000b4000e057a23 */ /* 0x100fe40000010807 */
[----:B------:R1:W2:Y:S10]  /*8c30*/  MUFU.EX2 R133, R0 ;  /* 0x0000000000857308 */ /* 0x0002b40000000800 */
[----:B------:R3:W-:Y:S01]  /*8c40*/  MUFU.EX2 R209, R5 ;  /* 0x0000000500d17308 */ /* 0x0007e20000000800 */
[----:B-1----:R-:W-:Y:S02]  /*8c50*/  FMUL.FTZ R0, R4, c[0x0][0x2d0] ;  /* 0x0000b40004007a20 */ /* 0x002fe40000410000 */
[----:B------:R-:W-:Y:S07]  /*8c60*/  FFMA.FTZ R4, R15, c[0x0][0x2d0], -R7 ;  /* 0x0000b4000f047a23 */ /* 0x000fee0000010807 */
[----:B------:R1:W4:Y:S01]  /*8c70*/  MUFU.EX2 R132, R0 ;  /* 0x0000000000847308 */ /* 0x0003220000000800 */
[C---:B--2---:R-:W-:Y:S02]  /*8c80*/  FMUL.FTZ R16, R133.reuse, R160 ;  /* 0x000000a085107220 */ /* 0x044fe40000410000 */
[----:B------:R-:W-:Y:S02]  /*8c90*/  IMAD.MOV.U32 R160, RZ, RZ, R18 ;  /* 0x000000ffffa07224 */ /* 0x000fe400078e0012 */
[C---:B------:R-:W-:Y:S01]  /*8ca0*/  FMUL.FTZ R17, R133.reuse, R161 ;  /* 0x000000a185117220 */ /* 0x040fe20000410000 */
[----:B------:R-:W-:Y:S01]  /*8cb0*/  MOV R161, R53 ;  /* 0x0000003500a17202 */ /* 0x000fe20000000f00 */
[C---:B---3--:R-:W-:Y:S01]  /*8cc0*/  FMUL.FTZ R5, R133.reuse, R141 ;  /* 0x0000008d85057220 */ /* 0x048fe20000410000 */
[----:B------:R-:W-:Y:S01]  /*8cd0*/  F2FP.BF16.PACK_AB R141, R208, R139 ;  /* 0x0000008bd08d723e */ /* 0x000fe200000010ff */
[C---:B------:R-:W-:Y:S01]  /*8ce0*/  FMUL.FTZ R64, R133.reuse, R200 ;  /* 0x000000c885407220 */ /* 0x040fe20000410000 */
[----:B------:R2:W3:Y:S01]  /*8cf0*/  MUFU.EX2 R243, R4 ;  /* 0x0000000400f37308 */ /* 0x0004e20000000800 */
[C---:B------:R-:W-:Y:S02]  /*8d00*/  FMUL.FTZ R68, R133.reuse, R68 ;  /* 0x0000004485447220 */ /* 0x040fe40000410000 */
[C---:B------:R-:W-:Y:S02]  /*8d10*/  FMUL.FTZ R69, R133.reuse, R69 ;  /* 0x0000004585457220 */ /* 0x040fe40000410000 */
[C---:B------:R-:W-:Y:S02]  /*8d20*/  FMUL.FTZ R80, R133.reuse, R80 ;  /* 0x0000005085507220 */ /* 0x040fe40000410000 */
[C---:B------:R-:W-:Y:S02]  /*8d30*/  FMUL.FTZ R81, R133.reuse, R81 ;  /* 0x0000005185517220 */ /* 0x040fe40000410000 */
[C---:B------:R-:W-:Y:S02]  /*8d40*/  FMUL.FTZ R84, R133.reuse, R84 ;  /* 0x0000005485547220 */ /* 0x040fe40000410000 */
[C---:B------:R-:W-:Y:S02]  /*8d50*/  FMUL.FTZ R85, R133.reuse, R85 ;  /* 0x0000005585557220 */ /* 0x040fe40000410000 */
[----:B------:R-:W-:Y:S02]  /*8d60*/  FMUL.FTZ R96, R133, R96 ;  /* 0x0000006085607220 */ /* 0x000fe40000410000 */
[----:B-1----:R-:W-:Y:S02]  /*8d70*/  FMUL.FTZ R0, R3, c[0x0][0x2d0] ;  /* 0x0000b40003007a20 */ /* 0x002fe40000410000 */
[C---:B----4-:R-:W-:Y:S01]  /*8d80*/  FMUL.FTZ R6, R132.reuse, R142 ;  /* 0x0000008e84067220 */ /* 0x050fe20000410000 */
[----:B------:R-:W-:Y:S01]  /*8d90*/  F2FP.BF16.PACK_AB R142, R241, R214 ;  /* 0x000000d6f18e723e */ /* 0x000fe200000010ff */
[----:B------:R1:W4:Y:S01]  /*8da0*/  MUFU.EX2 R3, R0 ;  /* 0x0000000000037308 */ /* 0x0003220000000800 */
[C---:B------:R-:W-:Y:S02]  /*8db0*/  FMUL.FTZ R7, R132.reuse, R143 ;  /* 0x0000008f84077220 */ /* 0x040fe40000410000 */
[C---:B------:R-:W-:Y:S01]  /*8dc0*/  FMUL.FTZ R18, R132.reuse, R162 ;  /* 0x000000a284127220 */ /* 0x040fe20000410000 */
[----:B------:R-:W-:Y:S01]  /*8dd0*/  MOV R162, R19 ;  /* 0x0000001300a27202 */ /* 0x000fe20000000f00 */
[----:B--2---:R-:W-:Y:S01]  /*8de0*/  FMUL.FTZ R4, R133, R140 ;  /* 0x0000008c85047220 */ /* 0x004fe20000410000 */
[----:B------:R-:W-:Y:S01]  /*8df0*/  F2FP.BF16.PACK_AB R140, R215, R138 ;  /* 0x0000008ad78c723e */ /* 0x000fe200000010ff */
[C---:B------:R-:W-:Y:S01]  /*8e00*/  FMUL.FTZ R19, R132.reuse, R163 ;  /* 0x000000a384137220 */ /* 0x040fe20000410000 */
[----:B---3--:R-:W-:Y:S01]  /*8e10*/  F2FP.BF16.PACK_AB R143, R243, R209 ;  /* 0x000000d1f38f723e */ /* 0x008fe200000010ff */
[C---:B------:R-:W-:Y:S01]  /*8e20*/  FMUL.FTZ R34, R132.reuse, R186 ;  /* 0x000000ba84227220 */ /* 0x040fe20000410000 */
[----:B------:R-:W-:Y:S01]  /*8e30*/  MOV R163, R65 ;  /* 0x0000004100a37202 */ /* 0x000fe20000000f00 */
[C---:B------:R-:W-:Y:S01]  /*8e40*/  FMUL.FTZ R35, R132.reuse, R187 ;  /* 0x000000bb84237220 */ /* 0x040fe20000410000 */
[-C--:B------:R-:W-:Y:S03]  /*8e50*/  HMMA.16816.F32.BF16 R4, R204, R20.reuse, R4 ;  /* 0x00000014cc04723c */ /* 0x080fe60000041804 */
[----:B------:R-:W-:Y:S01]  /*8e60*/  IMAD.MOV.U32 R187, RZ, RZ, R44 ;  /* 0x000000ffffbb7224 */ /* 0x000fe200078e002c */
[----:B------:R-:W-:Y:S01]  /*8e70*/  MOV R186, R45 ;  /* 0x0000002d00ba7202 */ /* 0x000fe20000000f00 */
[----:B------:R-:W-:Y:S02]  /*8e80*/  FMUL.FTZ R65, R133, R201 ;  /* 0x000000c985417220 */ /* 0x000fe40000410000 */
[C---:B------:R-:W-:Y:S02]  /*8e90*/  FMUL.FTZ R70, R132.reuse, R70 ;  /* 0x0000004684467220 */ /* 0x040fe40000410000 */
[----:B------:R-:W-:Y:S01]  /*8ea0*/  FMUL.FTZ R71, R132, R71 ;  /* 0x0000004784477220 */ /* 0x000fe20000410000 */
[----:B------:R-:W-:Y:S02]  /*8eb0*/  MUFU.EX2 R186, R186 ;  /* 0x000000ba00ba7308 */ /* 0x000fe40000000800 */
[----:B-1----:R-:W-:Y:S02]  /*8ec0*/  FMUL.FTZ R0, R2, c[0x0][0x2d0] ;  /* 0x0000b40002007a20 */ /* 0x002fe40000410000 */
[C---:B----4-:R-:W-:Y:S02]  /*8ed0*/  FMUL.FTZ R8, R3.reuse, R144 ;  /* 0x0000009003087220 */ /* 0x050fe40000410000 */
[C---:B------:R-:W-:Y:S02]  /*8ee0*/  FMUL.FTZ R9, R3.reuse, R145 ;  /* 0x0000009103097220 */ /* 0x040fe40000410000 */
[C---:B------:R-:W-:Y:S02]  /*8ef0*/  FMUL.FTZ R12, R3.reuse, R148 ;  /* 0x00000094030c7220 */ /* 0x040fe40000410000 */
[----:B------:R-:W1:Y:S01]  /*8f00*/  MUFU.EX2 R0, R0 ;  /* 0x0000000000007308 */ /* 0x000e620000000800 */
[C---:B------:R-:W-:Y:S01]  /*8f10*/  FMUL.FTZ R13, R3.reuse, R149 ;  /* 0x00000095030d7220 */ /* 0x040fe20000410000 */
[----:B------:R-:W-:Y:S01]  /*8f20*/  MOV R149, R60 ;  /* 0x0000003c00957202 */ /* 0x000fe20000000f00 */
[C---:B------:R-:W-:Y:S02]  /*8f30*/  FMUL.FTZ R25, R3.reuse, R153 ;  /* 0x0000009903197220 */ /* 0x040fe40000410000 */
[----:B------:R-:W-:Y:S02]  /*8f40*/  IMAD.MOV.U32 R153, RZ, RZ, R55 ;  /* 0x000000ffff997224 */ /* 0x000fe400078e0037 */
[C---:B------:R-:W-:Y:S01]  /*8f50*/  FMUL.FTZ R24, R3.reuse, R152 ;  /* 0x0000009803187220 */ /* 0x040fe20000410000 */
[----:B------:R-:W-:Y:S01]  /*8f60*/  MOV R152, R50 ;  /* 0x0000003200987202 */ /* 0x000fe20000000f00 */
[C---:B------:R-:W-:Y:S02]  /*8f70*/  FMUL.FTZ R28, R3.reuse, R156 ;  /* 0x0000009c031c7220 */ /* 0x040fe40000410000 */
[----:B------:R-:W-:Y:S01]  /*8f80*/  FMUL.FTZ R29, R3, R157 ;  /* 0x0000009d031d7220 */ /* 0x000fe20000410000 */
[----:B------:R-:W-:Y:S01]  /*8f90*/  MOV R157, R51 ;  /* 0x00000033009d7202 */ /* 0x000fe20000000f00 */
[----:B------:R-:W-:Y:S02]  /*8fa0*/  IMAD.MOV.U32 R156, RZ, RZ, R32 ;  /* 0x000000ffff9c7224 */ /* 0x000fe400078e0020 */
[----:B------:R-:W-:Y:S01]  /*8fb0*/  FMUL.FTZ R32, R133, R184 ;  /* 0x000000b885207220 */ /* 0x000fe20000410000 */
[----:B------:R-:W-:Y:S01]  /*8fc0*/  MOV R184, R47 ;  /* 0x0000002f00b87202 */ /* 0x000fe20000000f00 */
[C---:B------:R-:W-:Y:S02]  /*8fd0*/  FMUL.FTZ R44, R3.reuse, R168 ;  /* 0x000000a8032c7220 */ /* 0x040fe40000410000 */
[C---:B------:R-:W-:Y:S02]  /*8fe0*/  FMUL.FTZ R45, R3.reuse, R169 ;  /* 0x000000a9032d7220 */ /* 0x040fe40000410000 */
[C---:B------:R-:W-:Y:S01]  /*8ff0*/  FMUL.FTZ R50, R132.reuse, R194 ;  /* 0x000000c284327220 */ /* 0x040fe20000410000 */
[----:B------:R2:W-:Y:S01]  /*9000*/  MUFU.EX2 R169, R250 ;  /* 0x000000fa00a97308 */ /* 0x0005e20000000800 */
[----:B------:R-:W-:Y:S02]  /*9010*/  FMUL.FTZ R51, R132, R195 ;  /* 0x000000c384337220 */ /* 0x000fe40000410000 */
[C---:B-1----:R-:W-:Y:S02]  /*9020*/  FMUL.FTZ R10, R0.reuse, R146 ;  /* 0x00000092000a7220 */ /* 0x042fe40000410000 */
[C---:B------:R-:W-:Y:S02]  /*9030*/  FMUL.FTZ R11, R0.reuse, R147 ;  /* 0x00000093000b7220 */ /* 0x040fe40000410000 */
[----:B------:R-:W-:Y:S01]  /*9040*/  LDSM.16.MT88.4 R144, [R228] ;  /* 0x00000000e490783b */ /* 0x000fe20000004200 */
[C---:B------:R-:W-:Y:S02]  /*9050*/  FMUL.FTZ R60, R3.reuse, R180 ;  /* 0x000000b4033c7220 */ /* 0x040fe40000410000 */
[C---:B------:R-:W-:Y:S01]  /*9060*/  FMUL.FTZ R72, R3.reuse, R72 ;  /* 0x0000004803487220 */ /* 0x040fe20000410000 */
[----:B------:R-:W-:Y:S01]  /*9070*/  MUFU.EX2 R184, R184 ;  /* 0x000000b800b87308 */ /* 0x000fe20000000800 */
[C---:B------:R-:W-:Y:S04]  /*9080*/  HMMA.16816.F32.BF16 R8, R140.reuse, R20, R8 ;  /* 0x000000148c08723c */ /* 0x040fe80000041808 */
[C---:B------:R-:W-:Y:S02]  /*9090*/  FMUL.FTZ R14, R0.reuse, R150 ;  /* 0x00000096000e7220 */ /* 0x040fe40000410000 */
[----:B------:R-:W-:Y:S01]  /*90a0*/  FMUL.FTZ R15, R0, R151 ;  /* 0x00000097000f7220 */ /* 0x000fe20000410000 */
[----:B------:R-:W-:Y:S01]  /*90b0*/  MOV R151, R56 ;  /* 0x0000003800977202 */ /* 0x000fe20000000f00 */
[C---:B------:R-:W-:Y:S02]  /*90c0*/  FMUL.FTZ R56, R3.reuse, R176 ;  /* 0x000000b003387220 */ /* 0x040fe40000410000 */
[----:B------:R-:W-:Y:S02]  /*90d0*/  MUFU.EX2 R176, R252 ;  /* 0x000000fc00b07308 */ /* 0x000fe40000000800 */
[C---:B------:R-:W-:Y:S01]  /*90e0*/  FMUL.FTZ R73, R3.reuse, R73 ;  /* 0x0000004903497220 */ /* 0x040fe20000410000 */
[-C--:B------:R-:W-:Y:S03]  /*90f0*/  HMMA.16816.F32.BF16 R12, R140, R22.reuse, R12 ;  /* 0x000000168c0c723c */ /* 0x080fe6000004180c */
[C---:B------:R-:W-:Y:S01]  /*9100*/  FMUL.FTZ R76, R3.reuse, R76 ;  /* 0x0000004c034c7220 */ /* 0x040fe20000410000 */
[----:B--2---:R-:W-:Y:S01]  /*9110*/  MOV R250, R160 ;  /* 0x000000a000fa7202 */ /* 0x004fe20000000f00 */
[----:B------:R-:W-:Y:S02]  /*9120*/  FMUL.FTZ R77, R3, R77 ;  /* 0x0000004d034d7220 */ /* 0x000fe40000410000 */
[C---:B------:R-:W-:Y:S01]  /*9130*/  FMUL.FTZ R82, R132.reuse, R82 ;  /* 0x0000005284527220 */ /* 0x040fe20000410000 */
[C---:B------:R-:W-:Y:S02]  /*9140*/  HMMA.16816.F32.BF16 R16, R204.reuse, R22, R16 ;  /* 0x00000016cc10723c */ /* 0x040fe40000041810 */
[----:B------:R-:W-:Y:S02]  /*9150*/  MUFU.EX2 R250, R250 ;  /* 0x000000fa00fa7308 */ /* 0x000fe40000000800 */
[C---:B------:R-:W-:Y:S02]  /*9160*/  FMUL.FTZ R21, R133.reuse, R173 ;  /* 0x000000ad85157220 */ /* 0x040fe40000410000 */
[----:B------:R-:W-:Y:S01]  /*9170*/  IMAD.MOV.U32 R173, RZ, RZ, R52 ;  /* 0x000000ffffad7224 */ /* 0x000fe200078e0034 */
[----:B------:R-:W-:Y:S01]  /*9180*/  MOV R52, R33 ;  /* 0x0000002100347202 */ /* 0x000fe20000000f00 */
[C---:B------:R-:W-:Y:S01]  /*9190*/  FMUL.FTZ R22, R132.reuse, R174 ;  /* 0x000000ae84167220 */ /* 0x040fe20000410000 */
[----:B------:R-:W-:Y:S03]  /*91a0*/  MOV R174, R48 ;  /* 0x0000003000ae7202 */ /* 0x000fe60000000f00 */
[C---:B------:R-:W-:Y:S02]  /*91b0*/  FMUL.FTZ R23, R132.reuse, R175 ;  /* 0x000000af84177220 */ /* 0x040fe40000410000 */
[----:B------:R-:W-:Y:S02]  /*91c0*/  IMAD.MOV.U32 R175, RZ, RZ, R37 ;  /* 0x000000ffffaf7224 */ /* 0x000fe400078e0025 */
[----:B------:R-:W-:Y:S02]  /*91d0*/  IMAD.MOV.U32 R48, RZ, RZ, R36 ;  /* 0x000000ffff307224 */ /* 0x000fe400078e0024 */
[----:B------:R-:W1:Y:S01]  /*91e0*/  LDSM.16.MT88.4 R36, [R226] ;  /* 0x00000000e224783b */ /* 0x000e620000004200 */
[C---:B------:R-:W-:Y:S02]  /*91f0*/  FMUL.FTZ R20, R133.reuse, R172 ;  /* 0x000000ac85147220 */ /* 0x040fe40000410000 */
[----:B------:R-:W-:Y:S01]  /*9200*/  IMAD.MOV.U32 R172, RZ, RZ, R54 ;  /* 0x000000ffffac7224 */ /* 0x000fe200078e0036 */
[----:B------:R-:W-:Y:S01]  /*9210*/  MOV R2, R48 ;  /* 0x0000003000027202 */ /* 0x000fe20000000f00 */
[----:B------:R-:W-:Y:S01]  /*9220*/  FMUL.FTZ R33, R133, R185 ;  /* 0x000000b985217220 */ /* 0x000fe20000410000 */
[----:B------:R-:W-:Y:S01]  /*9230*/  MOV R185, R52 ;  /* 0x0000003400b97202 */ /* 0x000fe20000000f00 */
[C---:B------:R-:W-:Y:S01]  /*9240*/  FMUL.FTZ R83, R132.reuse, R83 ;  /* 0x0000005384537220 */ /* 0x040fe20000410000 */
[----:B------:R-:W2:Y:S01]  /*9250*/  LDSM.16.MT88.4 R52, [R229] ;  /* 0x00000000e534783b */ /* 0x000ea20000004200 */
[C---:B------:R-:W-:Y:S02]  /*9260*/  FMUL.FTZ R86, R132.reuse, R86 ;  /* 0x0000005684567220 */ /* 0x040fe40000410000 */
        /* <DEDUP_REMOVED lines=14> */
[----:B------:R-:W-:Y:S01]  /*9350*/  FMUL.FTZ R115, R132, R115 ;  /* 0x0000007384737220 */ /* 0x000fe20000410000 */
[-C--:B-1----:R-:W-:Y:S03]  /*9360*/  HMMA.16816.F32.BF16 R20, R204, R36.reuse, R20 ;  /* 0x00000024cc14723c */ /* 0x082fe60000041814 */
[C---:B------:R-:W-:Y:S01]  /*9370*/  FMUL.FTZ R26, R0.reuse, R154 ;  /* 0x0000009a001a7220 */ /* 0x040fe20000410000 */
[----:B------:R-:W-:Y:S01]  /*9380*/  MOV R154, R66 ;  /* 0x00000042009a7202 */ /* 0x000fe20000000f00 */
[----:B------:R-:W-:Y:S02]  /*9390*/  FMUL.FTZ R27, R0, R155 ;  /* 0x0000009b001b7220 */ /* 0x000fe40000410000 */
[----:B------:R-:W-:Y:S02]  /*93a0*/  IMAD.MOV.U32 R155, RZ, RZ, R67 ;  /* 0x000000ffff9b7224 */ /* 0x000fe400078e0043 */
[----:B------:R-:W-:Y:S03]  /*93b0*/  FMUL.FTZ R66, R132, R202 ;  /* 0x000000ca84427220 */ /* 0x000fe60000410000 */
[C---:B------:R-:W-:Y:S04]  /*93c0*/  HMMA.16816.F32.BF16 R24, R140.reuse, R36, R24 ;  /* 0x000000248c18723c */ /* 0x040fe80000041818 */
[C---:B------:R-:W-:Y:S02]  /*93d0*/  FMUL.FTZ R30, R0.reuse, R158 ;  /* 0x0000009e001e7220 */ /* 0x040fe40000410000 */
[----:B------:R-:W-:Y:S01]  /*93e0*/  FMUL.FTZ R31, R0, R159 ;  /* 0x0000009f001f7220 */ /* 0x000fe20000410000 */
[----:B------:R-:W-:Y:S01]  /*93f0*/  MOV R159, R41 ;  /* 0x00000029009f7202 */ /* 0x000fe20000000f00 */
[C---:B------:R-:W-:Y:S01]  /*9400*/  FMUL.FTZ R41, R3.reuse, R165 ;  /* 0x000000a503297220 */ /* 0x040fe20000410000 */
[----:B------:R-:W-:Y:S03]  /*9410*/  MOV R165, R63 ;  /* 0x0000003f00a57202 */ /* 0x000fe60000000f00 */
[C---:B------:R-:W-:Y:S01]  /*9420*/  FMUL.FTZ R67, R132.reuse, R203 ;  /* 0x000000cb84437220 */ /* 0x040fe20000410000 */
[-C--:B------:R-:W-:Y:S01]  /*9430*/  HMMA.16816.F32.BF16 R28, R140, R38.reuse, R28 ;  /* 0x000000268c1c723c */ /* 0x080fe2000004181c */
[----:B------:R-:W-:Y:S02]  /*9440*/  MUFU.EX2 R168, R165 ;  /* 0x000000a500a87308 */ /* 0x000fe40000000800 */
[C---:B------:R-:W-:Y:S02]  /*9450*/  FMUL.FTZ R118, R132.reuse, R118 ;  /* 0x0000007684767220 */ /* 0x040fe40000410000 */
[C---:B------:R-:W-:Y:S02]  /*9460*/  FMUL.FTZ R119, R132.reuse, R119 ;  /* 0x0000007784777220 */ /* 0x040fe40000410000 */
[----:B------:R-:W-:Y:S01]  /*9470*/  FMUL.FTZ R120, R3, R120 ;  /* 0x0000007803787220 */ /* 0x000fe20000410000 */
[C---:B------:R-:W-:Y:S04]  /*9480*/  HMMA.16816.F32.BF16 R32, R204.reuse, R38, R32 ;  /* 0x00000026cc20723c */ /* 0x040fe80000041820 */
[C---:B------:R-:W-:Y:S02]  /*9490*/  FMUL.FTZ R36, R133.reuse, R188 ;  /* 0x000000bc85247220 */ /* 0x040fe40000410000 */
[----:B------:R-:W-:Y:S02]  /*94a0*/  FMUL.FTZ R37, R133, R189 ;  /* 0x000000bd85257220 */ /* 0x000fe40000410000 */
[C---:B------:R-:W-:Y:S01]  /*94b0*/  FMUL.FTZ R38, R132.reuse, R190 ;  /* 0x000000be84267220 */ /* 0x040fe20000410000 */
[----:B------:R-:W-:Y:S03]  /*94c0*/  MOV R190, R43 ;  /* 0x0000002b00be7202 */ /* 0x000fe60000000f00 */
[----:B------:R-:W-:Y:S02]  /*94d0*/  FMUL.FTZ R39, R132, R191 ;  /* 0x000000bf84277220 */ /* 0x000fe40000410000 */
[C---:B------:R-:W-:Y:S02]  /*94e0*/  FMUL.FTZ R121, R3.reuse, R121 ;  /* 0x0000007903797220 */ /* 0x040fe40000410000 */
[C---:B------:R-:W-:Y:S02]  /*94f0*/  FMUL.FTZ R124, R3.reuse, R124 ;  /* 0x0000007c037c7220 */ /* 0x040fe40000410000 */
[C---:B------:R-:W-:Y:S01]  /*9500*/  FMUL.FTZ R125, R3.reuse, R125 ;  /* 0x0000007d037d7220 */ /* 0x040fe20000410000 */
[-C--:B--2---:R-:W-:Y:S03]  /*9510*/  HMMA.16816.F32.BF16 R36, R204, R52.reuse, R36 ;  /* 0x00000034cc24723c */ /* 0x084fe60000041824 */
[----:B------:R-:W-:Y:S02]  /*9520*/  IMAD.MOV.U32 R158, RZ, RZ, R40 ;  /* 0x000000ffff9e7224 */ /* 0x000fe400078e0028 */
[----:B------:R-:W-:Y:S02]  /*9530*/  FMUL.FTZ R40, R3, R164 ;  /* 0x000000a403287220 */ /* 0x000fe40000410000 */
[C---:B------:R-:W-:Y:S02]  /*9540*/  FMUL.FTZ R43, R0.reuse, R167 ;  /* 0x000000a7002b7220 */ /* 0x040fe40000410000 */
[----:B------:R-:W-:Y:S03]  /*9550*/  IMAD.MOV.U32 R189, RZ, RZ, R42 ;  /* 0x000000ffffbd7224 */ /* 0x000fe600078e002a */
[C---:B------:R-:W-:Y:S02]  /*9560*/  FMUL.FTZ R42, R0.reuse, R166 ;  /* 0x000000a6002a7220 */ /* 0x040fe40000410000 */
[C---:B------:R-:W-:Y:S02]  /*9570*/  FMUL.FTZ R47, R0.reuse, R171 ;  /* 0x000000ab002f7220 */ /* 0x040fe40000410000 */
[----:B------:R1:W-:Y:S01]  /*9580*/  MUFU.EX2 R171, R130 ;  /* 0x0000008200ab7308 */ /* 0x0003e20000000800 */
[C---:B------:R-:W-:Y:S02]  /*9590*/  FMUL.FTZ R48, R133.reuse, R192 ;  /* 0x000000c085307220 */ /* 0x040fe40000410000 */
[C---:B------:R-:W-:Y:S04]  /*95a0*/  HMMA.16816.F32.BF16 R40, R140.reuse, R52, R40 ;  /* 0x000000348c28723c */ /* 0x040fe80000041828 */
[----:B------:R-:W-:Y:S02]  /*95b0*/  IMAD.MOV.U32 R188, RZ, RZ, R46 ;  /* 0x000000ffffbc7224 */ /* 0x000fe400078e002e */
[C---:B------:R-:W-:Y:S02]  /*95c0*/  FMUL.FTZ R46, R0.reuse, R170 ;  /* 0x000000aa002e7220 */ /* 0x040fe40000410000 */
[C---:B------:R-:W-:Y:S01]  /*95d0*/  FMUL.FTZ R52, R133.reuse, R196 ;  /* 0x000000c485347220 */ /* 0x040fe20000410000 */
[----:B------:R-:W-:Y:S03]  /*95e0*/  MUFU.EX2 R170, R251 ;  /* 0x000000fb00aa7308 */ /* 0x000fe60000000800 */
[C---:B------:R-:W-:Y:S01]  /*95f0*/  FMUL.FTZ R53, R133.reuse, R197 ;  /* 0x000000c585357220 */ /* 0x040fe20000410000 */
[-C--:B------:R-:W-:Y:S03]  /*9600*/  HMMA.16816.F32.BF16 R44, R140, R54.reuse, R44 ;  /* 0x000000368c2c723c */ /* 0x080fe6000004182c */
[----:B------:R-:W-:Y:S02]  /*9610*/  IMAD.MOV.U32 R164, RZ, RZ, R49 ;  /* 0x000000ffffa47224 */ /* 0x000fe400078e0031 */
[----:B------:R-:W-:Y:S01]  /*9620*/  FMUL.FTZ R49, R133, R193 ;  /* 0x000000c185317220 */ /* 0x000fe20000410000 */
[----:B------:R-:W-:Y:S01]  /*9630*/  MUFU.EX2 R188, R188 ;  /* 0x000000bc00bc7308 */ /* 0x000fe20000000800 */
[----:B------:R-:W-:Y:S01]  /*9640*/  IMAD.MOV.U32 R150, RZ, RZ, R57 ;  /* 0x000000ffff967224 */ /* 0x000fe200078e0039 */
[----:B-1----:R-:W3:Y:S01]  /*9650*/  LDL.LU R130, [R1+0x8c] ;  /* 0x00008c0001827983 */ /* 0x002ee20000300800 */
[C---:B------:R-:W-:Y:S03]  /*9660*/  FMUL.FTZ R57, R3.reuse, R177 ;  /* 0x000000b103397220 */ /* 0x040fe60000410000 */
[C---:B------:R-:W-:Y:S04]  /*9670*/  HMMA.16816.F32.BF16 R48, R204.reuse, R54, R48 ;  /* 0x00000036cc30723c */ /* 0x040fe80000041830 */
[----:B------:R-:W-:Y:S02]  /*9680*/  FMUL.FTZ R59, R0, R179 ;  /* 0x000000b3003b7220 */ /* 0x000fe40000410000 */
[----:B------:R-:W-:Y:S02]  /*9690*/  IMAD.MOV.U32 R191, RZ, RZ, R58 ;  /* 0x000000ffffbf7224 */ /* 0x000fe400078e003a */
[C---:B------:R-:W-:Y:S04]  /*96a0*/  FMUL.FTZ R54, R132.reuse, R198 ;  /* 0x000000c684367220 */ /* 0x040fe80000410000 */
[----:B------:R-:W-:Y:S02]  /*96b0*/  FMUL.FTZ R55, R132, R199 ;  /* 0x000000c784377220 */ /* 0x000fe40000410000 */
[C---:B------:R-:W-:Y:S02]  /*96c0*/  FMUL.FTZ R58, R0.reuse, R178 ;  /* 0x000000b2003a7220 */ /* 0x040fe40000410000 */
[----:B------:R-:W-:Y:S02]  /*96d0*/  IMAD.MOV.U32 R148, RZ, RZ, R61 ;  /* 0x000000ffff947224 */ /* 0x000fe400078e003d */
[----:B------:R-:W-:Y:S01]  /*96e0*/  FMUL.FTZ R61, R3, R181 ;  /* 0x000000b5033d7220 */ /* 0x000fe20000410000 */
[-C--:B------:R-:W-:Y:S03]  /*96f0*/  HMMA.16816.F32.BF16 R52, R204, R144.reuse, R52 ;  /* 0x00000090cc34723c */ /* 0x080fe60000041834 */
[C---:B------:R-:W-:Y:S02]  /*9700*/  FMUL.FTZ R62, R0.reuse, R182 ;  /* 0x000000b6003e7220 */ /* 0x040fe40000410000 */
[C---:B------:R-:W-:Y:S02]  /*9710*/  FMUL.FTZ R63, R0.reuse, R183 ;  /* 0x000000b7003f7220 */ /* 0x040fe40000410000 */
[----:B------:R-:W-:Y:S01]  /*9720*/  IMAD.MOV.U32 R183, RZ, RZ, R161 ;  /* 0x000000ffffb77224 */ /* 0x000fe200078e00a1 */
[C---:B------:R-:W-:Y:S04]  /*9730*/  HMMA.16816.F32.BF16 R56, R140.reuse, R144, R56 ;  /* 0x000000908c38723c */ /* 0x040fe80000041838 */
[C---:B------:R-:W-:Y:S01]  /*9740*/  FMUL.FTZ R74, R0.reuse, R74 ;  /* 0x0000004a004a7220 */ /* 0x040fe20000410000 */
[----:B------:R-:W-:Y:S01]  /*9750*/  MUFU.EX2 R183, R183 ;  /* 0x000000b700b77308 */ /* 0x000fe20000000800 */
        /* <DEDUP_REMOVED lines=8> */
[C---:B------:R-:W-:Y:S04]  /*97e0*/  FMUL.FTZ R94, R0.reuse, R94 ;  /* 0x0000005e005e7220 */ /* 0x040fe80000410000 */
        /* <DEDUP_REMOVED lines=14> */
[C---:B------:R-:W-:Y:S01]  /*98d0*/  FMUL.FTZ R126, R0.reuse, R126 ;  /* 0x0000007e007e7220 */ /* 0x040fe20000410000 */
[-C--:B-1----:R-:W-:Y:S03]  /*98e0*/  HMMA.16816.F32.BF16 R68, R204, R144.reuse, R68 ;  /* 0x00000090cc44723c */ /* 0x082fe60000041844 */
[----:B------:R-:W-:Y:S02]  /*98f0*/  FMUL.FTZ R127, R0, R127 ;  /* 0x0000007f007f7220 */ /* 0x000fe40000410000 */
[C---:B------:R-:W-:Y:S02]  /*9900*/  FMUL.FTZ R128, R133.reuse, R128 ;  /* 0x0000008085807220 */ /* 0x040fe40000410000 */
[----:B------:R-:W-:Y:S01]  /*9910*/  FMUL.FTZ R129, R133, R129 ;  /* 0x0000008185817220 */ /* 0x000fe20000410000 */
[C---:B------:R-:W-:Y:S04]  /*9920*/  HMMA.16816.F32.BF16 R72, R140.reuse, R144, R72 ;  /* 0x000000908c48723c */ /* 0x040fe80000041848 */
[----:B------:R-:W-:Y:S01]  /*9930*/  IMAD.MOV.U32 R165, RZ, RZ, R164 ;  /* 0x000000ffffa57224 */ /* 0x000fe200078e00a4 */
[----:B------:R-:W-:Y:S01]  /*9940*/  MOV R164, R191 ;  /* 0x000000bf00a47202 */ /* 0x000fe20000000f00 */
[----:B------:R-:W-:Y:S01]  /*9950*/  IMAD.MOV.U32 R191, RZ, RZ, R190 ;  /* 0x000000ffffbf7224 */ /* 0x000fe200078e00be */
[----:B------:R-:W-:Y:S01]  /*9960*/  MOV R190, R189 ;  /* 0x000000bd00be7202 */ /* 0x000fe20000000f00 */
[-C--:B------:R-:W-:Y:S04]  /*9970*/  HMMA.16816.F32.BF16 R76, R140, R146.reuse, R76 ;  /* 0x000000928c4c723c */ /* 0x080fe8000004184c */
[----:B------:R-:W-:Y:S01]  /*9980*/  MOV R167, R165 ;  /* 0x000000a500a77202 */ /* 0x000fe20000000f00 */
[----:B------:R-:W-:Y:S01]  /*9990*/  IMAD.MOV.U32 R189, RZ, RZ, R187 ;  /* 0x000000ffffbd7224 */ /* 0x000fe200078e00bb */
[----:B------:R-:W-:Y:S01]  /*99a0*/  MOV R165, R191 ;  /* 0x000000bf00a57202 */ /* 0x000fe20000000f00 */
[----:B------:R-:W-:Y:S01]  /*99b0*/  IMAD.MOV.U32 R166, RZ, RZ, R164 ;  /* 0x000000ffffa67224 */ /* 0x000fe200078e00a4 */
[C---:B------:R-:W-:Y:S01]  /*99c0*/  HMMA.16816.F32.BF16 R80, R204.reuse, R146, R80 ;  /* 0x00000092cc50723c */ /* 0x040fe20000041850 */
[----:B------:R-:W1:Y:S01]  /*99d0*/  LDSM.16.MT88.4 R144, [R226+0x2000] ;  /* 0x00200000e290783b */ /* 0x000e620000004200 */
[----:B------:R-:W-:Y:S02]  /*99e0*/  MUFU.EX2 R177, R167 ;  /* 0x000000a700b17308 */ /* 0x000fe40000000800 */
[----:B------:R-:W-:Y:S01]  /*99f0*/  MOV R197, R165 ;  /* 0x000000a500c57202 */ /* 0x000fe20000000f00 */
[----:B------:R-:W-:Y:S01]  /*9a00*/  IMAD.MOV.U32 R198, RZ, RZ, R166 ;  /* 0x000000ffffc67224 */ /* 0x000fe200078e00a6 */
[----:B------:R-:W-:Y:S01]  /*9a10*/  MOV R191, R189 ;  /* 0x000000bd00bf7202 */ /* 0x000fe20000000f00 */
[----:B------:R-:W-:Y:S01]  /*9a20*/  IMAD.MOV.U32 R164, RZ, RZ, R190 ;  /* 0x000000ffffa47224 */ /* 0x000fe200078e00be */
[----:B------:R-:W-:Y:S01]  /*9a30*/  MOV R187, R159 ;  /* 0x0000009f00bb7202 */ /* 0x000fe20000000f00 */
[----:B------:R-:W-:Y:S03]  /*9a40*/  IMAD.MOV.U32 R159, RZ, RZ, R158 ;  /* 0x000000ffff9f7224 */ /* 0x000fe600078e009e */
[----:B------:R-:W-:Y:S01]  /*9a50*/  MUFU.EX2 R165, R217 ;  /* 0x000000d900a57308 */ /* 0x000fe20000000800 */
        /* <DEDUP_REMOVED lines=8> */
[----:B------:R-:W-:Y:S01]  /*9ae0*/  MOV R178, R199 ;  /* 0x000000c700b27202 */ /* 0x000fe20000000f00 */
[----:B------:R-:W-:Y:S01]  /*9af0*/  MUFU.EX2 R189, R223 ;  /* 0x000000df00bd7308 */ /* 0x000fe20000000800 */
[----:B------:R-:W-:Y:S01]  /*9b00*/  IMAD.MOV.U32 R187, RZ, RZ, R158 ;  /* 0x000000ffffbb7224 */ /* 0x000fe200078e009e */
[----:B------:R-:W-:Y:S01]  /*9b10*/  MOV R197, R195 ;  /* 0x000000c300c57202 */ /* 0x000fe20000000f00 */
[----:B------:R-:W-:Y:S02]  /*9b20*/  IMAD.MOV.U32 R195, RZ, RZ, R194 ;  /* 0x000000ffffc37224 */ /* 0x000fe400078e00c2 */
[----:B------:R-:W-:Y:S02]  /*9b30*/  IMAD.MOV.U32 R192, RZ, RZ, R187 ;  /* 0x000000ffffc07224 */ /* 0x000fe400078e00bb */
[----:B------:R-:W-:Y:S01]  /*9b40*/  IMAD.MOV.U32 R179, RZ, RZ, R197 ;  /* 0x000000ffffb37224 */ /* 0x000fe200078e00c5 */
[----:B------:R-:W-:Y:S01]  /*9b50*/  MOV R181, R195 ;  /* 0x000000c300b57202 */ /* 0x000fe20000000f00 */
[----:B------:R-:W-:Y:S01]  /*9b60*/  IMAD.MOV.U32 R197, RZ, RZ, R148 ;  /* 0x000000ffffc57224 */ /* 0x000fe200078e0094 */
[----:B------:R-:W3:Y:S01]  /*9b70*/  MUFU.EX2 R167, R216 ;  /* 0x000000d800a77308 */ /* 0x000ee20000000800 */
[----:B------:R-:W-:Y:S01]  /*9b80*/  IMAD.MOV.U32 R157, RZ, RZ, R156 ;  /* 0x000000ffff9d7224 */ /* 0x000fe200078e009c */
[----:B------:R-:W-:Y:S01]  /*9b90*/  MOV R156, R152 ;  /* 0x00000098009c7202 */ /* 0x000fe20000000f00 */
[----:B------:R-:W-:Y:S03]  /*9ba0*/  IMAD.MOV.U32 R152, RZ, RZ, R175 ;  /* 0x000000ffff987224 */ /* 0x000fe600078e00af */
[----:B------:R-:W-:Y:S01]  /*9bb0*/  MOV R159, R157 ;  /* 0x0000009d009f7202 */ /* 0x000fe20000000f00 */
[----:B------:R-:W-:Y:S01]  /*9bc0*/  IMAD.MOV.U32 R158, RZ, RZ, R156 ;  /* 0x000000ffff9e7224 */ /* 0x000fe200078e009c */
[----:B------:R-:W-:Y:S01]  /*9bd0*/  MOV R157, R152 ;  /* 0x00000098009d7202 */ /* 0x000fe20000000f00 */
[-C--:B-1----:R-:W-:Y:S01]  /*9be0*/  HMMA.16816.F32.BF16 R84, R204, R144.reuse, R84 ;  /* 0x00000090cc54723c */ /* 0x082fe20000041854 */
[----:B------:R1:W-:Y:S02]  /*9bf0*/  MUFU.EX2 R175, R131 ;  /* 0x0000008300af7308 */ /* 0x0003e40000000800 */
[----:B------:R-:W-:Y:S01]  /*9c00*/  MOV R152, R173 ;  /* 0x000000ad00987202 */ /* 0x000fe20000000f00 */
[----:B------:R-:W-:Y:S01]  /*9c10*/  IMAD.MOV.U32 R156, RZ, RZ, R174 ;  /* 0x000000ffff9c7224 */ /* 0x000fe200078e00ae */
[----:B------:R-:W-:Y:S01]  /*9c20*/  MOV R191, R159 ;  /* 0x0000009f00bf7202 */ /* 0x000fe20000000f00 */
[----:B------:R-:W-:Y:S01]  /*9c30*/  IMAD.MOV.U32 R174, RZ, RZ, R162 ;  /* 0x000000ffffae7224 */ /* 0x000fe200078e00a2 */
[----:B------:R-:W-:Y:S01]  /*9c40*/  MOV R162, R240 ;  /* 0x000000f000a27202 */ /* 0x000fe20000000f00 */
[C---:B------:R-:W-:Y:S03]  /*9c50*/  HMMA.16816.F32.BF16 R88, R140.reuse, R144, R88 ;  /* 0x000000908c58723c */ /* 0x040fe60000041858 */
[----:B------:R4:W-:Y:S01]  /*9c60*/  MUFU.EX2 R200, R178 ;  /* 0x000000b200c87308 */ /* 0x0009e20000000800 */
[----:B------:R-:W-:Y:S01]  /*9c70*/  IMAD.MOV.U32 R187, RZ, RZ, R158 ;  /* 0x000000ffffbb7224 */ /* 0x000fe200078e009e */
[----:B------:R-:W-:Y:S01]  /*9c80*/  MOV R159, R157 ;  /* 0x0000009d009f7202 */ /* 0x000fe20000000f00 */
[----:B------:R-:W-:Y:S01]  /*9c90*/  IMAD.MOV.U32 R158, RZ, RZ, R156 ;  /* 0x000000ffff9e7224 */ /* 0x000fe200078e009c */
[----:B------:R-:W-:Y:S01]  /*9ca0*/  MOV R157, R152 ;  /* 0x00000098009d7202 */ /* 0x000fe20000000f00 */
[-C--:B------:R-:W-:Y:S04]  /*9cb0*/  HMMA.16816.F32.BF16 R92, R140, R146.reuse, R92 ;  /* 0x000000928c5c723c */ /* 0x080fe8000004185c */
[----:B------:R-:W-:Y:S01]  /*9cc0*/  MOV R152, R172 ;  /* 0x000000ac00987202 */ /* 0x000fe20000000f00 */
[----:B------:R-:W-:Y:S01]  /*9cd0*/  MUFU.EX2 R192, R192 ;  /* 0x000000c000c07308 */ /* 0x000fe20000000800 */
[----:B------:R-:W-:Y:S01]  /*9ce0*/  IMAD.MOV.U32 R156, RZ, RZ, R174 ;  /* 0x000000ffff9c7224 */ /* 0x000fe200078e00ae */
[----:B------:R-:W-:Y:S01]  /*9cf0*/  MOV R194, R191 ;  /* 0x000000bf00c27202 */ /* 0x000fe20000000f00 */
[C---:B------:R-:W-:Y:S01]  /*9d00*/  HMMA.16816.F32.BF16 R96, R204.reuse, R146, R96 ;  /* 0x00000092cc60723c */ /* 0x040fe20000041860 */
[----:B------:R-:W3:Y:S03]  /*9d10*/  LDSM.16.MT88.4 R144, [R229+0x2000] ;  /* 0x00200000e590783b */ /* 0x000ee60000004200 */
[----:B------:R-:W-:Y:S01]  /*9d20*/  IMAD.MOV.U32 R191, RZ, RZ, R187 ;  /* 0x000000ffffbf7224 */ /* 0x000fe200078e00bb */
[----:B------:R-:W-:Y:S01]  /*9d30*/  MOV R187, R159 ;  /* 0x0000009f00bb7202 */ /* 0x000fe20000000f00 */
[----:B------:R-:W-:Y:S01]  /*9d40*/  IMAD.MOV.U32 R159, RZ, RZ, R158 ;  /* 0x000000ffff9f7224 */ /* 0x000fe200078e009e */
[----:B------:R3:W-:Y:S01]  /*9d50*/  MUFU.EX2 R201, R179 ;  /* 0x000000b300c97308 */ /* 0x0007e20000000800 */
[----:B------:R-:W-:Y:S01]  /*9d60*/  MOV R158, R157 ;  /* 0x0000009d009e7202 */ /* 0x000fe20000000f00 */
[----:B-1----:R-:W2:Y:S03]  /*9d70*/  LDL.LU R131, [R1+0x88] ;  /* 0x0000880001837983 */ /* 0x002ea60000300800 */
[----:B----4-:R-:W-:Y:S01]  /*9d80*/  MOV R178, R154 ;  /* 0x0000009a00b27202 */ /* 0x010fe20000000f00 */
[----:B------:R1:W5:Y:S01]  /*9d90*/  LDL.LU R240, [R1+0x84] ;  /* 0x0000840001f07983 */ /* 0x0003620000300800 */
[----:B------:R-:W-:Y:S01]  /*9da0*/  IMAD.MOV.U32 R157, RZ, RZ, R156 ;  /* 0x000000ffff9d7224 */ /* 0x000fe200078e009c */
[----:B------:R-:W-:Y:S01]  /*9db0*/  MOV R156, R151 ;  /* 0x00000097009c7202 */ /* 0x000fe20000000f00 */
[----:B------:R-:W-:Y:S01]  /*9dc0*/  IMAD.MOV.U32 R151, RZ, RZ, R2 ;  /* 0x000000ffff977224 */ /* 0x000fe200078e0002 */
[----:B------:R-:W-:Y:S01]  /*9dd0*/  MUFU.EX2 R187, R187 ;  /* 0x000000bb00bb7308 */ /* 0x000fe20000000800 */
[----:B------:R-:W-:Y:S01]  /*9de0*/  IMAD.MOV.U32 R195, RZ, RZ, R159 ;  /* 0x000000ffffc37224 */ /* 0x000fe200078e009f */
[----:B------:R-:W-:Y:S01]  /*9df0*/  MOV R159, R149 ;  /* 0x00000095009f7202 */ /* 0x000fe20000000f00 */
[----:B------:R-:W-:Y:S01]  /*9e00*/  IMAD.MOV.U32 R182, RZ, RZ, R157 ;  /* 0x000000ffffb67224 */ /* 0x000fe200078e009d */
[----:B------:R-:W-:Y:S01]  /*9e10*/  MOV R157, R151 ;  /* 0x00000097009d7202 */ /* 0x000fe20000000f00 */
[----:B------:R-:W-:Y:S01]  /*9e20*/  IMAD.MOV.U32 R180, RZ, RZ, R194 ;  /* 0x000000ffffb47224 */ /* 0x000fe200078e00c2 */
[----:B---3--:R-:W-:Y:S02]  /*9e30*/  F2FP.BF16.PACK_AB R149, R167, R165 ;  /* 0x000000a5a795723e */ /* 0x008fe400000010ff */
[----:B------:R-:W-:Y:S01]  /*9e40*/  MOV R252, R156 ;  /* 0x0000009c00fc7202 */ /* 0x000fe20000000f00 */
[----:B------:R-:W-:Y:S01]  /*9e50*/  IMAD.MOV.U32 R202, RZ, RZ, R157 ;  /* 0x000000ffffca7224 */ /* 0x000fe200078e009d */
[----:B------:R3:W-:Y:S01]  /*9e60*/  MUFU.EX2 R203, R182 ;  /* 0x000000b600cb7308 */ /* 0x0007e20000000800 */
[----:B------:R-:W-:Y:S01]  /*9e70*/  MOV R199, R158 ;  /* 0x0000009e00c77202 */ /* 0x000fe20000000f00 */
[----:B------:R-:W-:Y:S01]  /*9e80*/  IMAD.MOV.U32 R158, RZ, RZ, R150 ;  /* 0x000000ffff9e7224 */ /* 0x000fe200078e0096 */
[----:B------:R-:W-:Y:S02]  /*9e90*/  MOV R194, R191 ;  /* 0x000000bf00c27202 */ /* 0x000fe40000000f00 */
[----:B------:R-:W-:Y:S02]  /*9ea0*/  MOV R191, R224 ;  /* 0x000000e000bf7202 */ /* 0x000fe40000000f00 */
[----:B------:R-:W-:Y:S03]  /*9eb0*/  MOV R179, R162 ;  /* 0x000000a200b37202 */ /* 0x000fe60000000f00 */
[----:B------:R-:W-:Y:S01]  /*9ec0*/  MUFU.EX2 R195, R195 ;  /* 0x000000c300c37308 */ /* 0x000fe20000000800 */
[-C--:B------:R-:W-:Y:S09]  /*9ed0*/  HMMA.16816.F32.BF16 R100, R204, R144.reuse, R100 ;  /* 0x00000090cc64723c */ /* 0x080ff20000041864 */
[----:B------:R-:W-:Y:S01]  /*9ee0*/  MUFU.EX2 R194, R194 ;  /* 0x000000c200c27308 */ /* 0x000fe20000000800 */
[C---:B------:R-:W-:Y:S04]  /*9ef0*/  HMMA.16816.F32.BF16 R104, R140.reuse, R144, R104 ;  /* 0x000000908c68723c */ /* 0x040fe80000041868 */
[----:B---3--:R-:W-:Y:S04]  /*9f00*/  IMAD.MOV.U32 R182, RZ, RZ, R153 ;  /* 0x000000ffffb67224 */ /* 0x008fe800078e0099 */
[-C--:B------:R-:W-:Y:S01]  /*9f10*/  HMMA.16816.F32.BF16 R108, R140, R146.reuse, R108 ;  /* 0x000000928c6c723c */ /* 0x080fe2000004186c */
[----:B------:R-:W-:Y:S07]  /*9f20*/  MUFU.EX2 R193, R193 ;  /* 0x000000c100c17308 */ /* 0x000fee0000000800 */
[C---:B------:R-:W-:Y:S01]  /*9f30*/  HMMA.16816.F32.BF16 R112, R204.reuse, R146, R112 ;  /* 0x00000092cc70723c */ /* 0x040fe20000041870 */
[----:B------:R-:W3:Y:S02]  /*9f40*/  LDSM.16.MT88.4 R144, [R228+0x2000] ;  /* 0x00200000e490783b */ /* 0x000ee40000004200 */
[----:B------:R4:W-:Y:S10]  /*9f50*/  MUFU.EX2 R173, R249 ;  /* 0x000000f900ad7308 */ /* 0x0009f40000000800 */
[----:B------:R-:W-:Y:S10]  /*9f60*/  MUFU.EX2 R164, R247 ;  /* 0x000000f700a47308 */ /* 0x000ff40000000800 */
[----:B------:R-:W1:Y:S01]  /*9f70*/  MUFU.EX2 R166, R246 ;  /* 0x000000f600a67308 */ /* 0x000e620000000800 */
[----:B----4-:R-:W-:Y:S09]  /*9f80*/  MOV R249, R158 ;  /* 0x0000009e00f97202 */ /* 0x010ff20000000f00 */
[----:B------:R-:W4:Y:S01]  /*9f90*/  MUFU.EX2 R172, R245 ;  /* 0x000000f500ac7308 */ /* 0x000f220000000800 */
[-C--:B---3--:R-:W-:Y:S09]  /*9fa0*/  HMMA.16816.F32.BF16 R116, R204, R144.reuse, R116 ;  /* 0x00000090cc74723c */ /* 0x088ff20000041874 */
[----:B------:R-:W-:Y:S03]  /*9fb0*/  MUFU.EX2 R245, R231 ;  /* 0x000000e700f57308 */ /* 0x000fe60000000800 */
[----:B-1----:R-:W-:Y:S01]  /*9fc0*/  F2FP.BF16.PACK_AB R148, R166, R164 ;  /* 0x000000a4a694723e */ /* 0x002fe200000010ff */
[C---:B------:R-:W-:Y:S06]  /*9fd0*/  HMMA.16816.F32.BF16 R120, R140.reuse, R144, R120 ;  /* 0x000000908c78723c */ /* 0x040fec0000041878 */
[----:B------:R-:W-:Y:S02]  /*9fe0*/  MUFU.EX2 R174, R211 ;  /* 0x000000d300ae7308 */ /* 0x000fe40000000800 */
[-C--:B------:R-:W-:Y:S01]  /*9ff0*/  HMMA.16816.F32.BF16 R124, R140, R146.reuse, R124 ;  /* 0x000000928c7c723c */ /* 0x080fe2000004187c */
[----:B------:R-:W3:Y:S03]  /*a000*/  LDL.LU R140, [R1+0x8] ;  /* 0x00000800018c7983 */ /* 0x000ee60000300800 */
[----:B------:R-:W-:Y:S01]  /*a010*/  FMUL.FTZ R130, R132, R130 ;  /* 0x0000008284827220 */ /* 0x000fe20000410000 */
[----:B------:R-:W3:Y:S03]  /*a020*/  LDL.LU R2, [R1+0x4] ;  /* 0x0000040001027983 */ /* 0x000ee60000300800 */
[----:B------:R-:W1:Y:S01]  /*a030*/  MUFU.EX2 R190, R210 ;  /* 0x000000d200be7308 */ /* 0x000e620000000800 */
[----:B------:R-:W-:Y:S03]  /*a040*/  F2FP.BF16.PACK_AB R142, R176, R175 ;  /* 0x000000afb08e723e */ /* 0x000fe600000010ff */
[----:B------:R-:W-:Y:S02]  /*a050*/  F2FP.BF16.PACK_AB R141, R173, R169 ;  /* 0x000000a9ad8d723e */ /* 0x000fe400000010ff */
[----:B------:R-:W-:Y:S02]  /*a060*/  F2FP.BF16.PACK_AB R143, R177, R170 ;  /* 0x000000aab18f723e */ /* 0x000fe400000010ff */
[----:B----4-:R-:W-:Y:S02]  /*a070*/  F2FP.BF16.PACK_AB R150, R189, R172 ;  /* 0x000000acbd96723e */ /* 0x010fe400000010ff */
[----:B------:R-:W-:Y:S10]  /*a080*/  MUFU.EX2 R180, R180 ;  /* 0x000000b400b47308 */ /* 0x000ff40000000800 */
[----:B------:R-:W-:Y:S01]  /*a090*/  MUFU.EX2 R181, R181 ;  /* 0x000000b500b57308 */ /* 0x000fe20000000800 */
[----:B-1----:R-:W-:Y:S09]  /*a0a0*/  F2FP.BF16.PACK_AB R151, R190, R174 ;  /* 0x000000aebe97723e */ /* 0x002ff200000010ff */
[----:B------:R-:W-:Y:S10]  /*a0b0*/  MUFU.EX2 R196, R196 ;  /* 0x000000c400c47308 */ /* 0x000ff40000000800 */
[----:B------:R-:W-:Y:S10]  /*a0c0*/  MUFU.EX2 R191, R191 ;  /* 0x000000bf00bf7308 */ /* 0x000ff40000000800 */
[----:B------:R-:W-:Y:S10]  /*a0d0*/  MUFU.EX2 R199, R199 ;  /* 0x000000c700c77308 */ /* 0x000ff40000000800 */
[----:B------:R-:W-:Y:S10]  /*a0e0*/  MUFU.EX2 R179, R179 ;  /* 0x000000b300b37308 */ /* 0x000ff40000000800 */
[----:B------:R-:W-:Y:S10]  /*a0f0*/  MUFU.EX2 R182, R182 ;  /* 0x000000b600b67308 */ /* 0x000ff40000000800 */
[----:B------:R-:W-:Y:S10]  /*a100*/  MUFU.EX2 R178, R178 ;  /* 0x000000b200b27308 */ /* 0x000ff40000000800 */
[----:B------:R-:W-:Y:S10]  /*a110*/  MUFU.EX2 R252, R252 ;  /* 0x000000fc00fc7308 */ /* 0x000ff40000000800 */
[----:B------:R-:W-:Y:S01]  /*a120*/  MUFU.EX2 R249, R249 ;  /* 0x000000f900f97308 */ /* 0x000fe20000000800 */
[----:B--2---:R-:W-:Y:S07]  /*a130*/  FMUL.FTZ R131, R132, R131 ;  /* 0x0000008384837220 */ /* 0x004fee0000410000 */
[----:B------:R-:W-:Y:S01]  /*a140*/  HMMA.16816.F32.BF16 R128, R204, R146, R128 ;  /* 0x00000092cc80723c */ /* 0x000fe20000041880 */
[----:B------:R-:W1:Y:S06]  /*a150*/  LDSM.16.MT88.4 R144, [R225+0x800] ;  /* 0x00080000e190783b */ /* 0x000e6c0000004200 */
[----:B------:R-:W-:Y:S01]  /*a160*/  MOV R204, R152 ;  /* 0x0000009800cc7202 */ /* 0x000fe20000000f00 */
[----:B------:R-:W-:Y:S01]  /*a170*/  IMAD.MOV.U32 R205, RZ, RZ, R159 ;  /* 0x000000ffffcd7224 */ /* 0x000fe200078e009f */
[----:B------:R-:W-:Y:S01]  /*a180*/  MOV R206, R197 ;  /* 0x000000c500ce7202 */ /* 0x000fe20000000f00 */
[----:B------:R-:W-:Y:S01]  /*a190*/  LDSM.16.MT88.4 R156, [R229+0x1000] ;  /* 0x00100000e59c783b */ /* 0x000fe20000004200 */
[----:B------:R2:W-:Y:S01]  /*a1a0*/  MUFU.EX2 R251, R204 ;  /* 0x000000cc00fb7308 */ /* 0x0005e20000000800 */
[----:B------:R-:W-:Y:S02]  /*a1b0*/  IMAD.MOV.U32 R197, RZ, RZ, R163 ;  /* 0x000000ffffc57224 */ /* 0x000fe400078e00a3 */
[----:B------:R-:W-:Y:S02]  /*a1c0*/  IMAD.MOV.U32 R207, RZ, RZ, R198 ;  /* 0x000000ffffcf7224 */ /* 0x000fe400078e00c6 */
[----:B------:R-:W-:Y:S02]  /*a1d0*/  IMAD.MOV.U32 R198, RZ, RZ, R155 ;  /* 0x000000ffffc67224 */ /* 0x000fe400078e009b */
[----:B------:R-:W-:Y:S03]  /*a1e0*/  LDSM.16.MT88.4 R152, [R226+0x1000] ;  /* 0x00100000e298783b */ /* 0x000fe60000004200 */
[----:B------:R-:W-:Y:S05]  /*a1f0*/  MUFU.EX2 R247, R206 ;  /* 0x000000ce00f77308 */ /* 0x000fea0000000800 */
[----:B------:R-:W-:Y:S05]  /*a200*/  LDSM.16.MT88.4 R160, [R228+0x1000] ;  /* 0x00100000e4a0783b */ /* 0x000fea0000004200 */
[----:B------:R-:W4:Y:S01]  /*a210*/  MUFU.EX2 R197, R197 ;  /* 0x000000c500c57308 */ /* 0x000f220000000800 */
[----:B--2---:R-:W-:Y:S09]  /*a220*/  F2FP.BF16.PACK_AB R204, R183, R250 ;  /* 0x000000fab7cc723e */ /* 0x004ff200000010ff */
[----:B------:R-:W2:Y:S10]  /*a230*/  MUFU.EX2 R198, R198 ;  /* 0x000000c600c67308 */ /* 0x000eb40000000800 */
[----:B------:R2:W1:Y:S01]  /*a240*/  MUFU.EX2 R246, R207 ;  /* 0x000000cf00f67308 */ /* 0x0004620000000800 */
[----:B----4-:R-:W-:Y:S02]  /*a250*/  F2FP.BF16.PACK_AB R206, R197, R179 ;  /* 0x000000b3c5ce723e */ /* 0x010fe400000010ff */
[----:B--2---:R-:W-:Y:S01]  /*a260*/  F2FP.BF16.PACK_AB R207, R198, R178 ;  /* 0x000000b2c6cf723e */ /* 0x004fe200000010ff */
[----:B---3--:R-:W-:Y:S01]  /*a270*/  FFMA.FTZ R133, R133, R140, R213 ;  /* 0x0000008c85857223 */ /* 0x008fe200000100d5 */
[----:B------:R-:W-:Y:S01]  /*a280*/  F2FP.BF16.PACK_AB R140, R171, R168 ;  /* 0x000000a8ab8c723e */ /* 0x000fe200000010ff */
[----:B------:R-:W-:Y:S02]  /*a290*/  FFMA.FTZ R2, R132, R2, R212 ;  /* 0x0000000284027223 */ /* 0x000fe400000100d4 */
[----:B------:R-:W2:Y:S04]  /*a2a0*/  LDL.LU R132, [R1+0x10] ;  /* 0x0000100001847983 */ /* 0x000ea80000300800 */
[-C--:B-1----:R-:W-:Y:S01]  /*a2b0*/  HMMA.16816.F32.BF16 R4, R140, R144.reuse, R4 ;  /* 0x000000908c04723c */ /* 0x082fe20000041804 */
[----:B------:R1:W5:Y:S04]  /*a2c0*/  LDL.LU R224, [R1+0x80] ;  /* 0x0000800001e07983 */ /* 0x0003680000300800 */
[----:B------:R-:W-:Y:S03]  /*a2d0*/  FADD.FTZ R2, R218, R2 ;  /* 0x00000002da027221 */ /* 0x000fe60000010000 */
[C---:B------:R-:W-:Y:S04]  /*a2e0*/  HMMA.16816.F32.BF16 R8, R148.reuse, R144, R8 ;  /* 0x000000909408723c */ /* 0x040fe80000041808 */
[----:B------:R-:W-:Y:S02]  /*a2f0*/  FADD.FTZ R2, R219, R2 ;  /* 0x00000002db027221 */ /* 0x000fe40000010000 */
[----:B------:R-:W-:Y:S02]  /*a300*/  LDSM.16.MT88.4 R216, [R226+0x3800] ;  /* 0x00380000e2d8783b */ /* 0x000fe40000004200 */
[-C--:B------:R-:W-:Y:S08]  /*a310*/  HMMA.16816.F32.BF16 R12, R148, R146.reuse, R12 ;  /* 0x00000092940c723c */ /* 0x080ff0000004180c */
[C---:B------:R-:W-:Y:S01]  /*a320*/  HMMA.16816.F32.BF16 R16, R140.reuse, R146, R16 ;  /* 0x000000928c10723c */ /* 0x040fe20000041810 */
[----:B------:R-:W3:Y:S07]  /*a330*/  LDSM.16.MT88.4 R144, [R226+0x800] ;  /* 0x00080000e290783b */ /* 0x000eee0000004200 */
[-C--:B---3--:R-:W-:Y:S08]  /*a340*/  HMMA.16816.F32.BF16 R20, R140, R144.reuse, R20 ;  /* 0x000000908c14723c */ /* 0x088ff00000041814 */
[C---:B------:R-:W-:Y:S08]  /*a350*/  HMMA.16816.F32.BF16 R24, R148.reuse, R144, R24 ;  /* 0x000000909418723c */ /* 0x040ff00000041818 */
        /* <DEDUP_REMOVED lines=17> */
[----:B------:R-:W3:Y:S03]  /*a470*/  LDSM.16.MT88.4 R144, [R226+0x2800] ;  /* 0x00280000e290783b */ /* 0x000ee60000004200 */
[----:B--2---:R-:W-:Y:S05]  /*a480*/  FFMA.FTZ R138, R3, R132, R138 ;  /* 0x00000084038a7223 */ /* 0x004fea000001008a */
[----:B------:R-:W2:Y:S04]  /*a490*/  LDL.LU R3, [R1+0x14] ;  /* 0x0000140001037983 */ /* 0x000ea80000300800 */
[----:B------:R1:W5:Y:S01]  /*a4a0*/  LDL.LU R231, [R1+0x7c] ;  /* 0x00007c0001e77983 */ /* 0x0003620000300800 */
        /* <DEDUP_REMOVED lines=11> */
[C---:B------:R-:W-:Y:S07]  /*a560*/  HMMA.16816.F32.BF16 R120, R148.reuse, R144, R120 ;  /* 0x000000909478723c */ /* 0x040fee0000041878 */
[----:B------:R-:W-:Y:S01]  /*a570*/  F2FP.BF16.PACK_AB R144, R201, R181 ;  /* 0x000000b5c990723e */ /* 0x000fe200000010ff */
[-C--:B------:R-:W-:Y:S01]  /*a580*/  HMMA.16816.F32.BF16 R124, R148, R146.reuse, R124 ;  /* 0x00000092947c723c */ /* 0x080fe2000004187c */
[----:B------:R-:W3:Y:S03]  /*a590*/  LDSM.16.MT88.4 R148, [R225+0x1000] ;  /* 0x00100000e194783b */ /* 0x000ee60000004200 */
[----:B------:R-:W-:Y:S04]  /*a5a0*/  F2FP.BF16.PACK_AB R145, R200, R196 ;  /* 0x000000c4c891723e */ /* 0x000fe800000010ff */
[----:B------:R-:W-:Y:S07]  /*a5b0*/  HMMA.16816.F32.BF16 R128, R140, R146, R128 ;  /* 0x000000928c80723c */ /* 0x000fee0000041880 */
[----:B------:R-:W-:Y:S02]  /*a5c0*/  F2FP.BF16.PACK_AB R142, R187, R195 ;  /* 0x000000c3bb8e723e */ /* 0x000fe400000010ff */
[----:B------:R-:W-:Y:S03]  /*a5d0*/  F2FP.BF16.PACK_AB R141, R203, R180 ;  /* 0x000000b4cb8d723e */ /* 0x000fe600000010ff */
[----:B------:R-:W-:Y:S02]  /*a5e0*/  F2FP.BF16.PACK_AB R143, R192, R194 ;  /* 0x000000c2c08f723e */ /* 0x000fe400000010ff */
[----:B------:R-:W-:Y:S02]  /*a5f0*/  F2FP.BF16.PACK_AB R140, R199, R191 ;  /* 0x000000bfc78c723e */ /* 0x000fe400000010ff */
[----:B------:R-:W-:Y:S02]  /*a600*/  F2FP.BF16.PACK_AB R146, R186, R193 ;  /* 0x000000c1ba92723e */ /* 0x000fe400000010ff */
[----:B------:R-:W-:Y:S03]  /*a610*/  F2FP.BF16.PACK_AB R147, R184, R188 ;  /* 0x000000bcb893723e */ /* 0x000fe600000010ff */
[-C--:B---3--:R-:W-:Y:S08]  /*a620*/  HMMA.16816.F32.BF16 R4, R140, R148.reuse, R4 ;  /* 0x000000948c04723c */ /* 0x088ff00000041804 */
[C---:B------:R-:W-:Y:S08]  /*a630*/  HMMA.16816.F32.BF16 R8, R144.reuse, R148, R8 ;  /* 0x000000949008723c */ /* 0x040ff00000041808 */
[-C--:B------:R-:W-:Y:S08]  /*a640*/  HMMA.16816.F32.BF16 R12, R144, R150.reuse, R12 ;  /* 0x00000096900c723c */ /* 0x080ff0000004180c */
[C---:B------:R-:W-:Y:S01]  /*a650*/  HMMA.16816.F32.BF16 R16, R140.reuse, R150, R16 ;  /* 0x000000968c10723c */ /* 0x040fe20000041810 */
[----:B------:R-:W3:Y:S07]  /*a660*/  LDSM.16.MT88.4 R148, [R225+0x3000] ;  /* 0x00300000e194783b */ /* 0x000eee0000004200 */
[-C--:B------:R-:W-:Y:S08]  /*a670*/  HMMA.16816.F32.BF16 R20, R140, R152.reuse, R20 ;  /* 0x000000988c14723c */ /* 0x080ff00000041814 */
[C---:B------:R-:W-:Y:S08]  /*a680*/  HMMA.16816.F32.BF16 R24, R144.reuse, R152, R24 ;  /* 0x000000989018723c */ /* 0x040ff00000041818 */
[-C--:B------:R-:W-:Y:S08]  /*a690*/  HMMA.16816.F32.BF16 R28, R144, R154.reuse, R28 ;  /* 0x0000009a901c723c */ /* 0x080ff0000004181c */
[C---:B------:R-:W-:Y:S01]  /*a6a0*/  HMMA.16816.F32.BF16 R32, R140.reuse, R154, R32 ;  /* 0x0000009a8c20723c */ /* 0x040fe20000041820 */
[----:B------:R-:W4:Y:S07]  /*a6b0*/  LDSM.16.MT88.4 R152, [R226+0x3000] ;  /* 0x00300000e298783b */ /* 0x000f2e0000004200 */
[-C--:B------:R-:W-:Y:S08]  /*a6c0*/  HMMA.16816.F32.BF16 R36, R140, R156.reuse, R36 ;  /* 0x0000009c8c24723c */ /* 0x080ff00000041824 */
[C---:B------:R-:W-:Y:S08]  /*a6d0*/  HMMA.16816.F32.BF16 R40, R144.reuse, R156, R40 ;  /* 0x0000009c9028723c */ /* 0x040ff00000041828 */
[-C--:B------:R-:W-:Y:S08]  /*a6e0*/  HMMA.16816.F32.BF16 R44, R144, R158.reuse, R44 ;  /* 0x0000009e902c723c */ /* 0x080ff0000004182c */
[C---:B------:R-:W-:Y:S01]  /*a6f0*/  HMMA.16816.F32.BF16 R48, R140.reuse, R158, R48 ;  /* 0x0000009e8c30723c */ /* 0x040fe20000041830 */
[----:B------:R-:W1:Y:S03]  /*a700*/  LDSM.16.MT88.4 R156, [R229+0x3000] ;  /* 0x00300000e59c783b */ /* 0x000e660000004200 */
[----:B--2---:R-:W-:Y:S02]  /*a710*/  FFMA.FTZ R132, R0, R3, R139 ;  /* 0x0000000300847223 */ /* 0x004fe4000001008b */
[----:B------:R-:W-:Y:S01]  /*a720*/  MUFU.EX2 R139, R242 ;  /* 0x000000f2008b7308 */ /* 0x000fe20000000800 */
[----:B------:R-:W-:Y:S01]  /*a730*/  FADD.FTZ R3, R220, R133 ;  /* 0x00000085dc037221 */ /* 0x000fe20000010000 */
[-C--:B------:R-:W-:Y:S04]  /*a740*/  HMMA.16816.F32.BF16 R52, R140, R160.reuse, R52 ;  /* 0x000000a08c34723c */ /* 0x080fe80000041834 */
[----:B------:R-:W-:Y:S02]  /*a750*/  FADD.FTZ R3, R222, R3 ;  /* 0x00000003de037221 */ /* 0x000fe40000010000 */
[----:B------:R-:W-:Y:S02]  /*a760*/  FADD.FTZ R0, R215, R138 ;  /* 0x0000008ad7007221 */ /* 0x000fe40000010000 */
[C---:B------:R-:W-:Y:S01]  /*a770*/  HMMA.16816.F32.BF16 R56, R144.reuse, R160, R56 ;  /* 0x000000a09038723c */ /* 0x040fe20000041838 */
[----:B------:R-:W2:Y:S03]  /*a780*/  MUFU.EX2 R138, R235 ;  /* 0x000000eb008a7308 */ /* 0x000ea60000000800 */
[----:B------:R-:W-:Y:S02]  /*a790*/  FADD.FTZ R133, R214, R0 ;  /* 0x00000000d6857221 */ /* 0x000fe40000010000 */
[----:B------:R-:W-:Y:S01]  /*a7a0*/  LDSM.16.MT88.4 R212, [R225+0x3800] ;  /* 0x00380000e1d4783b */ /* 0x000fe20000004200 */
[----:B------:R-:W-:Y:S01]  /*a7b0*/  FADD.FTZ R132, R208, R132 ;  /* 0x00000084d0847221 */ /* 0x000fe20000010000 */
[-C--:B------:R-:W-:Y:S04]  /*a7c0*/  HMMA.16816.F32.BF16 R60, R144, R162.reuse, R60 ;  /* 0x000000a2903c723c */ /* 0x080fe8000004183c */
[----:B------:R-:W-:Y:S01]  /*a7d0*/  FADD.FTZ R0, R209, R132 ;  /* 0x00000084d1007221 */ /* 0x000fe20000010000 */
[----:B------:R-:W-:Y:S01]  /*a7e0*/  F2FP.BF16.PACK_AB R208, R249, R252 ;  /* 0x000000fcf9d0723e */ /* 0x000fe200000010ff */
[----:B------:R-:W-:Y:S01]  /*a7f0*/  FADD.FTZ R132, R221, R2 ;  /* 0x00000002dd847221 */ /* 0x000fe20000010000 */
[----:B------:R-:W-:Y:S01]  /*a800*/  F2FP.BF16.PACK_AB R209, R245, R246 ;  /* 0x000000f6f5d1723e */ /* 0x000fe200000010ff */
[C---:B------:R-:W-:Y:S01]  /*a810*/  HMMA.16816.F32.BF16 R64, R140.reuse, R162, R64 ;  /* 0x000000a28c40723c */ /* 0x040fe20000041840 */
[----:B------:R-:W1:Y:S03]  /*a820*/  LDSM.16.MT88.4 R160, [R228+0x3000] ;  /* 0x00300000e4a0783b */ /* 0x000e660000004200 */
[----:B------:R-:W-:Y:S02]  /*a830*/  FADD.FTZ R2, R241, R133 ;  /* 0x00000085f1027221 */ /* 0x000fe40000010000 */
[----:B------:R-:W-:Y:S02]  /*a840*/  FADD.FTZ R0, R243, R0 ;  /* 0x00000000f3007221 */ /* 0x000fe40000010000 */
[-C--:B---3--:R-:W-:Y:S01]  /*a850*/  HMMA.16816.F32.BF16 R68, R140, R148.reuse, R68 ;  /* 0x000000948c44723c */ /* 0x088fe20000041844 */
[----:B------:R-:W-:Y:S03]  /*a860*/  LDSM.16.MT88.4 R220, [R229+0x3800] ;  /* 0x00380000e5dc783b */ /* 0x000fe60000004200 */
[----:B------:R-:W-:Y:S01]  /*a870*/  FADD.FTZ R132, R169, R132 ;  /* 0x00000084a9847221 */ /* 0x000fe20000010000 */
[----:B------:R-:W-:Y:S01]  /*a880*/  MOV R169, R194 ;  /* 0x000000c200a97202 */ /* 0x000fe20000000f00 */
[----:B------:R-:W-:Y:S01]  /*a890*/  FADD.FTZ R3, R248, R3 ;  /* 0x00000003f8037221 */ /* 0x000fe20000010000 */
[----:B--2---:R-:W-:Y:S01]  /*a8a0*/  F2FP.BF16.PACK_AB R211, R138, R139 ;  /* 0x0000008b8ad3723e */ /* 0x004fe200000010ff */
[C---:B------:R-:W-:Y:S01]  /*a8b0*/  HMMA.16816.F32.BF16 R72, R144.reuse, R148, R72 ;  /* 0x000000949048723c */ /* 0x040fe20000041848 */
[----:B------:R2:W5:Y:S01]  /*a8c0*/  LDL.LU R241, [R1+0x78] ;  /* 0x0000780001f17983 */ /* 0x0005620000300800 */
[----:B------:R3:W1:Y:S02]  /*a8d0*/  MUFU.EX2 R248, R205 ;  /* 0x000000cd00f87308 */ /* 0x0006640000000800 */
[----:B------:R-:W-:Y:S01]  /*a8e0*/  FADD.FTZ R3, R168, R3 ;  /* 0x00000003a8037221 */ /* 0x000fe20000010000 */
[----:B------:R2:W5:Y:S01]  /*a8f0*/  LDL.LU R242, [R1+0x74] ;  /* 0x0000740001f27983 */ /* 0x0005620000300800 */
[----:B------:R-:W-:Y:S02]  /*a900*/  IMAD.MOV.U32 R168, RZ, RZ, R195 ;  /* 0x000000ffffa87224 */ /* 0x000fe400078e00c3 */
[-C--:B------:R-:W-:Y:S01]  /*a910*/  HMMA.16816.F32.BF16 R76, R144, R150.reuse, R76 ;  /* 0x00000096904c723c */ /* 0x080fe2000004184c */
[----:B------:R2:W5:Y:S03]  /*a920*/  LDL.LU R243, [R1+0x70] ;  /* 0x0000700001f37983 */ /* 0x0005660000300800 */
[----:B------:R-:W-:Y:S01]  /*a930*/  FADD.FTZ R3, R171, R3 ;  /* 0x00000003ab037221 */ /* 0x000fe20000010000 */
[----:B------:R2:W5:Y:S01]  /*a940*/  LDL.LU R235, [R1+0x6c] ;  /* 0x00006c0001eb7983 */ /* 0x0005620000300800 */
[----:B------:R-:W-:Y:S02]  /*a950*/  IMAD.MOV.U32 R171, RZ, RZ, R193 ;  /* 0x000000ffffab7224 */ /* 0x000fe400078e00c1 */
[C---:B------:R-:W-:Y:S04]  /*a960*/  HMMA.16816.F32.BF16 R80, R140.reuse, R150, R80 ;  /* 0x000000968c50723c */ /* 0x040fe80000041850 */
[----:B------:R-:W-:Y:S01]  /*a970*/  FADD.FTZ R133, R173, R132 ;  /* 0x00000084ad857221 */ /* 0x000fe20000010000 */
[----:B------:R-:W-:Y:S01]  /*a980*/  MOV R173, R186 ;  /* 0x000000ba00ad7202 */ /* 0x000fe20000000f00 */
[----:B------:R-:W-:Y:S02]  /*a990*/  FADD.FTZ R2, R164, R2 ;  /* 0x00000002a4027221 */ /* 0x000fe40000010000 */
[-C--:B----4-:R-:W-:Y:S04]  /*a9a0*/  HMMA.16816.F32.BF16 R84, R140, R152.reuse, R84 ;  /* 0x000000988c54723c */ /* 0x090fe80000041854 */
[----:B---3--:R-:W-:Y:S01]  /*a9b0*/  F2FP.BF16.PACK_AB R205, R182, R251 ;  /* 0x000000fbb6cd723e */ /* 0x008fe200000010ff */
[----:B------:R-:W-:Y:S01]  /*a9c0*/  FADD.FTZ R133, R170, R133 ;  /* 0x00000085aa857221 */ /* 0x000fe20000010000 */
[----:B-1----:R-:W-:Y:S01]  /*a9d0*/  F2FP.BF16.PACK_AB R210, R247, R248 ;  /* 0x000000f8f7d2723e */ /* 0x002fe200000010ff */
[----:B------:R-:W-:Y:S01]  /*a9e0*/  IMAD.MOV.U32 R170, RZ, RZ, R192 ;  /* 0x000000ffffaa7224 */ /* 0x000fe200078e00c0 */
[C---:B------:R-:W-:Y:S01]  /*a9f0*/  HMMA.16816.F32.BF16 R88, R144.reuse, R152, R88 ;  /* 0x000000989058723c */ /* 0x040fe20000041858 */
[----:B------:R-:W-:Y:S03]  /*aa00*/  LDSM.16.MT88.4 R192, [R229+0x1800] ;  /* 0x00180000e5c0783b */ /* 0x000fe60000004200 */
[----:B------:R-:W-:Y:S02]  /*aa10*/  FADD.FTZ R0, R165, R0 ;  /* 0x00000000a5007221 */ /* 0x000fe40000010000 */
[----:B------:R-:W-:Y:S01]  /*aa20*/  FADD.FTZ R132, R166, R2 ;  /* 0x00000002a6847221 */ /* 0x000fe20000010000 */
[----:B------:R-:W-:Y:S01]  /*aa30*/  MOV R166, R188 ;  /* 0x000000bc00a67202 */ /* 0x000fe20000000f00 */
[-C--:B------:R-:W-:Y:S04]  /*aa40*/  HMMA.16816.F32.BF16 R92, R144, R154.reuse, R92 ;  /* 0x0000009a905c723c */ /* 0x080fe8000004185c */
[----:B------:R-:W-:Y:S02]  /*aa50*/  IMAD.MOV.U32 R188, RZ, RZ, R185 ;  /* 0x000000ffffbc7224 */ /* 0x000fe400078e00b9 */
[----:B------:R-:W-:Y:S02]  /*aa60*/  FADD.FTZ R2, R167, R0 ;  /* 0x00000000a7027221 */ /* 0x000fe40000010000 */
[C---:B------:R-:W-:Y:S01]  /*aa70*/  HMMA.16816.F32.BF16 R96, R140.reuse, R154, R96 ;  /* 0x0000009a8c60723c */ /* 0x040fe20000041860 */
[----:B------:R-:W1:Y:S03]  /*aa80*/  LDSM.16.MT88.4 R152, [R225+0x1800] ;  /* 0x00180000e198783b */ /* 0x000e660000004200 */
[----:B------:R-:W-:Y:S02]  /*aa90*/  IMAD.MOV.U32 R167, RZ, RZ, R187 ;  /* 0x000000ffffa77224 */ /* 0x000fe400078e00bb */
[----:B------:R-:W-:Y:S01]  /*aaa0*/  FADD.FTZ R0, R175, R3 ;  /* 0x00000003af007221 */ /* 0x000fe20000010000 */
[----:B------:R-:W-:Y:S01]  /*aab0*/  MOV R175, R184 ;  /* 0x000000b800af7202 */ /* 0x000fe20000000f00 */
[-C--:B------:R-:W-:Y:S01]  /*aac0*/  HMMA.16816.F32.BF16 R100, R140, R156.reuse, R100 ;  /* 0x0000009c8c64723c */ /* 0x080fe20000041864 */
[----:B------:R-:W3:Y:S03]  /*aad0*/  LDSM.16.MT88.4 R184, [R226+0x1800] ;  /* 0x00180000e2b8783b */ /* 0x000ee60000004200 */
[----:B------:R-:W-:Y:S02]  /*aae0*/  FADD.FTZ R165, R172, R132 ;  /* 0x00000084aca57221 */ /* 0x000fe40000010000 */
[----:B------:R-:W-:Y:S01]  /*aaf0*/  FADD.FTZ R164, R174, R2 ;  /* 0x00000002aea47221 */ /* 0x000fe20000010000 */
[----:B------:R-:W-:Y:S01]  /*ab00*/  MOV R2, R189 ;  /* 0x000000bd00027202 */ /* 0x000fe20000000f00 */
[C---:B------:R-:W-:Y:S04]  /*ab10*/  HMMA.16816.F32.BF16 R104, R144.reuse, R156, R104 ;  /* 0x0000009c9068723c */ /* 0x040fe80000041868 */
[----:B------:R-:W-:Y:S02]  /*ab20*/  FADD.FTZ R3, R177, R133 ;  /* 0x00000085b1037221 */ /* 0x000fe40000010000 */
[----:B------:R-:W-:Y:S01]  /*ab30*/  FADD.FTZ R132, R176, R0 ;  /* 0x00000000b0847221 */ /* 0x000fe20000010000 */
[----:B------:R-:W-:Y:S01]  /*ab40*/  MOV R156, R202 ;  /* 0x000000ca009c7202 */ /* 0x000fe20000000f00 */
[-C--:B------:R-:W-:Y:S04]  /*ab50*/  HMMA.16816.F32.BF16 R108, R144, R158.reuse, R108 ;  /* 0x0000009e906c723c */ /* 0x080fe8000004186c */
[----:B------:R-:W-:Y:S01]  /*ab60*/  IMAD.MOV.U32 R157, RZ, RZ, R203 ;  /* 0x000000ffff9d7224 */ /* 0x000fe200078e00cb */
[----:B------:R-:W-:Y:S01]  /*ab70*/  MOV R133, R156 ;  /* 0x0000009c00857202 */ /* 0x000fe20000000f00 */
[----:B------:R-:W-:Y:S02]  /*ab80*/  IMAD.MOV.U32 R0, RZ, RZ, R190 ;  /* 0x000000ffff007224 */ /* 0x000fe400078e00be */
[C---:B------:R-:W-:Y:S07]  /*ab90*/  HMMA.16816.F32.BF16 R112, R140.reuse, R158, R112 ;  /* 0x0000009e8c70723c */ /* 0x040fee0000041870 */
[----:B------:R-:W-:Y:S01]  /*aba0*/  IMAD.MOV.U32 R159, RZ, RZ, R201 ;  /* 0x000000ffff9f7224 */ /* 0x000fe200078e00c9 */
[-C--:B------:R-:W-:Y:S04]  /*abb0*/  HMMA.16816.F32.BF16 R116, R140, R160.reuse, R116 ;  /* 0x000000a08c74723c */ /* 0x080fe80000041874 */
[----:B------:R-:W-:Y:S02]  /*abc0*/  MOV R158, R200 ;  /* 0x000000c8009e7202 */ /* 0x000fe40000000f00 */
[----:B------:R-:W4:Y:S02]  /*abd0*/  LDSM.16.MT88.4 R200, [R228+0x1800] ;  /* 0x00180000e4c8783b */ /* 0x000f240000004200 */
[C---:B------:R-:W-:Y:S08]  /*abe0*/  HMMA.16816.F32.BF16 R120, R144.reuse, R160, R120 ;  /* 0x000000a09078723c */ /* 0x040ff00000041878 */
[-C--:B------:R-:W-:Y:S08]  /*abf0*/  HMMA.16816.F32.BF16 R124, R144, R162.reuse, R124 ;  /* 0x000000a2907c723c */ /* 0x080ff0000004187c */
[----:B------:R-:W-:Y:S08]  /*ac00*/  HMMA.16816.F32.BF16 R128, R140, R162, R128 ;  /* 0x000000a28c80723c */ /* 0x000ff00000041880 */
[-C--:B-1----:R-:W-:Y:S01]  /*ac10*/  HMMA.16816.F32.BF16 R140, R204, R152.reuse, R4 ;  /* 0x00000098cc8c723c */ /* 0x082fe20000041804 */
[----:B------:R-:W1:Y:S07]  /*ac20*/  LDSM.16.MT88.4 R4, [R228+0x3800] ;  /* 0x00380000e404783b */ /* 0x000e6e0000004200 */
[C---:B------:R-:W-:Y:S07]  /*ac30*/  HMMA.16816.F32.BF16 R144, R208.reuse, R152, R8 ;  /* 0x00000098d090723c */ /* 0x040fee0000041808 */
[----:B------:R-:W-:Y:S01]  /*ac40*/  IMAD.MOV.U32 R9, RZ, RZ, R159 ;  /* 0x000000ffff097224 */ /* 0x000fe200078e009f */
[-C--:B------:R-:W-:Y:S04]  /*ac50*/  HMMA.16816.F32.BF16 R148, R208, R154.reuse, R12 ;  /* 0x0000009ad094723c */ /* 0x080fe8000004180c */
[----:B------:R-:W-:Y:S01]  /*ac60*/  IMAD.MOV.U32 R10, RZ, RZ, R157 ;  /* 0x000000ffff0a7224 */ /* 0x000fe200078e009d */
[----:B------:R-:W-:Y:S02]  /*ac70*/  MOV R11, R199 ;  /* 0x000000c7000b7202 */ /* 0x000fe40000000f00 */
[----:B------:R-:W-:Y:S01]  /*ac80*/  IMAD.MOV.U32 R15, RZ, RZ, R198 ;  /* 0x000000ffff0f7224 */ /* 0x000fe200078e00c6 */
[C---:B------:R-:W-:Y:S04]  /*ac90*/  HMMA.16816.F32.BF16 R160, R204.reuse, R154, R16 ;  /* 0x0000009acca0723c */ /* 0x040fe80000041810 */
[----:B------:R-:W-:Y:S01]  /*aca0*/  MOV R8, R191 ;  /* 0x000000bf00087202 */ /* 0x000fe20000000f00 */
[----:B------:R-:W-:Y:S01]  /*acb0*/  IMAD.MOV.U32 R12, RZ, RZ, R179 ;  /* 0x000000ffff0c7224 */ /* 0x000fe200078e00b3 */
[----:B------:R-:W-:Y:S01]  /*acc0*/  MOV R14, R197 ;  /* 0x000000c5000e7202 */ /* 0x000fe20000000f00 */
[----:B------:R-:W-:Y:S01]  /*acd0*/  IMAD.MOV.U32 R16, RZ, RZ, R173 ;  /* 0x000000ffff107224 */ /* 0x000fe200078e00ad */
[----:B------:R-:W-:Y:S01]  /*ace0*/  MOV R17, R175 ;  /* 0x000000af00117202 */ /* 0x000fe20000000f00 */
[----:B------:R-:W-:Y:S01]  /*acf0*/  IMAD.MOV.U32 R18, RZ, RZ, R183 ;  /* 0x000000ffff127224 */ /* 0x000fe200078e00b7 */
[-C--:B---3--:R-:W-:Y:S03]  /*ad00*/  HMMA.16816.F32.BF16 R172, R204, R184.reuse, R20 ;  /* 0x000000b8ccac723c */ /* 0x088fe60000041814 */
[----:B------:R-:W-:Y:S01]  /*ad10*/  MOV R13, R178 ;  /* 0x000000b2000d7202 */ /* 0x000fe20000000f00 */
[----:B------:R-:W-:Y:S01]  /*ad20*/  FADD.FTZ R8, R8, R132 ;  /* 0x0000008408087221 */ /* 0x000fe20000010000 */
[----:B------:R-:W-:Y:S02]  /*ad30*/  MOV R19, R182 ;  /* 0x000000b600137202 */ /* 0x000fe40000000f00 */
[----:B------:R-:W-:Y:S01]  /*ad40*/  MOV R23, R170 ;  /* 0x000000aa00177202 */ /* 0x000fe20000000f00 */
[C---:B------:R-:W-:Y:S04]  /*ad50*/  HMMA.16816.F32.BF16 R152, R208.reuse, R184, R24 ;  /* 0x000000b8d098723c */ /* 0x040fe80000041818 */
[----:B------:R-:W-:Y:S01]  /*ad60*/  IMAD.MOV.U32 R22, RZ, RZ, R167 ;  /* 0x000000ffff167224 */ /* 0x000fe200078e00a7 */
[----:B------:R-:W-:Y:S01]  /*ad70*/  MOV R21, R166 ;  /* 0x000000a600157202 */ /* 0x000fe20000000f00 */
[----:B------:R-:W-:Y:S01]  /*ad80*/  IMAD.MOV.U32 R20, RZ, RZ, R171 ;  /* 0x000000ffff147224 */ /* 0x000fe200078e00ab */
[----:B------:R-:W-:Y:S01]  /*ad90*/  MOV R25, R158 ;  /* 0x0000009e00197202 */ /* 0x000fe20000000f00 */
[----:B------:R-:W-:Y:S01]  /*ada0*/  IMAD.MOV.U32 R26, RZ, RZ, R168 ;  /* 0x000000ffff1a7224 */ /* 0x000fe200078e00a8 */
[-C--:B------:R-:W-:Y:S03]  /*adb0*/  HMMA.16816.F32.BF16 R156, R208, R186.reuse, R28 ;  /* 0x000000bad09c723c */ /* 0x080fe6000004181c */
[----:B------:R-:W-:Y:S01]  /*adc0*/  MOV R27, R169 ;  /* 0x000000a9001b7202 */ /* 0x000fe20000000f00 */
[----:B------:R-:W-:Y:S01]  /*add0*/  FADD.FTZ R11, R11, R8 ;  /* 0x000000080b0b7221 */ /* 0x000fe20000010000 */
[----:B------:R-:W-:Y:S01]  /*ade0*/  MOV R132, R137 ;  /* 0x0000008900847202 */ /* 0x000fe20000000f00 */
[----:B------:R-:W-:Y:S01]  /*adf0*/  IMAD.MOV.U32 R24, RZ, RZ, R196 ;  /* 0x000000ffff187224 */ /* 0x000fe200078e00c4 */
[----:B------:R-:W-:Y:S01]  /*ae00*/  MOV R30, R180 ;  /* 0x000000b4001e7202 */ /* 0x000fe20000000f00 */
[C---:B------:R-:W-:Y:S01]  /*ae10*/  HMMA.16816.F32.BF16 R184, R204.reuse, R186, R32 ;  /* 0x000000baccb8723c */ /* 0x040fe20000041820 */
[----:B------:R-:W3:Y:S03]  /*ae20*/  LDL R34, [R1+0x38] ;  /* 0x0000380001227983 */ /* 0x000ee60000100800 */
[----:B------:R-:W-:Y:S01]  /*ae30*/  IMAD.MOV.U32 R28, RZ, RZ, R165 ;  /* 0x000000ffff1c7224 */ /* 0x000fe200078e00a5 */
[----:B------:R-:W-:Y:S01]  /*ae40*/  MOV R29, R164 ;  /* 0x000000a4001d7202 */ /* 0x000fe20000000f00 */
[----:B------:R-:W-:Y:S02]  /*ae50*/  FADD.FTZ R3, R30, R3 ;  /* 0x000000031e037221 */ /* 0x000fe40000010000 */
[----:B------:R-:W-:Y:S02]  /*ae60*/  IMAD.MOV.U32 R35, RZ, RZ, R188 ;  /* 0x000000ffff237224 */ /* 0x000fe400078e00bc */
[-C--:B------:R-:W-:Y:S03]  /*ae70*/  HMMA.16816.F32.BF16 R188, R204, R192.reuse, R36 ;  /* 0x000000c0ccbc723c */ /* 0x080fe60000041824 */
[----:B------:R-:W-:Y:S02]  /*ae80*/  FADD.FTZ R10, R10, R3 ;  /* 0x000000030a0a7221 */ /* 0x000fe40000010000 */
[----:B------:R-:W-:Y:S02]  /*ae90*/  FADD.FTZ R3, R26, R11 ;  /* 0x0000000b1a037221 */ /* 0x000fe40000010000 */
[----:B------:R-:W-:Y:S01]  /*aea0*/  IMAD.MOV.U32 R31, RZ, RZ, R181 ;  /* 0x000000ffff1f7224 */ /* 0x000fe200078e00b5 */
        /* <DEDUP_REMOVED lines=9> */
[-C--:B----4-:R-:W-:Y:S04]  /*af40*/  HMMA.16816.F32.BF16 R196, R204, R200.reuse, R52 ;  /* 0x000000c8ccc4723c */ /* 0x090fe80000041834 */
        /* <DEDUP_REMOVED lines=21> */
[C---:B------:R-:W-:Y:S07]  /*b0a0*/  HMMA.16816.F32.BF16 R112, R204.reuse, R222, R112 ;  /* 0x000000decc70723c */ /* 0x040fee0000041870 */
[----:B------:R-:W-:Y:S01]  /*b0b0*/  MOV R222, R133 ;  /* 0x0000008500de7202 */ /* 0x000fe20000000f00 */
[-C--:B-1----:R-:W-:Y:S08]  /*b0c0*/  HMMA.16816.F32.BF16 R116, R204, R4.reuse, R116 ;  /* 0x00000004cc74723c */ /* 0x082ff00000041874 */
[C---:B------:R-:W-:Y:S07]  /*b0d0*/  HMMA.16816.F32.BF16 R120, R208.reuse, R4, R120 ;  /* 0x00000004d078723c */ /* 0x040fee0000041878 */
[----:B------:R-:W-:Y:S01]  /*b0e0*/  FADD.FTZ R4, R23, R2 ;  /* 0x0000000217047221 */ /* 0x000fe20000010000 */
[-C--:B------:R-:W-:Y:S04]  /*b0f0*/  HMMA.16816.F32.BF16 R124, R208, R6.reuse, R124 ;  /* 0x00000006d07c723c */ /* 0x080fe8000004187c */
        /* <DEDUP_REMOVED lines=13> */
[----:B------:R2:W-:Y:S01]  /*b1d0*/  STL [R1+0x8], R5 ;  /* 0x0000080501007387 */ /* 0x0005e20000100800 */
[----:B------:R-:W-:Y:S01]  /*b1e0*/  FADD.FTZ R0, R139, R3 ;  /* 0x000000038b007221 */ /* 0x000fe20000010000 */
[----:B------:R-:W-:Y:S01]  /*b1f0*/  MOV R139, R134 ;  /* 0x00000086008b7202 */ /* 0x000fe20000000f00 */
[----:B------:R-:W-:Y:S01]  /*b200*/  FADD.FTZ R3, R247, R2 ;  /* 0x00000002f7037221 */ /* 0x000fe20000010000 */
[----:B------:R2:W-:Y:S01]  /*b210*/  STL [R1+0x4], R4 ;  /* 0x0000040401007387 */ /* 0x0005e20000100800 */
[----:B------:R-:W-:Y:S02]  /*b220*/  FADD.FTZ R2, R138, R0 ;  /* 0x000000008a027221 */ /* 0x000fe40000010000 */
[----:B------:R-:W-:Y:S01]  /*b230*/  IMAD.MOV.U32 R0, RZ, RZ, R133 ;  /* 0x000000ffff007224 */ /* 0x000fe200078e0085 */
[----:B------:R2:W-:Y:S01]  /*b240*/  STL [R1+0x10], R3 ;  /* 0x0000100301007387 */ /* 0x0005e20000100800 */
[----:B------:R-:W-:Y:S02]  /*b250*/  IMAD.MOV.U32 R133, RZ, RZ, R136 ;  /* 0x000000ffff857224 */ /* 0x000fe400078e0088 */
[----:B------:R-:W-:Y:S01]  /*b260*/  IMAD.MOV.U32 R138, RZ, RZ, R135 ;  /* 0x000000ffff8a7224 */ /* 0x000fe200078e0087 */
[----:B------:R2:W-:Y:S04]  /*b270*/  STL [R1+0x14], R2 ;  /* 0x0000140201007387 */ /* 0x0005e80000100800 */
[----:B------:R2:W-:Y:S01]  /*b280*/  STL [R1], R0 ;  /* 0x0000000001007387 */ /* 0x0005e20000100800 */
[----:B---3--:R-:W-:Y:S11]  /*b290*/  ISETP.GT.AND P0, PT, R35, R34, PT ;  /* 0x000000222300720c */ /* 0x008ff60003f04270 */
[----:B------:R-:W-:Y:S02]  /*b2a0*/  @!UPT UIADD3 URZ, URZ, URZ, URZ ;  /* 0x0000003f3f3ff290 */ /* 0x000fe4000fffe03f */
[----:B--2---:R-:W-:-:S05]  /*b2b0*/  @P0 BRA `(.L_x_959) ;  /* 0xffffb3e000000947 */ /* 0x004fca000383ffff */
.L_x_958:
[----:B-1----:R-:W2:Y:S02]  /*b2c0*/  LDL R0, [R1+0x18] ;  /* 0x0000180001007983 */ /* 0x002ea40000100800 */
[----:B--2---:R-:W-:-:S13]  /*b2d0*/  ISETP.GE.AND P0, PT, R222, R0, PT ;  /* 0x00000000de00720c */ /* 0x004fda0003f06270 */
[----:B------:R-:W-:Y:S05]  /*b2e0*/  @!P0 BRA `(.L_x_960) ;  /* 0x000041a000008947 */ /* 0x000fea0003800000 */
[----:B------:R-:W-:Y:S01]  /*b2f0*/  IMAD.MOV.U32 R132, RZ, RZ, R136 ;  /* 0x000000ffff847224 */ /* 0x000fe200078e0088 */
[----:B------:R-:W-:Y:S01]  /*b300*/  MOV R139, R134 ;  /* 0x00000086008b7202 */ /* 0x000fe20000000f00 */
[----:B------:R-:W-:Y:S01]  /*b310*/  IMAD.MOV.U32 R3, RZ, RZ, R137 ;  /* 0x000000ffff037224 */ /* 0x000fe200078e0089 */
[----:B------:R-:W-:Y:S02]  /*b320*/  MOV R138, R135 ;  /* 0x00000087008a7202 */ /* 0x000fe40000000f00 */
.L_x_961:
[----:B------:R-:W-:Y:S04]  /*b330*/  DEPBAR.LE SB0, 0x0 ;  /* 0x000080000000791a */ /* 0x000fe80000000000 */
[----:B------:R-:W-:Y:S01]  /*b340*/  WARPSYNC 0xffffffff ;  /* 0xffffffff00007948 */ /* 0x000fe20003800000 */
[----:B------:R-:W-:Y:S01]  /*b350*/  BAR.SYNC.DEFER_BLOCKING 0x0 ;  /* 0x0000000000007b1d */ /* 0x000fe20000010000 */
[----:B--2---:R-:W-:Y:S01]  /*b360*/  SHF.R.S32.HI R0, RZ, 0x1f, R222 ;  /* 0x0000001fff007819 */ /* 0x004fe200000114de */
[----:B------:R-:W-:Y:S01]  /*b370*/  IMAD.WIDE.U32 R134, R222, c[0x0][0x208], RZ ;  /* 0x00008200de867a25 */ /* 0x000fe200078e00ff */
[----:B------:R-:W-:Y:S02]  /*b380*/  MOV R137, c[0x0][0x208] ;  /* 0x0000820000897a02 */ /* 0x000fe40000000f00 */
[----:B------:R-:W-:Y:S01]  /*b390*/  MOV R219, 0x5 ;  /* 0x0000000500db7802 */ /* 0x000fe20000000f00 */
[----:B------:R-:W-:Y:S04]  /*b3a0*/  IMAD R0, R0, c[0x0][0x208], RZ ;  /* 0x0000820000007a24 */ /* 0x000fe800078e02ff */
[----:B------:R-:W-:Y:S05]  /*b3b0*/  IMAD R0, R222, c[0x0][0x20c], R0 ;  /* 0x00008300de007a24 */ /* 0x000fea00078e0200 */
[----:B------:R-:W-:Y:S02]  /*b3c0*/  IADD3 R133, R135, R0, RZ ;  /* 0x0000000087857210 */ /* 0x000fe40007ffe0ff */
[C---:B------:R-:W-:Y:S02]  /*b3d0*/  SHF.L.U32 R0, R134.reuse, 0x6, RZ ;  /* 0x0000000686007819 */ /* 0x040fe400000006ff */
[----:B------:R-:W-:Y:S02]  /*b3e0*/  SHF.L.U64.HI R133, R134, 0x6, R133 ;  /* 0x0000000686857819 */ /* 0x000fe40000010285 */
[----:B------:R-:W-:Y:S01]  /*b3f0*/  SHF.L.U32 R135, R137, 0x5, RZ ;  /* 0x0000000589877819 */ /* 0x000fe200000006ff */
[----:B-----5:R-:W-:Y:S08]  /*b400*/  LDSM.16.M88.4 R64, [R231] ;  /* 0x00000000e740783b */ /* 0x020ff00000000200 */
[----:B------:R-:W1:Y:S08]  /*b410*/  LDSM.16.M88.4 R16, [R224] ;  /* 0x00000000e010783b */ /* 0x000e700000000200 */
[----:B------:R-:W2:Y:S08]  /*b420*/  LDSM.16.M88.4 R60, [R231+0x2000] ;  /* 0x00200000e73c783b */ /* 0x000eb00000000200 */
[----:B------:R-:W3:Y:S08]  /*b430*/  LDSM.16.M88.4 R32, [R224+0x800] ;  /* 0x00080000e020783b */ /* 0x000ef00000000200 */
[----:B------:R-:W4:Y:S04]  /*b440*/  LDL R136, [R1+0x34] ;  /* 0x0000340001887983 */ /* 0x000f280000100800 */
[----:B------:R-:W3:Y:S08]  /*b450*/  LDSM.16.M88.4 R48, [R224+0x1000] ;  /* 0x00100000e030783b */ /* 0x000ef00000000200 */
[----:B------:R-:W3:Y:S01]  /*b460*/  LDSM.16.M88.4 R204, [R224+0x1800] ;  /* 0x00180000e0cc783b */ /* 0x000ee20000000200 */
[-C--:B-1----:R-:W-:Y:S07]  /*b470*/  HMMA.16816.F32.BF16 R4, R64, R16.reuse, RZ ;  /* 0x000000104004723c */ /* 0x082fee00000418ff */
[----:B------:R-:W4:Y:S01]  /*b480*/  LDL.64 R216, [R1+0x28] ;  /* 0x0000280001d87983 */ /* 0x000f220000100a00 */
[C---:B--2---:R-:W-:Y:S05]  /*b490*/  HMMA.16816.F32.BF16 R8, R60.reuse, R16, RZ ;  /* 0x000000103c08723c */ /* 0x044fea00000418ff */
[----:B------:R-:W-:Y:S03]  /*b4a0*/  LDSM.16.M88.4 R208, [R233] ;  /* 0x00000000e9d0783b */ /* 0x000fe60000000200 */
[-C--:B------:R-:W-:Y:S05]  /*b4b0*/  HMMA.16816.F32.BF16 R12, R60, R18.reuse, RZ ;  /* 0x000000123c0c723c */ /* 0x080fea00000418ff */
[----:B------:R-:W1:Y:S03]  /*b4c0*/  LDSM.16.M88.4 R212, [R235] ;  /* 0x00000000ebd4783b */ /* 0x000e660000000200 */
[C---:B------:R-:W-:Y:S05]  /*b4d0*/  HMMA.16816.F32.BF16 R16, R64.reuse, R18, RZ ;  /* 0x000000124010723c */ /* 0x040fea00000418ff */
[----:B------:R2:W-:Y:S04]  /*b4e0*/  STL [R1+0x74], R129 ;  /* 0x0000748101007387 */ /* 0x0005e80000100800 */
[----:B------:R-:W-:Y:S01]  /*b4f0*/  STL [R1+0x70], R130 ;  /* 0x0000708201007387 */ /* 0x000fe20000100800 */
[-C--:B---3--:R-:W-:Y:S03]  /*b500*/  HMMA.16816.F32.BF16 R20, R64, R32.reuse, RZ ;  /* 0x000000204014723c */ /* 0x088fe600000418ff */
[----:B------:R3:W-:Y:S05]  /*b510*/  STL [R1+0x6c], R131 ;  /* 0x00006c8301007387 */ /* 0x0007ea0000100800 */
[C---:B------:R-:W-:Y:S08]  /*b520*/  HMMA.16816.F32.BF16 R24, R60.reuse, R32, RZ ;  /* 0x000000203c18723c */ /* 0x040ff000000418ff */
[-C--:B------:R-:W-:Y:S01]  /*b530*/  HMMA.16816.F32.BF16 R28, R60, R34.reuse, RZ ;  /* 0x000000223c1c723c */ /* 0x080fe200000418ff */
[----:B--2---:R-:W2:Y:S07]  /*b540*/  LDL R129, [R1+0x18] ;  /* 0x0000180001817983 */ /* 0x004eae0000100800 */
[C---:B------:R-:W-:Y:S01]  /*b550*/  HMMA.16816.F32.BF16 R32, R64.reuse, R34, RZ ;  /* 0x000000224020723c */ /* 0x040fe200000418ff */
[----:B---3--:R-:W3:Y:S07]  /*b560*/  LDL.64 R130, [R1+0x20] ;  /* 0x0000200001827983 */ /* 0x008eee0000100a00 */
        /* <DEDUP_REMOVED lines=8> */
[----:B------:R-:W1:Y:S07]  /*b5f0*/  LDSM.16.M88.4 R204, [R233+0x2000] ;  /* 0x00200000e9cc783b */ /* 0x000e6e0000000200 */
        /* <DEDUP_REMOVED lines=12> */
[-C--:B------:R-:W-:Y:S04]  /*b6c0*/  HMMA.16816.F32.BF16 R44, R204, R214.reuse, R44 ;  /* 0x000000d6cc2c723c */ /* 0x080fe8000004182c */
[C---:B----4-:R-:W-:Y:S04]  /*b6d0*/  IADD3 R2, P1, R0.reuse, R216, RZ ;  /* 0x000000d800027210 */ /* 0x050fe80007f3e0ff */
[C---:B------:R-:W-:Y:S01]  /*b6e0*/  HMMA.16816.F32.BF16 R48, R208.reuse, R214, R48 ;  /* 0x000000d6d030723c */ /* 0x040fe20000041830 */
[----:B------:R-:W1:Y:S03]  /*b6f0*/  LDSM.16.M88.4 R212, [R241] ;  /* 0x00000000f1d4783b */ /* 0x000e660000000200 */
[C---:B------:R-:W-:Y:S02]  /*b700*/  IADD3.X R134, R133.reuse, R136, RZ, P1, !PT ;  /* 0x0000008885867210 */ /* 0x040fe40000ffe4ff */
[----:B------:R-:W-:Y:S06]  /*b710*/  IADD3 R0, P2, P1, R0, 0x40, R216 ;  /* 0x0000004000007810 */ /* 0x000fec000795e0d8 */
[----:B------:R-:W-:Y:S01]  /*b720*/  IADD3.X R133, R133, RZ, R136, P2, P1 ;  /* 0x000000ff85857210 */ /* 0x000fe200017e2488 */
[-C--:B-1----:R-:W-:Y:S08]  /*b730*/  HMMA.16816.F32.BF16 R52, R208, R212.reuse, R52 ;  /* 0x000000d4d034723c */ /* 0x082ff00000041834 */
[C---:B------:R-:W-:Y:S08]  /*b740*/  HMMA.16816.F32.BF16 R56, R204.reuse, R212, R56 ;  /* 0x000000d4cc38723c */ /* 0x040ff00000041838 */
[-C--:B------:R-:W-:Y:S07]  /*b750*/  HMMA.16816.F32.BF16 R60, R204, R214.reuse, R60 ;  /* 0x000000d6cc3c723c */ /* 0x080fee000004183c */
[C---:B------:R-:W-:Y:S01]  /*b760*/  LEA R204, P0, R2.reuse, c[0x0][0x1f8], 0x1 ;  /* 0x00007e0002cc7a11 */ /* 0x040fe200078008ff */
[----:B------:R-:W-:Y:S04]  /*b770*/  HMMA.16816.F32.BF16 R64, R208, R214, R64 ;  /* 0x000000d6d040723c */ /* 0x000fe80000041840 */
[----:B------:R-:W-:Y:S02]  /*b780*/  LEA.HI.X R205, R2, c[0x0][0x1fc], R134, 0x1, P0 ;  /* 0x00007f0002cd7a11 */ /* 0x000fe400000f0c86 */
[----:B------:R-:W-:Y:S02]  /*b790*/  LEA R206, P0, R0, c[0x0][0x1f8], 0x1 ;  /* 0x00007e0000ce7a11 */ /* 0x000fe400078008ff */
[----:B------:R-:W-:Y:S01]  /*b7a0*/  IADD3 R136, P1, R204, R135, RZ ;  /* 0x00000087cc887210 */ /* 0x000fe20007f3e0ff */
[----:B------:R-:W-:Y:S01]  /*b7b0*/  @!PT LDS RZ, [RZ] ;  /* 0x00000000fffff984 */ /* 0x000fe20000000800 */
[----:B------:R-:W-:Y:S01]  /*b7c0*/  @!PT LDS RZ, [RZ] ;  /* 0x00000000fffff984 */ /* 0x000fe20000000800 */
[----:B------:R-:W-:Y:S01]  /*b7d0*/  @!PT LDS RZ, [RZ] ;  /* 0x00000000fffff984 */ /* 0x000fe20000000800 */
[----:B------:R1:W-:Y:S03]  /*b7e0*/  LDGSTS.E.BYPASS.LTC128B.128 [R244+0x100], [R204.64], !P6 ;  /* 0x00100000ccf47fae */ /* 0x0003e6000f101d48 */
[----:B------:R-:W-:Y:S02]  /*b7f0*/  LEA.HI.X R207, R0, c[0x0][0x1fc], R133, 0x1, P0 ;  /* 0x00007f0000cf7a11 */ /* 0x000fe400000f0c85 */
[----:B------:R-:W-:Y:S02]  /*b800*/  SHF.L.U64.HI R2, R137, R219, c[0x0][0x20c] ;  /* 0x0000830089027619 */ /* 0x000fe400000102db */
[-C--:B------:R-:W-:Y:S01]  /*b810*/  IADD3 R134, P0, R136, R135.reuse, RZ ;  /* 0x0000008788867210 */ /* 0x080fe20007f1e0ff */
[----:B------:R4:W-:Y:S01]  /*b820*/  LDGSTS.E.BYPASS.LTC128B.128 [R244+0x2100], [R206.64], !P5 ;  /* 0x02100000cef47fae */ /* 0x0009e2000e901d48 */
[-C--:B------:R-:W-:Y:S07]  /*b830*/  IADD3.X R137, R205, R2.reuse, RZ, P1, !PT ;  /* 0x00000002cd897210 */ /* 0x080fee0000ffe4ff */
[----:B------:R3:W-:Y:S08]  /*b840*/  LDGSTS.E.BYPASS.LTC128B.128 [R244+0x900], [R136.64], !P6 ;  /* 0x0090000088f47fae */ /* 0x0007f0000f101d48 */
[----:B------:R3:W-:Y:S01]  /*b850*/  LDGSTS.E.BYPASS.LTC128B.128 [R244+0x2900], [R136.64+0x80], !P5 ;  /* 0x0290008088f47fae */ /* 0x0007e2000e901d48 */
[----:B-1----:R-:W-:Y:S02]  /*b860*/  IADD3 R204, P1, R134, R135, RZ ;  /* 0x0000008786cc7210 */ /* 0x002fe40007f3e0ff */
[----:B------:R-:W-:Y:S02]  /*b870*/  IADD3.X R135, R137, R2, RZ, P0, !PT ;  /* 0x0000000289877210 */ /* 0x000fe400007fe4ff */
[C---:B--2---:R-:W-:Y:S03]  /*b880*/  ISETP.GT.AND P0, PT, R222.reuse, R129, PT ;  /* 0x00000081de00720c */ /* 0x044fe60003f04270 */
[----:B------:R-:W2:Y:S01]  /*b890*/  LDL R129, [R1+0x30] ;  /* 0x0000300001817983 */ /* 0x000ea20000100800 */
[----:B------:R-:W-:Y:S01]  /*b8a0*/  IMAD.X R205, R135, 0x1, R2, P1 ;  /* 0x0000000187cd7824 */ /* 0x000fe200008e0602 */
[----:B------:R-:W-:Y:S02]  /*b8b0*/  IADD3 R222, R222, -0x1, RZ ;  /* 0xffffffffdede7810 */ /* 0x000fe40007ffe0ff */
[----:B------:R1:W-:Y:S08]  /*b8c0*/  LDGSTS.E.BYPASS.LTC128B.128 [R244+0x1100], [R134.64], !P6 ;  /* 0x0110000086f47fae */ /* 0x0003f0000f101d48 */
[----:B------:R1:W-:Y:S08]  /*b8d0*/  LDGSTS.E.BYPASS.LTC128B.128 [R244+0x3100], [R134.64+0x80], !P5 ;  /* 0x0310008086f47fae */ /* 0x0003f0000e901d48 */
[----:B------:R4:W-:Y:S08]  /*b8e0*/  LDGSTS.E.BYPASS.LTC128B.128 [R244+0x1900], [R204.64], !P6 ;  /* 0x01900000ccf47fae */ /* 0x0009f0000f101d48 */
[----:B------:R4:W-:Y:S08]  /*b8f0*/  LDGSTS.E.BYPASS.LTC128B.128 [R244+0x3900], [R204.64+0x80], !P5 ;  /* 0x03900080ccf47fae */ /* 0x0009f0000e901d48 */
[----:B------:R-:W-:Y:S08]  /*b900*/  LDSM.16.M88.4 R208, [R230] ;  /* 0x00000000e6d0783b */ /* 0x000ff00000000200 */
[----:B------:R-:W-:Y:S08]  /*b910*/  LDSM.16.M88.4 R212, [R232+0x2000] ;  /* 0x00200000e8d4783b */ /* 0x000ff00000000200 */
[----:B------:R-:W0:Y:S08]  /*b920*/  LDGDEPBAR ;  /* 0x00000000000079af */ /* 0x000e300000000000 */
[----:B----4-:R-:W4:Y:S02]  /*b930*/  LDSM.16.M88.4 R204, [R232] ;  /* 0x00000000e8cc783b */ /* 0x010f240000000200 */
[-C--:B----4-:R-:W-:Y:S08]  /*b940*/  HMMA.16816.F32.BF16 R4, R204, R208.reuse, R4 ;  /* 0x000000d0cc04723c */ /* 0x090ff00000041804 */
[C---:B------:R-:W-:Y:S08]  /*b950*/  HMMA.16816.F32.BF16 R8, R212.reuse, R208, R8 ;  /* 0x000000d0d408723c */ /* 0x040ff00000041808 */
[-C--:B------:R-:W-:Y:S08]  /*b960*/  HMMA.16816.F32.BF16 R12, R212, R210.reuse, R12 ;  /* 0x000000d2d40c723c */ /* 0x080ff0000004180c */
[C---:B------:R-:W-:Y:S01]  /*b970*/  HMMA.16816.F32.BF16 R16, R204.reuse, R210, R16 ;  /* 0x000000d2cc10723c */ /* 0x040fe20000041810 */
[----:B------:R-:W4:Y:S07]  /*b980*/  LDSM.16.M88.4 R208, [R230+0x800] ;  /* 0x00080000e6d0783b */ /* 0x000f2e0000000200 */
        /* <DEDUP_REMOVED lines=12> */
[-C--:B------:R-:W-:Y:S01]  /*ba50*/  HMMA.16816.F32.BF16 R60, R212, R210.reuse, R60 ;  /* 0x000000d2d43c723c */ /* 0x080fe2000004183c */
[----:B------:R-:W-:Y:S07]  /*ba60*/  LDSM.16.M88.4 R212, [R234+0x2000] ;  /* 0x00200000ead4783b */ /* 0x000fee0000000200 */
[----:B------:R-:W-:Y:S01]  /*ba70*/  HMMA.16816.F32.BF16 R64, R204, R210, R64 ;  /* 0x000000d2cc40723c */ /* 0x000fe20000041840 */
[----:B------:R-:W-:Y:S08]  /*ba80*/  LDSM.16.M88.4 R204, [R234] ;  /* 0x00000000eacc783b */ /* 0x000ff00000000200 */
[----:B------:R-:W4:Y:S02]  /*ba90*/  LDSM.16.M88.4 R208, [R227] ;  /* 0x00000000e3d0783b */ /* 0x000f240000000200 */
        /* <DEDUP_REMOVED lines=20> */
[----:B------:R-:W-:Y:S08]  /*bbe0*/  LDSM.16.M88.4 R204, [R231+0x4000] ;  /* 0x00400000e7cc783b */ /* 0x000ff00000000200 */
[----:B------:R-:W4:Y:S02]  /*bbf0*/  LDSM.16.M88.4 R208, [R224+0x2000] ;  /* 0x00200000e0d0783b */ /* 0x000f240000000200 */
        /* <DEDUP_REMOVED lines=21> */
[----:B------:R-:W4:Y:S02]  /*bd50*/  LDSM.16.M88.4 R208, [R240] ;  /* 0x00000000f0d0783b */ /* 0x000f240000000200 */
[-C--:B----4-:R-:W-:Y:S08]  /*bd60*/  HMMA.16816.F32.BF16 R4, R204, R208.reuse, R4 ;  /* 0x000000d0cc04723c */ /* 0x090ff00000041804 */
[C---:B------:R-:W-:Y:S08]  /*bd70*/  HMMA.16816.F32.BF16 R8, R212.reuse, R208, R8 ;  /* 0x000000d0d408723c */ /* 0x040ff00000041808 */
[-C--:B------:R-:W-:Y:S08]  /*bd80*/  HMMA.16816.F32.BF16 R12, R212, R210.reuse, R12 ;  /* 0x000000d2d40c723c */ /* 0x080ff0000004180c */
[C---:B------:R-:W-:Y:S01]  /*bd90*/  HMMA.16816.F32.BF16 R16, R204.reuse, R210, R16 ;  /* 0x000000d2cc10723c */ /* 0x040fe20000041810 */
[----:B------:R-:W4:Y:S07]  /*bda0*/  LDSM.16.M88.4 R208, [R239] ;  /* 0x00000000efd0783b */ /* 0x000f2e0000000200 */
        /* <DEDUP_REMOVED lines=43> */
[----:B------:R-:W4:Y:S03]  /*c060*/  LDSM.16.M88.4 R208, [R227+0x2800] ;  /* 0x00280000e3d0783b */ /* 0x000f260000000200 */
[----:B------:R-:W-:Y:S02]  /*c070*/  FMNMX.FTZ R0, R4, R3, !PT ;  /* 0x0000000304007209 */ /* 0x000fe40007810000 */
[----:B------:R-:W-:Y:S02]  /*c080*/  FMNMX.FTZ R2, R6, R132, !PT ;  /* 0x0000008406027209 */ /* 0x000fe40007810000 */
[----:B-1----:R-:W-:Y:S04]  /*c090*/  FMNMX.FTZ R134, R10, R139, !PT ;  /* 0x0000008b0a867209 */ /* 0x002fe80007810000 */
        /* <DEDUP_REMOVED lines=13> */
[-C--:B----4-:R-:W-:Y:S08]  /*c170*/  HMMA.16816.F32.BF16 R20, R204, R208.reuse, R20 ;  /* 0x000000d0cc14723c */ /* 0x090ff00000041814 */
[C---:B------:R-:W-:Y:S08]  /*c180*/  HMMA.16816.F32.BF16 R24, R212.reuse, R208, R24 ;  /* 0x000000d0d418723c */ /* 0x040ff00000041818 */
[-C--:B------:R-:W-:Y:S08]  /*c190*/  HMMA.16816.F32.BF16 R28, R212, R210.reuse, R28 ;  /* 0x000000d2d41c723c */ /* 0x080ff0000004181c */
[C---:B------:R-:W-:Y:S01]  /*c1a0*/  HMMA.16816.F32.BF16 R32, R204.reuse, R210, R32 ;  /* 0x000000d2cc20723c */ /* 0x040fe20000041820 */
[----:B------:R-:W1:Y:S03]  /*c1b0*/  LDSM.16.M88.4 R208, [R227+0x3000] ;  /* 0x00300000e3d0783b */ /* 0x000e660000000200 */
        /* <DEDUP_REMOVED lines=15> */
[-C--:B-1----:R-:W-:Y:S08]  /*c2b0*/  HMMA.16816.F32.BF16 R36, R204, R208.reuse, R36 ;  /* 0x000000d0cc24723c */ /* 0x082ff00000041824 */
[C---:B------:R-:W-:Y:S08]  /*c2c0*/  HMMA.16816.F32.BF16 R40, R212.reuse, R208, R40 ;  /* 0x000000d0d428723c */ /* 0x040ff00000041828 */
[-C--:B------:R-:W-:Y:S08]  /*c2d0*/  HMMA.16816.F32.BF16 R44, R212, R210.reuse, R44 ;  /* 0x000000d2d42c723c */ /* 0x080ff0000004182c */
[C---:B------:R-:W-:Y:S01]  /*c2e0*/  HMMA.16816.F32.BF16 R48, R204.reuse, R210, R48 ;  /* 0x000000d2cc30723c */ /* 0x040fe20000041830 */
[----:B------:R-:W1:Y:S01]  /*c2f0*/  LDSM.16.M88.4 R208, [R227+0x3800] ;  /* 0x00380000e3d0783b */ /* 0x000e620000000200 */
[----:B------:R-:W-:Y:S04]  /*c300*/  DEPBAR.LE SB0, 0x0 ;  /* 0x000080000000791a */ /* 0x000fe80000000000 */
[----:B------:R-:W-:Y:S02]  /*c310*/  FMNMX.FTZ R0, R36, R0, !PT ;  /* 0x0000000024007209 */ /* 0x000fe40007810000 */
[----:B------:R-:W-:Y:S01]  /*c320*/  FMNMX.FTZ R2, R38, R2, !PT ;  /* 0x0000000226027209 */ /* 0x000fe20007810000 */
[----:B------:R-:W-:Y:S03]  /*c330*/  BAR.SYNC.DEFER_BLOCKING 0x0 ;  /* 0x0000000000007b1d */ /* 0x000fe60000010000 */
[----:B------:R-:W-:Y:S02]  /*c340*/  FMNMX.FTZ R2, R39, R2, !PT ;  /* 0x0000000227027209 */ /* 0x000fe40007810000 */
[----:B------:R-:W-:Y:S02]  /*c350*/  FMNMX.FTZ R0, R37, R0, !PT ;  /* 0x0000000025007209 */ /* 0x000fe40007810000 */
[----:B------:R-:W-:Y:S04]  /*c360*/  FMNMX.FTZ R133, R40, R133, !PT ;  /* 0x0000008528857209 */ /* 0x000fe80007810000 */
[----:B------:R-:W-:Y:S04]  /*c370*/  FMNMX.FTZ R133, R41, R133, !PT ;  /* 0x0000008529857209 */ /* 0x000fe80007810000 */
        /* <DEDUP_REMOVED lines=9> */
[----:B------:R-:W-:Y:S04]  /*c410*/  HMMA.16816.F32.BF16 R64, R204, R210, R64 ;  /* 0x000000d2cc40723c */ /* 0x000fe80000041840 */
[----:B------:R-:W-:Y:S02]  /*c420*/  FMNMX.FTZ R0, R52, R0, !PT ;  /* 0x0000000034007209 */ /* 0x000fe40007810000 */
[----:B------:R-:W-:Y:S02]  /*c430*/  FMNMX.FTZ R2, R54, R2, !PT ;  /* 0x0000000236027209 */ /* 0x000fe40007810000 */
[----:B------:R-:W-:Y:S04]  /*c440*/  FMNMX.FTZ R0, R53, R0, !PT ;  /* 0x0000000035007209 */ /* 0x000fe80007810000 */
        /* <DEDUP_REMOVED lines=8> */
[----:B------:R-:W-:Y:S01]  /*c4d0*/  FMNMX.FTZ R133, R61, R133, !PT ;  /* 0x000000853d857209 */ /* 0x000fe20007810000 */
[----:B---3--:R-:W1:Y:S08]  /*c4e0*/  SHFL.BFLY PT, R137, R0, 0x2, 0x1f ;  /* 0x0c401f0000897f89 */ /* 0x008e7000000e0000 */
[----:B------:R-:W3:Y:S08]  /*c4f0*/  SHFL.BFLY PT, R136, R2, 0x2, 0x1f ;  /* 0x0c401f0002887f89 */ /* 0x000ef000000e0000 */
[----:B------:R-:W4:Y:S01]  /*c500*/  SHFL.BFLY PT, R204, R133, 0x2, 0x1f ;  /* 0x0c401f0085cc7f89 */ /* 0x000f2200000e0000 */
[----:B-1----:R-:W-:Y:S02]  /*c510*/  FMNMX.FTZ R137, R0, R137, !PT ;  /* 0x0000008900897209 */ /* 0x002fe40007810000 */
[----:B------:R-:W-:Y:S05]  /*c520*/  FMNMX.FTZ R0, R31, R134, !PT ;  /* 0x000000861f007209 */ /* 0x000fea0007810000 */
[----:B------:R-:W1:Y:S01]  /*c530*/  SHFL.BFLY PT, R134, R137, 0x1, 0x1f ;  /* 0x0c201f0089867f89 */ /* 0x000e6200000e0000 */
[----:B------:R-:W-:Y:S02]  /*c540*/  FMNMX.FTZ R0, R42, R0, !PT ;  /* 0x000000002a007209 */ /* 0x000fe40007810000 */
[----:B---3--:R-:W-:Y:S02]  /*c550*/  FMNMX.FTZ R136, R2, R136, !PT ;  /* 0x0000008802887209 */ /* 0x008fe40007810000 */
[----:B------:R-:W-:Y:S03]  /*c560*/  FMNMX.FTZ R0, R43, R0, !PT ;  /* 0x000000002b007209 */ /* 0x000fe60007810000 */
[----:B------:R-:W3:Y:S01]  /*c570*/  SHFL.BFLY PT, R135, R136, 0x1, 0x1f ;  /* 0x0c201f0088877f89 */ /* 0x000ee200000e0000 */
[----:B------:R-:W-:Y:S02]  /*c580*/  FMNMX.FTZ R0, R46, R0, !PT ;  /* 0x000000002e007209 */ /* 0x000fe40007810000 */
[----:B----4-:R-:W-:Y:S02]  /*c590*/  FMNMX.FTZ R204, R133, R204, !PT ;  /* 0x000000cc85cc7209 */ /* 0x010fe40007810000 */
[----:B------:R-:W-:Y:S02]  /*c5a0*/  FMNMX.FTZ R0, R47, R0, !PT ;  /* 0x000000002f007209 */ /* 0x000fe40007810000 */
[----:B------:R-:W-:Y:S01]  /*c5b0*/  @P0 SHF.R.S32.HI R133, RZ, 0x1f, R222 ;  /* 0x0000001fff850819 */ /* 0x000fe200000114de */
[----:B------:R-:W4:Y:S01]  /*c5c0*/  SHFL.BFLY PT, R207, R204, 0x1, 0x1f ;  /* 0x0c201f00cccf7f89 */ /* 0x000f2200000e0000 */
[----:B------:R-:W-:Y:S03]  /*c5d0*/  FMNMX.FTZ R0, R58, R0, !PT ;  /* 0x000000003a007209 */ /* 0x000fe60007810000 */
[----:B------:R-:W-:Y:S01]  /*c5e0*/  @P0 IMAD R205, R133, c[0x0][0x1e0], RZ ;  /* 0x0000780085cd0a24 */ /* 0x000fe200078e02ff */
[----:B------:R-:W-:Y:S02]  /*c5f0*/  FMNMX.FTZ R0, R59, R0, !PT ;  /* 0x000000003b007209 */ /* 0x000fe40007810000 */
[----:B-1----:R-:W-:Y:S01]  /*c600*/  FMNMX.FTZ R137, R137, R134, !PT ;  /* 0x0000008689897209 */ /* 0x002fe20007810000 */
[----:B------:R-:W-:Y:S01]  /*c610*/  @P0 IMAD R205, R222, c[0x0][0x1e4], R205 ;  /* 0x00007900decd0a24 */ /* 0x000fe200078e02cd */
[----:B------:R-:W-:Y:S03]  /*c620*/  FMNMX.FTZ R0, R62, R0, !PT ;  /* 0x000000003e007209 */ /* 0x000fe60007810000 */
[----:B------:R-:W-:Y:S01]  /*c630*/  FMUL.FTZ R206, R137, c[0x0][0x2d0] ;  /* 0x0000b40089ce7a20 */ /* 0x000fe20000410000 */
[----:B------:R-:W-:Y:S01]  /*c640*/  FMNMX.FTZ R2, R63, R0, !PT ;  /* 0x000000003f027209 */ /* 0x000fe20007810000 */
[----:B------:R-:W-:Y:S01]  /*c650*/  FADD.FTZ R0, -R137, R3 ;  /* 0x0000000389007221 */ /* 0x000fe20000010100 */
[----:B---3--:R-:W-:Y:S01]  /*c660*/  FMNMX.FTZ R136, R136, R135, !PT ;  /* 0x0000008788887209 */ /* 0x008fe20007810000 */
[--C-:B------:R-:W-:Y:S02]  /*c670*/  FFMA.FTZ R5, R5, c[0x0][0x2d0], -R206.reuse ;  /* 0x0000b40005057a23 */ /* 0x100fe400000108ce */
[----:B------:R-:W-:Y:S01]  /*c680*/  FMUL.FTZ R0, R0, c[0x0][0x2d0] ;  /* 0x0000b40000007a20 */ /* 0x000fe20000410000 */
[----:B------:R-:W1:Y:S01]  /*c690*/  SHFL.BFLY PT, R3, R2, 0x2, 0x1f ;  /* 0x0c401f0002037f89 */ /* 0x000e6200000e0000 */
[----:B------:R-:W-:Y:S01]  /*c6a0*/  MUFU.EX2 R218, R5 ;  /* 0x0000000500da7308 */ /* 0x000fe20000000800 */
[----:B------:R-:W-:Y:S04]  /*c6b0*/  @P0 IMAD.WIDE.U32 R134, R222, c[0x0][0x1e0], RZ ;  /* 0x00007800de860a25 */ /* 0x000fe800078e00ff */
[--C-:B------:R-:W-:Y:S01]  /*c6c0*/  FFMA.FTZ R208, R4, c[0x0][0x2d0], -R206.reuse ;  /* 0x0000b40004d07a23 */ /* 0x100fe200000108ce */
[----:B------:R-:W-:Y:S01]  /*c6d0*/  @P0 IADD3 R205, R135, R205, RZ ;  /* 0x000000cd87cd0210 */ /* 0x000fe20007ffe0ff */
[--C-:B------:R-:W-:Y:S01]  /*c6e0*/  FFMA.FTZ R210, R48, c[0x0][0x2d0], -R206.reuse ;  /* 0x0000b40030d27a23 */ /* 0x100fe200000108ce */
[----:B----4-:R-:W-:Y:S01]  /*c6f0*/  FMNMX.FTZ R135, R204, R207, !PT ;  /* 0x000000cfcc877209 */ /* 0x010fe20007810000 */
[----:B------:R-:W-:Y:S01]  /*c700*/  FMUL.FTZ R204, R136, c[0x0][0x2d0] ;  /* 0x0000b40088cc7a20 */ /* 0x000fe20000410000 */
[----:B------:R3:W4:Y:S01]  /*c710*/  MUFU.EX2 R133, R0 ;  /* 0x0000000000857308 */ /* 0x0007220000000800 */
[----:B------:R-:W-:Y:S01]  /*c720*/  @P0 SHF.L.U64.HI R205, R134, 0x6, R205 ;  /* 0x0000000686cd0819 */ /* 0x000fe200000102cd */
[----:B------:R-:W-:Y:S01]  /*c730*/  FFMA.FTZ R16, R16, c[0x0][0x2d0], -R206 ;  /* 0x0000b40010107a23 */ /* 0x000fe200000108ce */
[----:B------:R-:W-:Y:S01]  /*c740*/  @P0 SHF.L.U32 R134, R134, 0x6, RZ ;  /* 0x0000000686860819 */ /* 0x000fe200000006ff */
[--C-:B------:R-:W-:Y:S02]  /*c750*/  FFMA.FTZ R7, R7, c[0x0][0x2d0], -R204.reuse ;  /* 0x0000b40007077a23 */ /* 0x100fe400000108cc */
[--C-:B------:R-:W-:Y:S02]  /*c760*/  FFMA.FTZ R207, R6, c[0x0][0x2d0], -R204.reuse ;  /* 0x0000b40006cf7a23 */ /* 0x100fe400000108cc */
[--C-:B------:R-:W-:Y:S02]  /*c770*/  FFMA.FTZ R131, R51, c[0x0][0x2d0], -R204.reuse ;  /* 0x0000b40033837a23 */ /* 0x100fe400000108cc */
[----:B------:R-:W-:Y:S01]  /*c780*/  MUFU.EX2 R216, R7 ;  /* 0x0000000700d87308 */ /* 0x000fe20000000800 */
[--C-:B------:R-:W-:Y:S02]  /*c790*/  FFMA.FTZ R18, R18, c[0x0][0x2d0], -R204.reuse ;  /* 0x0000b40012127a23 */ /* 0x100fe400000108cc */
[----:B------:R-:W-:Y:S02]  /*c7a0*/  FFMA.FTZ R19, R19, c[0x0][0x2d0], -R204 ;  /* 0x0000b40013137a23 */ /* 0x000fe400000108cc */
[--C-:B------:R-:W-:Y:S02]  /*c7b0*/  FFMA.FTZ R252, R21, c[0x0][0x2d0], -R206.reuse ;  /* 0x0000b40015fc7a23 */ /* 0x100fe400000108ce */
[--C-:B------:R-:W-:Y:S02]  /*c7c0*/  FFMA.FTZ R17, R17, c[0x0][0x2d0], -R206.reuse ;  /* 0x0000b40011117a23 */ /* 0x100fe400000108ce */
[--C-:B------:R-:W-:Y:S01]  /*c7d0*/  FFMA.FTZ R37, R37, c[0x0][0x2d0], -R206.reuse ;  /* 0x0000b40025257a23 */ /* 0x100fe200000108ce */
[----:B------:R1:W-:Y:S01]  /*c7e0*/  MUFU.EX2 R215, R18 ;  /* 0x0000001200d77308 */ /* 0x0003e20000000800 */
[--C-:B------:R-:W-:Y:S02]  /*c7f0*/  FFMA.FTZ R211, R49, c[0x0][0x2d0], -R206.reuse ;  /* 0x0000b40031d37a23 */ /* 0x100fe400000108ce */
[----:B------:R-:W-:Y:S02]  /*c800*/  FFMA.FTZ R212, R36, c[0x0][0x2d0], -R206 ;  /* 0x0000b40024d47a23 */ /* 0x000fe400000108ce */
[----:B---3--:R-:W-:Y:S02]  /*c810*/  FADD.FTZ R0, -R136, R132 ;  /* 0x0000008488007221 */ /* 0x008fe40000010100 */
[----:B------:R-:W-:Y:S02]  /*c820*/  FFMA.FTZ R35, R35, c[0x0][0x2d0], -R204 ;  /* 0x0000b40023237a23 */ /* 0x000fe400000108cc */
[----:B------:R-:W-:Y:S01]  /*c830*/  FMUL.FTZ R0, R0, c[0x0][0x2d0] ;  /* 0x0000b40000007a20 */ /* 0x000fe20000410000 */
[----:B------:R-:W-:Y:S01]  /*c840*/  MUFU.EX2 R217, R16 ;  /* 0x0000001000d97308 */ /* 0x000fe20000000800 */
[--C-:B------:R-:W-:Y:S02]  /*c850*/  FFMA.FTZ R36, R52, c[0x0][0x2d0], -R206.reuse ;  /* 0x0000b40034247a23 */ /* 0x100fe400000108ce */
[--C-:B------:R-:W-:Y:S02]  /*c860*/  FFMA.FTZ R251, R32, c[0x0][0x2d0], -R206.reuse ;  /* 0x0000b40020fb7a23 */ /* 0x100fe400000108ce */
[----:B------:R-:W-:Y:S02]  /*c870*/  FFMA.FTZ R250, R33, c[0x0][0x2d0], -R206 ;  /* 0x0000b40021fa7a23 */ /* 0x000fe400000108ce */
[--C-:B------:R-:W-:Y:S02]  /*c880*/  FFMA.FTZ R48, R34, c[0x0][0x2d0], -R204.reuse ;  /* 0x0000b40022307a23 */ /* 0x100fe400000108cc */
[--C-:B------:R-:W-:Y:S01]  /*c890*/  FFMA.FTZ R49, R54, c[0x0][0x2d0], -R204.reuse ;  /* 0x0000b40036317a23 */ /* 0x100fe200000108cc */
[----:B------:R3:W2:Y:S01]  /*c8a0*/  MUFU.EX2 R132, R0 ;  /* 0x0000000000847308 */ /* 0x0006a20000000800 */
[--C-:B------:R-:W-:Y:S01]  /*c8b0*/  FFMA.FTZ R32, R66, c[0x0][0x2d0], -R204.reuse ;  /* 0x0000b40042207a23 */ /* 0x100fe200000108cc */
[----:B------:R-:W-:Y:S01]  /*c8c0*/  MOV R66, R35 ;  /* 0x0000002300427202 */ /* 0x000fe20000000f00 */
[----:B------:R-:W-:Y:S02]  /*c8d0*/  FFMA.FTZ R55, R55, c[0x0][0x2d0], -R204 ;  /* 0x0000b40037377a23 */ /* 0x000fe400000108cc */
[----:B-1----:R-:W-:Y:S02]  /*c8e0*/  FFMA.FTZ R18, R20, c[0x0][0x2d0], -R206 ;  /* 0x0000b40014127a23 */ /* 0x002fe400000108ce */
[C---:B----4-:R-:W-:Y:S02]  /*c8f0*/  FMUL.FTZ R68, R133.reuse, R68 ;  /* 0x0000004485447220 */ /* 0x050fe40000410000 */
[C---:B------:R-:W-:Y:S01]  /*c900*/  FMUL.FTZ R69, R133.reuse, R69 ;  /* 0x0000004585457220 */ /* 0x040fe20000410000 */
[----:B------:R-:W-:Y:S01]  /*c910*/  MUFU.EX2 R208, R208 ;  /* 0x000000d000d07308 */ /* 0x000fe20000000800 */
        /* <DEDUP_REMOVED lines=8> */
[----:B---3--:R-:W-:Y:S01]  /*c9a0*/  FMNMX.FTZ R0, R2, R3, !PT ;  /* 0x0000000302007209 */ /* 0x008fe20007810000 */
[----:B--2---:R-:W-:Y:S01]  /*c9b0*/  FMUL.FTZ R70, R132, R70 ;  /* 0x0000004684467220 */ /* 0x004fe20000410000 */
[----:B------:R-:W-:Y:S01]  /*c9c0*/  @P0 IADD3 R2, P2, R134, R130, RZ ;  /* 0x0000008286020210 */ /* 0x000fe20007f5e0ff */
[C---:B------:R-:W-:Y:S02]  /*c9d0*/  FMUL.FTZ R71, R132.reuse, R71 ;  /* 0x0000004784477220 */ /* 0x040fe40000410000 */
[----:B------:R-:W-:Y:S01]  /*c9e0*/  FMUL.FTZ R82, R132, R82 ;  /* 0x0000005284527220 */ /* 0x000fe20000410000 */
[----:B------:R-:W-:Y:S01]  /*c9f0*/  @P0 LEA R4, P1, R2, c[0x0][0x1c8], 0x1 ;  /* 0x0000720002040a11 */ /* 0x000fe200078208ff */
[C---:B------:R-:W-:Y:S01]  /*ca00*/  FMUL.FTZ R83, R132.reuse, R83 ;  /* 0x0000005384537220 */ /* 0x040fe20000410000 */
[----:B------:R-:W-:Y:S01]  /*ca10*/  @P0 IADD3.X R3, R205, R129, RZ, P2, !PT ;  /* 0x00000081cd030210 */ /* 0x000fe200017fe4ff */
[----:B------:R-:W-:Y:S01]  /*ca20*/  FMUL.FTZ R86, R132, R86 ;  /* 0x0000005684567220 */ /* 0x000fe20000410000 */
[----:B------:R-:W-:Y:S01]  /*ca30*/  @P0 IADD3 R7, P3, P2, R134, 0x40, R130 ;  /* 0x0000004086070810 */ /* 0x000fe20007a7e082 */
[----:B------:R-:W-:Y:S01]  /*ca40*/  FMUL.FTZ R87, R132, R87 ;  /* 0x0000005784577220 */ /* 0x000fe20000410000 */
[----:B------:R-:W-:Y:S01]  /*ca50*/  @P0 LEA.HI.X R5, R2, c[0x0][0x1cc], R3, 0x1, P1 ;  /* 0x0000730002050a11 */ /* 0x000fe200008f0c03 */
[----:B------:R-:W-:Y:S01]  /*ca60*/  FADD.FTZ R2, -R135, R138 ;  /* 0x0000008a87027221 */ /* 0x000fe20000010100 */
[----:B------:R-:W1:Y:S01]  /*ca70*/  SHFL.BFLY PT, R3, R0, 0x1, 0x1f ;  /* 0x0c201f0000037f89 */ /* 0x000e6200000e0000 */
[----:B------:R-:W-:Y:S01]  /*ca80*/  @P0 LEA R6, P1, R7, c[0x0][0x1c8], 0x1 ;  /* 0x0000720007060a11 */ /* 0x000fe200078208ff */
[----:B------:R-:W-:Y:S01]  /*ca90*/  MUFU.EX2 R138, R19 ;  /* 0x00000013008a7308 */ /* 0x000fe20000000800 */
[----:B------:R-:W-:Y:S01]  /*caa0*/  @P0 IADD3.X R205, R205, RZ, R129, P3, P2 ;  /* 0x000000ffcdcd0210 */ /* 0x000fe20001fe4481 */
[----:B------:R-:W-:Y:S02]  /*cab0*/  FFMA.FTZ R129, R53, c[0x0][0x2d0], -R206 ;  /* 0x0000b40035817a23 */ /* 0x000fe400000108ce */
[--C-:B------:R-:W-:Y:S01]  /*cac0*/  FFMA.FTZ R53, R23, c[0x0][0x2d0], -R204.reuse ;  /* 0x0000b40017357a23 */ /* 0x100fe200000108cc */
[----:B------:R-:W-:Y:S01]  /*cad0*/  @P0 LEA.HI.X R7, R7, c[0x0][0x1cc], R205, 0x1, P1 ;  /* 0x0000730007070a11 */ /* 0x000fe200008f0ccd */
[----:B------:R2:W-:Y:S01]  /*cae0*/  @P0 LDGSTS.E.BYPASS.LTC128B.128 [R244+0x4100], [R4.64], !P6 ;  /* 0x0410000004f40fae */ /* 0x0005e2000f101d48 */
[----:B------:R-:W-:Y:S02]  /*caf0*/  FMUL.FTZ R2, R2, c[0x0][0x2d0] ;  /* 0x0000b40002027a20 */ /* 0x000fe40000410000 */
[C---:B------:R-:W-:Y:S01]  /*cb00*/  FMUL.FTZ R98, R132.reuse, R98 ;  /* 0x0000006284627220 */ /* 0x040fe20000410000 */
[----:B------:R-:W3:Y:S01]  /*cb10*/  MUFU.EX2 R130, R17 ;  /* 0x0000001100827308 */ /* 0x000ee20000000800 */
[C---:B------:R-:W-:Y:S02]  /*cb20*/  FMUL.FTZ R99, R132.reuse, R99 ;  /* 0x0000006384637220 */ /* 0x040fe40000410000 */
[C---:B------:R-:W-:Y:S01]  /*cb30*/  FMUL.FTZ R101, R133.reuse, R101 ;  /* 0x0000006585657220 */ /* 0x040fe20000410000 */
[----:B------:R4:W-:Y:S01]  /*cb40*/  @P0 LDGSTS.E.BYPASS.LTC128B.128 [R244+0x6100], [R6.64], !P5 ;  /* 0x0610000006f40fae */ /* 0x0009e2000e901d48 */
[C---:B------:R-:W-:Y:S02]  /*cb50*/  FMUL.FTZ R102, R132.reuse, R102 ;  /* 0x0000006684667220 */ /* 0x040fe40000410000 */
[----:B------:R-:W-:Y:S02]  /*cb60*/  FMUL.FTZ R103, R132, R103 ;  /* 0x0000006784677220 */ /* 0x000fe40000410000 */
[C---:B------:R-:W-:Y:S01]  /*cb70*/  FMUL.FTZ R112, R133.reuse, R112 ;  /* 0x0000007085707220 */ /* 0x040fe20000410000 */
[----:B------:R-:W-:Y:S01]  /*cb80*/  MUFU.EX2 R2, R2 ;  /* 0x0000000200027308 */ /* 0x000fe20000000800 */
[C---:B------:R-:W-:Y:S01]  /*cb90*/  FMUL.FTZ R113, R133.reuse, R113 ;  /* 0x0000007185717220 */ /* 0x040fe20000410000 */
[----:B-1----:R-:W-:Y:S01]  /*cba0*/  FMNMX.FTZ R134, R0, R3, !PT ;  /* 0x0000000300867209 */ /* 0x002fe20007810000 */
[C---:B------:R-:W-:Y:S01]  /*cbb0*/  FMUL.FTZ R114, R132.reuse, R114 ;  /* 0x0000007284727220 */ /* 0x040fe20000410000 */
[----:B------:R-:W-:Y:S01]  /*cbc0*/  @P0 MOV R0, c[0x0][0x1e0] ;  /* 0x0000780000000a02 */ /* 0x000fe20000000f00 */
[----:B------:R-:W-:Y:S02]  /*cbd0*/  FMUL.FTZ R115, R132, R115 ;  /* 0x0000007384737220 */ /* 0x000fe40000410000 */
[C---:B------:R-:W-:Y:S01]  /*cbe0*/  FMUL.FTZ R116, R133.reuse, R116 ;  /* 0x0000007485747220 */ /* 0x040fe20000410000 */
[----:B------:R-:W-:Y:S01]  /*cbf0*/  @P0 SHF.L.U64.HI R3, R0, R219, c[0x0][0x1e4] ;  /* 0x0000790000030619 */ /* 0x000fe200000102db */
[----:B------:R-:W-:Y:S01]  /*cc00*/  FFMA.FTZ R219, R22, c[0x0][0x2d0], -R204 ;  /* 0x0000b40016db7a23 */ /* 0x000fe200000108cc */
[----:B------:R-:W-:Y:S01]  /*cc10*/  @P0 SHF.L.U32 R0, R0, 0x5, RZ ;  /* 0x0000000500000819 */ /* 0x000fe200000006ff */
[C---:B------:R-:W-:Y:S02]  /*cc20*/  FMUL.FTZ R117, R133.reuse, R117 ;  /* 0x0000007585757220 */ /* 0x040fe40000410000 */
[----:B------:R-:W-:Y:S01]  /*cc30*/  FMUL.FTZ R118, R132, R118 ;  /* 0x0000007684767220 */ /* 0x000fe20000410000 */
[----:B--2---:R-:W-:Y:S01]  /*cc40*/  @P0 IADD3 R4, P1, R4, R0, RZ ;  /* 0x0000000004040210 */ /* 0x004fe20007f3e0ff */
[C---:B------:R-:W-:Y:S02]  /*cc50*/  FMUL.FTZ R119, R132.reuse, R119 ;  /* 0x0000007784777220 */ /* 0x040fe40000410000 */
[----:B------:R-:W-:Y:S01]  /*cc60*/  FMUL.FTZ R128, R133, R128 ;  /* 0x0000008085807220 */ /* 0x000fe20000410000 */
[----:B------:R-:W-:Y:S01]  /*cc70*/  @P0 IADD3.X R5, R5, R3, RZ, P1, !PT ;  /* 0x0000000305050210 */ /* 0x000fe20000ffe4ff */
[----:B----4-:R-:W-:Y:S04]  /*cc80*/  FMUL.FTZ R6, R135, c[0x0][0x2d0] ;  /* 0x0000b40087067a20 */ /* 0x010fe80000410000 */
[----:B------:R1:W-:Y:S01]  /*cc90*/  @P0 LDGSTS.E.BYPASS.LTC128B.128 [R244+0x4900], [R4.64], !P6 ;  /* 0x0490000004f40fae */ /* 0x0003e2000f101d48 */
[----:B------:R-:W-:Y:S02]  /*cca0*/  FMUL.FTZ R7, R132, R143 ;  /* 0x0000008f84077220 */ /* 0x000fe40000410000 */
[--C-:B------:R-:W-:Y:S02]  /*ccb0*/  FFMA.FTZ R13, R13, c[0x0][0x2d0], -R6.reuse ;  /* 0x0000b4000d0d7a23 */ /* 0x100fe40000010806 */
[--C-:B------:R-:W-:Y:S02]  /*ccc0*/  FFMA.FTZ R12, R12, c[0x0][0x2d0], -R6.reuse ;  /* 0x0000b4000c0c7a23 */ /* 0x100fe40000010806 */
[----:B------:R-:W2:Y:S01]  /*ccd0*/  MUFU.EX2 R209, R13 ;  /* 0x0000000d00d17308 */ /* 0x000ea20000000800 */
[----:B------:R1:W-:Y:S01]  /*cce0*/  @P0 LDGSTS.E.BYPASS.LTC128B.128 [R244+0x6900], [R4.64+0x80], !P5 ;  /* 0x0690008004f40fae */ /* 0x0003e2000e901d48 */
[--C-:B------:R-:W-:Y:S02]  /*ccf0*/  FFMA.FTZ R249, R24, c[0x0][0x2d0], -R6.reuse ;  /* 0x0000b40018f97a23 */ /* 0x100fe40000010806 */
[--C-:B------:R-:W-:Y:S02]  /*cd00*/  FFMA.FTZ R9, R9, c[0x0][0x2d0], -R6.reuse ;  /* 0x0000b40009097a23 */ /* 0x100fe40000010806 */
[----:B------:R-:W-:Y:S02]  /*cd10*/  FFMA.FTZ R16, R8, c[0x0][0x2d0], -R6 ;  /* 0x0000b40008107a23 */ /* 0x000fe40000010806 */
[--C-:B------:R-:W-:Y:S02]  /*cd20*/  FFMA.FTZ R8, R64, c[0x0][0x2d0], -R206.reuse ;  /* 0x0000b40040087a23 */ /* 0x100fe400000108ce */
[----:B------:R4:W-:Y:S01]  /*cd30*/  MUFU.EX2 R214, R12 ;  /* 0x0000000c00d67308 */ /* 0x0009e20000000800 */
[----:B------:R-:W-:Y:S01]  /*cd40*/  FFMA.FTZ R206, R65, c[0x0][0x2d0], -R206 ;  /* 0x0000b40041ce7a23 */ /* 0x000fe200000108ce */
[----:B---3--:R-:W-:Y:S01]  /*cd50*/  MOV R65, R130 ;  /* 0x0000008200417202 */ /* 0x008fe20000000f00 */
[--C-:B------:R-:W-:Y:S02]  /*cd60*/  FFMA.FTZ R19, R28, c[0x0][0x2d0], -R6.reuse ;  /* 0x0000b4001c137a23 */ /* 0x100fe40000010806 */
[--C-:B------:R-:W-:Y:S02]  /*cd70*/  FFMA.FTZ R17, R29, c[0x0][0x2d0], -R6.reuse ;  /* 0x0000b4001d117a23 */ /* 0x100fe40000010806 */
[--C-:B------:R-:W-:Y:S02]  /*cd80*/  FFMA.FTZ R52, R57, c[0x0][0x2d0], -R6.reuse ;  /* 0x0000b40039347a23 */ /* 0x100fe40000010806 */
[--C-:B------:R-:W-:Y:S01]  /*cd90*/  FFMA.FTZ R130, R60, c[0x0][0x2d0], -R6.reuse ;  /* 0x0000b4003c827a23 */ /* 0x100fe20000010806 */
[----:B------:R3:W-:Y:S01]  /*cda0*/  MUFU.EX2 R213, R9 ;  /* 0x0000000900d57308 */ /* 0x0007e20000000800 */
[--C-:B------:R-:W-:Y:S02]  /*cdb0*/  FFMA.FTZ R33, R45, c[0x0][0x2d0], -R6.reuse ;  /* 0x0000b4002d217a23 */ /* 0x100fe40000010806 */
[--C-:B------:R-:W-:Y:S01]  /*cdc0*/  FFMA.FTZ R220, R25, c[0x0][0x2d0], -R6.reuse ;  /* 0x0000b40019dc7a23 */ /* 0x100fe20000010806 */
[----:B--2---:R-:W-:Y:S01]  /*cdd0*/  MOV R51, R209 ;  /* 0x000000d100337202 */ /* 0x004fe20000000f00 */
[--C-:B------:R-:W-:Y:S01]  /*cde0*/  FFMA.FTZ R34, R40, c[0x0][0x2d0], -R6.reuse ;  /* 0x0000b40028227a23 */ /* 0x100fe20000010806 */
[----:B------:R-:W-:Y:S01]  /*cdf0*/  MOV R13, R37 ;  /* 0x00000025000d7202 */ /* 0x000fe20000000f00 */
[--C-:B------:R-:W-:Y:S01]  /*ce00*/  FFMA.FTZ R37, R44, c[0x0][0x2d0], -R6.reuse ;  /* 0x0000b4002c257a23 */ /* 0x100fe20000010806 */
[----:B-1----:R-:W-:Y:S01]  /*ce10*/  @P0 IADD3 R4, P1, R4, R0, RZ ;  /* 0x0000000004040210 */ /* 0x002fe20007f3e0ff */
[--C-:B------:R-:W-:Y:S01]  /*ce20*/  FFMA.FTZ R35, R41, c[0x0][0x2d0], -R6.reuse ;  /* 0x0000b40029237a23 */ /* 0x100fe20000010806 */
[----:B------:R-:W1:Y:S01]  /*ce30*/  MUFU.EX2 R16, R16 ;  /* 0x0000001000107308 */ /* 0x000e620000000800 */
[----:B------:R-:W-:Y:S01]  /*ce40*/  FFMA.FTZ R64, R61, c[0x0][0x2d0], -R6 ;  /* 0x0000b4003d407a23 */ /* 0x000fe20000010806 */
[----:B------:R-:W-:Y:S01]  /*ce50*/  @P0 IADD3.X R5, R5, R3, RZ, P1, !PT ;  /* 0x0000000305050210 */ /* 0x000fe20000ffe4ff */
[----:B------:R-:W-:Y:S02]  /*ce60*/  FMUL.FTZ R28, R2, R156 ;  /* 0x0000009c021c7220 */ /* 0x000fe40000410000 */
[--C-:B----4-:R-:W-:Y:S01]  /*ce70*/  FFMA.FTZ R12, R38, c[0x0][0x2d0], -R204.reuse ;  /* 0x0000b400260c7a23 */ /* 0x110fe200000108cc */
[----:B------:R-:W-:Y:S01]  /*ce80*/  MOV R38, R210 ;  /* 0x000000d200267202 */ /* 0x000fe20000000f00 */
[----:B------:R2:W-:Y:S01]  /*ce90*/  @P0 LDGSTS.E.BYPASS.LTC128B.128 [R244+0x5100], [R4.64], !P6 ;  /* 0x0510000004f40fae */ /* 0x0005e2000f101d48 */
[C---:B------:R-:W-:Y:S02]  /*cea0*/  FMUL.FTZ R29, R2.reuse, R157 ;  /* 0x0000009d021d7220 */ /* 0x040fe40000410000 */
[C---:B------:R-:W-:Y:S02]  /*ceb0*/  FMUL.FTZ R60, R2.reuse, R180 ;  /* 0x000000b4023c7220 */ /* 0x040fe40000410000 */
[C---:B------:R-:W-:Y:S01]  /*cec0*/  FMUL.FTZ R61, R2.reuse, R181 ;  /* 0x000000b5023d7220 */ /* 0x040fe20000410000 */
[----:B------:R-:W-:Y:S01]  /*ced0*/  MOV R181, R37 ;  /* 0x0000002500b57202 */ /* 0x000fe20000000f00 */
[--C-:B---3--:R-:W-:Y:S01]  /*cee0*/  FFMA.FTZ R9, R39, c[0x0][0x2d0], -R204.reuse ;  /* 0x0000b40027097a23 */ /* 0x108fe200000108cc */
[----:B------:R2:W-:Y:S01]  /*cef0*/  @P0 LDGSTS.E.BYPASS.LTC128B.128 [R244+0x7100], [R4.64+0x80], !P5 ;  /* 0x0710008004f40fae */ /* 0x0005e2000e901d48 */
[----:B------:R-:W-:Y:S01]  /*cf00*/  MOV R39, R211 ;  /* 0x000000d300277202 */ /* 0x000fe20000000f00 */
[----:B------:R-:W-:Y:S02]  /*cf10*/  IMAD.MOV.U32 R180, RZ, RZ, R17 ;  /* 0x000000ffffb47224 */ /* 0x000fe400078e0011 */
[----:B------:R-:W-:Y:S01]  /*cf20*/  FMUL.FTZ R17, R133, R161 ;  /* 0x000000a185117220 */ /* 0x000fe20000410000 */
[----:B------:R-:W-:Y:S01]  /*cf30*/  MOV R161, R38 ;  /* 0x0000002600a17202 */ /* 0x000fe20000000f00 */
[C---:B------:R-:W-:Y:S02]  /*cf40*/  FMUL.FTZ R25, R2.reuse, R153 ;  /* 0x0000009902197220 */ /* 0x040fe40000410000 */
[----:B------:R-:W3:Y:S01]  /*cf50*/  LDL.LU R210, [R1+0x8] ;  /* 0x0000080001d27983 */ /* 0x000ee20000300800 */
[C---:B------:R-:W-:Y:S01]  /*cf60*/  FMUL.FTZ R40, R2.reuse, R164 ;  /* 0x000000a402287220 */ /* 0x040fe20000410000 */
[----:B------:R-:W-:Y:S01]  /*cf70*/  MUFU.EX2 R180, R180 ;  /* 0x000000b400b47308 */ /* 0x000fe20000000800 */
[C---:B------:R-:W-:Y:S01]  /*cf80*/  FMUL.FTZ R41, R2.reuse, R165 ;  /* 0x000000a502297220 */ /* 0x040fe20000410000 */
[----:B------:R-:W4:Y:S01]  /*cf90*/  LDL.LU R24, [R1+0x4] ;  /* 0x0000040001187983 */ /* 0x000f220000300800 */
[C---:B------:R-:W-:Y:S02]  /*cfa0*/  FMUL.FTZ R44, R2.reuse, R168 ;  /* 0x000000a8022c7220 */ /* 0x040fe40000410000 */
[C---:B------:R-:W-:Y:S02]  /*cfb0*/  FMUL.FTZ R45, R2.reuse, R169 ;  /* 0x000000a9022d7220 */ /* 0x040fe40000410000 */
[C---:B------:R-:W-:Y:S02]  /*cfc0*/  FMUL.FTZ R57, R2.reuse, R177 ;  /* 0x000000b102397220 */ /* 0x040fe40000410000 */
[C---:B------:R-:W-:Y:S02]  /*cfd0*/  FMUL.FTZ R72, R2.reuse, R72 ;  /* 0x0000004802487220 */ /* 0x040fe40000410000 */
[C---:B------:R-:W-:Y:S02]  /*cfe0*/  FMUL.FTZ R73, R2.reuse, R73 ;  /* 0x0000004902497220 */ /* 0x040fe40000410000 */
[C---:B------:R-:W-:Y:S02]  /*cff0*/  FMUL.FTZ R76, R2.reuse, R76 ;  /* 0x0000004c024c7220 */ /* 0x040fe40000410000 */
[----:B------:R-:W-:Y:S01]  /*d000*/  FMUL.FTZ R77, R2, R77 ;  /* 0x0000004d024d7220 */ /* 0x000fe20000410000 */
[----:B--2---:R-:W-:Y:S01]  /*d010*/  @P0 IADD3 R4, P1, R4, R0, RZ ;  /* 0x0000000004040210 */ /* 0x004fe20007f3e0ff */
[----:B------:R-:W-:Y:S02]  /*d020*/  FADD.FTZ R0, -R134, R139 ;  /* 0x0000008b86007221 */ /* 0x000fe40000010100 */
[----:B------:R-:W-:Y:S02]  /*d030*/  FMUL.FTZ R88, R2, R88 ;  /* 0x0000005802587220 */ /* 0x000fe40000410000 */
[----:B------:R-:W-:Y:S02]  /*d040*/  @P0 IMAD.X R5, R5, 0x1, R3, P1 ;  /* 0x0000000105050824 */ /* 0x000fe400008e0603 */
[----:B------:R-:W-:Y:S02]  /*d050*/  FMUL.FTZ R3, R134, c[0x0][0x2d0] ;  /* 0x0000b40086037a20 */ /* 0x000fe40000410000 */
[----:B------:R-:W-:Y:S01]  /*d060*/  FMUL.FTZ R0, R0, c[0x0][0x2d0] ;  /* 0x0000b40000007a20 */ /* 0x000fe20000410000 */
[----:B------:R2:W-:Y:S01]  /*d070*/  @P0 LDGSTS.E.BYPASS.LTC128B.128 [R244+0x5900], [R4.64], !P6 ;  /* 0x0590000004f40fae */ /* 0x0005e2000f101d48 */
[--C-:B------:R-:W-:Y:S02]  /*d080*/  FFMA.FTZ R14, R14, c[0x0][0x2d0], -R3.reuse ;  /* 0x0000b4000e0e7a23 */ /* 0x100fe40000010803 */
[--C-:B------:R-:W-:Y:S02]  /*d090*/  FFMA.FTZ R10, R10, c[0x0][0x2d0], -R3.reuse ;  /* 0x0000b4000a0a7a23 */ /* 0x100fe40000010803 */
[----:B------:R2:W-:Y:S01]  /*d0a0*/  MUFU.EX2 R209, R14 ;  /* 0x0000000e00d17308 */ /* 0x0005e20000000800 */
[--C-:B------:R-:W-:Y:S02]  /*d0b0*/  FFMA.FTZ R11, R11, c[0x0][0x2d0], -R3.reuse ;  /* 0x0000b4000b0b7a23 */ /* 0x100fe40000010803 */
[----:B------:R2:W-:Y:S01]  /*d0c0*/  @P0 LDGSTS.E.BYPASS.LTC128B.128 [R244+0x7900], [R4.64+0x80], !P5 ;  /* 0x0790008004f40fae */ /* 0x0005e2000e901d48 */
[--C-:B------:R-:W-:Y:S02]  /*d0d0*/  FFMA.FTZ R15, R15, c[0x0][0x2d0], -R3.reuse ;  /* 0x0000b4000f0f7a23 */ /* 0x100fe40000010803 */
[----:B------:R-:W-:Y:S01]  /*d0e0*/  FFMA.FTZ R211, R27, c[0x0][0x2d0], -R3 ;  /* 0x0000b4001bd37a23 */ /* 0x000fe20000010803 */
[----:B------:R-:W-:Y:S01]  /*d0f0*/  MOV R27, R9 ;  /* 0x00000009001b7202 */ /* 0x000fe20000000f00 */
[----:B------:R-:W-:Y:S02]  /*d100*/  FMUL.FTZ R9, R2, R145 ;  /* 0x0000009102097220 */ /* 0x000fe40000410000 */
[----:B------:R2:W-:Y:S01]  /*d110*/  MUFU.EX2 R139, R10 ;  /* 0x0000000a008b7308 */ /* 0x0005e20000000800 */
[----:B------:R-:W2:Y:S01]  /*d120*/  LDSM.16.MT88.4 R20, [R225] ;  /* 0x00000000e114783b */ /* 0x000ea20000004200 */
[----:B------:R-:W-:Y:S01]  /*d130*/  IMAD.MOV.U32 R157, RZ, RZ, R27 ;  /* 0x000000ffff9d7224 */ /* 0x000fe200078e001b */
[----:B------:R-:W-:Y:S01]  /*d140*/  MOV R27, R66 ;  /* 0x00000042001b7202 */ /* 0x000fe20000000f00 */
[--C-:B------:R-:W-:Y:S01]  /*d150*/  FFMA.FTZ R221, R30, c[0x0][0x2d0], -R3.reuse ;  /* 0x0000b4001edd7a23 */ /* 0x100fe20000010803 */
[----:B------:R-:W-:Y:S01]  /*d160*/  MOV R66, R36 ;  /* 0x0000002400427202 */ /* 0x000fe20000000f00 */
[C---:B------:R-:W-:Y:S01]  /*d170*/  FMUL.FTZ R89, R2.reuse, R89 ;  /* 0x0000005902597220 */ /* 0x040fe20000410000 */
[----:B------:R-:W-:Y:S01]  /*d180*/  MOV R30, R8 ;  /* 0x00000008001e7202 */ /* 0x000fe20000000f00 */
[C---:B------:R-:W-:Y:S01]  /*d190*/  FMUL.FTZ R8, R2.reuse, R144 ;  /* 0x0000009002087220 */ /* 0x040fe20000410000 */
[----:B-1----:R-:W-:Y:S01]  /*d1a0*/  F2FP.BF16.PACK_AB R144, R213, R16 ;  /* 0x00000010d590723e */ /* 0x002fe200000010ff */
[----:B------:R-:W-:Y:S01]  /*d1b0*/  MUFU.EX2 R0, R0 ;  /* 0x0000000000007308 */ /* 0x000fe20000000800 */
[C---:B------:R-:W-:Y:S01]  /*d1c0*/  FMUL.FTZ R92, R2.reuse, R92 ;  /* 0x0000005c025c7220 */ /* 0x040fe20000410000 */
[----:B------:R-:W-:Y:S01]  /*d1d0*/  MOV R177, R30 ;  /* 0x0000001e00b17202 */ /* 0x000fe20000000f00 */
[C---:B------:R-:W-:Y:S01]  /*d1e0*/  FMUL.FTZ R93, R2.reuse, R93 ;  /* 0x0000005d025d7220 */ /* 0x040fe20000410000 */
[----:B--2---:R-:W2:Y:S01]  /*d1f0*/  LDL.LU R14, [R1+0x10] ;  /* 0x00001000010e7983 */ /* 0x004ea20000300800 */
[C---:B------:R-:W-:Y:S02]  /*d200*/  FMUL.FTZ R104, R2.reuse, R104 ;  /* 0x0000006802687220 */ /* 0x040fe40000410000 */
[C---:B------:R-:W-:Y:S01]  /*d210*/  FMUL.FTZ R105, R2.reuse, R105 ;  /* 0x0000006902697220 */ /* 0x040fe20000410000 */
[----:B------:R-:W0:Y:S01]  /*d220*/  LDGDEPBAR ;  /* 0x00000000000079af */ /* 0x000e220000000000 */
[----:B------:R-:W-:Y:S01]  /*d230*/  FMUL.FTZ R108, R2, R108 ;  /* 0x0000006c026c7220 */ /* 0x000fe20000410000 */
[----:B------:R-:W-:Y:S01]  /*d240*/  MUFU.EX2 R205, R15 ;  /* 0x0000000f00cd7308 */ /* 0x000fe20000000800 */
[----:B------:R-:W-:Y:S02]  /*d250*/  FFMA.FTZ R4, R50, c[0x0][0x2d0], -R204 ;  /* 0x0000b40032047a23 */ /* 0x000fe400000108cc */
[----:B------:R-:W-:Y:S01]  /*d260*/  IMAD.MOV.U32 R50, RZ, RZ, R138 ;  /* 0x000000ffff327224 */ /* 0x000fe200078e008a */
[----:B------:R-:W-:Y:S01]  /*d270*/  MOV R10, R212 ;  /* 0x000000d4000a7202 */ /* 0x000fe20000000f00 */
[--C-:B------:R-:W-:Y:S01]  /*d280*/  FFMA.FTZ R212, R26, c[0x0][0x2d0], -R3.reuse ;  /* 0x0000b4001ad47a23 */ /* 0x100fe20000010803 */
[----:B------:R-:W-:Y:S01]  /*d290*/  MOV R54, R4 ;  /* 0x0000000400367202 */ /* 0x000fe20000000f00 */
[C---:B------:R-:W-:Y:S01]  /*d2a0*/  FMUL.FTZ R4, R133.reuse, R140 ;  /* 0x0000008c85047220 */ /* 0x040fe20000410000 */
[----:B------:R-:W-:Y:S01]  /*d2b0*/  MOV R26, R12 ;  /* 0x0000000c001a7202 */ /* 0x000fe20000000f00 */
[----:B------:R-:W-:Y:S01]  /*d2c0*/  FMUL.FTZ R5, R133, R141 ;  /* 0x0000008d85057220 */ /* 0x000fe20000410000 */
[----:B------:R1:W1:Y:S01]  /*d2d0*/  MUFU.EX2 R138, R11 ;  /* 0x0000000b008a7308 */ /* 0x0002620000000800 */
[----:B------:R-:W-:Y:S01]  /*d2e0*/  F2FP.BF16.PACK_AB R140, R218, R208 ;  /* 0x000000d0da8c723e */ /* 0x000fe200000010ff */
[----:B------:R-:W-:Y:S01]  /*d2f0*/  FFMA.FTZ R204, R67, c[0x0][0x2d0], -R204 ;  /* 0x0000b40043cc7a23 */ /* 0x000fe200000108cc */
[----:B------:R-:W-:Y:S01]  /*d300*/  F2FP.BF16.PACK_AB R141, R216, R207 ;  /* 0x000000cfd88d723e */ /* 0x000fe200000010ff */
[----:B------:R-:W-:Y:S01]  /*d310*/  FFMA.FTZ R67, R56, c[0x0][0x2d0], -R6 ;  /* 0x0000b40038437a23 */ /* 0x000fe20000010806 */
[----:B------:R-:W-:Y:S01]  /*d320*/  F2FP.BF16.PACK_AB R143, R50, R215 ;  /* 0x000000d7328f723e */ /* 0x000fe200000010ff */
[----:B------:R-:W-:Y:S01]  /*d330*/  FMUL.FTZ R6, R132, R142 ;  /* 0x0000008e84067220 */ /* 0x000fe20000410000 */
[----:B------:R-:W-:Y:S01]  /*d340*/  F2FP.BF16.PACK_AB R142, R65, R217 ;  /* 0x000000d9418e723e */ /* 0x000fe200000010ff */
[C---:B------:R-:W-:Y:S01]  /*d350*/  FMUL.FTZ R12, R2.reuse, R148 ;  /* 0x00000094020c7220 */ /* 0x040fe20000410000 */
[----:B------:R-:W-:Y:S01]  /*d360*/  MOV R156, R26 ;  /* 0x0000001a009c7202 */ /* 0x000fe20000000f00 */
[C---:B------:R-:W-:Y:S01]  /*d370*/  FMUL.FTZ R56, R2.reuse, R176 ;  /* 0x000000b002387220 */ /* 0x040fe20000410000 */
[----:B------:R-:W-:Y:S01]  /*d380*/  MOV R26, R54 ;  /* 0x00000036001a7202 */ /* 0x000fe20000000f00 */
[----:B------:R-:W-:Y:S01]  /*d390*/  FMUL.FTZ R109, R2, R109 ;  /* 0x0000006d026d7220 */ /* 0x000fe20000410000 */
[----:B------:R-:W-:Y:S01]  /*d3a0*/  MOV R54, R48 ;  /* 0x0000003000367202 */ /* 0x000fe20000000f00 */
[-C--:B------:R-:W-:Y:S01]  /*d3b0*/  HMMA.16816.F32.BF16 R4, R140, R20.reuse, R4 ;  /* 0x000000148c04723c */ /* 0x080fe20000041804 */
[----:B------:R-:W-:Y:S04]  /*d3c0*/  MUFU.EX2 R221, R221 ;  /* 0x000000dd00dd7308 */ /* 0x000fe80000000800 */
[----:B------:R-:W-:Y:S01]  /*d3d0*/  MOV R48, R18 ;  /* 0x0000001200307202 */ /* 0x000fe20000000f00 */
[C---:B------:R-:W-:Y:S01]  /*d3e0*/  FMUL.FTZ R18, R132.reuse, R162 ;  /* 0x000000a284127220 */ /* 0x040fe20000410000 */
[----:B------:R-:W-:Y:S01]  /*d3f0*/  MOV R162, R19 ;  /* 0x0000001300a27202 */ /* 0x000fe20000000f00 */
[----:B------:R-:W-:Y:S01]  /*d400*/  FMUL.FTZ R19, R132, R163 ;  /* 0x000000a384137220 */ /* 0x000fe20000410000 */
[----:B------:R-:W-:Y:S02]  /*d410*/  MOV R163, R39 ;  /* 0x0000002700a37202 */ /* 0x000fe40000000f00 */
[----:B------:R-:W2:Y:S01]  /*d420*/  LDSM.16.MT88.4 R36, [R226] ;  /* 0x00000000e224783b */ /* 0x000ea20000004200 */
[----:B-1----:R-:W-:Y:S01]  /*d430*/  MOV R11, R13 ;  /* 0x0000000d000b7202 */ /* 0x002fe20000000f00 */
[----:B------:R-:W-:Y:S01]  /*d440*/  FMUL.FTZ R13, R2, R149 ;  /* 0x00000095020d7220 */ /* 0x000fe20000410000 */
[----:B------:R-:W-:Y:S01]  /*d450*/  F2FP.BF16.PACK_AB R145, R138, R139 ;  /* 0x0000008b8a91723e */ /* 0x000fe200000010ff */
[C---:B------:R-:W-:Y:S01]  /*d460*/  FMUL.FTZ R15, R0.reuse, R151 ;  /* 0x00000097000f7220 */ /* 0x040fe20000410000 */
[----:B------:R-:W-:Y:S01]  /*d470*/  MOV R153, R11 ;  /* 0x0000000b00997202 */ /* 0x000fe20000000f00 */
[----:B------:R-:W-:Y:S01]  /*d480*/  FMUL.FTZ R11, R0, R147 ;  /* 0x00000093000b7220 */ /* 0x000fe20000410000 */
[----:B------:R-:W-:Y:S01]  /*d490*/  F2FP.BF16.PACK_AB R147, R205, R209 ;  /* 0x000000d1cd93723e */ /* 0x000fe200000010ff */
[C---:B------:R-:W-:Y:S01]  /*d4a0*/  FMUL.FTZ R120, R2.reuse, R120 ;  /* 0x0000007802787220 */ /* 0x040fe20000410000 */
[----:B------:R-:W-:Y:S01]  /*d4b0*/  MOV R168, R26 ;  /* 0x0000001a00a87202 */ /* 0x000fe20000000f00 */
[C---:B------:R-:W-:Y:S02]  /*d4c0*/  FMUL.FTZ R121, R2.reuse, R121 ;  /* 0x0000007902797220 */ /* 0x040fe40000410000 */
[C---:B------:R-:W-:Y:S02]  /*d4d0*/  FMUL.FTZ R124, R2.reuse, R124 ;  /* 0x0000007c027c7220 */ /* 0x040fe40000410000 */
[----:B------:R-:W-:Y:S02]  /*d4e0*/  FMUL.FTZ R125, R2, R125 ;  /* 0x0000007d027d7220 */ /* 0x000fe40000410000 */
[----:B------:R-:W-:Y:S02]  /*d4f0*/  IMAD.MOV.U32 R176, RZ, RZ, R54 ;  /* 0x000000ffffb07224 */ /* 0x000fe400078e0036 */
[C---:B------:R-:W-:Y:S01]  /*d500*/  FMUL.FTZ R26, R0.reuse, R154 ;  /* 0x0000009a001a7220 */ /* 0x040fe20000410000 */
[----:B------:R-:W-:Y:S01]  /*d510*/  MOV R154, R55 ;  /* 0x00000037009a7202 */ /* 0x000fe20000000f00 */
[C---:B------:R-:W-:Y:S01]  /*d520*/  FMUL.FTZ R30, R0.reuse, R158 ;  /* 0x0000009e001e7220 */ /* 0x040fe20000410000 */
[----:B------:R-:W-:Y:S01]  /*d530*/  MOV R158, R49 ;  /* 0x00000031009e7202 */ /* 0x000fe20000000f00 */
[--C-:B------:R-:W-:Y:S01]  /*d540*/  FFMA.FTZ R248, R31, c[0x0][0x2d0], -R3.reuse ;  /* 0x0000b4001ff87a23 */ /* 0x100fe20000010803 */
[----:B------:R-:W-:Y:S01]  /*d550*/  MUFU.EX2 R176, R176 ;  /* 0x000000b000b07308 */ /* 0x000fe20000000800 */
[----:B------:R-:W-:Y:S01]  /*d560*/  FMUL.FTZ R31, R0, R159 ;  /* 0x0000009f001f7220 */ /* 0x000fe20000410000 */
[----:B------:R-:W-:Y:S01]  /*d570*/  MOV R159, R64 ;  /* 0x00000040009f7202 */ /* 0x000fe20000000f00 */
[--C-:B------:R-:W-:Y:S02]  /*d580*/  FFMA.FTZ R247, R42, c[0x0][0x2d0], -R3.reuse ;  /* 0x0000b4002af77a23 */ /* 0x100fe40000010803 */
[C---:B------:R-:W-:Y:S02]  /*d590*/  FMUL.FTZ R42, R0.reuse, R166 ;  /* 0x000000a6002a7220 */ /* 0x040fe40000410000 */
[--C-:B------:R-:W-:Y:S02]  /*d5a0*/  FFMA.FTZ R246, R43, c[0x0][0x2d0], -R3.reuse ;  /* 0x0000b4002bf67a23 */ /* 0x100fe40000010803 */
[----:B------:R-:W-:Y:S01]  /*d5b0*/  FMUL.FTZ R43, R0, R167 ;  /* 0x000000a7002b7220 */ /* 0x000fe20000410000 */
[----:B------:R-:W-:Y:S01]  /*d5c0*/  MUFU.EX2 R248, R248 ;  /* 0x000000f800f87308 */ /* 0x000fe20000000800 */
[--C-:B------:R-:W-:Y:S02]  /*d5d0*/  FFMA.FTZ R245, R46, c[0x0][0x2d0], -R3.reuse ;  /* 0x0000b4002ef57a23 */ /* 0x100fe40000010803 */
[C---:B------:R-:W-:Y:S02]  /*d5e0*/  FMUL.FTZ R46, R0.reuse, R170 ;  /* 0x000000aa002e7220 */ /* 0x040fe40000410000 */
[--C-:B------:R-:W-:Y:S02]  /*d5f0*/  FFMA.FTZ R223, R47, c[0x0][0x2d0], -R3.reuse ;  /* 0x0000b4002fdf7a23 */ /* 0x100fe40000010803 */
[----:B------:R-:W-:Y:S02]  /*d600*/  FMUL.FTZ R47, R0, R171 ;  /* 0x000000ab002f7220 */ /* 0x000fe40000410000 */
[----:B------:R-:W-:Y:S01]  /*d610*/  IMAD.MOV.U32 R164, RZ, RZ, R48 ;  /* 0x000000ffffa47224 */ /* 0x000fe200078e0030 */
[----:B------:R-:W-:Y:S01]  /*d620*/  MUFU.EX2 R171, R212 ;  /* 0x000000d400ab7308 */ /* 0x000fe20000000800 */
[C---:B------:R-:W-:Y:S02]  /*d630*/  FMUL.FTZ R48, R133.reuse, R192 ;  /* 0x000000c085307220 */ /* 0x040fe40000410000 */
[----:B------:R-:W-:Y:S02]  /*d640*/  FMUL.FTZ R49, R133, R193 ;  /* 0x000000c185317220 */ /* 0x000fe40000410000 */
[--C-:B------:R-:W-:Y:S02]  /*d650*/  FFMA.FTZ R58, R58, c[0x0][0x2d0], -R3.reuse ;  /* 0x0000b4003a3a7a23 */ /* 0x100fe40000010803 */
[--C-:B------:R-:W-:Y:S02]  /*d660*/  FFMA.FTZ R59, R59, c[0x0][0x2d0], -R3.reuse ;  /* 0x0000b4003b3b7a23 */ /* 0x100fe40000010803 */
[--C-:B------:R-:W-:Y:S01]  /*d670*/  FFMA.FTZ R62, R62, c[0x0][0x2d0], -R3.reuse ;  /* 0x0000b4003e3e7a23 */ /* 0x100fe20000010803 */
[----:B------:R-:W-:Y:S01]  /*d680*/  MOV R169, R58 ;  /* 0x0000003a00a97202 */ /* 0x000fe20000000f00 */
[C---:B------:R-:W-:Y:S01]  /*d690*/  FMUL.FTZ R58, R0.reuse, R178 ;  /* 0x000000b2003a7220 */ /* 0x040fe20000410000 */
[----:B------:R-:W-:Y:S01]  /*d6a0*/  MOV R165, R59 ;  /* 0x0000003b00a57202 */ /* 0x000fe20000000f00 */
[C---:B------:R-:W-:Y:S01]  /*d6b0*/  FMUL.FTZ R59, R0.reuse, R179 ;  /* 0x000000b3003b7220 */ /* 0x040fe20000410000 */
[----:B------:R-:W-:Y:S01]  /*d6c0*/  MUFU.EX2 R164, R164 ;  /* 0x000000a400a47308 */ /* 0x000fe20000000800 */
[----:B------:R-:W-:Y:S02]  /*d6d0*/  FFMA.FTZ R3, R63, c[0x0][0x2d0], -R3 ;  /* 0x0000b4003f037a23 */ /* 0x000fe40000010803 */
[C---:B------:R-:W-:Y:S02]  /*d6e0*/  FMUL.FTZ R63, R0.reuse, R183 ;  /* 0x000000b7003f7220 */ /* 0x040fe40000410000 */
[C---:B------:R-:W-:Y:S01]  /*d6f0*/  FMUL.FTZ R64, R133.reuse, R200 ;  /* 0x000000c885407220 */ /* 0x040fe20000410000 */
[----:B------:R-:W-:Y:S01]  /*d700*/  MOV R200, R157 ;  /* 0x0000009d00c87202 */ /* 0x000fe20000000f00 */
[C---:B------:R-:W-:Y:S02]  /*d710*/  FMUL.FTZ R74, R0.reuse, R74 ;  /* 0x0000004a004a7220 */ /* 0x040fe40000410000 */
        /* <DEDUP_REMOVED lines=17> */
[----:B------:R-:W-:Y:S03]  /*d830*/  FMUL.FTZ R127, R0, R127 ;  /* 0x0000007f007f7220 */ /* 0x000fe60000410000 */
[----:B------:R-:W-:Y:S10]  /*d840*/  MUFU.EX2 R247, R247 ;  /* 0x000000f700f77308 */ /* 0x000ff40000000800 */
[----:B------:R-:W-:Y:S10]  /*d850*/  MUFU.EX2 R246, R246 ;  /* 0x000000f600f67308 */ /* 0x000ff40000000800 */
[----:B------:R-:W-:Y:S10]  /*d860*/  MUFU.EX2 R245, R245 ;  /* 0x000000f500f57308 */ /* 0x000ff40000000800 */
[----:B------:R-:W-:Y:S01]  /*d870*/  MUFU.EX2 R223, R223 ;  /* 0x000000df00df7308 */ /* 0x000fe20000000800 */
[----:B---3--:R-:W-:Y:S02]  /*d880*/  FFMA.FTZ R210, R133, R210, R208 ;  /* 0x000000d285d27223 */ /* 0x008fe400000100d0 */
[----:B----4-:R-:W-:Y:S01]  /*d890*/  FFMA.FTZ R208, R132, R24, R207 ;  /* 0x0000001884d07223 */ /* 0x010fe200000100cf */
[----:B------:R-:W-:Y:S01]  /*d8a0*/  MOV R207, R62 ;  /* 0x0000003e00cf7202 */ /* 0x000fe20000000f00 */
[----:B------:R-:W-:Y:S01]  /*d8b0*/  FMUL.FTZ R24, R2, R152 ;  /* 0x0000009802187220 */ /* 0x000fe20000410000 */
[----:B------:R-:W-:Y:S01]  /*d8c0*/  MOV R152, R10 ;  /* 0x0000000a00987202 */ /* 0x000fe20000000f00 */
[C---:B------:R-:W-:Y:S01]  /*d8d0*/  FMUL.FTZ R10, R0.reuse, R146 ;  /* 0x00000092000a7220 */ /* 0x040fe20000410000 */
[----:B------:R-:W-:Y:S01]  /*d8e0*/  F2FP.BF16.PACK_AB R146, R51, R214 ;  /* 0x000000d63392723e */ /* 0x000fe200000010ff */
[----:B------:R-:W-:Y:S06]  /*d8f0*/  FMUL.FTZ R62, R0, R182 ;  /* 0x000000b6003e7220 */ /* 0x000fec0000410000 */
[C---:B------:R-:W-:Y:S07]  /*d900*/  HMMA.16816.F32.BF16 R8, R144.reuse, R20, R8 ;  /* 0x000000149008723c */ /* 0x040fee0000041808 */
[C---:B------:R-:W-:Y:S01]  /*d910*/  FMUL.FTZ R20, R133.reuse, R172 ;  /* 0x000000ac85147220 */ /* 0x040fe20000410000 */
[----:B------:R-:W-:Y:S01]  /*d920*/  MOV R172, R34 ;  /* 0x0000002200ac7202 */ /* 0x000fe20000000f00 */
[C---:B------:R-:W-:Y:S03]  /*d930*/  FMUL.FTZ R21, R133.reuse, R173 ;  /* 0x000000ad85157220 */ /* 0x040fe60000410000 */
[C---:B------:R-:W-:Y:S01]  /*d940*/  FMUL.FTZ R34, R132.reuse, R186 ;  /* 0x000000ba84227220 */ /* 0x040fe20000410000 */
[----:B------:R-:W-:Y:S01]  /*d950*/  MOV R173, R35 ;  /* 0x0000002300ad7202 */ /* 0x000fe20000000f00 */
[C---:B------:R-:W-:Y:S01]  /*d960*/  FMUL.FTZ R35, R132.reuse, R187 ;  /* 0x000000bb84237220 */ /* 0x040fe20000410000 */
[----:B------:R-:W-:Y:S01]  /*d970*/  MOV R187, R50 ;  /* 0x0000003200bb7202 */ /* 0x000fe20000000f00 */
[----:B------:R-:W-:Y:S01]  /*d980*/  FMUL.FTZ R50, R132, R194 ;  /* 0x000000c284327220 */ /* 0x000fe20000410000 */
[----:B------:R-:W-:Y:S01]  /*d990*/  MOV R186, R65 ;  /* 0x0000004100ba7202 */ /* 0x000fe20000000f00 */
[----:B------:R-:W-:Y:S01]  /*d9a0*/  FMUL.FTZ R65, R133, R201 ;  /* 0x000000c985417220 */ /* 0x000fe20000410000 */
[----:B------:R-:W-:Y:S02]  /*d9b0*/  MOV R194, R161 ;  /* 0x000000a100c27202 */ /* 0x000fe40000000f00 */
[----:B------:R-:W-:Y:S02]  /*d9c0*/  MOV R161, R181 ;  /* 0x000000b500a17202 */ /* 0x000fe40000000f00 */
[----:B------:R-:W-:Y:S02]  /*d9d0*/  MOV R181, R156 ;  /* 0x0000009c00b57202 */ /* 0x000fe40000000f00 */
[----:B------:R-:W-:Y:S10]  /*d9e0*/  MUFU.EX2 R194, R194 ;  /* 0x000000c200c27308 */ /* 0x000ff40000000800 */
[----:B------:R-:W-:Y:S01]  /*d9f0*/  MUFU.EX2 R181, R181 ;  /* 0x000000b500b57308 */ /* 0x000fe20000000800 */
[----:B--2---:R-:W-:Y:S02]  /*da00*/  FFMA.FTZ R2, R2, R14, R16 ;  /* 0x0000000e02027223 */ /* 0x004fe40000010010 */
[----:B------:R-:W-:Y:S02]  /*da10*/  FMUL.FTZ R14, R0, R150 ;  /* 0x00000096000e7220 */ /* 0x000fe40000410000 */
[----:B------:R-:W-:Y:S01]  /*da20*/  LDSM.16.MT88.4 R148, [R228] ;  /* 0x00000000e494783b */ /* 0x000fe20000004200 */
[----:B------:R-:W-:Y:S02]  /*da30*/  FADD.FTZ R2, R213, R2 ;  /* 0x00000002d5027221 */ /* 0x000fe40000010000 */
[C---:B------:R-:W-:Y:S01]  /*da40*/  FMUL.FTZ R16, R133.reuse, R160 ;  /* 0x000000a085107220 */ /* 0x040fe20000410000 */
[----:B------:R-:W-:Y:S01]  /*da50*/  MOV R160, R33 ;  /* 0x0000002100a07202 */ /* 0x000fe20000000f00 */
[-C--:B------:R-:W-:Y:S03]  /*da60*/  HMMA.16816.F32.BF16 R12, R144, R22.reuse, R12 ;  /* 0x00000016900c723c */ /* 0x080fe6000004180c */
[C---:B------:R-:W-:Y:S02]  /*da70*/  FMUL.FTZ R33, R133.reuse, R185 ;  /* 0x000000b985217220 */ /* 0x040fe40000410000 */
[----:B------:R-:W-:Y:S03]  /*da80*/  IMAD.MOV.U32 R185, RZ, RZ, R52 ;  /* 0x000000ffffb97224 */ /* 0x000fe600078e0034 */
[C---:B------:R-:W-:Y:S07]  /*da90*/  HMMA.16816.F32.BF16 R16, R140.reuse, R22, R16 ;  /* 0x000000168c10723c */ /* 0x040fee0000041810 */
[C---:B------:R-:W-:Y:S01]  /*daa0*/  FMUL.FTZ R22, R132.reuse, R174 ;  /* 0x000000ae84167220 */ /* 0x040fe20000410000 */
[----:B------:R-:W-:Y:S01]  /*dab0*/  MOV R174, R53 ;  /* 0x0000003500ae7202 */ /* 0x000fe20000000f00 */
[----:B------:R-:W-:Y:S01]  /*dac0*/  FMUL.FTZ R23, R132, R175 ;  /* 0x000000af84177220 */ /* 0x000fe20000410000 */
[----:B------:R-:W1:Y:S02]  /*dad0*/  LDSM.16.MT88.4 R52, [R229] ;  /* 0x00000000e534783b */ /* 0x000e640000004200 */
[----:B------:R-:W-:Y:S01]  /*dae0*/  MOV R175, R27 ;  /* 0x0000001b00af7202 */ /* 0x000fe20000000f00 */
[----:B------:R-:W-:Y:S01]  /*daf0*/  FMUL.FTZ R27, R0, R155 ;  /* 0x0000009b001b7220 */ /* 0x000fe20000410000 */
[----:B------:R-:W-:Y:S01]  /*db00*/  MOV R155, R32 ;  /* 0x00000020009b7202 */ /* 0x000fe20000000f00 */
[C---:B------:R-:W-:Y:S01]  /*db10*/  FMUL.FTZ R32, R133.reuse, R184 ;  /* 0x000000b885207220 */ /* 0x040fe20000410000 */
[-C--:B------:R-:W-:Y:S01]  /*db20*/  HMMA.16816.F32.BF16 R20, R140, R36.reuse, R20 ;  /* 0x000000248c14723c */ /* 0x080fe20000041814 */
[----:B------:R-:W-:Y:S02]  /*db30*/  MUFU.EX2 R174, R174 ;  /* 0x000000ae00ae7308 */ /* 0x000fe40000000800 */
[----:B------:R-:W-:Y:S01]  /*db40*/  MOV R184, R66 ;  /* 0x0000004200b87202 */ /* 0x000fe20000000f00 */
[C---:B------:R-:W-:Y:S01]  /*db50*/  FMUL.FTZ R66, R132.reuse, R202 ;  /* 0x000000ca84427220 */ /* 0x040fe20000410000 */
[----:B------:R-:W-:Y:S02]  /*db60*/  MOV R166, R175 ;  /* 0x000000af00a67202 */ /* 0x000fe40000000f00 */
[----:B------:R-:W-:Y:S01]  /*db70*/  MOV R175, R162 ;  /* 0x000000a200af7202 */ /* 0x000fe20000000f00 */
[C---:B------:R-:W-:Y:S03]  /*db80*/  HMMA.16816.F32.BF16 R24, R144.reuse, R36, R24 ;  /* 0x000000249018723c */ /* 0x040fe60000041818 */
[----:B------:R-:W-:Y:S01]  /*db90*/  MUFU.EX2 R184, R184 ;  /* 0x000000b800b87308 */ /* 0x000fe20000000800 */
[----:B------:R-:W-:Y:S02]  /*dba0*/  MOV R162, R177 ;  /* 0x000000b100a27202 */ /* 0x000fe40000000f00 */
[----:B------:R-:W-:Y:S01]  /*dbb0*/  MOV R167, R166 ;  /* 0x000000a600a77202 */ /* 0x000fe20000000f00 */
[C---:B------:R-:W-:Y:S01]  /*dbc0*/  FMUL.FTZ R36, R133.reuse, R188 ;  /* 0x000000bc85247220 */ /* 0x040fe20000410000 */
[-C--:B------:R-:W-:Y:S04]  /*dbd0*/  HMMA.16816.F32.BF16 R28, R144, R38.reuse, R28 ;  /* 0x00000026901c723c */ /* 0x080fe8000004181c */
[C---:B------:R-:W-:Y:S01]  /*dbe0*/  FMUL.FTZ R37, R133.reuse, R189 ;  /* 0x000000bd85257220 */ /* 0x040fe20000410000 */
[----:B------:R-:W-:Y:S01]  /*dbf0*/  MUFU.EX2 R177, R252 ;  /* 0x000000fc00b17308 */ /* 0x000fe20000000800 */
[----:B------:R-:W-:Y:S01]  /*dc00*/  MOV R188, R51 ;  /* 0x0000003300bc7202 */ /* 0x000fe20000000f00 */
[C---:B------:R-:W-:Y:S01]  /*dc10*/  FMUL.FTZ R51, R132.reuse, R195 ;  /* 0x000000c384337220 */ /* 0x040fe20000410000 */
[C---:B------:R-:W-:Y:S04]  /*dc20*/  HMMA.16816.F32.BF16 R32, R140.reuse, R38, R32 ;  /* 0x000000268c20723c */ /* 0x040fe80000041820 */
[----:B------:R-:W-:Y:S01]  /*dc30*/  MOV R189, R67 ;  /* 0x0000004300bd7202 */ /* 0x000fe20000000f00 */
[C---:B------:R-:W-:Y:S01]  /*dc40*/  FMUL.FTZ R67, R132.reuse, R203 ;  /* 0x000000cb84437220 */ /* 0x040fe20000410000 */
[----:B------:R-:W-:Y:S01]  /*dc50*/  MOV R170, R167 ;  /* 0x000000a700aa7202 */ /* 0x000fe20000000f00 */
[C---:B------:R-:W-:Y:S01]  /*dc60*/  FMUL.FTZ R38, R132.reuse, R190 ;  /* 0x000000be84267220 */ /* 0x040fe20000410000 */
[----:B------:R-:W-:Y:S01]  /*dc70*/  MOV R190, R155 ;  /* 0x0000009b00be7202 */ /* 0x000fe20000000f00 */
[C---:B------:R-:W-:Y:S01]  /*dc80*/  FMUL.FTZ R39, R132.reuse, R191 ;  /* 0x000000bf84277220 */ /* 0x040fe20000410000 */
[----:B------:R-:W-:Y:S02]  /*dc90*/  MUFU.EX2 R175, R175 ;  /* 0x000000af00af7308 */ /* 0x000fe40000000800 */
[----:B------:R-:W-:Y:S01]  /*dca0*/  MOV R191, R185 ;  /* 0x000000b900bf7202 */ /* 0x000fe20000000f00 */
[----:B------:R-:W-:Y:S01]  /*dcb0*/  IMAD.MOV.U32 R185, RZ, RZ, R129 ;  /* 0x000000ffffb97224 */ /* 0x000fe200078e0081 */
[----:B------:R-:W-:Y:S01]  /*dcc0*/  MOV R155, R154 ;  /* 0x0000009a009b7202 */ /* 0x000fe20000000f00 */
[----:B------:R-:W2:Y:S01]  /*dcd0*/  LDL.LU R129, [R1+0x74] ;  /* 0x0000740001817983 */ /* 0x000ea20000300800 */
[-C--:B-1----:R-:W-:Y:S03]  /*dce0*/  HMMA.16816.F32.BF16 R36, R140, R52.reuse, R36 ;  /* 0x000000348c24723c */ /* 0x082fe60000041824 */
[----:B------:R-:W-:Y:S02]  /*dcf0*/  MOV R154, R163 ;  /* 0x000000a3009a7202 */ /* 0x000fe40000000f00 */
[----:B------:R-:W-:Y:S02]  /*dd00*/  MOV R163, R169 ;  /* 0x000000a900a37202 */ /* 0x000fe40000000f00 */
[----:B------:R-:W-:Y:S01]  /*dd10*/  MUFU.EX2 R169, R219 ;  /* 0x000000db00a97308 */ /* 0x000fe20000000800 */
[C---:B------:R-:W-:Y:S04]  /*dd20*/  HMMA.16816.F32.BF16 R40, R144.reuse, R52, R40 ;  /* 0x000000349028723c */ /* 0x040fe80000041828 */
[----:B------:R-:W-:Y:S02]  /*dd30*/  MOV R166, R189 ;  /* 0x000000bd00a67202 */ /* 0x000fe40000000f00 */
[----:B------:R-:W-:Y:S01]  /*dd40*/  MOV R189, R188 ;  /* 0x000000bc00bd7202 */ /* 0x000fe20000000f00 */
[C---:B------:R-:W-:Y:S01]  /*dd50*/  FMUL.FTZ R52, R133.reuse, R196 ;  /* 0x000000c485347220 */ /* 0x040fe20000410000 */
[-C--:B------:R-:W-:Y:S04]  /*dd60*/  HMMA.16816.F32.BF16 R44, R144, R54.reuse, R44 ;  /* 0x00000036902c723c */ /* 0x080fe8000004182c */
[C---:B------:R-:W-:Y:S01]  /*dd70*/  FMUL.FTZ R53, R133.reuse, R197 ;  /* 0x000000c585357220 */ /* 0x040fe20000410000 */
[----:B------:R-:W-:Y:S01]  /*dd80*/  MOV R167, R166 ;  /* 0x000000a600a77202 */ /* 0x000fe20000000f00 */
[----:B------:R1:W-:Y:S01]  /*dd90*/  MUFU.EX2 R197, R170 ;  /* 0x000000aa00c57308 */ /* 0x0003e20000000800 */
[----:B------:R-:W-:Y:S01]  /*dda0*/  MOV R166, R189 ;  /* 0x000000bd00a67202 */ /* 0x000fe20000000f00 */
[C---:B------:R-:W-:Y:S04]  /*ddb0*/  HMMA.16816.F32.BF16 R48, R140.reuse, R54, R48 ;  /* 0x000000368c30723c */ /* 0x040fe80000041830 */
[----:B------:R-:W-:Y:S02]  /*ddc0*/  MOV R188, R187 ;  /* 0x000000bb00bc7202 */ /* 0x000fe40000000f00 */
[----:B------:R-:W-:Y:S01]  /*ddd0*/  MOV R187, R186 ;  /* 0x000000ba00bb7202 */ /* 0x000fe20000000f00 */
[C---:B------:R-:W-:Y:S01]  /*dde0*/  FMUL.FTZ R54, R132.reuse, R198 ;  /* 0x000000c684367220 */ /* 0x040fe20000410000 */
[----:B------:R-:W-:Y:S01]  /*ddf0*/  MOV R186, R159 ;  /* 0x0000009f00ba7202 */ /* 0x000fe20000000f00 */
[----:B------:R-:W-:Y:S03]  /*de00*/  FMUL.FTZ R55, R132, R199 ;  /* 0x000000c784377220 */ /* 0x000fe60000410000 */
[----:B------:R-:W-:Y:S02]  /*de10*/  MOV R199, R153 ;  /* 0x0000009900c77202 */ /* 0x000fe40000000f00 */
[----:B------:R-:W-:Y:S02]  /*de20*/  MOV R192, R167 ;  /* 0x000000a700c07202 */ /* 0x000fe40000000f00 */
[-C--:B------:R-:W-:Y:S02]  /*de30*/  HMMA.16816.F32.BF16 R52, R140, R148.reuse, R52 ;  /* 0x000000948c34723c */ /* 0x080fe40000041834 */
[----:B------:R-:W-:Y:S01]  /*de40*/  MUFU.EX2 R199, R199 ;  /* 0x000000c700c77308 */ /* 0x000fe20000000800 */
[----:B------:R-:W-:Y:S02]  /*de50*/  MOV R193, R166 ;  /* 0x000000a600c17202 */ /* 0x000fe40000000f00 */
[----:B------:R-:W-:Y:S02]  /*de60*/  MOV R201, R192 ;  /* 0x000000c000c97202 */ /* 0x000fe40000000f00 */
[----:B------:R-:W-:Y:S01]  /*de70*/  MOV R198, R193 ;  /* 0x000000c100c67202 */ /* 0x000fe20000000f00 */
[C---:B------:R-:W-:Y:S04]  /*de80*/  HMMA.16816.F32.BF16 R56, R144.reuse, R148, R56 ;  /* 0x000000949038723c */ /* 0x040fe80000041838 */
[----:B------:R-:W-:Y:S01]  /*de90*/  MUFU.EX2 R192, R161 ;  /* 0x000000a100c07308 */ /* 0x000fe20000000800 */
[----:B------:R-:W-:Y:S01]  /*dea0*/  MOV R159, R158 ;  /* 0x0000009e009f7202 */ /* 0x000fe20000000f00 */
[----:B------:R-:W-:Y:S01]  /*deb0*/  IMAD.MOV.U32 R202, RZ, RZ, R198 ;  /* 0x000000ffffca7224 */ /* 0x000fe200078e00c6 */
[----:B------:R-:W-:Y:S01]  /*dec0*/  MOV R158, R165 ;  /* 0x000000a5009e7202 */ /* 0x000fe20000000f00 */
[-C--:B------:R-:W-:Y:S04]  /*ded0*/  HMMA.16816.F32.BF16 R60, R144, R150.reuse, R60 ;  /* 0x00000096903c723c */ /* 0x080fe8000004183c */
[----:B------:R-:W-:Y:S01]  /*dee0*/  IMAD.MOV.U32 R165, RZ, RZ, R130 ;  /* 0x000000ffffa57224 */ /* 0x000fe200078e0082 */
[----:B------:R-:W-:Y:S01]  /*def0*/  MOV R198, R190 ;  /* 0x000000be00c67202 */ /* 0x000fe20000000f00 */
[----:B------:R-:W3:Y:S01]  /*df00*/  LDL.LU R130, [R1+0x70] ;  /* 0x0000700001827983 */ /* 0x000ee20000300800 */
[----:B------:R-:W-:Y:S01]  /*df10*/  MOV R190, R162 ;  /* 0x000000a200be7202 */ /* 0x000fe20000000f00 */
[C---:B------:R-:W-:Y:S02]  /*df20*/  HMMA.16816.F32.BF16 R64, R140.reuse, R150, R64 ;  /* 0x000000968c40723c */ /* 0x040fe40000041840 */
[----:B------:R-:W4:Y:S02]  /*df30*/  LDSM.16.MT88.4 R148, [R225+0x2000] ;  /* 0x00200000e194783b */ /* 0x000f240000004200 */
[----:B------:R-:W-:Y:S02]  /*df40*/  MOV R189, R188 ;  /* 0x000000bc00bd7202 */ /* 0x000fe40000000f00 */
[----:B------:R-:W-:Y:S02]  /*df50*/  MOV R188, R187 ;  /* 0x000000bb00bc7202 */ /* 0x000fe40000000f00 */
[----:B------:R-:W-:Y:S04]  /*df60*/  MOV R187, R186 ;  /* 0x000000ba00bb7202 */ /* 0x000fe80000000f00 */
[----:B------:R-:W-:Y:S02]  /*df70*/  MOV R167, R188 ;  /* 0x000000bc00a77202 */ /* 0x000fe40000000f00 */
[----:B------:R-:W-:Y:S02]  /*df80*/  MOV R166, R187 ;  /* 0x000000bb00a67202 */ /* 0x000fe40000000f00 */
[----:B------:R-:W-:Y:S01]  /*df90*/  MOV R186, R159 ;  /* 0x0000009f00ba7202 */ /* 0x000fe20000000f00 */
[----:B------:R-:W-:Y:S01]  /*dfa0*/  IMAD.MOV.U32 R183, RZ, RZ, R167 ;  /* 0x000000ffffb77224 */ /* 0x000fe200078e00a7 */
[----:B------:R-:W-:Y:S01]  /*dfb0*/  MOV R159, R158 ;  /* 0x0000009e009f7202 */ /* 0x000fe20000000f00 */
[----:B------:R-:W-:Y:S01]  /*dfc0*/  IMAD.MOV.U32 R158, RZ, RZ, R155 ;  /* 0x000000ffff9e7224 */ /* 0x000fe200078e009b */
[----:B------:R-:W-:Y:S02]  /*dfd0*/  MOV R155, R173 ;  /* 0x000000ad009b7202 */ /* 0x000fe40000000f00 */
[----:B------:R-:W-:Y:S02]  /*dfe0*/  MOV R173, R172 ;  /* 0x000000ac00ad7202 */ /* 0x000fe40000000f00 */
[----:B------:R-:W-:Y:S02]  /*dff0*/  MOV R172, R131 ;  /* 0x0000008300ac7202 */ /* 0x000fe40000000f00 */
[----:B------:R-:W3:Y:S01]  /*e000*/  LDL.LU R131, [R1+0x6c] ;  /* 0x00006c0001837983 */ /* 0x000ee20000300800 */
[----:B------:R-:W-:Y:S02]  /*e010*/  MOV R188, R159 ;  /* 0x0000009f00bc7202 */ /* 0x000fe40000000f00 */
[----:B------:R-:W-:Y:S02]  /*e020*/  MOV R159, R173 ;  /* 0x000000ad009f7202 */ /* 0x000fe40000000f00 */
[----:B------:R-:W-:Y:S01]  /*e030*/  MOV R187, R158 ;  /* 0x0000009e00bb7202 */ /* 0x000fe20000000f00 */
[----:B------:R-:W-:Y:S01]  /*e040*/  MUFU.EX2 R173, R220 ;  /* 0x000000dc00ad7308 */ /* 0x000fe20000000800 */
[----:B------:R-:W-:Y:S02]  /*e050*/  MOV R158, R172 ;  /* 0x000000ac009e7202 */ /* 0x000fe40000000f00 */
[----:B------:R-:W-:Y:S02]  /*e060*/  MOV R196, R166 ;  /* 0x000000a600c47202 */ /* 0x000fe40000000f00 */
[----:B------:R-:W-:Y:S02]  /*e070*/  MOV R166, R188 ;  /* 0x000000bc00a67202 */ /* 0x000fe40000000f00 */
[----:B------:R-:W-:Y:S02]  /*e080*/  MOV R188, R152 ;  /* 0x0000009800bc7202 */ /* 0x000fe40000000f00 */
[----:B-1----:R-:W-:Y:S01]  /*e090*/  MOV R170, R189 ;  /* 0x000000bd00aa7202 */ /* 0x002fe20000000f00 */
[-C--:B----4-:R-:W-:Y:S01]  /*e0a0*/  HMMA.16816.F32.BF16 R68, R140, R148.reuse, R68 ;  /* 0x000000948c44723c */ /* 0x090fe20000041844 */
[----:B------:R-:W1:Y:S02]  /*e0b0*/  MUFU.EX2 R172, R211 ;  /* 0x000000d300ac7308 */ /* 0x000e640000000800 */
[----:B------:R-:W-:Y:S01]  /*e0c0*/  IMAD.MOV.U32 R189, RZ, RZ, R186 ;  /* 0x000000ffffbd7224 */ /* 0x000fe200078e00ba */
[----:B------:R-:W-:Y:S02]  /*e0d0*/  MOV R186, R155 ;  /* 0x0000009b00ba7202 */ /* 0x000fe40000000f00 */
[----:B------:R-:W-:Y:S02]  /*e0e0*/  MOV R155, R168 ;  /* 0x000000a8009b7202 */ /* 0x000fe40000000f00 */
[C---:B------:R-:W-:Y:S03]  /*e0f0*/  HMMA.16816.F32.BF16 R72, R144.reuse, R148, R72 ;  /* 0x000000949048723c */ /* 0x040fe60000041848 */
[----:B------:R-:W4:Y:S01]  /*e100*/  MUFU.EX2 R168, R249 ;  /* 0x000000f900a87308 */ /* 0x000f220000000800 */
[----:B------:R-:W-:Y:S02]  /*e110*/  MOV R193, R155 ;  /* 0x0000009b00c17202 */ /* 0x000fe40000000f00 */
[----:B------:R-:W-:Y:S02]  /*e120*/  MOV R167, R189 ;  /* 0x000000bd00a77202 */ /* 0x000fe40000000f00 */
[-C--:B------:R-:W-:Y:S04]  /*e130*/  HMMA.16816.F32.BF16 R76, R144, R150.reuse, R76 ;  /* 0x00000096904c723c */ /* 0x080fe8000004184c */
[----:B------:R-:W-:Y:S01]  /*e140*/  MOV R189, R159 ;  /* 0x0000009f00bd7202 */ /* 0x000fe20000000f00 */
[----:B------:R-:W-:Y:S01]  /*e150*/  MUFU.EX2 R193, R193 ;  /* 0x000000c100c17308 */ /* 0x000fe20000000800 */
[----:B------:R-:W-:Y:S02]  /*e160*/  MOV R182, R170 ;  /* 0x000000aa00b67202 */ /* 0x000fe40000000f00 */
[C---:B------:R-:W-:Y:S01]  /*e170*/  HMMA.16816.F32.BF16 R80, R140.reuse, R150, R80 ;  /* 0x000000968c50723c */ /* 0x040fe20000041850 */
[----:B------:R-:W1:Y:S03]  /*e180*/  LDSM.16.MT88.4 R148, [R226+0x2000] ;  /* 0x00200000e294783b */ /* 0x000e660000004200 */
[----:B------:R-:W-:Y:S01]  /*e190*/  MOV R170, R187 ;  /* 0x000000bb00aa7202 */ /* 0x000fe20000000f00 */
[----:B------:R-:W-:Y:S01]  /*e1a0*/  IMAD.MOV.U32 R187, RZ, RZ, R154 ;  /* 0x000000ffffbb7224 */ /* 0x000fe200078e009a */
[----:B------:R-:W-:Y:S01]  /*e1b0*/  MOV R195, R186 ;  /* 0x000000ba00c37202 */ /* 0x000fe20000000f00 */
[----:B------:R-:W-:Y:S01]  /*e1c0*/  MUFU.EX2 R189, R189 ;  /* 0x000000bd00bd7308 */ /* 0x000fe20000000800 */
[----:B------:R-:W-:Y:S01]  /*e1d0*/  MOV R186, R158 ;  /* 0x0000009e00ba7202 */ /* 0x000fe20000000f00 */
[----:B------:R-:W-:Y:S03]  /*e1e0*/  LDSM.16.MT88.4 R152, [R226+0x800] ;  /* 0x00080000e298783b */ /* 0x000fe60000004200 */
[----:B------:R-:W-:Y:S02]  /*e1f0*/  MOV R203, R182 ;  /* 0x000000b600cb7202 */ /* 0x000fe40000000f00 */
[----:B------:R-:W-:Y:S02]  /*e200*/  MOV R182, R163 ;  /* 0x000000a300b67202 */ /* 0x000fe40000000f00 */
[----:B------:R-:W-:Y:S01]  /*e210*/  MOV R252, R183 ;  /* 0x000000b700fc7202 */ /* 0x000fe20000000f00 */
[----:B------:R-:W-:Y:S01]  /*e220*/  LDSM.16.MT88.4 R156, [R229+0x800] ;  /* 0x00080000e59c783b */ /* 0x000fe20000004200 */
[----:B------:R-:W-:Y:S01]  /*e230*/  MUFU.EX2 R187, R187 ;  /* 0x000000bb00bb7308 */ /* 0x000fe20000000800 */
[----:B------:R-:W-:Y:S02]  /*e240*/  MOV R183, R191 ;  /* 0x000000bf00b77202 */ /* 0x000fe40000000f00 */
[----:B------:R-:W-:Y:S07]  /*e250*/  MOV R191, R185 ;  /* 0x000000b900bf7202 */ /* 0x000fee0000000f00 */
[----:B------:R4:W-:Y:S10]  /*e260*/  MUFU.EX2 R185, R160 ;  /* 0x000000a000b97308 */ /* 0x0009f40000000800 */
[----:B------:R-:W-:Y:S01]  /*e270*/  MUFU.EX2 R186, R186 ;  /* 0x000000ba00ba7308 */ /* 0x000fe20000000800 */
[-C--:B-1----:R-:W-:Y:S09]  /*e280*/  HMMA.16816.F32.BF16 R84, R140, R148.reuse, R84 ;  /* 0x000000948c54723c */ /* 0x082ff20000041854 */
[----:B------:R-:W-:Y:S01]  /*e290*/  MUFU.EX2 R195, R195 ;  /* 0x000000c300c37308 */ /* 0x000fe20000000800 */
[C---:B------:R-:W-:Y:S01]  /*e2a0*/  HMMA.16816.F32.BF16 R88, R144.reuse, R148, R88 ;  /* 0x000000949058723c */ /* 0x040fe20000041858 */
[----:B----4-:R-:W-:Y:S07]  /*e2b0*/  LDSM.16.MT88.4 R160, [R226+0x1000] ;  /* 0x00100000e2a0783b */ /* 0x010fee0000004200 */
[-C--:B------:R-:W-:Y:S01]  /*e2c0*/  HMMA.16816.F32.BF16 R92, R144, R150.reuse, R92 ;  /* 0x00000096905c723c */ /* 0x080fe2000004185c */
[----:B------:R-:W-:Y:S07]  /*e2d0*/  MUFU.EX2 R188, R188 ;  /* 0x000000bc00bc7308 */ /* 0x000fee0000000800 */
[C---:B------:R-:W-:Y:S01]  /*e2e0*/  HMMA.16816.F32.BF16 R96, R140.reuse, R150, R96 ;  /* 0x000000968c60723c */ /* 0x040fe20000041860 */
[----:B------:R-:W1:Y:S02]  /*e2f0*/  LDSM.16.MT88.4 R148, [R229+0x2000] ;  /* 0x00200000e594783b */ /* 0x000e640000004200 */
[----:B------:R-:W-:Y:S05]  /*e300*/  MUFU.EX2 R191, R191 ;  /* 0x000000bf00bf7308 */ /* 0x000fea0000000800 */
[-C--:B-1----:R-:W-:Y:S08]  /*e310*/  HMMA.16816.F32.BF16 R100, R140, R148.reuse, R100 ;  /* 0x000000948c64723c */ /* 0x082ff00000041864 */
[C---:B------:R-:W-:Y:S08]  /*e320*/  HMMA.16816.F32.BF16 R104, R144.reuse, R148, R104 ;  /* 0x000000949068723c */ /* 0x040ff00000041868 */
[-C--:B------:R-:W-:Y:S08]  /*e330*/  HMMA.16816.F32.BF16 R108, R144, R150.reuse, R108 ;  /* 0x00000096906c723c */ /* 0x080ff0000004186c */
[C---:B------:R-:W-:Y:S01]  /*e340*/  HMMA.16816.F32.BF16 R112, R140.reuse, R150, R112 ;  /* 0x000000968c70723c */ /* 0x040fe20000041870 */
[----:B------:R-:W1:Y:S03]  /*e350*/  LDSM.16.MT88.4 R148, [R228+0x2000] ;  /* 0x00200000e494783b */ /* 0x000e660000004200 */
[----:B--2---:R-:W-:Y:S04]  /*e360*/  FMUL.FTZ R129, R133, R129 ;  /* 0x0000008185817220 */ /* 0x004fe80000410000 */
[-C--:B-1----:R-:W-:Y:S04]  /*e370*/  HMMA.16816.F32.BF16 R116, R140, R148.reuse, R116 ;  /* 0x000000948c74723c */ /* 0x082fe80000041874 */
[----:B------:R-:W-:Y:S04]  /*e380*/  FADD.FTZ R133, R218, R210 ;  /* 0x000000d2da857221 */ /* 0x000fe80000010000 */
[C---:B------:R-:W-:Y:S01]  /*e390*/  HMMA.16816.F32.BF16 R120, R144.reuse, R148, R120 ;  /* 0x000000949078723c */ /* 0x040fe20000041878 */
[----:B------:R-:W2:Y:S06]  /*e3a0*/  LDL.LU R148, [R1+0x14] ;  /* 0x0000140001947983 */ /* 0x000eac0000300800 */
[----:B------:R-:W-:Y:S01]  /*e3b0*/  F2FP.BF16.PACK_AB R149, R172, R171 ;  /* 0x000000abac95723e */ /* 0x000fe200000010ff */
[-C--:B------:R-:W-:Y:S01]  /*e3c0*/  HMMA.16816.F32.BF16 R124, R144, R150.reuse, R124 ;  /* 0x00000096907c723c */ /* 0x080fe2000004187c */
[----:B------:R-:W1:Y:S03]  /*e3d0*/  LDSM.16.MT88.4 R144, [R225+0x800] ;  /* 0x00080000e190783b */ /* 0x000e660000004200 */
[C---:B---3--:R-:W-:Y:S02]  /*e3e0*/  FMUL.FTZ R130, R132.reuse, R130 ;  /* 0x0000008284827220 */ /* 0x048fe40000410000 */
[----:B------:R-:W-:Y:S02]  /*e3f0*/  FMUL.FTZ R131, R132, R131 ;  /* 0x0000008384837220 */ /* 0x000fe40000410000 */
[----:B------:R-:W-:Y:S05]  /*e400*/  FADD.FTZ R132, R216, R208 ;  /* 0x000000d0d8847221 */ /* 0x000fea0000010000 */
[----:B------:R-:W-:Y:S07]  /*e410*/  HMMA.16816.F32.BF16 R128, R140, R150, R128 ;  /* 0x000000968c80723c */ /* 0x000fee0000041880 */
[----:B------:R-:W-:Y:S02]  /*e420*/  F2FP.BF16.PACK_AB R140, R177, R164 ;  /* 0x000000a4b18c723e */ /* 0x000fe400000010ff */
[----:B------:R-:W-:Y:S03]  /*e430*/  F2FP.BF16.PACK_AB R142, R179, R178 ;  /* 0x000000b2b38e723e */ /* 0x000fe600000010ff */
[----:B------:R-:W-:Y:S02]  /*e440*/  F2FP.BF16.PACK_AB R141, R174, R169 ;  /* 0x000000a9ae8d723e */ /* 0x000fe400000010ff */
[----:B------:R-:W-:Y:S02]  /*e450*/  F2FP.BF16.PACK_AB R143, R197, R176 ;  /* 0x000000b0c58f723e */ /* 0x000fe400000010ff */
[----:B------:R-:W-:Y:S02]  /*e460*/  F2FP.BF16.PACK_AB R150, R180, R175 ;  /* 0x000000afb496723e */ /* 0x000fe400000010ff */
[----:B------:R-:W-:Y:S03]  /*e470*/  F2FP.BF16.PACK_AB R151, R248, R221 ;  /* 0x000000ddf897723e */ /* 0x000fe600000010ff */
[-C--:B-1----:R-:W-:Y:S03]  /*e480*/  HMMA.16816.F32.BF16 R4, R140, R144.reuse, R4 ;  /* 0x000000908c04723c */ /* 0x082fe60000041804 */
[----:B--2---:R-:W-:Y:S01]  /*e490*/  FFMA.FTZ R0, R0, R148, R139 ;  /* 0x0000009400007223 */ /* 0x004fe2000001008b */
[----:B------:R-:W-:Y:S03]  /*e4a0*/  F2FP.BF16.PACK_AB R148, R173, R168 ;  /* 0x000000a8ad94723e */ /* 0x000fe600000010ff */
[----:B------:R-:W-:Y:S02]  /*e4b0*/  FADD.FTZ R138, R138, R0 ;  /* 0x000000008a8a7221 */ /* 0x000fe40000010000 */
[----:B------:R-:W-:Y:S02]  /*e4c0*/  FADD.FTZ R0, R217, R133 ;  /* 0x00000085d9007221 */ /* 0x000fe40000010000 */
[C---:B------:R-:W-:Y:S01]  /*e4d0*/  HMMA.16816.F32.BF16 R8, R148.reuse, R144, R8 ;  /* 0x000000909408723c */ /* 0x040fe20000041808 */
[----:B------:R-:W-:Y:S03]  /*e4e0*/  LDSM.16.MT88.4 R216, [R226+0x3800] ;  /* 0x00380000e2d8783b */ /* 0x000fe60000004200 */
[----:B------:R-:W-:Y:S02]  /*e4f0*/  FADD.FTZ R133, R215, R132 ;  /* 0x00000084d7857221 */ /* 0x000fe40000010000 */
[----:B------:R-:W-:Y:S02]  /*e500*/  FADD.FTZ R132, R214, R2 ;  /* 0x00000002d6847221 */ /* 0x000fe40000010000 */
[-C--:B------:R-:W-:Y:S01]  /*e510*/  HMMA.16816.F32.BF16 R12, R148, R146.reuse, R12 ;  /* 0x00000092940c723c */ /* 0x080fe2000004180c */
[----:B------:R-:W-:Y:S03]  /*e520*/  LDSM.16.MT88.4 R212, [R225+0x3800] ;  /* 0x00380000e1d4783b */ /* 0x000fe60000004200 */
[----:B------:R-:W-:Y:S01]  /*e530*/  FADD.FTZ R132, R202, R132 ;  /* 0x00000084ca847221 */ /* 0x000fe20000010000 */
[----:B------:R-:W-:Y:S01]  /*e540*/  MOV R202, R201 ;  /* 0x000000c900ca7202 */ /* 0x000fe20000000f00 */
[----:B------:R-:W-:Y:S01]  /*e550*/  FADD.FTZ R2, R209, R138 ;  /* 0x0000008ad1027221 */ /* 0x000fe20000010000 */
[----:B------:R-:W-:Y:S01]  /*e560*/  MOV R201, R183 ;  /* 0x000000b700c97202 */ /* 0x000fe20000000f00 */
[C---:B------:R-:W-:Y:S01]  /*e570*/  HMMA.16816.F32.BF16 R16, R140.reuse, R146, R16 ;  /* 0x000000928c10723c */ /* 0x040fe20000041810 */
[----:B------:R-:W1:Y:S01]  /*e580*/  LDSM.16.MT88.4 R144, [R228+0x800] ;  /* 0x00080000e490783b */ /* 0x000e620000004200 */
[----:B------:R-:W-:Y:S02]  /*e590*/  MUFU.EX2 R138, R207 ;  /* 0x000000cf008a7308 */ /* 0x000fe40000000800 */
[----:B------:R-:W-:Y:S01]  /*e5a0*/  FADD.FTZ R168, R168, R132 ;  /* 0x00000084a8a87221 */ /* 0x000fe20000010000 */
[----:B------:R-:W-:Y:S01]  /*e5b0*/  MOV R251, R201 ;  /* 0x000000c900fb7202 */ /* 0x000fe20000000f00 */
[----:B------:R-:W-:Y:S01]  /*e5c0*/  FADD.FTZ R0, R252, R0 ;  /* 0x00000000fc007221 */ /* 0x000fe20000010000 */
[----:B------:R-:W-:Y:S01]  /*e5d0*/  MOV R252, R202 ;  /* 0x000000ca00fc7202 */ /* 0x000fe20000000f00 */
[-C--:B------:R-:W-:Y:S04]  /*e5e0*/  HMMA.16816.F32.BF16 R20, R140, R152.reuse, R20 ;  /* 0x000000988c14723c */ /* 0x080fe80000041814 */
[----:B------:R-:W2:Y:S01]  /*e5f0*/  MUFU.EX2 R132, R167 ;  /* 0x000000a700847308 */ /* 0x000ea20000000800 */
[----:B------:R-:W-:Y:S01]  /*e600*/  MOV R202, R165 ;  /* 0x000000a500ca7202 */ /* 0x000fe20000000f00 */
[----:B------:R-:W-:Y:S01]  /*e610*/  FADD.FTZ R133, R203, R133 ;  /* 0x00000085cb857221 */ /* 0x000fe20000010000 */
[----:B------:R-:W-:Y:S01]  /*e620*/  MOV R203, R166 ;  /* 0x000000a600cb7202 */ /* 0x000fe20000000f00 */
[C---:B------:R-:W-:Y:S04]  /*e630*/  HMMA.16816.F32.BF16 R24, R148.reuse, R152, R24 ;  /* 0x000000989418723c */ /* 0x040fe80000041818 */
[----:B------:R-:W-:Y:S01]  /*e640*/  IMAD.MOV.U32 R183, RZ, RZ, R182 ;  /* 0x000000ffffb77224 */ /* 0x000fe200078e00b6 */
[----:B------:R-:W-:Y:S01]  /*e650*/  MOV R182, R196 ;  /* 0x000000c400b67202 */ /* 0x000fe20000000f00 */
[----:B------:R-:W-:Y:S01]  /*e660*/  MUFU.EX2 R139, R203 ;  /* 0x000000cb008b7308 */ /* 0x000fe20000000800 */
[----:B------:R-:W-:Y:S01]  /*e670*/  MOV R196, R170 ;  /* 0x000000aa00c47202 */ /* 0x000fe20000000f00 */
[-C--:B------:R-:W-:Y:S04]  /*e680*/  HMMA.16816.F32.BF16 R28, R148, R154.reuse, R28 ;  /* 0x0000009a941c723c */ /* 0x080fe8000004181c */
[----:B------:R-:W-:Y:S01]  /*e690*/  MOV R201, R182 ;  /* 0x000000b600c97202 */ /* 0x000fe20000000f00 */
[----:B------:R-:W-:Y:S01]  /*e6a0*/  FADD.FTZ R170, R205, R2 ;  /* 0x00000002cdaa7221 */ /* 0x000fe20000010000 */
[----:B------:R-:W-:Y:S01]  /*e6b0*/  MOV R250, R183 ;  /* 0x000000b700fa7202 */ /* 0x000fe20000000f00 */
[----:B------:R-:W-:Y:S01]  /*e6c0*/  FADD.FTZ R2, R164, R0 ;  /* 0x00000000a4027221 */ /* 0x000fe20000010000 */
[C---:B------:R-:W-:Y:S01]  /*e6d0*/  HMMA.16816.F32.BF16 R32, R140.reuse, R154, R32 ;  /* 0x0000009a8c20723c */ /* 0x040fe20000041820 */
[----:B------:R-:W3:Y:S01]  /*e6e0*/  LDSM.16.MT88.4 R152, [R225+0x2800] ;  /* 0x00280000e198783b */ /* 0x000ee20000004200 */
[----:B------:R-:W-:Y:S02]  /*e6f0*/  MUFU.EX2 R249, R201 ;  /* 0x000000c900f97308 */ /* 0x000fe40000000800 */
[----:B------:R-:W-:Y:S01]  /*e700*/  FADD.FTZ R0, R171, R170 ;  /* 0x000000aaab007221 */ /* 0x000fe20000010000 */
[----:B--2---:R-:W-:Y:S01]  /*e710*/  MOV R171, R132 ;  /* 0x0000008400ab7202 */ /* 0x004fe20000000f00 */
[----:B------:R-:W-:Y:S02]  /*e720*/  IMAD.MOV.U32 R170, RZ, RZ, R184 ;  /* 0x000000ffffaa7224 */ /* 0x000fe400078e00b8 */
[-C--:B------:R-:W-:Y:S01]  /*e730*/  HMMA.16816.F32.BF16 R36, R140, R156.reuse, R36 ;  /* 0x0000009c8c24723c */ /* 0x080fe20000041824 */
[----:B------:R-:W-:Y:S03]  /*e740*/  LDSM.16.MT88.4 R164, [R226+0x3000] ;  /* 0x00300000e2a4783b */ /* 0x000fe60000004200 */
[----:B------:R-:W2:Y:S01]  /*e750*/  MUFU.EX2 R220, R250 ;  /* 0x000000fa00dc7308 */ /* 0x000ea20000000800 */
[----:B------:R-:W-:Y:S02]  /*e760*/  FADD.FTZ R169, R169, R133 ;  /* 0x00000085a9a97221 */ /* 0x000fe40000010000 */
[----:B------:R-:W-:Y:S01]  /*e770*/  FADD.FTZ R0, R172, R0 ;  /* 0x00000000ac007221 */ /* 0x000fe20000010000 */
[C---:B------:R-:W-:Y:S04]  /*e780*/  HMMA.16816.F32.BF16 R40, R148.reuse, R156, R40 ;  /* 0x0000009c9428723c */ /* 0x040fe80000041828 */
[----:B------:R-:W-:Y:S02]  /*e790*/  FADD.FTZ R132, R174, R169 ;  /* 0x000000a9ae847221 */ /* 0x000fe40000010000 */
[----:B------:R-:W4:Y:S01]  /*e7a0*/  MUFU.EX2 R250, R202 ;  /* 0x000000ca00fa7308 */ /* 0x000f220000000800 */
[----:B------:R-:W-:Y:S01]  /*e7b0*/  FADD.FTZ R221, R221, R0 ;  /* 0x00000000dddd7221 */ /* 0x000fe20000010000 */
[-C--:B------:R-:W-:Y:S04]  /*e7c0*/  HMMA.16816.F32.BF16 R44, R148, R158.reuse, R44 ;  /* 0x0000009e942c723c */ /* 0x080fe8000004182c */
[----:B------:R-:W-:Y:S01]  /*e7d0*/  MOV R0, R197 ;  /* 0x000000c500007202 */ /* 0x000fe20000000f00 */
[----:B------:R-:W-:Y:S02]  /*e7e0*/  FADD.FTZ R132, R176, R132 ;  /* 0x00000084b0847221 */ /* 0x000fe40000010000 */
[----:B------:R-:W-:Y:S01]  /*e7f0*/  FADD.FTZ R2, R177, R2 ;  /* 0x00000002b1027221 */ /* 0x000fe20000010000 */
[C---:B------:R-:W-:Y:S01]  /*e800*/  HMMA.16816.F32.BF16 R48, R140.reuse, R158, R48 ;  /* 0x0000009e8c30723c */ /* 0x040fe20000041830 */
[----:B------:R-:W3:Y:S01]  /*e810*/  LDSM.16.MT88.4 R156, [R226+0x2800] ;  /* 0x00280000e29c783b */ /* 0x000ee20000004200 */
[----:B------:R-:W3:Y:S02]  /*e820*/  MUFU.EX2 R133, R3 ;  /* 0x0000000300857308 */ /* 0x000ee40000000800 */
[----:B--2---:R-:W-:Y:S01]  /*e830*/  F2FP.BF16.PACK_AB R209, R139, R220 ;  /* 0x000000dc8bd1723e */ /* 0x004fe200000010ff */
[----:B------:R-:W-:Y:S01]  /*e840*/  FADD.FTZ R0, R0, R132 ;  /* 0x0000008400007221 */ /* 0x000fe20000010000 */
[----:B------:R-:W-:Y:S01]  /*e850*/  MOV R132, R136 ;  /* 0x0000008800847202 */ /* 0x000fe20000000f00 */
[----:B------:R-:W-:Y:S01]  /*e860*/  FADD.FTZ R2, R178, R2 ;  /* 0x00000002b2027221 */ /* 0x000fe20000010000 */
[-C--:B-1----:R-:W-:Y:S04]  /*e870*/  HMMA.16816.F32.BF16 R52, R140, R144.reuse, R52 ;  /* 0x000000908c34723c */ /* 0x082fe80000041834 */
[----:B------:R-:W1:Y:S01]  /*e880*/  MUFU.EX2 R196, R196 ;  /* 0x000000c400c47308 */ /* 0x000e620000000800 */
[----:B------:R-:W-:Y:S01]  /*e890*/  FADD.FTZ R2, R179, R2 ;  /* 0x00000002b3027221 */ /* 0x000fe20000010000 */
[----:B----4-:R-:W-:Y:S02]  /*e8a0*/  F2FP.BF16.PACK_AB R210, R249, R250 ;  /* 0x000000faf9d2723e */ /* 0x010fe400000010ff */
[C---:B------:R-:W-:Y:S06]  /*e8b0*/  HMMA.16816.F32.BF16 R56, R148.reuse, R144, R56 ;  /* 0x000000909438723c */ /* 0x040fec0000041838 */
[----:B------:R-:W-:Y:S02]  /*e8c0*/  MUFU.EX2 R183, R190 ;  /* 0x000000be00b77308 */ /* 0x000fe40000000800 */
[-C--:B------:R-:W-:Y:S04]  /*e8d0*/  HMMA.16816.F32.BF16 R60, R148, R146.reuse, R60 ;  /* 0x00000092943c723c */ /* 0x080fe8000004183c */
[----:B---3--:R-:W-:Y:S01]  /*e8e0*/  F2FP.BF16.PACK_AB R211, R133, R138 ;  /* 0x0000008a85d3723e */ /* 0x008fe200000010ff */
[----:B------:R-:W-:Y:S03]  /*e8f0*/  FADD.FTZ R3, R173, R168 ;  /* 0x000000a8ad037221 */ /* 0x000fe60000010000 */
[C---:B------:R-:W-:Y:S01]  /*e900*/  HMMA.16816.F32.BF16 R64, R140.reuse, R146, R64 ;  /* 0x000000928c40723c */ /* 0x040fe20000041840 */
[----:B------:R-:W2:Y:S01]  /*e910*/  LDSM.16.MT88.4 R144, [R229+0x2800] ;  /* 0x00280000e590783b */ /* 0x000ea20000004200 */
[----:B------:R-:W3:Y:S02]  /*e920*/  MUFU.EX2 R190, R206 ;  /* 0x000000ce00be7308 */ /* 0x000ee40000000800 */
[----:B-1----:R-:W-:Y:S01]  /*e930*/  F2FP.BF16.PACK_AB R205, R196, R171 ;  /* 0x000000abc4cd723e */ /* 0x002fe200000010ff */
[----:B------:R-:W-:Y:S03]  /*e940*/  FADD.FTZ R3, R175, R3 ;  /* 0x00000003af037221 */ /* 0x000fe60000010000 */
[-C--:B------:R-:W-:Y:S04]  /*e950*/  HMMA.16816.F32.BF16 R68, R140, R152.reuse, R68 ;  /* 0x000000988c44723c */ /* 0x080fe80000041844 */
[----:B------:R-:W-:Y:S04]  /*e960*/  MUFU.EX2 R182, R198 ;  /* 0x000000c600b67308 */ /* 0x000fe80000000800 */
[C---:B------:R-:W-:Y:S06]  /*e970*/  HMMA.16816.F32.BF16 R72, R148.reuse, R152, R72 ;  /* 0x000000989448723c */ /* 0x040fec0000041848 */
[----:B------:R1:W4:Y:S02]  /*e980*/  MUFU.EX2 R198, R204 ;  /* 0x000000cc00c67308 */ /* 0x0003240000000800 */
[-C--:B------:R-:W-:Y:S04]  /*e990*/  HMMA.16816.F32.BF16 R76, R148, R154.reuse, R76 ;  /* 0x0000009a944c723c */ /* 0x080fe8000004184c */
[----:B---3--:R-:W-:Y:S04]  /*e9a0*/  F2FP.BF16.PACK_AB R206, R190, R183 ;  /* 0x000000b7bece723e */ /* 0x008fe800000010ff */
[C---:B------:R-:W-:Y:S01]  /*e9b0*/  HMMA.16816.F32.BF16 R80, R140.reuse, R154, R80 ;  /* 0x0000009a8c50723c */ /* 0x040fe20000041850 */
[----:B------:R-:W3:Y:S01]  /*e9c0*/  LDSM.16.MT88.4 R152, [R228+0x2800] ;  /* 0x00280000e498783b */ /* 0x000ee20000004200 */
[----:B------:R-:W-:Y:S06]  /*e9d0*/  MUFU.EX2 R252, R252 ;  /* 0x000000fc00fc7308 */ /* 0x000fec0000000800 */
[-C--:B------:R-:W-:Y:S04]  /*e9e0*/  HMMA.16816.F32.BF16 R84, R140, R156.reuse, R84 ;  /* 0x0000009c8c54723c */ /* 0x080fe80000041854 */
[----:B------:R-:W2:Y:S01]  /*e9f0*/  MUFU.EX2 R251, R251 ;  /* 0x000000fb00fb7308 */ /* 0x000ea20000000800 */
[----:B-1----:R-:W-:Y:S03]  /*ea00*/  F2FP.BF16.PACK_AB R204, R191, R170 ;  /* 0x000000aabfcc723e */ /* 0x002fe600000010ff */
[C---:B------:R-:W-:Y:S04]  /*ea10*/  HMMA.16816.F32.BF16 R88, R148.reuse, R156, R88 ;  /* 0x0000009c9458723c */ /* 0x040fe80000041858 */
[----:B----4-:R-:W-:Y:S04]  /*ea20*/  F2FP.BF16.PACK_AB R207, R198, R182 ;  /* 0x000000b6c6cf723e */ /* 0x010fe800000010ff */
[-C--:B------:R-:W-:Y:S08]  /*ea30*/  HMMA.16816.F32.BF16 R92, R148, R158.reuse, R92 ;  /* 0x0000009e945c723c */ /* 0x080ff0000004185c */
[C---:B------:R-:W-:Y:S01]  /*ea40*/  HMMA.16816.F32.BF16 R96, R140.reuse, R158, R96 ;  /* 0x0000009e8c60723c */ /* 0x040fe20000041860 */
[----:B------:R-:W1:Y:S03]  /*ea50*/  LDSM.16.MT88.4 R156, [R225+0x1000] ;  /* 0x00100000e19c783b */ /* 0x000e660000004200 */
[----:B--2---:R-:W-:Y:S04]  /*ea60*/  F2FP.BF16.PACK_AB R208, R251, R252 ;  /* 0x000000fcfbd0723e */ /* 0x004fe800000010ff */
[-C--:B------:R-:W-:Y:S08]  /*ea70*/  HMMA.16816.F32.BF16 R100, R140, R144.reuse, R100 ;  /* 0x000000908c64723c */ /* 0x080ff00000041864 */
[C---:B------:R-:W-:Y:S07]  /*ea80*/  HMMA.16816.F32.BF16 R104, R148.reuse, R144, R104 ;  /* 0x000000909468723c */ /* 0x040fee0000041868 */
[----:B------:R-:W-:Y:S01]  /*ea90*/  F2FP.BF16.PACK_AB R144, R195, R189 ;  /* 0x000000bdc390723e */ /* 0x000fe200000010ff */
[-C--:B------:R-:W-:Y:S04]  /*eaa0*/  HMMA.16816.F32.BF16 R108, R148, R146.reuse, R108 ;  /* 0x00000092946c723c */ /* 0x080fe8000004186c */
[----:B------:R-:W-:Y:S04]  /*eab0*/  F2FP.BF16.PACK_AB R145, R246, R247 ;  /* 0x000000f7f691723e */ /* 0x000fe800000010ff */
[C---:B------:R-:W-:Y:S07]  /*eac0*/  HMMA.16816.F32.BF16 R112, R140.reuse, R146, R112 ;  /* 0x000000928c70723c */ /* 0x040fee0000041870 */
[----:B------:R-:W-:Y:S01]  /*ead0*/  F2FP.BF16.PACK_AB R146, R185, R192 ;  /* 0x000000c0b992723e */ /* 0x000fe200000010ff */
[-C--:B---3--:R-:W-:Y:S04]  /*eae0*/  HMMA.16816.F32.BF16 R116, R140, R152.reuse, R116 ;  /* 0x000000988c74723c */ /* 0x088fe80000041874 */
[----:B------:R-:W-:Y:S04]  /*eaf0*/  F2FP.BF16.PACK_AB R147, R223, R245 ;  /* 0x000000f5df93723e */ /* 0x000fe800000010ff */
[C---:B------:R-:W-:Y:S08]  /*eb00*/  HMMA.16816.F32.BF16 R120, R148.reuse, R152, R120 ;  /* 0x000000989478723c */ /* 0x040ff00000041878 */
[-C--:B------:R-:W-:Y:S01]  /*eb10*/  HMMA.16816.F32.BF16 R124, R148, R154.reuse, R124 ;  /* 0x0000009a947c723c */ /* 0x080fe2000004187c */
[----:B------:R-:W2:Y:S07]  /*eb20*/  LDSM.16.MT88.4 R148, [R229+0x1000] ;  /* 0x00100000e594783b */ /* 0x000eae0000004200 */
[----:B------:R-:W-:Y:S01]  /*eb30*/  HMMA.16816.F32.BF16 R128, R140, R154, R128 ;  /* 0x0000009a8c80723c */ /* 0x000fe20000041880 */
[----:B------:R-:W3:Y:S06]  /*eb40*/  LDSM.16.MT88.4 R152, [R228+0x1000] ;  /* 0x00100000e498783b */ /* 0x000eec0000004200 */
[----:B------:R-:W-:Y:S02]  /*eb50*/  F2FP.BF16.PACK_AB R141, R200, R181 ;  /* 0x000000b5c88d723e */ /* 0x000fe400000010ff */
[----:B------:R-:W-:Y:S03]  /*eb60*/  F2FP.BF16.PACK_AB R142, R187, R194 ;  /* 0x000000c2bb8e723e */ /* 0x000fe600000010ff */
[----:B------:R-:W-:Y:S02]  /*eb70*/  F2FP.BF16.PACK_AB R143, R186, R193 ;  /* 0x000000c1ba8f723e */ /* 0x000fe400000010ff */
[----:B------:R-:W-:Y:S07]  /*eb80*/  F2FP.BF16.PACK_AB R140, R199, R188 ;  /* 0x000000bcc78c723e */ /* 0x000fee00000010ff */
        /* <DEDUP_REMOVED lines=8> */
[C---:B------:R-:W-:Y:S01]  /*ec10*/  HMMA.16816.F32.BF16 R32, R140.reuse, R162, R32 ;  /* 0x000000a28c20723c */ /* 0x040fe20000041820 */
[----:B------:R-:W4:Y:S07]  /*ec20*/  LDSM.16.MT88.4 R160, [R229+0x3000] ;  /* 0x00300000e5a0783b */ /* 0x000f2e0000004200 */
[-C--:B--2---:R-:W-:Y:S08]  /*ec30*/  HMMA.16816.F32.BF16 R36, R140, R148.reuse, R36 ;  /* 0x000000948c24723c */ /* 0x084ff00000041824 */
[C---:B------:R-:W-:Y:S08]  /*ec40*/  HMMA.16816.F32.BF16 R40, R144.reuse, R148, R40 ;  /* 0x000000949028723c */ /* 0x040ff00000041828 */
[-C--:B------:R-:W-:Y:S08]  /*ec50*/  HMMA.16816.F32.BF16 R44, R144, R150.reuse, R44 ;  /* 0x00000096902c723c */ /* 0x080ff0000004182c */
[C---:B------:R-:W-:Y:S01]  /*ec60*/  HMMA.16816.F32.BF16 R48, R140.reuse, R150, R48 ;  /* 0x000000968c30723c */ /* 0x040fe20000041830 */
[----:B------:R-:W2:Y:S07]  /*ec70*/  LDSM.16.MT88.4 R148, [R228+0x3000] ;  /* 0x00300000e494783b */ /* 0x000eae0000004200 */
[-C--:B---3--:R-:W-:Y:S08]  /*ec80*/  HMMA.16816.F32.BF16 R52, R140, R152.reuse, R52 ;  /* 0x000000988c34723c */ /* 0x088ff00000041834 */
[C---:B------:R-:W-:Y:S08]  /*ec90*/  HMMA.16816.F32.BF16 R56, R144.reuse, R152, R56 ;  /* 0x000000989038723c */ /* 0x040ff00000041838 */
[-C--:B------:R-:W-:Y:S08]  /*eca0*/  HMMA.16816.F32.BF16 R60, R144, R154.reuse, R60 ;  /* 0x0000009a903c723c */ /* 0x080ff0000004183c */
[C---:B------:R-:W-:Y:S01]  /*ecb0*/  HMMA.16816.F32.BF16 R64, R140.reuse, R154, R64 ;  /* 0x0000009a8c40723c */ /* 0x040fe20000041840 */
[----:B------:R-:W3:Y:S07]  /*ecc0*/  LDSM.16.MT88.4 R152, [R225+0x1800] ;  /* 0x00180000e198783b */ /* 0x000eee0000004200 */
[-C--:B-1----:R-:W-:Y:S08]  /*ecd0*/  HMMA.16816.F32.BF16 R68, R140, R156.reuse, R68 ;  /* 0x0000009c8c44723c */ /* 0x082ff00000041844 */
[C---:B------:R-:W-:Y:S07]  /*ece0*/  HMMA.16816.F32.BF16 R72, R144.reuse, R156, R72 ;  /* 0x0000009c9048723c */ /* 0x040fee0000041848 */
[----:B------:R-:W-:Y:S01]  /*ecf0*/  IMAD.MOV.U32 R157, RZ, RZ, R200 ;  /* 0x000000ffff9d7224 */ /* 0x000fe200078e00c8 */
[-C--:B------:R-:W-:Y:S01]  /*ed00*/  HMMA.16816.F32.BF16 R76, R144, R158.reuse, R76 ;  /* 0x0000009e904c723c */ /* 0x080fe2000004184c */
[----:B------:R-:W-:Y:S03]  /*ed10*/  LDSM.16.MT88.4 R200, [R228+0x1800] ;  /* 0x00180000e4c8783b */ /* 0x000fe60000004200 */
[----:B------:R-:W-:Y:S04]  /*ed20*/  MOV R156, R195 ;  /* 0x000000c3009c7202 */ /* 0x000fe80000000f00 */
[C---:B------:R-:W-:Y:S07]  /*ed30*/  HMMA.16816.F32.BF16 R80, R140.reuse, R158, R80 ;  /* 0x0000009e8c50723c */ /* 0x040fee0000041850 */
[----:B------:R-:W-:Y:S01]  /*ed40*/  MOV R159, R194 ;  /* 0x000000c2009f7202 */ /* 0x000fe20000000f00 */
[-C--:B------:R-:W-:Y:S04]  /*ed50*/  HMMA.16816.F32.BF16 R84, R140, R164.reuse, R84 ;  /* 0x000000a48c54723c */ /* 0x080fe80000041854 */
[----:B------:R-:W-:Y:S04]  /*ed60*/  MOV R158, R193 ;  /* 0x000000c1009e7202 */ /* 0x000fe80000000f00 */
[C---:B------:R-:W-:Y:S07]  /*ed70*/  HMMA.16816.F32.BF16 R88, R144.reuse, R164, R88 ;  /* 0x000000a49058723c */ /* 0x040fee0000041858 */
[----:B------:R-:W-:Y:S01]  /*ed80*/  MOV R164, R187 ;  /* 0x000000bb00a47202 */ /* 0x000fe20000000f00 */
[-C--:B------:R-:W-:Y:S04]  /*ed90*/  HMMA.16816.F32.BF16 R92, R144, R166.reuse, R92 ;  /* 0x000000a6905c723c */ /* 0x080fe8000004185c */
[----:B------:R-:W-:Y:S02]  /*eda0*/  MOV R165, R192 ;  /* 0x000000c000a57202 */ /* 0x000fe40000000f00 */
[----:B------:R-:W-:Y:S02]  /*edb0*/  LDSM.16.MT88.4 R192, [R229+0x1800] ;  /* 0x00180000e5c0783b */ /* 0x000fe40000004200 */
[C---:B------:R-:W-:Y:S07]  /*edc0*/  HMMA.16816.F32.BF16 R96, R140.reuse, R166, R96 ;  /* 0x000000a68c60723c */ /* 0x040fee0000041860 */
[----:B------:R-:W-:Y:S01]  /*edd0*/  MOV R167, R186 ;  /* 0x000000ba00a77202 */ /* 0x000fe20000000f00 */
[-C--:B----4-:R-:W-:Y:S04]  /*ede0*/  HMMA.16816.F32.BF16 R100, R140, R160.reuse, R100 ;  /* 0x000000a08c64723c */ /* 0x090fe80000041864 */
[----:B------:R-:W-:Y:S02]  /*edf0*/  MOV R166, R185 ;  /* 0x000000b900a67202 */ /* 0x000fe40000000f00 */
[----:B------:R-:W1:Y:S02]  /*ee00*/  LDSM.16.MT88.4 R184, [R226+0x1800] ;  /* 0x00180000e2b8783b */ /* 0x000e640000004200 */
[C---:B------:R-:W-:Y:S08]  /*ee10*/  HMMA.16816.F32.BF16 R104, R144.reuse, R160, R104 ;  /* 0x000000a09068723c */ /* 0x040ff00000041868 */
[-C--:B------:R-:W-:Y:S08]  /*ee20*/  HMMA.16816.F32.BF16 R108, R144, R162.reuse, R108 ;  /* 0x000000a2906c723c */ /* 0x080ff0000004186c */
[C---:B------:R-:W-:Y:S08]  /*ee30*/  HMMA.16816.F32.BF16 R112, R140.reuse, R162, R112 ;  /* 0x000000a28c70723c */ /* 0x040ff00000041870 */
[-C--:B--2---:R-:W-:Y:S08]  /*ee40*/  HMMA.16816.F32.BF16 R116, R140, R148.reuse, R116 ;  /* 0x000000948c74723c */ /* 0x084ff00000041874 */
[C---:B------:R-:W-:Y:S08]  /*ee50*/  HMMA.16816.F32.BF16 R120, R144.reuse, R148, R120 ;  /* 0x000000949078723c */ /* 0x040ff00000041878 */
[-C--:B------:R-:W-:Y:S08]  /*ee60*/  HMMA.16816.F32.BF16 R124, R144, R150.reuse, R124 ;  /* 0x00000096907c723c */ /* 0x080ff0000004187c */
[----:B------:R-:W-:Y:S08]  /*ee70*/  HMMA.16816.F32.BF16 R128, R140, R150, R128 ;  /* 0x000000968c80723c */ /* 0x000ff00000041880 */
[-C--:B---3--:R-:W-:Y:S01]  /*ee80*/  HMMA.16816.F32.BF16 R140, R204, R152.reuse, R4 ;  /* 0x00000098cc8c723c */ /* 0x088fe20000041804 */
[----:B------:R-:W2:Y:S07]  /*ee90*/  LDSM.16.MT88.4 R4, [R229+0x3800] ;  /* 0x00380000e504783b */ /* 0x000eae0000004200 */
[C---:B------:R-:W-:Y:S01]  /*eea0*/  HMMA.16816.F32.BF16 R144, R208.reuse, R152, R8 ;  /* 0x00000098d090723c */ /* 0x040fe20000041808 */
[----:B------:R-:W3:Y:S07]  /*eeb0*/  LDSM.16.MT88.4 R8, [R228+0x3800] ;  /* 0x00380000e408783b */ /* 0x000eee0000004200 */
[-C--:B------:R-:W-:Y:S07]  /*eec0*/  HMMA.16816.F32.BF16 R148, R208, R154.reuse, R12 ;  /* 0x0000009ad094723c */ /* 0x080fee000004180c */
[----:B------:R-:W-:Y:S01]  /*eed0*/  MOV R14, R190 ;  /* 0x000000be000e7202 */ /* 0x000fe20000000f00 */
[C---:B------:R-:W-:Y:S04]  /*eee0*/  HMMA.16816.F32.BF16 R160, R204.reuse, R154, R16 ;  /* 0x0000009acca0723c */ /* 0x040fe80000041810 */
[----:B------:R-:W-:Y:S02]  /*eef0*/  MOV R15, R198 ;  /* 0x000000c6000f7202 */ /* 0x000fe40000000f00 */
[----:B------:R-:W-:Y:S02]  /*ef00*/  MOV R12, R183 ;  /* 0x000000b7000c7202 */ /* 0x000fe40000000f00 */
[-C--:B-1----:R-:W-:Y:S04]  /*ef10*/  HMMA.16816.F32.BF16 R172, R204, R184.reuse, R20 ;  /* 0x000000b8ccac723c */ /* 0x082fe80000041814 */
[----:B------:R-:W-:Y:S02]  /*ef20*/  MOV R13, R182 ;  /* 0x000000b6000d7202 */ /* 0x000fe40000000f00 */
[----:B------:R-:W-:Y:S02]  /*ef30*/  MOV R18, R191 ;  /* 0x000000bf00127202 */ /* 0x000fe40000000f00 */
[C---:B------:R-:W-:Y:S04]  /*ef40*/  HMMA.16816.F32.BF16 R152, R208.reuse, R184, R24 ;  /* 0x000000b8d098723c */ /* 0x040fe80000041818 */
[----:B------:R-:W-:Y:S02]  /*ef50*/  MOV R23, R166 ;  /* 0x000000a600177202 */ /* 0x000fe40000000f00 */
[----:B------:R-:W-:Y:S01]  /*ef60*/  MOV R22, R167 ;  /* 0x000000a700167202 */ /* 0x000fe20000000f00 */
[----:B------:R-:W-:Y:S01]  /*ef70*/  IMAD.MOV.U32 R25, RZ, RZ, R156 ;  /* 0x000000ffff197224 */ /* 0x000fe200078e009c */
[----:B------:R-:W-:Y:S04]  /*ef80*/  MOV R27, R158 ;  /* 0x0000009e001b7202 */ /* 0x000fe80000000f00 */
[----:B------:R-:W-:Y:S02]  /*ef90*/  MOV R26, R159 ;  /* 0x0000009f001a7202 */ /* 0x000fe40000000f00 */
[----:B------:R-:W-:Y:S02]  /*efa0*/  MOV R24, R157 ;  /* 0x0000009d00187202 */ /* 0x000fe40000000f00 */
[-C--:B------:R-:W-:Y:S03]  /*efb0*/  HMMA.16816.F32.BF16 R156, R208, R186.reuse, R28 ;  /* 0x000000bad09c723c */ /* 0x080fe6000004181c */
[----:B------:R-:W-:Y:S02]  /*efc0*/  MOV R17, R171 ;  /* 0x000000ab00117202 */ /* 0x000fe40000000f00 */
[----:B------:R-:W-:Y:S02]  /*efd0*/  MOV R16, R170 ;  /* 0x000000aa00107202 */ /* 0x000fe40000000f00 */
[----:B------:R-:W-:Y:S01]  /*efe0*/  MOV R19, R196 ;  /* 0x000000c400137202 */ /* 0x000fe20000000f00 */
[C---:B------:R-:W-:Y:S04]  /*eff0*/  HMMA.16816.F32.BF16 R184, R204.reuse, R186, R32 ;  /* 0x000000baccb8723c */ /* 0x040fe80000041820 */
[----:B------:R-:W-:Y:S01]  /*f000*/  MOV R30, R189 ;  /* 0x000000bd001e7202 */ /* 0x000fe20000000f00 */
[----:B------:R-:W-:Y:S01]  /*f010*/  IMAD.MOV.U32 R28, RZ, RZ, R188 ;  /* 0x000000ffff1c7224 */ /* 0x000fe200078e00bc */
[----:B------:R-:W-:Y:S02]  /*f020*/  MOV R21, R164 ;  /* 0x000000a400157202 */ /* 0x000fe40000000f00 */
[-C--:B------:R-:W-:Y:S04]  /*f030*/  HMMA.16816.F32.BF16 R188, R204, R192.reuse, R36 ;  /* 0x000000c0ccbc723c */ /* 0x080fe80000041824 */
[----:B------:R-:W-:Y:S01]  /*f040*/  MOV R20, R165 ;  /* 0x000000a500147202 */ /* 0x000fe20000000f00 */
[----:B------:R-:W-:Y:S01]  /*f050*/  FADD.FTZ R2, R28, R2 ;  /* 0x000000021c027221 */ /* 0x000fe20000010000 */
[----:B------:R-:W-:Y:S02]  /*f060*/  MOV R31, R199 ;  /* 0x000000c7001f7202 */ /* 0x000fe40000000f00 */
[C---:B------:R-:W-:Y:S04]  /*f070*/  HMMA.16816.F32.BF16 R164, R208.reuse, R192, R40 ;  /* 0x000000c0d0a4723c */ /* 0x040fe80000041828 */
[----:B------:R-:W-:Y:S02]  /*f080*/  MOV R29, R181 ;  /* 0x000000b5001d7202 */ /* 0x000fe40000000f00 */
[----:B------:R-:W-:Y:S02]  /*f090*/  MOV R35, R180 ;  /* 0x000000b400237202 */ /* 0x000fe40000000f00 */
        /* <DEDUP_REMOVED lines=15> */
[-C--:B--2---:R-:W-:Y:S08]  /*f190*/  HMMA.16816.F32.BF16 R100, R204, R4.reuse, R100 ;  /* 0x00000004cc64723c */ /* 0x084ff00000041864 */
[C---:B------:R-:W-:Y:S07]  /*f1a0*/  HMMA.16816.F32.BF16 R104, R208.reuse, R4, R104 ;  /* 0x00000004d068723c */ /* 0x040fee0000041868 */
[----:B------:R-:W-:Y:S01]  /*f1b0*/  FADD.FTZ R4, R35, R3 ;  /* 0x0000000323047221 */ /* 0x000fe20000010000 */
[-C--:B------:R-:W-:Y:S04]  /*f1c0*/  HMMA.16816.F32.BF16 R108, R208, R6.reuse, R108 ;  /* 0x00000006d06c723c */ /* 0x080fe8000004186c */
[----:B------:R-:W-:Y:S02]  /*f1d0*/  FADD.FTZ R3, R248, R221 ;  /* 0x000000ddf8037221 */ /* 0x000fe40000010000 */
[----:B------:R-:W-:Y:S02]  /*f1e0*/  FADD.FTZ R5, R31, R2 ;  /* 0x000000021f057221 */ /* 0x000fe40000010000 */
[C---:B------:R-:W-:Y:S07]  /*f1f0*/  HMMA.16816.F32.BF16 R112, R204.reuse, R6, R112 ;  /* 0x00000006cc70723c */ /* 0x040fee0000041870 */
[----:B------:R-:W-:Y:S01]  /*f200*/  FADD.FTZ R7, R30, R4 ;  /* 0x000000041e077221 */ /* 0x000fe20000010000 */
[-C--:B---3--:R-:W-:Y:S04]  /*f210*/  HMMA.16816.F32.BF16 R116, R204, R8.reuse, R116 ;  /* 0x00000008cc74723c */ /* 0x088fe80000041874 */
        /* <DEDUP_REMOVED lines=29> */
[----:B------:R-:W-:Y:S01]  /*f3f0*/  FADD.FTZ R2, R249, R2 ;  /* 0x00000002f9027221 */ /* 0x000fe20000010000 */
[----:B------:R-:W-:Y:S01]  /*f400*/  MOV R139, R134 ;  /* 0x00000086008b7202 */ /* 0x000fe20000000f00 */
[----:B------:R-:W-:Y:S01]  /*f410*/  FADD.FTZ R0, R138, R6 ;  /* 0x000000068a007221 */ /* 0x000fe20000010000 */
[----:B------:R1:W-:Y:S01]  /*f420*/  STL [R1+0x4], R3 ;  /* 0x0000040301007387 */ /* 0x0003e20000100800 */
[----:B------:R-:W-:Y:S02]  /*f430*/  MOV R138, R135 ;  /* 0x00000087008a7202 */ /* 0x000fe40000000f00 */
[----:B------:R-:W-:Y:S01]  /*f440*/  FADD.FTZ R0, R133, R0 ;  /* 0x0000000085007221 */ /* 0x000fe20000010000 */
[----:B------:R2:W-:Y:S04]  /*f450*/  STL [R1+0x10], R2 ;  /* 0x0000100201007387 */ /* 0x0005e80000100800 */
[----:B------:R2:W-:Y:S01]  /*f460*/  STL [R1+0x14], R0 ;  /* 0x0000140001007387 */ /* 0x0005e20000100800 */
[----:B-1----:R-:W-:Y:S01]  /*f470*/  MOV R3, R137 ;  /* 0x0000008900037202 */ /* 0x002fe20000000f00 */
[----:B------:R-:W-:-:S05]  /*f480*/  @P0 BRA `(.L_x_961) ;  /* 0xffffbea000000947 */ /* 0x000fca000383ffff */
.L_x_960:
[----:B------:R-:W-:Y:S02]  /*f490*/  MOV R10, 0x1f ;  /* 0x0000001f000a7802 */ /* 0x000fe40000000f00 */
[----:B------:R-:W-:Y:S01]  /*f4a0*/  MOV R9, 0xffffffff ;  /* 0xffffffff00097802 */ /* 0x000fe20000000f00 */
[----:B------:R-:W-:Y:S05]  /*f4b0*/  BRA.DIV ~URZ, `(.L_x_962) ;  /* 0x000032727f007947 */ /* 0x000fea000b800000 */
[----:B--2---:R-:W2:Y:S04]  /*f4c0*/  LDL R0, [R1+0x8] ;  /* 0x0000080001007983 */ /* 0x004ea80000100800 */
[----:B--2---:R1:W2:Y:S02]  /*f4d0*/  SHFL.BFLY PT, R7, R0, 0x2, 0x1f ;  /* 0x0c401f0000077f89 */ /* 0x0042a400000e0000 */
.L_x_992:
[----:B-1----:R-:W3:Y:S02]  /*f4e0*/  LDL.LU R0, [R1+0x8] ;  /* 0x0000080001007983 */ /* 0x002ee40000300800 */
[----:B--23--:R-:W-:Y:S01]  /*f4f0*/  FADD.FTZ R7, R7, R0 ;  /* 0x0000000007077221 */ /* 0x00cfe20000010000 */
[----:B------:R-:W-:Y:S05]  /*f500*/  BRA.DIV ~URZ, `(.L_x_963) ;  /* 0x000032827f007947 */ /* 0x000fea000b800000 */
[----:B------:R-:W2:Y:S04]  /*f510*/  LDL.LU R2, [R1+0x4] ;  /* 0x0000040001027983 */ /* 0x000ea80000300800 */
[----:B------:R-:W3:Y:S04]  /*f520*/  LDL.LU R0, [R1+0x10] ;  /* 0x0000100001007983 */ /* 0x000ee80000300800 */
[----:B------:R-:W4:Y:S04]  /*f530*/  LDL.LU R9, [R1+0x14] ;  /* 0x0000140001097983 */ /* 0x000f280000300800 */
[----:B--2---:R-:W1:Y:S04]  /*f540*/  SHFL.BFLY PT, R6, R2, 0x2, 0x1f ;  /* 0x0c401f0002067f89 */ /* 0x004e6800000e0000 */
[----:B---3--:R-:W2:Y:S04]  /*f550*/  SHFL.BFLY PT, R5, R0, 0x2, 0x1f ;  /* 0x0c401f0000057f89 */ /* 0x008ea800000e0000 */
[----:B----4-:R-:W3:Y:S01]  /*f560*/  SHFL.BFLY PT, R4, R9, 0x2, 0x1f ;  /* 0x0c401f0009047f89 */ /* 0x010ee200000e0000 */
[----:B-1----:R-:W-:-:S02]  /*f570*/  FADD.FTZ R6, R6, R2 ;  /* 0x0000000206067221 */ /* 0x002fc40000010000 */
[----:B--2---:R-:W-:-:S03]  /*f580*/  FADD.FTZ R5, R5, R0 ;  /* 0x0000000005057221 */ /* 0x004fc60000010000 */
[----:B------:R-:W1:Y:S01]  /*f590*/  SHFL.BFLY PT, R2, R6, 0x1, 0x1f ;  /* 0x0c201f0006027f89 */ /* 0x000e6200000e0000 */
[----:B---3--:R-:W-:-:S03]  /*f5a0*/  FADD.FTZ R4, R4, R9 ;  /* 0x0000000904047221 */ /* 0x008fc60000010000 */
[----:B------:R-:W2:Y:S04]  /*f5b0*/  SHFL.BFLY PT, R0, R7, 0x1, 0x1f ;  /* 0x0c201f0007007f89 */ /* 0x000ea800000e0000 */
[----:B------:R-:W3:Y:S04]  /*f5c0*/  SHFL.BFLY PT, R3, R5, 0x1, 0x1f ;  /* 0x0c201f0005037f89 */ /* 0x000ee800000e0000 */
[----:B------:R4:W4:Y:S01]  /*f5d0*/  SHFL.BFLY PT, R8, R4, 0x1, 0x1f ;  /* 0x0c201f0004087f89 */ /* 0x00092200000e0000 */
[----:B-1----:R-:W-:Y:S02]  /*f5e0*/  FADD.FTZ R6, R6, R2 ;  /* 0x0000000206067221 */ /* 0x002fe40000010000 */
[----:B--2---:R-:W-:-:S02]  /*f5f0*/  FADD.FTZ R7, R7, R0 ;  /* 0x0000000007077221 */ /* 0x004fc40000010000 */
[----:B---3--:R-:W-:-:S03]  /*f600*/  FADD.FTZ R5, R5, R3 ;  /* 0x0000000305057221 */ /* 0x008fc60000010000 */
.L_x_993:
[----:B------:R-:W-:Y:S01]  /*f610*/  FSETP.NE.FTZ.AND P3, PT, R7, RZ, PT ;  /* 0x000000ff0700720b */ /* 0x000fe20003f75000 */
[----:B------:R-:W-:Y:S01]  /*f620*/  CS2R R2, SRZ ;  /* 0x0000000000027805 */ /* 0x000fe2000001ff00 */
[----:B------:R-:W-:Y:S01]  /*f630*/  MOV R0, RZ ;  /* 0x000000ff00007202 */ /* 0x000fe20000000f00 */
[----:B----4-:R-:W-:Y:S01]  /*f640*/  FADD.FTZ R4, R8, R4 ;  /* 0x0000000408047221 */ /* 0x010fe20000010000 */
[----:B------:R-:W-:Y:S02]  /*f650*/  FSETP.NE.FTZ.AND P2, PT, R6, RZ, PT ;  /* 0x000000ff0600720b */ /* 0x000fe40003f55000 */
[----:B------:R-:W-:Y:S02]  /*f660*/  FSETP.NE.FTZ.AND P1, PT, R5, RZ, PT ;  /* 0x000000ff0500720b */ /* 0x000fe40003f35000 */
[----:B------:R-:W-:Y:S02]  /*f670*/  FSETP.NE.FTZ.AND P0, PT, R4, RZ, PT ;  /* 0x000000ff0400720b */ /* 0x000fe40003f15000 */
[----:B------:R-:W-:-:S02]  /*f680*/  MOV R21, 0xff800000 ;  /* 0xff80000000157802 */ /* 0x000fc40000000f00 */
[----:B------:R-:W-:Y:S01]  /*f690*/  MOV R19, 0xff800000 ;  /* 0xff80000000137802 */ /* 0x000fe20000000f00 */
[----:B------:R-:W1:Y:S01]  /*f6a0*/  @P3 MUFU.RCP R0, R7 ;  /* 0x0000000700003308 */ /* 0x000e620000001000 */
[----:B------:R-:W-:Y:S02]  /*f6b0*/  MOV R20, 0xff800000 ;  /* 0xff80000000147802 */ /* 0x000fe40000000f00 */
[----:B------:R-:W-:-:S03]  /*f6c0*/  MOV R18, 0xff800000 ;  /* 0xff80000000127802 */ /* 0x000fc60000000f00 */
[----:B------:R-:W-:Y:S02]  /*f6d0*/  @P1 MOV R10, 0x3f317218 ;  /* 0x3f317218000a1802 */ /* 0x000fe40000000f00 */
[----:B------:R-:W2:Y:S08]  /*f6e0*/  @P3 MUFU.LG2 R7, R7 ;  /* 0x0000000700073308 */ /* 0x000eb00000000c00 */
[----:B------:R-:W3:Y:S01]  /*f6f0*/  @P2 MUFU.RCP R3, R6 ;  /* 0x0000000600032308 */ /* 0x000ee20000001000 */
[----:B-1----:R-:W-:-:S02]  /*f700*/  FMUL.FTZ R140, R0, R140 ;  /* 0x0000008c008c7220 */ /* 0x002fc40000410000 */
[C---:B------:R-:W-:Y:S02]  /*f710*/  FMUL.FTZ R141, R0.reuse, R141 ;  /* 0x0000008d008d7220 */ /* 0x040fe40000410000 */
[C---:B------:R-:W-:Y:S02]  /*f720*/  FMUL.FTZ R160, R0.reuse, R160 ;  /* 0x000000a000a07220 */ /* 0x040fe40000410000 */
[C---:B------:R-:W-:Y:S01]  /*f730*/  FMUL.FTZ R161, R0.reuse, R161 ;  /* 0x000000a100a17220 */ /* 0x040fe20000410000 */
[----:B------:R-:W1:Y:S01]  /*f740*/  @P1 MUFU.RCP R2, R5 ;  /* 0x0000000500021308 */ /* 0x000e620000001000 */
[C---:B------:R-:W-:Y:S02]  /*f750*/  FMUL.FTZ R172, R0.reuse, R172 ;  /* 0x000000ac00ac7220 */ /* 0x040fe40000410000 */
[C---:B------:R-:W-:Y:S02]  /*f760*/  FMUL.FTZ R173, R0.reuse, R173 ;  /* 0x000000ad00ad7220 */ /* 0x040fe40000410000 */
[----:B------:R-:W-:-:S02]  /*f770*/  FMUL.FTZ R184, R0, R184 ;  /* 0x000000b800b87220 */ /* 0x000fc40000410000 */
[C---:B------:R-:W-:Y:S01]  /*f780*/  FMUL.FTZ R185, R0.reuse, R185 ;  /* 0x000000b900b97220 */ /* 0x040fe20000410000 */
[----:B------:R-:W4:Y:S01]  /*f790*/  @P2 MUFU.LG2 R6, R6 ;  /* 0x0000000600062308 */ /* 0x000f220000000c00 */
[C---:B------:R-:W-:Y:S02]  /*f7a0*/  FMUL.FTZ R188, R0.reuse, R188 ;  /* 0x000000bc00bc7220 */ /* 0x040fe40000410000 */
[C---:B------:R-:W-:Y:S02]  /*f7b0*/  FMUL.FTZ R189, R0.reuse, R189 ;  /* 0x000000bd00bd7220 */ /* 0x040fe40000410000 */
[C---:B------:R-:W-:Y:S02]  /*f7c0*/  FMUL.FTZ R192, R0.reuse, R192 ;  /* 0x000000c000c07220 */ /* 0x040fe40000410000 */
[C---:B------:R-:W-:Y:S01]  /*f7d0*/  FMUL.FTZ R193, R0.reuse, R193 ;  /* 0x000000c100c17220 */ /* 0x040fe20000410000 */
[----:B------:R-:W1:Y:S01]  /*f7e0*/  @P1 MUFU.LG2 R5, R5 ;  /* 0x0000000500051308 */ /* 0x000e620000000c00 */
        /* <DEDUP_REMOVED lines=21> */
[----:B--2---:R-:W-:Y:S02]  /*f940*/  @P3 FMUL.FTZ R9, R7, 0.69314718246459960938 ;  /* 0x3f31721807093820 */ /* 0x004fe40000410000 */
[C---:B---3--:R-:W-:Y:S02]  /*f950*/  FMUL.FTZ R142, R3.reuse, R142 ;  /* 0x0000008e038e7220 */ /* 0x048fe40000410000 */
[----:B------:R-:W-:Y:S01]  /*f960*/  @P3 FMUL.FTZ R7, R0, c[0x0][0x2d0] ;  /* 0x0000b40000073a20 */ /* 0x000fe20000410000 */
[----:B------:R-:W-:Y:S01]  /*f970*/  MOV R0, RZ ;  /* 0x000000ff00007202 */ /* 0x000fe20000000f00 */
[C---:B------:R-:W-:Y:S02]  /*f980*/  FMUL.FTZ R143, R3.reuse, R143 ;  /* 0x0000008f038f7220 */ /* 0x040fe40000410000 */
[----:B------:R-:W-:-:S02]  /*f990*/  FMUL.FTZ R162, R3, R162 ;  /* 0x000000a203a27220 */ /* 0x000fc40000410000 */
[C---:B------:R-:W-:Y:S01]  /*f9a0*/  FMUL.FTZ R163, R3.reuse, R163 ;  /* 0x000000a303a37220 */ /* 0x040fe20000410000 */
[----:B------:R-:W2:Y:S01]  /*f9b0*/  @P0 MUFU.RCP R0, R4 ;  /* 0x0000000400000308 */ /* 0x000ea20000001000 */
        /* <DEDUP_REMOVED lines=27> */
[----:B------:R-:W-:Y:S01]  /*fb70*/  FMUL.FTZ R131, R3, R131 ;  /* 0x0000008303837220 */ /* 0x000fe20000410000 */
[----:B------:R-:W-:Y:S01]  /*fb80*/  @P2 MOV R3, 0x3f317218 ;  /* 0x3f31721800032802 */ /* 0x000fe20000000f00 */
[----:B-1----:R-:W-:-:S02]  /*fb90*/  FMUL.FTZ R144, R2, R144 ;  /* 0x0000009002907220 */ /* 0x002fc40000410000 */
        /* <DEDUP_REMOVED lines=31> */
[----:B------:R1:W3:Y:S01]  /*fd90*/  @P0 MUFU.LG2 R2, R4 ;  /* 0x0000000400020308 */ /* 0x0002e20000000c00 */
[----:B----4-:R-:W-:Y:S02]  /*fda0*/  @P2 FMUL.FTZ R8, R6, 0.69314718246459960938 ;  /* 0x3f31721806082820 */ /* 0x010fe40000410000 */
[----:B------:R-:W-:Y:S02]  /*fdb0*/  @P2 FMUL.FTZ R6, R3, c[0x0][0x2d0] ;  /* 0x0000b40003062a20 */ /* 0x000fe40000410000 */
[----:B------:R-:W-:Y:S02]  /*fdc0*/  @P1 FMUL.FTZ R5, R5, 0.69314718246459960938 ;  /* 0x3f31721805051820 */ /* 0x000fe40000410000 */
[----:B------:R-:W-:Y:S02]  /*fdd0*/  @P1 FMUL.FTZ R3, R10, c[0x0][0x2d0] ;  /* 0x0000b4000a031a20 */ /* 0x000fe40000410000 */
[----:B--2---:R-:W-:-:S02]  /*fde0*/  FMUL.FTZ R146, R0, R146 ;  /* 0x0000009200927220 */ /* 0x004fc40000410000 */
[----:B------:R-:W-:Y:S01]  /*fdf0*/  @P1 FFMA.FTZ R21, R3, R135, R5 ;  /* 0x0000008703151223 */ /* 0x000fe20000010005 */
[----:B------:R-:W-:Y:S01]  /*fe00*/  @P0 MOV R3, 0x3f317218 ;  /* 0x3f31721800030802 */ /* 0x000fe20000000f00 */
[C---:B------:R-:W-:Y:S02]  /*fe10*/  FMUL.FTZ R147, R0.reuse, R147 ;  /* 0x0000009300937220 */ /* 0x040fe40000410000 */
[----:B------:R-:W-:Y:S01]  /*fe20*/  FMUL.FTZ R150, R0, R150 ;  /* 0x0000009600967220 */ /* 0x000fe20000410000 */
[----:B-1----:R-:W-:Y:S01]  /*fe30*/  MOV R4, 0x1 ;  /* 0x0000000100047802 */ /* 0x002fe20000000f00 */
[----:B---3--:R-:W-:Y:S02]  /*fe40*/  @P0 FMUL.FTZ R2, R2, 0.69314718246459960938 ;  /* 0x3f31721802020820 */ /* 0x008fe40000410000 */
[----:B------:R-:W-:Y:S02]  /*fe50*/  @P0 FMUL.FTZ R3, R3, c[0x0][0x2d0] ;  /* 0x0000b40003030a20 */ /* 0x000fe40000410000 */
        /* <DEDUP_REMOVED lines=29> */
[----:B------:R-:W-:Y:S01]  /*10030*/  PRMT R0, R4, 0x7610, R0 ;  /* 0x0000761004007816 */ /* 0x000fe20000000000 */
[----:B------:R-:W-:Y:S02]  /*10040*/  @P3 FFMA.FTZ R19, R7, R137, R9 ;  /* 0x0000008907133223 */ /* 0x000fe40000010009 */
[----:B------:R-:W-:-:S02]  /*10050*/  @P2 FFMA.FTZ R20, R6, R136, R8 ;  /* 0x0000008806142223 */ /* 0x000fc40000010008 */
[----:B------:R-:W-:Y:S02]  /*10060*/  @P0 FFMA.FTZ R18, R3, R134, R2 ;  /* 0x0000008603120223 */ /* 0x000fe40000010002 */
.L_x_929:
        /* <DEDUP_REMOVED lines=19> */
.L_x_965:
[----:B--2---:R-:W-:Y:S05]  /*101a0*/  BSYNC B0 ;  /* 0x0000000000007941 */ /* 0x004fea0003800000 */
.L_x_964:
[----:B------:R-:W-:Y:S01]  /*101b0*/  PRMT R0, R0, 0x9910, RZ ;  /* 0x0000991000007816 */ /* 0x000fe200000000ff */
[----:B------:R-:W-:Y:S01]  /*101c0*/  BSSY B1, `(.L_x_966) ;  /* 0x00001d5000017945 */ /* 0x000fe20003800000 */
[----:B-----5:R-:W-:Y:S02]  /*101d0*/  IMAD.MOV.U32 R44, RZ, RZ, R7 ;  /* 0x000000ffff2c7224 */ /* 0x020fe400078e0007 */
[----:B------:R-:W-:-:S13]  /*101e0*/  ISETP.NE.AND P0, PT, R0, RZ, PT ;  /* 0x000000ff0000720c */ /* 0x000fda0003f05270 */
[----:B------:R-:W-:Y:S05]  /*101f0*/  @!P0 BRA `(.L_x_967) ;  /* 0x00001a5000008947 */ /* 0x000fea0003800000 */
[----:B------:R-:W-:Y:S01]  /*10200*/  WARPSYNC 0xffffffff ;  /* 0xffffffff00007948 */ /* 0x000fe20003800000 */
[----:B------:R-:W-:Y:S06]  /*10210*/  BAR.SYNC.DEFER_BLOCKING 0x1, 0x80 ;  /* 0x0042000000007b1d */ /* 0x000fec0000010000 */
[----:B------:R-:W-:Y:S05]  /*10220*/  BRA.CONV ~URZ, `(.L_x_968) ;  /* 0x000000737f007947 */ /* 0x000fea000b800000 */
[----:B------:R-:W-:Y:S01]  /*10230*/  SHF.R.S32.HI R9, RZ, 0x1f, R6 ;  /* 0x0000001fff097819 */ /* 0x000fe20000011406 */
[----:B------:R-:W-:Y:S01]  /*10240*/  IMAD.MOV.U32 R8, RZ, RZ, RZ ;  /* 0x000000ffff087224 */ /* 0x000fe200078e00ff */
[----:B------:R-:W-:Y:S01]  /*10250*/  MOV R2, 0x102a0 ;  /* 0x000102a000027802 */ /* 0x000fe20000000f00 */
[----:B------:R-:W-:Y:S01]  /*10260*/  IMAD.MOV.U32 R3, RZ, RZ, 0x1f ;  /* 0x0000001fff037424 */ /* 0x000fe200078e00ff */
[----:B------:R-:W-:-:S04]  /*10270*/  LEA.HI R9, R9, R6, RZ, 0x7 ;  /* 0x0000000609097211 */ /* 0x000fc800078f38ff */
[----:B------:R-:W-:Y:S02]  /*10280*/  SHF.R.S32.HI R9, RZ, 0x7, R9 ;  /* 0x00000007ff097819 */ /* 0x000fe40000011409 */
[----:B-1----:R-:W-:Y:S05]  /*10290*/  CALL.REL.NOINC `($__internal_19_$__cuda_sm70_shflsync_idx_p) ;  /* 0x0000280000007944 */ /* 0x002fea0003c00000 */
.L_x_968:
[----:B------:R-:W2:Y:S04]  /*102a0*/  LDL R8, [R1+0x60] ;  /* 0x0000600001087983 */ /* 0x000ea80000100800 */
[----:B------:R-:W3:Y:S04]  /*102b0*/  LDL.LU R5, [R1+0x48] ;  /* 0x0000480001057983 */ /* 0x000ee80000300800 */
[----:B-1----:R-:W4:Y:S04]  /*102c0*/  LDL.LU R11, [R1+0x4c] ;  /* 0x00004c00010b7983 */ /* 0x002f280000300800 */
[----:B------:R-:W5:Y:S04]  /*102d0*/  LDL.LU R17, [R1+0x50] ;  /* 0x0000500001117983 */ /* 0x000f680000300800 */
[----:B------:R-:W2:Y:S01]  /*102e0*/  LDL.LU R16, [R1+0x54] ;  /* 0x0000540001107983 */ /* 0x000ea20000300800 */
[----:B------:R-:W-:-:S03]  /*102f0*/  IMAD.MOV.U32 R3, RZ, RZ, 0x1 ;  /* 0x00000001ff037424 */ /* 0x000fc600078e00ff */
[----:B------:R-:W5:Y:S02]  /*10300*/  LDL R15, [R1+0x64] ;  /* 0x00006400010f7983 */ /* 0x000f640000100800 */
[----:B------:R-:W-:Y:S02]  /*10310*/  ISETP.NE.AND P1, PT, R3, c[0x0][0x4e8], PT ;  /* 0x00013a0003007a0c */ /* 0x000fe40003f25270 */
[----:B------:R-:W5:Y:S01]  /*10320*/  LDL R45, [R1+0x3c] ;  /* 0x00003c00012d7983 */ /* 0x000f620000100800 */
[----:B------:R-:W-:Y:S02]  /*10330*/  ULDC UR5, c[0x0][0x4e8] ;  /* 0x00013a0000057ab9 */ /* 0x000fe40000000800 */
[----:B------:R-:W-:Y:S02]  /*10340*/  ULDC UR4, c[0x0][0x388] ;  /* 0x0000e20000047ab9 */ /* 0x000fe40000000800 */
[----:B------:R-:W-:Y:S01]  /*10350*/  UIMAD UR4, UR5, UR4, URZ ;  /* 0x00000004050472a4 */ /* 0x000fe2000f8e023f */
[----:B------:R-:W-:Y:S01]  /*10360*/  BSSY B0, `(.L_x_969) ;  /* 0x00000bf000007945 */ /* 0x000fe20003800000 */
[----:B---3--:R-:W-:Y:S01]  /*10370*/  SHF.R.S32.HI R0, RZ, 0x1f, R5 ;  /* 0x0000001fff007819 */ /* 0x008fe20000011405 */
[----:B------:R-:W-:-:S04]  /*10380*/  IMAD.WIDE.U32 R6, R5, c[0x0][0x4d0], RZ ;  /* 0x0001340005067a25 */ /* 0x000fc800078e00ff */
[C---:B------:R-:W-:Y:S02]  /*10390*/  IMAD R2, R0.reuse, c[0x0][0x4d0], RZ ;  /* 0x0001340000027a24 */ /* 0x040fe400078e02ff */
[----:B------:R-:W-:Y:S02]  /*103a0*/  IMAD R4, R0, c[0x0][0x438], RZ ;  /* 0x00010e0000047a24 */ /* 0x000fe400078e02ff */
[----:B------:R-:W-:Y:S01]  /*103b0*/  IMAD R3, R5, c[0x0][0x4d4], R2 ;  /* 0x0001350005037a24 */ /* 0x000fe200078e0202 */
[----:B----4-:R-:W-:Y:S01]  /*103c0*/  SHF.R.S32.HI R2, RZ, 0x1f, R11 ;  /* 0x0000001fff027819 */ /* 0x010fe2000001140b */
[----:B--2---:R-:W-:Y:S02]  /*103d0*/  IMAD.IADD R0, R8, 0x1, R16 ;  /* 0x0000000108007824 */ /* 0x004fe400078e0210 */
[----:B------:R-:W-:Y:S02]  /*103e0*/  IMAD.IADD R7, R7, 0x1, R3 ;  /* 0x0000000107077824 */ /* 0x000fe400078e0203 */
[----:B------:R-:W-:-:S02]  /*103f0*/  IMAD R9, R2, c[0x0][0x4d8], RZ ;  /* 0x0001360002097a24 */ /* 0x000fc400078e02ff */
[----:B------:R-:W-:-:S04]  /*10400*/  IMAD.WIDE.U32 R6, R11, c[0x0][0x4d8], R6 ;  /* 0x000136000b067a25 */ /* 0x000fc800078e0006 */
[----:B------:R-:W-:Y:S02]  /*10410*/  IMAD R9, R11, c[0x0][0x4dc], R9 ;  /* 0x000137000b097a24 */ /* 0x000fe400078e0209 */
[----:B------:R-:W-:Y:S02]  /*10420*/  IMAD R8, R5, c[0x0][0x43c], R4 ;  /* 0x00010f0005087a24 */ /* 0x000fe400078e0204 */
[----:B------:R-:W-:-:S04]  /*10430*/  @P1 IMAD.HI.U32 R10, R0, c[0x0][0x4ec], RZ ;  /* 0x00013b00000a1a27 */ /* 0x000fc800078e00ff */
[----:B------:R-:W-:Y:S01]  /*10440*/  IMAD.IADD R7, R7, 0x1, R9 ;  /* 0x0000000107077824 */ /* 0x000fe200078e0209 */
[----:B-----5:R-:W-:Y:S01]  /*10450*/  SHF.R.S32.HI R9, RZ, 0x1f, R17 ;  /* 0x0000001fff097819 */ /* 0x020fe20000011411 */
[----:B------:R-:W-:-:S04]  /*10460*/  IMAD.WIDE.U32 R4, R5, c[0x0][0x438], RZ ;  /* 0x00010e0005047a25 */ /* 0x000fc800078e00ff */
[----:B------:R-:W-:Y:S01]  /*10470*/  IMAD.MOV.U32 R3, RZ, RZ, R0 ;  /* 0x000000ffff037224 */ /* 0x000fe200078e0000 */
[----:B------:R-:W-:Y:S01]  /*10480*/  @P1 SHF.R.U32.HI R3, RZ, c[0x0][0x4f0], R10 ;  /* 0x00013c00ff031a19 */ /* 0x000fe2000001160a */
[----:B------:R-:W-:Y:S02]  /*10490*/  IMAD.IADD R5, R5, 0x1, R8 ;  /* 0x0000000105057824 */ /* 0x000fe400078e0208 */
[----:B------:R-:W-:Y:S02]  /*104a0*/  IMAD R2, R2, c[0x0][0x440], RZ ;  /* 0x0001100002027a24 */ /* 0x000fe400078e02ff */
[----:B------:R-:W-:Y:S02]  /*104b0*/  IMAD R10, R9, c[0x0][0x4e0], RZ ;  /* 0x00013800090a7a24 */ /* 0x000fe400078e02ff */
[C---:B------:R-:W-:Y:S02]  /*104c0*/  IMAD R14, R11.reuse, c[0x0][0x444], R2 ;  /* 0x000111000b0e7a24 */ /* 0x040fe400078e0202 */
[----:B------:R-:W-:-:S04]  /*104d0*/  IMAD.WIDE.U32 R4, R11, c[0x0][0x440], R4 ;  /* 0x000110000b047a25 */ /* 0x000fc800078e0004 */
[----:B------:R-:W-:-:S04]  /*104e0*/  IMAD.WIDE.U32 R6, R17, c[0x0][0x4e0], R6 ;  /* 0x0001380011067a25 */ /* 0x000fc800078e0006 */
[----:B------:R-:W-:Y:S02]  /*104f0*/  IMAD R11, R17, c[0x0][0x4e4], R10 ;  /* 0x00013900110b7a24 */ /* 0x000fe400078e020a */
[----:B------:R-:W-:Y:S01]  /*10500*/  @P1 IMAD.HI.U32 R10, R0, c[0x0][0x4ec], RZ ;  /* 0x00013b00000a1a27 */ /* 0x000fe200078e00ff */
[----:B------:R-:W-:Y:S02]  /*10510*/  SHF.R.S32.HI R12, RZ, 0x1f, R3 ;  /* 0x0000001fff0c7819 */ /* 0x000fe40000011403 */
[----:B------:R-:W-:Y:S01]  /*10520*/  IADD3 R6, P0, R3, R6, RZ ;  /* 0x0000000603067210 */ /* 0x000fe20007f1e0ff */
[----:B------:R-:W-:Y:S01]  /*10530*/  IMAD.MOV.U32 R2, RZ, RZ, R0 ;  /* 0x000000ffff027224 */ /* 0x000fe200078e0000 */
[----:B------:R-:W-:Y:S01]  /*10540*/  @P1 SHF.R.U32.HI R2, RZ, c[0x0][0x4f0], R10 ;  /* 0x00013c00ff021a19 */ /* 0x000fe2000001160a */
[----:B------:R-:W-:Y:S01]  /*10550*/  IMAD.IADD R5, R5, 0x1, R14 ;  /* 0x0000000105057824 */ /* 0x000fe200078e020e */
[----:B------:R-:W-:Y:S01]  /*10560*/  IADD3.X R7, R12, R7, R11, P0, !PT ;  /* 0x000000070c077210 */ /* 0x000fe200007fe40b */
[----:B------:R-:W-:-:S02]  /*10570*/  IMAD.MOV R8, RZ, RZ, -R3 ;  /* 0x000000ffff087224 */ /* 0x000fc400078e0a03 */
[----:B------:R-:W-:Y:S01]  /*10580*/  IMAD.WIDE.U32 R10, R17, c[0x0][0x448], R4 ;  /* 0x00011200110a7a25 */ /* 0x000fe200078e0004 */
[----:B------:R-:W-:-:S03]  /*10590*/  SHF.R.S32.HI R5, RZ, 0x1f, R2 ;  /* 0x0000001fff057819 */ /* 0x000fc60000011402 */
[----:B------:R-:W-:Y:S02]  /*105a0*/  IMAD.MOV R14, RZ, RZ, -R2 ;  /* 0x000000ffff0e7224 */ /* 0x000fe400078e0a02 */
[--C-:B------:R-:W-:Y:S02]  /*105b0*/  IMAD R8, R8, c[0x0][0x4e8], R0.reuse ;  /* 0x00013a0008087a24 */ /* 0x100fe400078e0200 */
[----:B------:R-:W-:Y:S02]  /*105c0*/  IMAD R9, R9, c[0x0][0x448], RZ ;  /* 0x0001120009097a24 */ /* 0x000fe400078e02ff */
[----:B------:R-:W-:Y:S02]  /*105d0*/  IMAD R14, R14, c[0x0][0x4e8], R0 ;  /* 0x00013a000e0e7a24 */ /* 0x000fe400078e0200 */
[----:B------:R-:W-:Y:S02]  /*105e0*/  IMAD R0, R5, c[0x0][0x430], RZ ;  /* 0x00010c0005007a24 */ /* 0x000fe400078e02ff */
[----:B------:R-:W-:-:S02]  /*105f0*/  IMAD R9, R17, c[0x0][0x44c], R9 ;  /* 0x0001130011097a24 */ /* 0x000fc400078e0209 */
[----:B------:R-:W-:Y:S02]  /*10600*/  IMAD R17, R2, c[0x0][0x434], R0 ;  /* 0x00010d0002117a24 */ /* 0x000fe400078e0200 */
[----:B------:R-:W-:Y:S02]  /*10610*/  IMAD.IADD R0, R15, 0x1, R16 ;  /* 0x000000010f007824 */ /* 0x000fe400078e0210 */
[----:B------:R-:W1:Y:S01]  /*10620*/  S2R R16, SR_TID.X ;  /* 0x0000000000107919 */ /* 0x000e620000002100 */
[----:B------:R-:W-:Y:S01]  /*10630*/  SHF.R.S32.HI R13, RZ, 0x1f, R8 ;  /* 0x0000001fff0d7819 */ /* 0x000fe20000011408 */
[----:B------:R-:W-:-:S04]  /*10640*/  IMAD.WIDE.U32 R6, R8, c[0x0][0x4c8], R6 ;  /* 0x0001320008067a25 */ /* 0x000fc800078e0006 */
[----:B------:R-:W-:-:S04]  /*10650*/  IMAD R3, R13, c[0x0][0x4c8], RZ ;  /* 0x000132000d037a24 */ /* 0x000fc800078e02ff */
[----:B------:R-:W-:Y:S01]  /*10660*/  IMAD R3, R8, c[0x0][0x4cc], R3 ;  /* 0x0001330008037a24 */ /* 0x000fe200078e0203 */
[----:B------:R-:W-:-:S03]  /*10670*/  LEA R4, P0, R6, c[0x0][0x4a8], 0x2 ;  /* 0x00012a0006047a11 */ /* 0x000fc600078010ff */
[----:B------:R-:W-:Y:S01]  /*10680*/  IMAD.IADD R3, R7, 0x1, R3 ;  /* 0x0000000107037824 */ /* 0x000fe200078e0203 */
[----:B-1----:R-:W-:-:S04]  /*10690*/  SHF.R.S32.HI R15, RZ, 0x1f, R16 ;  /* 0x0000001fff0f7819 */ /* 0x002fc80000011410 */
[----:B------:R-:W-:Y:S02]  /*106a0*/  LEA.HI.X R3, R6, c[0x0][0x4ac], R3, 0x2, P0 ;  /* 0x00012b0006037a11 */ /* 0x000fe400000f1403 */
[----:B------:R-:W-:Y:S01]  /*106b0*/  LEA.HI R15, R15, R16, RZ, 0x5 ;  /* 0x000000100f0f7211 */ /* 0x000fe200078f28ff */
[----:B------:R-:W-:-:S03]  /*106c0*/  IMAD.IADD R9, R11, 0x1, R9 ;  /* 0x000000010b097824 */ /* 0x000fc600078e0209 */
[----:B------:R-:W-:Y:S01]  /*106d0*/  LOP3.LUT R15, R15, 0xffffffe0, RZ, 0xc0, !PT ;  /* 0xffffffe00f0f7812 */ /* 0x000fe200078ec0ff */
[----:B------:R-:W-:Y:S01]  /*106e0*/  IMAD.MOV.U32 R8, RZ, RZ, R10 ;  /* 0x000000ffff087224 */ /* 0x000fe200078e000a */
[----:B------:R-:W-:Y:S04]  /*106f0*/  SHFL.IDX PT, R12, R4, RZ, 0x1c1f ;  /* 0x001c1fff040c7589 */ /* 0x000fe800000e0000 */
[----:B------:R-:W1:Y:S01]  /*10700*/  SHFL.IDX PT, R13, R3, RZ, 0x1c1f ;  /* 0x001c1fff030d7589 */ /* 0x000e6200000e0000 */
[----:B------:R-:W-:-:S03]  /*10710*/  IMAD.IADD R15, R16, 0x1, -R15 ;  /* 0x00000001100f7824 */ /* 0x000fc600078e0a0f */
[----:B------:R-:W-:Y:S04]  /*10720*/  SHFL.IDX PT, R10, R4, 0x1, 0x1c1f ;  /* 0x003c1f00040a7f89 */ /* 0x000fe800000e0000 */
[----:B------:R-:W2:Y:S01]  /*10730*/  SHFL.IDX PT, R11, R3, 0x1, 0x1c1f ;  /* 0x003c1f00030b7f89 */ /* 0x000ea200000e0000 */
[----:B------:R-:W-:Y:S01]  /*10740*/  IMAD.WIDE.U32 R8, R2, c[0x0][0x430], R8 ;  /* 0x00010c0002087a25 */ /* 0x000fe200078e0008 */
[----:B------:R-:W-:Y:S02]  /*10750*/  LOP3.LUT P5, RZ, R15, 0x3, RZ, 0xc0, !PT ;  /* 0x000000030fff7812 */ /* 0x000fe400078ac0ff */
[C---:B------:R-:W-:Y:S01]  /*10760*/  IADD3 R2, R0.reuse, 0x8, RZ ;  /* 0x0000000800027810 */ /* 0x040fe20007ffe0ff */
[----:B------:R-:W-:Y:S01]  /*10770*/  SHFL.IDX PT, R6, R4, 0x2, 0x1c1f ;  /* 0x005c1f0004067f89 */ /* 0x000fe200000e0000 */
[----:B------:R-:W-:-:S03]  /*10780*/  ISETP.GE.OR P1, PT, R0, UR4, P5 ;  /* 0x0000000400007c0c */ /* 0x000fc6000af26670 */
[----:B------:R-:W3:Y:S01]  /*10790*/  SHFL.IDX PT, R7, R3, 0x2, 0x1c1f ;  /* 0x005c1f0003077f89 */ /* 0x000ee200000e0000 */
[----:B------:R-:W-:-:S03]  /*107a0*/  SHF.R.S32.HI R16, RZ, 0x1f, R14 ;  /* 0x0000001fff107819 */ /* 0x000fc6000001140e */
[----:B------:R-:W-:Y:S01]  /*107b0*/  SHFL.IDX PT, R4, R4, 0x3, 0x1c1f ;  /* 0x007c1f0004047f89 */ /* 0x000fe200000e0000 */
[----:B------:R-:W-:-:S03]  /*107c0*/  ISETP.GE.OR P4, PT, R2, UR4, P5 ;  /* 0x0000000402007c0c */ /* 0x000fc6000af86670 */
[----:B------:R4:W5:Y:S01]  /*107d0*/  SHFL.IDX PT, R5, R3, 0x3, 0x1c1f ;  /* 0x007c1f0003057f89 */ /* 0x00096200000e0000 */
[C---:B------:R-:W-:Y:S02]  /*107e0*/  IADD3 R15, R0.reuse, 0x40, RZ ;  /* 0x00000040000f7810 */ /* 0x040fe40007ffe0ff */
[----:B------:R-:W-:Y:S02]  /*107f0*/  ISETP.GE.AND P3, PT, R0, UR4, PT ;  /* 0x0000000400007c0c */ /* 0x000fe4000bf66270 */
[----:B------:R-:W-:Y:S01]  /*10800*/  ISETP.GE.AND P2, PT, R2, UR4, PT ;  /* 0x0000000402007c0c */ /* 0x000fe2000bf46270 */
[----:B------:R-:W-:Y:S01]  /*10810*/  IMAD.MOV.U32 R2, RZ, RZ, R8 ;  /* 0x000000ffff027224 */ /* 0x000fe200078e0008 */
[----:B------:R-:W-:Y:S02]  /*10820*/  IADD3 R0, R0, 0x48, RZ ;  /* 0x0000004800007810 */ /* 0x000fe40007ffe0ff */
[----:B------:R-:W-:Y:S02]  /*10830*/  ISETP.GE.OR P0, PT, R15, UR4, P5 ;  /* 0x000000040f007c0c */ /* 0x000fe4000af06670 */
[----:B------:R-:W-:Y:S01]  /*10840*/  ISETP.GE.OR P5, PT, R0, UR4, P5 ;  /* 0x0000000400007c0c */ /* 0x000fe2000afa6670 */
[----:B-1----:R1:W-:Y:S01]  /*10850*/  @!P1 ST.E [R12.64], R19 ;  /* 0x000000130c009985 */ /* 0x0023e2000c101908 */
[----:B----4-:R-:W-:-:S02]  /*10860*/  IMAD.IADD R3, R9, 0x1, R17 ;  /* 0x0000000109037824 */ /* 0x010fc400078e0211 */
[----:B------:R-:W-:Y:S02]  /*10870*/  IMAD R9, R16, c[0x0][0x428], RZ ;  /* 0x00010a0010097a24 */ /* 0x000fe400078e02ff */
[----:B------:R-:W-:-:S04]  /*10880*/  IMAD.WIDE.U32 R2, R14, c[0x0][0x428], R2 ;  /* 0x00010a000e027a25 */ /* 0x000fc800078e0002 */
[----:B------:R-:W-:Y:S01]  /*10890*/  IMAD R8, R14, c[0x0][0x42c], R9 ;  /* 0x00010b000e087a24 */ /* 0x000fe200078e0209 */
[----:B--2---:R2:W-:Y:S01]  /*108a0*/  @!P4 ST.E [R10.64], R20 ;  /* 0x000000140a00c985 */ /* 0x0045e2000c101908 */
[----:B------:R-:W-:Y:S02]  /*108b0*/  LEA R29, P4, R2, c[0x0][0x400], 0x2 ;  /* 0x00010000021d7a11 */ /* 0x000fe400078810ff */
[----:B------:R-:W-:Y:S01]  /*108c0*/  IMAD.IADD R3, R3, 0x1, R8 ;  /* 0x0000000103037824 */ /* 0x000fe200078e0208 */
[----:B---3--:R3:W-:Y:S01]  /*108d0*/  @!P0 ST.E [R6.64], R21 ;  /* 0x0000001506008985 */ /* 0x0087e2000c101908 */
[----:B------:R-:W-:-:S03]  /*108e0*/  ISETP.GE.AND P1, PT, R15, UR4, PT ;  /* 0x000000040f007c0c */ /* 0x000fc6000bf26270 */
[----:B------:R-:W-:Y:S01]  /*108f0*/  LEA.HI.X R26, R2, c[0x0][0x404], R3, 0x2, P4 ;  /* 0x00010100021a7a11 */ /* 0x000fe200020f1403 */
[----:B-----5:R4:W-:Y:S01]  /*10900*/  @!P5 ST.E [R4.64], R18 ;  /* 0x000000120400d985 */ /* 0x0209e2000c101908 */
[----:B------:R-:W-:Y:S02]  /*10910*/  ISETP.GE.AND P0, PT, R0, UR4, PT ;  /* 0x0000000400007c0c */ /* 0x000fe4000bf06270 */
[C---:B------:R-:W-:Y:S01]  /*10920*/  IADD3 R17, R45.reuse, 0x8, RZ ;  /* 0x000000082d117810 */ /* 0x040fe20007ffe0ff */
[----:B------:R4:W4:Y:S01]  /*10930*/  SHFL.IDX PT, R0, R29, RZ, 0x1c1f ;  /* 0x001c1fff1d007589 */ /* 0x00092200000e0000 */
[C---:B------:R-:W-:Y:S02]  /*10940*/  IADD3 R16, R45.reuse, 0x10, RZ ;  /* 0x000000102d107810 */ /* 0x040fe40007ffe0ff */
[C---:B------:R-:W-:Y:S01]  /*10950*/  IADD3 R15, R45.reuse, 0x18, RZ ;  /* 0x000000182d0f7810 */ /* 0x040fe20007ffe0ff */
[----:B------:R4:W4:Y:S01]  /*10960*/  SHFL.IDX PT, R2, R26, RZ, 0x1c1f ;  /* 0x001c1fff1a027589 */ /* 0x00092200000e0000 */
[----:B------:R-:W-:-:S02]  /*10970*/  IADD3 R14, R45, 0x20, RZ ;  /* 0x000000202d0e7810 */ /* 0x000fc40007ffe0ff */
[C---:B-1----:R-:W-:Y:S02]  /*10980*/  IADD3 R13, R45.reuse, 0x28, RZ ;  /* 0x000000282d0d7810 */ /* 0x042fe40007ffe0ff */
[C---:B------:R-:W-:Y:S02]  /*10990*/  IADD3 R12, R45.reuse, 0x30, RZ ;  /* 0x000000302d0c7810 */ /* 0x040fe40007ffe0ff */
[C---:B------:R-:W-:Y:S02]  /*109a0*/  IADD3 R9, R45.reuse, 0x48, RZ ;  /* 0x000000482d097810 */ /* 0x040fe40007ffe0ff */
[C---:B------:R-:W-:Y:S02]  /*109b0*/  IADD3 R8, R45.reuse, 0x50, RZ ;  /* 0x000000502d087810 */ /* 0x040fe40007ffe0ff */
[C---:B--2---:R-:W-:Y:S02]  /*109c0*/  IADD3 R11, R45.reuse, 0x38, RZ ;  /* 0x000000382d0b7810 */ /* 0x044fe40007ffe0ff */
[----:B------:R-:W-:-:S02]  /*109d0*/  IADD3 R10, R45, 0x40, RZ ;  /* 0x000000402d0a7810 */ /* 0x000fc40007ffe0ff */
[C---:B---3--:R-:W-:Y:S02]  /*109e0*/  IADD3 R7, R45.reuse, 0x58, RZ ;  /* 0x000000582d077810 */ /* 0x048fe40007ffe0ff */
[C---:B------:R-:W-:Y:S02]  /*109f0*/  IADD3 R3, R45.reuse, 0x60, RZ ;  /* 0x000000602d037810 */ /* 0x040fe40007ffe0ff */
[C---:B------:R-:W-:Y:S02]  /*10a00*/  IADD3 R6, R45.reuse, 0x68, RZ ;  /* 0x000000682d067810 */ /* 0x040fe40007ffe0ff */
[C---:B----4-:R-:W-:Y:S02]  /*10a10*/  IADD3 R5, R45.reuse, 0x70, RZ ;  /* 0x000000702d057810 */ /* 0x050fe40007ffe0ff */
[----:B------:R-:W-:Y:S02]  /*10a20*/  IADD3 R4, R45, 0x78, RZ ;  /* 0x000000782d047810 */ /* 0x000fe40007ffe0ff */
        /* <DEDUP_REMOVED lines=15> */
[----:B------:R-:W-:Y:S01]  /*10b20*/  SHF.R.S32.HI R43, RZ, 0x1f, R4 ;  /* 0x0000001fff2b7819 */ /* 0x000fe20000011404 */
[----:B------:R-:W-:Y:S05]  /*10b30*/  @P3 BRA `(.L_x_970) ;  /* 0x0000041000003947 */ /* 0x000fea0003800000 */
[----:B------:R-:W-:Y:S02]  /*10b40*/  ISETP.GE.AND P5, PT, R45, c[0x0][0x3c8], PT ;  /* 0x0000f2002d007a0c */ /* 0x000fe40003fa6270 */
[----:B------:R-:W-:Y:S02]  /*10b50*/  ISETP.GE.AND P4, PT, R17, c[0x0][0x3c8], PT ;  /* 0x0000f20011007a0c */ /* 0x000fe40003f86270 */
[----:B------:R-:W-:-:S09]  /*10b60*/  ISETP.GE.AND P6, PT, R6, c[0x0][0x3c8], PT ;  /* 0x0000f20006007a0c */ /* 0x000fd20003fc6270 */
[----:B------:R-:W-:-:S04]  /*10b70*/  @!P5 LEA R18, P3, R45, R0, 0x2 ;  /* 0x000000002d12d211 */ /* 0x000fc800078610ff */
[----:B------:R-:W-:Y:S02]  /*10b80*/  @!P5 LEA.HI.X R19, R45, R2, R27, 0x2, P3 ;  /* 0x000000022d13d211 */ /* 0x000fe400018f141b */
[----:B------:R-:W-:-:S03]  /*10b90*/  ISETP.GE.AND P3, PT, R16, c[0x0][0x3c8], PT ;  /* 0x0000f20010007a0c */ /* 0x000fc60003f66270 */
[----:B------:R1:W-:Y:S02]  /*10ba0*/  @!P5 ST.E.64 [R18.64], R140 ;  /* 0x0000008c1200d985 */ /* 0x0003e4000c101b08 */
[----:B-1----:R-:W-:-:S04]  /*10bb0*/  @!P4 LEA R18, P5, R17, R0, 0x2 ;  /* 0x000000001112c211 */ /* 0x002fc800078a10ff */
        /* <DEDUP_REMOVED lines=42> */
[----:B------:R1:W-:Y:S01]  /*10e60*/  @!P3 ST.E.64 [R18.64], R96 ;  /* 0x000000601200b985 */ /* 0x0003e2000c101b08 */
[----:B------:R-:W-:-:S04]  /*10e70*/  @!P5 LEA R24, P3, R3, R0, 0x2 ;  /* 0x000000000318d211 */ /* 0x000fc800078610ff */
[----:B------:R-:W-:Y:S02]  /*10e80*/  @!P5 LEA.HI.X R25, R3, R2, R40, 0x2, P3 ;  /* 0x000000020319d211 */ /* 0x000fe400018f1428 */
[----:B------:R-:W-:Y:S02]  /*10e90*/  ISETP.GE.AND P5, PT, R5, c[0x0][0x3c8], PT ;  /* 0x0000f20005007a0c */ /* 0x000fe40003fa6270 */
[----:B------:R-:W-:-:S04]  /*10ea0*/  @!P6 LEA R22, P3, R6, R0, 0x2 ;  /* 0x000000000616e211 */ /* 0x000fc800078610ff */
[----:B------:R-:W-:-:S07]  /*10eb0*/  @!P6 LEA.HI.X R23, R6, R2, R41, 0x2, P3 ;  /* 0x000000020617e211 */ /* 0x000fce00018f1429 */
[----:B------:R-:W-:-:S04]  /*10ec0*/  @!P5 LEA R20, P3, R5, R0, 0x2 ;  /* 0x000000000514d211 */ /* 0x000fc800078610ff */
[----:B------:R-:W-:Y:S02]  /*10ed0*/  @!P5 LEA.HI.X R21, R5, R2, R42, 0x2, P3 ;  /* 0x000000020515d211 */ /* 0x000fe400018f142a */
[----:B-1----:R-:W-:-:S04]  /*10ee0*/  @!P4 LEA R18, P3, R4, R0, 0x2 ;  /* 0x000000000412c211 */ /* 0x002fc800078610ff */
[----:B------:R-:W-:Y:S02]  /*10ef0*/  @!P4 LEA.HI.X R19, R4, R2, R43, 0x2, P3 ;  /* 0x000000020413c211 */ /* 0x000fe400018f142b */
[----:B------:R-:W-:-:S13]  /*10f00*/  ISETP.GE.AND P3, PT, R3, c[0x0][0x3c8], PT ;  /* 0x0000f20003007a0c */ /* 0x000fda0003f66270 */
[----:B------:R1:W-:Y:S04]  /*10f10*/  @!P3 ST.E.64 [R24.64], R100 ;  /* 0x000000641800b985 */ /* 0x0003e8000c101b08 */
[----:B------:R1:W-:Y:S04]  /*10f20*/  @!P6 ST.E.64 [R22.64], R112 ;  /* 0x000000701600e985 */ /* 0x0003e8000c101b08 */
[----:B------:R1:W-:Y:S04]  /*10f30*/  @!P5 ST.E.64 [R20.64], R116 ;  /* 0x000000741400d985 */ /* 0x0003e8000c101b08 */
[----:B------:R1:W-:Y:S02]  /*10f40*/  @!P4 ST.E.64 [R18.64], R128 ;  /* 0x000000801200c985 */ /* 0x0003e4000c101b08 */
.L_x_970:
[----:B------:R-:W-:Y:S05]  /*10f50*/  BSYNC B0 ;  /* 0x0000000000007941 */ /* 0x000fea0003800000 */
.L_x_969:
[----:B------:R2:W3:Y:S01]  /*10f60*/  SHFL.IDX PT, R2, R26, 0x1, 0x1c1f ;  /* 0x003c1f001a027f89 */ /* 0x0004e200000e0000 */
[----:B------:R-:W-:Y:S03]  /*10f70*/  BSSY B0, `(.L_x_971) ;  /* 0x0000043000007945 */ /* 0x000fe60003800000 */
[----:B------:R2:W4:Y:S01]  /*10f80*/  SHFL.IDX PT, R0, R29, 0x1, 0x1c1f ;  /* 0x003c1f001d007f89 */ /* 0x00052200000e0000 */
[----:B------:R-:W-:Y:S05]  /*10f90*/  @P2 BRA `(.L_x_972) ;  /* 0x0000040000002947 */ /* 0x000fea0003800000 */
[----:B------:R-:W-:Y:S02]  /*10fa0*/  ISETP.GE.AND P5, PT, R45, c[0x0][0x3c8], PT ;  /* 0x0000f2002d007a0c */ /* 0x000fe40003fa6270 */
[----:B------:R-:W-:-:S02]  /*10fb0*/  ISETP.GE.AND P2, PT, R17, c[0x0][0x3c8], PT ;  /* 0x0000f20011007a0c */ /* 0x000fc40003f46270 */
[----:B------:R-:W-:-:S09]  /*10fc0*/  ISETP.GE.AND P3, PT, R16, c[0x0][0x3c8], PT ;  /* 0x0000f20010007a0c */ /* 0x000fd20003f66270 */
[----:B-1--4-:R-:W-:-:S04]  /*10fd0*/  @!P5 LEA R18, P4, R45, R0, 0x2 ;  /* 0x000000002d12d211 */ /* 0x012fc800078810ff */
[----:B---3--:R-:W-:Y:S02]  /*10fe0*/  @!P5 LEA.HI.X R19, R45, R2, R27, 0x2, P4 ;  /* 0x000000022d13d211 */ /* 0x008fe400020f141b */
[----:B------:R-:W-:-:S03]  /*10ff0*/  @!P2 LEA R20, P4, R17, R0, 0x2 ;  /* 0x000000001114a211 */ /* 0x000fc600078810ff */
[----:B------:R1:W-:Y:S01]  /*11000*/  @!P5 ST.E.64 [R18.64], R142 ;  /* 0x0000008e1200d985 */ /* 0x0003e2000c101b08 */
[----:B------:R-:W-:Y:S02]  /*11010*/  ISETP.GE.AND P5, PT, R15, c[0x0][0x3c8], PT ;  /* 0x0000f2000f007a0c */ /* 0x000fe40003fa6270 */
[----:B------:R-:W-:-:S05]  /*11020*/  @!P2 LEA.HI.X R21, R17, R2, R28, 0x2, P4 ;  /* 0x000000021115a211 */ /* 0x000fca00020f141c */
[----:B------:R3:W-:Y:S01]  /*11030*/  @!P2 ST.E.64 [R20.64], R162 ;  /* 0x000000a21400a985 */ /* 0x0007e2000c101b08 */
[----:B------:R-:W-:Y:S02]  /*11040*/  ISETP.GE.AND P2, PT, R14, c[0x0][0x3c8], PT ;  /* 0x0000f2000e007a0c */ /* 0x000fe40003f46270 */
[----:B-1----:R-:W-:-:S04]  /*11050*/  @!P3 LEA R18, P4, R16, R0, 0x2 ;  /* 0x000000001012b211 */ /* 0x002fc800078810ff */
[----:B------:R-:W-:Y:S02]  /*11060*/  @!P3 LEA.HI.X R19, R16, R2, R30, 0x2, P4 ;  /* 0x000000021013b211 */ /* 0x000fe400020f141e */
[----:B---3--:R-:W-:-:S03]  /*11070*/  @!P5 LEA R20, P4, R15, R0, 0x2 ;  /* 0x000000000f14d211 */ /* 0x008fc600078810ff */
        /* <DEDUP_REMOVED lines=33> */
[----:B------:R-:W-:Y:S02]  /*11290*/  @!P3 LEA.HI.X R21, R7, R2, R38, 0x2, P4 ;  /* 0x000000020715b211 */ /* 0x000fe400020f1426 */
[----:B------:R-:W-:-:S03]  /*112a0*/  ISETP.GE.AND P4, PT, R6, c[0x0][0x3c8], PT ;  /* 0x0000f20006007a0c */ /* 0x000fc60003f86270 */
[----:B------:R3:W-:Y:S01]  /*112b0*/  @!P3 ST.E.64 [R20.64], R98 ;  /* 0x000000621400b985 */ /* 0x0007e2000c101b08 */
[----:B------:R-:W-:Y:S02]  /*112c0*/  ISETP.GE.AND P3, PT, R5, c[0x0][0x3c8], PT ;  /* 0x0000f20005007a0c */ /* 0x000fe40003f66270 */
[----:B-1----:R-:W-:-:S04]  /*112d0*/  @!P5 LEA R18, P2, R3, R0, 0x2 ;  /* 0x000000000312d211 */ /* 0x002fc800078410ff */
[----:B------:R-:W-:Y:S02]  /*112e0*/  @!P5 LEA.HI.X R19, R3, R2, R40, 0x2, P2 ;  /* 0x000000020313d211 */ /* 0x000fe400010f1428 */
[----:B------:R-:W-:-:S03]  /*112f0*/  ISETP.GE.AND P2, PT, R4, c[0x0][0x3c8], PT ;  /* 0x0000f20004007a0c */ /* 0x000fc60003f46270 */
[----:B------:R1:W-:Y:S01]  /*11300*/  @!P5 ST.E.64 [R18.64], R102 ;  /* 0x000000661200d985 */ /* 0x0003e2000c101b08 */
[----:B------:R-:W-:-:S04]  /*11310*/  @!P4 LEA R22, P5, R6, R0, 0x2 ;  /* 0x000000000616c211 */ /* 0x000fc800078a10ff */
[----:B------:R-:W-:Y:S02]  /*11320*/  @!P4 LEA.HI.X R23, R6, R2, R41, 0x2, P5 ;  /* 0x000000020617c211 */ /* 0x000fe400028f1429 */
[----:B---3--:R-:W-:-:S03]  /*11330*/  @!P3 LEA R20, P5, R5, R0, 0x2 ;  /* 0x000000000514b211 */ /* 0x008fc600078a10ff */
[----:B------:R3:W-:Y:S01]  /*11340*/  @!P4 ST.E.64 [R22.64], R114 ;  /* 0x000000721600c985 */ /* 0x0007e2000c101b08 */
[----:B------:R-:W-:-:S05]  /*11350*/  @!P3 LEA.HI.X R21, R5, R2, R42, 0x2, P5 ;  /* 0x000000020515b211 */ /* 0x000fca00028f142a */
[----:B------:R3:W-:Y:S01]  /*11360*/  @!P3 ST.E.64 [R20.64], R118 ;  /* 0x000000761400b985 */ /* 0x0007e2000c101b08 */
[----:B-1----:R-:W-:-:S04]  /*11370*/  @!P2 LEA R18, P5, R4, R0, 0x2 ;  /* 0x000000000412a211 */ /* 0x002fc800078a10ff */
[----:B------:R-:W-:-:S05]  /*11380*/  @!P2 LEA.HI.X R19, R4, R2, R43, 0x2, P5 ;  /* 0x000000020413a211 */ /* 0x000fca00028f142b */
[----:B------:R3:W-:Y:S04]  /*11390*/  @!P2 ST.E.64 [R18.64], R130 ;  /* 0x000000821200a985 */ /* 0x0007e8000c101b08 */
.L_x_972:
[----:B------:R-:W-:Y:S05]  /*113a0*/  BSYNC B0 ;  /* 0x0000000000007941 */ /* 0x000fea0003800000 */
.L_x_971:
[----:B---3--:R3:W1:Y:S01]  /*113b0*/  SHFL.IDX PT, R2, R26, 0x2, 0x1c1f ;  /* 0x005c1f001a027f89 */ /* 0x00866200000e0000 */
[----:B------:R-:W-:Y:S03]  /*113c0*/  BSSY B0, `(.L_x_973) ;  /* 0x0000043000007945 */ /* 0x000fe60003800000 */
[----:B----4-:R3:W4:Y:S01]  /*113d0*/  SHFL.IDX PT, R0, R29, 0x2, 0x1c1f ;  /* 0x005c1f001d007f89 */ /* 0x01072200000e0000 */
[----:B------:R-:W-:Y:S05]  /*113e0*/  @P1 BRA `(.L_x_974) ;  /* 0x0000040000001947 */ /* 0x000fea0003800000 */
[----:B------:R-:W-:Y:S02]  /*113f0*/  ISETP.GE.AND P3, PT, R45, c[0x0][0x3c8], PT ;  /* 0x0000f2002d007a0c */ /* 0x000fe40003f66270 */
[----:B------:R-:W-:Y:S02]  /*11400*/  ISETP.GE.AND P5, PT, R17, c[0x0][0x3c8], PT ;  /* 0x0000f20011007a0c */ /* 0x000fe40003fa6270 */
[----:B------:R-:W-:Y:S02]  /*11410*/  ISETP.GE.AND P2, PT, R16, c[0x0][0x3c8], PT ;  /* 0x0000f20010007a0c */ /* 0x000fe40003f46270 */
[----:B------:R-:W-:-:S07]  /*11420*/  ISETP.GE.AND P1, PT, R15, c[0x0][0x3c8], PT ;  /* 0x0000f2000f007a0c */ /* 0x000fce0003f26270 */
[----:B-1--4-:R-:W-:-:S04]  /*11430*/  @!P3 LEA R18, P4, R45, R0, 0x2 ;  /* 0x000000002d12b211 */ /* 0x012fc800078810ff */
[----:B------:R-:W-:Y:S02]  /*11440*/  @!P3 LEA.HI.X R19, R45, R2, R27, 0x2, P4 ;  /* 0x000000022d13b211 */ /* 0x000fe400020f141b */
        /* <DEDUP_REMOVED lines=8> */
[----:B----4-:R-:W-:-:S03]  /*114d0*/  @!P1 LEA R20, P4, R15, R0, 0x2 ;  /* 0x000000000f149211 */ /* 0x010fc600078810ff */
        /* <DEDUP_REMOVED lines=23> */
[----:B------:R-:W-:-:S03]  /*11650*/  @!P5 LEA R22, P4, R9, R0, 0x2 ;  /* 0x000000000916d211 */ /* 0x000fc600078810ff */
[----:B------:R1:W-:Y:S01]  /*11660*/  @!P3 ST.E.64 [R18.64], R72 ;  /* 0x000000481200b985 */ /* 0x0003e2000c101b08 */
[----:B------:R-:W-:Y:S02]  /*11670*/  @!P5 LEA.HI.X R23, R9, R2, R37, 0x2, P4 ;  /* 0x000000020917d211 */ /* 0x000fe400020f1425 */
[----:B------:R-:W-:Y:S02]  /*11680*/  ISETP.GE.AND P4, PT, R3, c[0x0][0x3c8], PT ;  /* 0x0000f20003007a0c */ /* 0x000fe40003f86270 */
[C---:B----4-:R-:W-:Y:S01]  /*11690*/  @!P2 LEA R20, P3, R8.reuse, R0, 0x2 ;  /* 0x000000000814a211 */ /* 0x050fe200078610ff */
[----:B------:R4:W-:Y:S03]  /*116a0*/  @!P5 ST.E.64 [R22.64], R76 ;  /* 0x0000004c1600d985 */ /* 0x0009e6000c101b08 */
        /* <DEDUP_REMOVED lines=8> */
[----:B------:R-:W-:Y:S02]  /*11730*/  ISETP.GE.AND P1, PT, R4, c[0x0][0x3c8], PT ;  /* 0x0000f20004007a0c */ /* 0x000fe40003f26270 */
[----:B------:R-:W-:Y:S02]  /*11740*/  @!P4 LEA.HI.X R25, R3, R2, R40, 0x2, P5 ;  /* 0x000000020319c211 */ /* 0x000fe400028f1428 */
[----:B----4-:R-:W-:-:S03]  /*11750*/  @!P3 LEA R22, P5, R6, R0, 0x2 ;  /* 0x000000000616b211 */ /* 0x010fc600078a10ff */
[----:B------:R4:W-:Y:S01]  /*11760*/  @!P4 ST.E.64 [R24.64], R104 ;  /* 0x000000681800c985 */ /* 0x0009e2000c101b08 */
[----:B------:R-:W-:Y:S02]  /*11770*/  @!P3 LEA.HI.X R23, R6, R2, R41, 0x2, P5 ;  /* 0x000000020617b211 */ /* 0x000fe400028f1429 */
[----:B-----5:R-:W-:-:S03]  /*11780*/  @!P2 LEA R20, P5, R5, R0, 0x2 ;  /* 0x000000000514a211 */ /* 0x020fc600078a10ff */
[----:B------:R4:W-:Y:S01]  /*11790*/  @!P3 ST.E.64 [R22.64], R108 ;  /* 0x0000006c1600b985 */ /* 0x0009e2000c101b08 */
[----:B------:R-:W-:-:S05]  /*117a0*/  @!P2 LEA.HI.X R21, R5, R2, R42, 0x2, P5 ;  /* 0x000000020515a211 */ /* 0x000fca00028f142a */
[----:B------:R4:W-:Y:S01]  /*117b0*/  @!P2 ST.E.64 [R20.64], R120 ;  /* 0x000000781400a985 */ /* 0x0009e2000c101b08 */
[----:B-1----:R-:W-:-:S04]  /*117c0*/  @!P1 LEA R18, P5, R4, R0, 0x2 ;  /* 0x0000000004129211 */ /* 0x002fc800078a10ff */
[----:B------:R-:W-:-:S05]  /*117d0*/  @!P1 LEA.HI.X R19, R4, R2, R43, 0x2, P5 ;  /* 0x0000000204139211 */ /* 0x000fca00028f142b */
[----:B------:R4:W-:Y:S04]  /*117e0*/  @!P1 ST.E.64 [R18.64], R124 ;  /* 0x0000007c12009985 */ /* 0x0009e8000c101b08 */
.L_x_974:
[----:B------:R-:W-:Y:S05]  /*117f0*/  BSYNC B0 ;  /* 0x0000000000007941 */ /* 0x000fea0003800000 */
.L_x_973:
[----:B-1----:R1:W2:Y:S04]  /*11800*/  SHFL.IDX PT, R2, R26, 0x3, 0x1c1f ;  /* 0x007c1f001a027f89 */ /* 0x0022a800000e0000 */
[----:B----4-:R1:W4:Y:S01]  /*11810*/  SHFL.IDX PT, R0, R29, 0x3, 0x1c1f ;  /* 0x007c1f001d007f89 */ /* 0x01032200000e0000 */
[----:B------:R-:W-:Y:S05]  /*11820*/  @P0 BRA `(.L_x_975) ;  /* 0x000006e000000947 */ /* 0x000fea0003800000 */
[----:B------:R-:W-:Y:S02]  /*11830*/  ISETP.GE.AND P3, PT, R45, c[0x0][0x3c8], PT ;  /* 0x0000f2002d007a0c */ /* 0x000fe40003f66270 */
[----:B------:R-:W-:Y:S02]  /*11840*/  ISETP.GE.AND P2, PT, R17, c[0x0][0x3c8], PT ;  /* 0x0000f20011007a0c */ /* 0x000fe40003f46270 */
[----:B------:R-:W-:Y:S02]  /*11850*/  ISETP.GE.AND P1, PT, R16, c[0x0][0x3c8], PT ;  /* 0x0000f20010007a0c */ /* 0x000fe40003f26270 */
[----:B------:R-:W-:-:S02]  /*11860*/  ISETP.GE.AND P0, PT, R15, c[0x0][0x3c8], PT ;  /* 0x0000f2000f007a0c */ /* 0x000fc40003f06270 */
[----:B------:R-:W-:-:S05]  /*11870*/  ISETP.GE.AND P4, PT, R14, c[0x0][0x3c8], PT ;  /* 0x0000f2000e007a0c */ /* 0x000fca0003f86270 */
[----:B----4-:R-:W-:-:S04]  /*11880*/  @!P3 LEA R18, P5, R45, R0, 0x2 ;  /* 0x000000002d12b211 */ /* 0x010fc800078a10ff */
[----:B--2---:R-:W-:Y:S02]  /*11890*/  @!P3 LEA.HI.X R19, R45, R2, R27, 0x2, P5 ;  /* 0x000000022d13b211 */ /* 0x004fe400028f141b */
[----:B------:R-:W-:-:S03]  /*118a0*/  @!P2 LEA R20, P5, R17, R0, 0x2 ;  /* 0x000000001114a211 */ /* 0x000fc600078a10ff */
[----:B------:R2:W-:Y:S01]  /*118b0*/  @!P3 ST.E.64 [R18.64], R146 ;  /* 0x000000921200b985 */ /* 0x0005e2000c101b08 */
[----:B------:R-:W-:Y:S02]  /*118c0*/  @!P2 LEA.HI.X R21, R17, R2, R28, 0x2, P5 ;  /* 0x000000021115a211 */ /* 0x000fe400028f141c */
[----:B------:R-:W-:-:S03]  /*118d0*/  ISETP.GE.AND P3, PT, R13, c[0x0][0x3c8], PT ;  /* 0x0000f2000d007a0c */ /* 0x000fc60003f66270 */
[----:B------:R4:W-:Y:S01]  /*118e0*/  @!P2 ST.E.64 [R20.64], R150 ;  /* 0x000000961400a985 */ /* 0x0009e2000c101b08 */
[----:B--2---:R-:W-:-:S04]  /*118f0*/  @!P1 LEA R18, P5, R16, R0, 0x2 ;  /* 0x0000000010129211 */ /* 0x004fc800078a10ff */
[----:B------:R-:W-:Y:S02]  /*11900*/  @!P1 LEA.HI.X R19, R16, R2, R30, 0x2, P5 ;  /* 0x0000000210139211 */ /* 0x000fe400028f141e */
[CC--:B----4-:R-:W-:Y:S02]  /*11910*/  @!P0 LEA R20, P2, R15.reuse, R0.reuse, 0x2 ;  /* 0x000000000f148211 */ /* 0x0d0fe400078410ff */
[----:B------:R-:W-:Y:S01]  /*11920*/  @!P4 LEA R22, P5, R14, R0, 0x2 ;  /* 0x000000000e16c211 */ /* 0x000fe200078a10ff */
[----:B------:R2:W-:Y:S01]  /*11930*/  @!P1 ST.E.64 [R18.64], R154 ;  /* 0x0000009a12009985 */ /* 0x0005e2000c101b08 */
[-C--:B------:R-:W-:Y:S02]  /*11940*/  @!P0 LEA.HI.X R21, R15, R2.reuse, R32, 0x2, P2 ;  /* 0x000000020f158211 */ /* 0x080fe400010f1420 */
[----:B------:R-:W-:Y:S02]  /*11950*/  ISETP.GE.AND P2, PT, R12, c[0x0][0x3c8], PT ;  /* 0x0000f2000c007a0c */ /* 0x000fe40003f46270 */
[----:B------:R-:W-:Y:S01]  /*11960*/  ISETP.GE.AND P1, PT, R11, c[0x0][0x3c8], PT ;  /* 0x0000f2000b007a0c */ /* 0x000fe20003f26270 */
[----:B------:R-:W-:Y:S01]  /*11970*/  @!P0 ST.E.64 [R20.64], R158 ;  /* 0x0000009e14008985 */ /* 0x000fe2000c101b08 */
[----:B------:R-:W-:-:S02]  /*11980*/  @!P4 LEA.HI.X R23, R14, R2, R31, 0x2, P5 ;  /* 0x000000020e17c211 */ /* 0x000fc400028f141f */
[----:B------:R-:W-:-:S03]  /*11990*/  ISETP.GE.AND P0, PT, R10, c[0x0][0x3c8], PT ;  /* 0x0000f2000a007a0c */ /* 0x000fc60003f06270 */
[----:B------:R-:W-:Y:S01]  /*119a0*/  @!P4 ST.E.64 [R22.64], R166 ;  /* 0x000000a61600c985 */ /* 0x000fe2000c101b08 */
[----:B--2---:R-:W-:-:S04]  /*119b0*/  @!P3 LEA R18, P5, R13, R0, 0x2 ;  /* 0x000000000d12b211 */ /* 0x004fc800078a10ff */
[----:B------:R-:W-:Y:S02]  /*119c0*/  @!P3 LEA.HI.X R19, R13, R2, R33, 0x2, P5 ;  /* 0x000000020d13b211 */ /* 0x000fe400028f1421 */
[----:B------:R-:W-:-:S03]  /*119d0*/  @!P2 LEA R16, P5, R12, R0, 0x2 ;  /* 0x000000000c10a211 */ /* 0x000fc600078a10ff */
[----:B------:R-:W-:Y:S01]  /*119e0*/  @!P3 ST.E.64 [R18.64], R170 ;  /* 0x000000aa1200b985 */ /* 0x000fe2000c101b08 */
[----:B------:R-:W-:Y:S02]  /*119f0*/  @!P2 LEA.HI.X R17, R12, R2, R34, 0x2, P5 ;  /* 0x000000020c11a211 */ /* 0x000fe400028f1422 */
        /* <DEDUP_REMOVED lines=16> */
[----:B----4-:R-:W-:Y:S02]  /*11b00*/  @!P3 LEA R12, P5, R7, R0, 0x2 ;  /* 0x00000000070cb211 */ /* 0x010fe400078a10ff */
[-C--:B------:R-:W-:Y:S02]  /*11b10*/  @!P4 LEA.HI.X R15, R8, R2.reuse, R39, 0x2, P0 ;  /* 0x00000002080fc211 */ /* 0x080fe400000f1427 */
[----:B------:R-:W-:Y:S02]  /*11b20*/  ISETP.GE.AND P0, PT, R5, c[0x0][0x3c8], PT ;  /* 0x0000f20005007a0c */ /* 0x000fe40003f06270 */
[----:B------:R-:W-:Y:S01]  /*11b30*/  @!P3 LEA.HI.X R13, R7, R2, R38, 0x2, P5 ;  /* 0x00000002070db211 */ /* 0x000fe200028f1426 */
[----:B------:R2:W-:Y:S04]  /*11b40*/  @!P4 ST.E.64 [R14.64], R90 ;  /* 0x0000005a0e00c985 */ /* 0x0005e8000c101b08 */
[----:B------:R2:W-:Y:S01]  /*11b50*/  @!P3 ST.E.64 [R12.64], R94 ;  /* 0x0000005e0c00b985 */ /* 0x0005e2000c101b08 */
[----:B-----5:R-:W-:-:S04]  /*11b60*/  @!P2 LEA R10, P5, R3, R0, 0x2 ;  /* 0x00000000030aa211 */ /* 0x020fc800078a10ff */
        /* <DEDUP_REMOVED lines=10> */
[----:B--2---:R-:W-:-:S04]  /*11c10*/  LEA R6, P0, R4, R0, 0x2 ;  /* 0x0000000004067211 */ /* 0x004fc800078010ff */
[----:B------:R-:W-:-:S05]  /*11c20*/  LEA.HI.X R7, R4, R2, R43, 0x2, P0 ;  /* 0x0000000204077211 */ /* 0x000fca00000f142b */
[----:B------:R2:W-:Y:S01]  /*11c30*/  ST.E.64 [R6.64], R126 ;  /* 0x0000007e06007985 */ /* 0x0005e2000c101b08 */
[----:B------:R-:W-:Y:S05]  /*11c40*/  BRA `(.L_x_975) ;  /* 0x000002c000007947 */ /* 0x000fea0003800000 */
.L_x_967:
        /* <DEDUP_REMOVED lines=44> */
.L_x_975:
[----:B------:R-:W-:Y:S05]  /*11f10*/  BSYNC B1 ;  /* 0x0000000000017941 */ /* 0x000fea0003800000 */
.L_x_966:
[----:B------:R-:W-:-:S13]  /*11f20*/  ISETP.NE.AND P0, PT, RZ, UR6, PT ;  /* 0x00000006ff007c0c */ /* 0x000fda000bf05270 */
[----:B------:R-:W-:Y:S01]  /*11f30*/  @P0 WARPSYNC 0xffffffff ;  /* 0xffffffff00000948 */ /* 0x000fe20003800000 */
[----:B------:R-:W-:Y:S06]  /*11f40*/  @P0 BAR.SYNC.DEFER_BLOCKING 0x5, 0x80 ;  /* 0x0142000000000b1d */ /* 0x000fec0000010000 */
[----:B--2-4-:R-:W2:Y:S04]  /*11f50*/  @P0 LDS R0, [0x10100] ;  /* 0x01010000ff000984 */ /* 0x014ea80000000800 */
[----:B--2---:R2:W-:Y:S04]  /*11f60*/  @P0 STL [R1+0x58], R0 ;  /* 0x0000580001000387 */ /* 0x0045e80000100800 */
[----:B------:R-:W-:Y:S06]  /*11f70*/  @P0 BAR.ARV 0x4, 0x80 ;  /* 0x0102000000000b1d */ /* 0x000fec0000002000 */
[----:B------:R-:W-:Y:S05]  /*11f80*/  @P0 BRA `(.L_x_976) ;  /* 0x0000009000000947 */ /* 0x000fea0003800000 */
[----:B------:R-:W-:Y:S05]  /*11f90*/  BRA.DIV ~URZ, `(.L_x_977) ;  /* 0x00000a527f007947 */ /* 0x000fea000b800000 */
[----:B--2---:R2:W4:Y:S02]  /*11fa0*/  SHFL.IDX PT, R0, R44, RZ, 0x1f ;  /* 0x00001fff2c007589 */ /* 0x00452400000e0000 */
.L_x_994:
[----:B------:R-:W5:Y:S01]  /*11fb0*/  S2R R2, SR_TID.X ;  /* 0x0000000000027919 */ /* 0x000f620000002100 */
[----:B------:R-:W-:Y:S03]  /*11fc0*/  WARPSYNC 0xffffffff ;  /* 0xffffffff00007948 */ /* 0x000fe60003800000 */
[----:B------:R-:W-:Y:S06]  /*11fd0*/  BAR.SYNC.DEFER_BLOCKING 0x4, 0x80 ;  /* 0x0102000000007b1d */ /* 0x000fec0000010000 */
[----:B----4-:R4:W-:Y:S01]  /*11fe0*/  STL [R1+0x58], R0 ;  /* 0x0000580001007387 */ /* 0x0109e20000100800 */
[----:B-----5:R-:W-:-:S13]  /*11ff0*/  LOP3.LUT P0, RZ, R2, 0x7f, RZ, 0xc0, !PT ;  /* 0x0000007f02ff7812 */ /* 0x020fda000780c0ff */
[----:B------:R4:W-:Y:S04]  /*12000*/  @!P0 STS [0x10100], R44 ;  /* 0x0101002cff008388 */ /* 0x0009e80000000800 */
[----:B------:R-:W-:Y:S06]  /*12010*/  BAR.ARV 0x5, 0x80 ;  /* 0x0142000000007b1d */ /* 0x000fec0000002000 */
.L_x_976:
[----:B--2-4-:R-:W2:Y:S02]  /*12020*/  LDL R0, [R1+0x58] ;  /* 0x0000580001007983 */ /* 0x014ea40000100800 */
[----:B--2---:R-:W-:-:S13]  /*12030*/  ISETP.GE.AND P0, PT, R0, c[0x0][0x538], PT ;  /* 0x00014e0000007a0c */ /* 0x004fda0003f06270 */
[----:B-1-3--:R-:W-:Y:S01]  /*12040*/  @P0 CALL.REL.NOINC `(.L_x_978) ;  /* 0x0000001000000944 */ /* 0x00afe20003c00000 */
[----:B------:R-:W-:Y:S05]  /*12050*/  BRA `(.L_x_979) ;  /* 0xfffee72000007947 */ /* 0x000fea000383ffff */
.L_x_978:
[----:B------:R-:W-:Y:S05]  /*12060*/  EXIT ;  /* 0x000000000000794d */ /* 0x000fea0003800000 */
.L_x_930:
[----:B-1----:R-:W-:Y:S01]  /*12070*/  IMAD.MOV.U32 R9, RZ, RZ, R5 ;  /* 0x000000ffff097224 */ /* 0x002fe200078e0005 */
[----:B------:R-:W-:Y:S01]  /*12080*/  MOV R8, RZ ;  /* 0x000000ff00087202 */ /* 0x000fe20000000f00 */
[----:B------:R-:W-:Y:S01]  /*12090*/  IMAD.MOV.U32 R3, RZ, RZ, 0x181f ;  /* 0x0000181fff037424 */ /* 0x000fe200078e00ff */
[----:B------:R-:W-:Y:S02]  /*120a0*/  MOV R2, 0x120c0 ;  /* 0x000120c000027802 */ /* 0x000fe40000000f00 */
[----:B------:R-:W-:Y:S05]  /*120b0*/  CALL.REL.NOINC `($__internal_19_$__cuda_sm70_shflsync_idx_p) ;  /* 0x000009e000007944 */ /* 0x000fea0003c00000 */
[----:B------:R-:W-:Y:S01]  /*120c0*/  MOV R7, R8 ;  /* 0x0000000800077202 */ /* 0x000fe20000000f00 */
[----:B------:R-:W-:Y:S05]  /*120d0*/  BRA `(.L_x_980) ;  /* 0xfffef74000007947 */ /* 0x000fea000383ffff */
.L_x_931:
[----:B-1----:R-:W-:Y:S01]  /*120e0*/  IMAD.MOV.U32 R9, RZ, RZ, R6 ;  /* 0x000000ffff097224 */ /* 0x002fe200078e0006 */
[----:B------:R-:W-:Y:S01]  /*120f0*/  MOV R8, RZ ;  /* 0x000000ff00087202 */ /* 0x000fe20000000f00 */
[----:B------:R-:W-:Y:S01]  /*12100*/  IMAD.MOV.U32 R3, RZ, RZ, 0x181f ;  /* 0x0000181fff037424 */ /* 0x000fe200078e00ff */
[----:B------:R-:W-:Y:S02]  /*12110*/  MOV R2, 0x12130 ;  /* 0x0001213000027802 */ /* 0x000fe40000000f00 */
[----:B--23--:R-:W-:Y:S05]  /*12120*/  CALL.REL.NOINC `($__internal_19_$__cuda_sm70_shflsync_idx_p) ;  /* 0x0000097000007944 */ /* 0x00cfea0003c00000 */
[----:B------:R-:W-:Y:S01]  /*12130*/  MOV R3, R8 ;  /* 0x0000000800037202 */ /* 0x000fe20000000f00 */
[----:B------:R-:W-:Y:S05]  /*12140*/  BRA `(.L_x_981) ;  /* 0xfffef6f000007947 */ /* 0x000fea000383ffff */
.L_x_934:
[----:B--2---:R-:W-:Y:S01]  /*12150*/  IMAD.MOV.U32 R9, RZ, RZ, R5 ;  /* 0x000000ffff097224 */ /* 0x004fe200078e0005 */
[----:B------:R-:W-:Y:S01]  /*12160*/  MOV R8, 0x1 ;  /* 0x0000000100087802 */ /* 0x000fe20000000f00 */
[----:B----4-:R-:W-:Y:S01]  /*12170*/  IMAD.MOV.U32 R3, RZ, RZ, 0x181f ;  /* 0x0000181fff037424 */ /* 0x010fe200078e00ff */
[----:B------:R-:W-:-:S02]  /*12180*/  MOV R2, 0x121a0 ;  /* 0x000121a000027802 */ /* 0x000fc40000000f00 */
[----:B-1-3--:R-:W-:Y:S05]  /*12190*/  CALL.REL.NOINC `($__internal_19_$__cuda_sm70_shflsync_idx_p) ;  /* 0x0000090000007944 */ /* 0x00afea0003c00000 */
[----:B------:R-:W-:Y:S01]  /*121a0*/  IMAD.MOV.U32 R7, RZ, RZ, R8 ;  /* 0x000000ffff077224 */ /* 0x000fe200078e0008 */
[----:B------:R-:W-:Y:S01]  /*121b0*/  MOV R8, 0x1 ;  /* 0x0000000100087802 */ /* 0x000fe20000000f00 */
[----:B------:R-:W-:Y:S01]  /*121c0*/  IMAD.MOV.U32 R9, RZ, RZ, R6 ;  /* 0x000000ffff097224 */ /* 0x000fe200078e0006 */
[----:B------:R-:W-:-:S02]  /*121d0*/  MOV R3, 0x181f ;  /* 0x0000181f00037802 */ /* 0x000fc40000000f00 */
[----:B------:R-:W-:Y:S02]  /*121e0*/  MOV R2, 0x12200 ;  /* 0x0001220000027802 */ /* 0x000fe40000000f00 */
[----:B------:R-:W-:Y:S05]  /*121f0*/  CALL.REL.NOINC `($__internal_19_$__cuda_sm70_shflsync_idx_p) ;  /* 0x000008a000007944 */ /* 0x000fea0003c00000 */
[----:B------:R-:W-:Y:S01]  /*12200*/  MOV R3, R8 ;  /* 0x0000000800037202 */ /* 0x000fe20000000f00 */
[----:B------:R-:W-:Y:S05]  /*12210*/  BRA `(.L_x_982) ;  /* 0xfffef77000007947 */ /* 0x000fea000383ffff */
.L_x_937:
[----:B-1----:R-:W-:Y:S01]  /*12220*/  IMAD.MOV.U32 R9, RZ, RZ, R5 ;  /* 0x000000ffff097224 */ /* 0x002fe200078e0005 */
[----:B------:R-:W-:Y:S01]  /*12230*/  MOV R8, 0x2 ;  /* 0x0000000200087802 */ /* 0x000fe20000000f00 */
[----:B--2---:R-:W-:Y:S01]  /*12240*/  IMAD.MOV.U32 R3, RZ, RZ, 0x181f ;  /* 0x0000181fff037424 */ /* 0x004fe200078e00ff */
[----:B------:R-:W-:Y:S02]  /*12250*/  MOV R2, 0x12270 ;  /* 0x0001227000027802 */ /* 0x000fe40000000f00 */
[----:B---3--:R-:W-:Y:S05]  /*12260*/  CALL.REL.NOINC `($__internal_19_$__cuda_sm70_shflsync_idx_p) ;  /* 0x0000083000007944 */ /* 0x008fea0003c00000 */
[----:B------:R-:W-:Y:S01]  /*12270*/  MOV R7, R8 ;  /* 0x0000000800077202 */ /* 0x000fe20000000f00 */
[----:B------:R-:W-:Y:S05]  /*12280*/  BRA `(.L_x_983) ;  /* 0xfffef83000007947 */ /* 0x000fea000383ffff */
.L_x_938:
[----:B------:R-:W-:Y:S01]  /*12290*/  IMAD.MOV.U32 R9, RZ, RZ, R6 ;  /* 0x000000ffff097224 */ /* 0x000fe200078e0006 */
[----:B------:R-:W-:Y:S01]  /*122a0*/  MOV R8, 0x2 ;  /* 0x0000000200087802 */ /* 0x000fe20000000f00 */
[----:B--2---:R-:W-:Y:S01]  /*122b0*/  IMAD.MOV.U32 R3, RZ, RZ, 0x181f ;  /* 0x0000181fff037424 */ /* 0x004fe200078e00ff */
[----:B------:R-:W-:Y:S02]  /*122c0*/  MOV R2, 0x122e0 ;  /* 0x000122e000027802 */ /* 0x000fe40000000f00 */
[----:B-1-34-:R-:W-:Y:S05]  /*122d0*/  CALL.REL.NOINC `($__internal_19_$__cuda_sm70_shflsync_idx_p) ;  /* 0x000007c000007944 */ /* 0x01afea0003c00000 */
[----:B------:R-:W-:Y:S01]  /*122e0*/  MOV R3, R8 ;  /* 0x0000000800037202 */ /* 0x000fe20000000f00 */
[----:B------:R-:W-:Y:S05]  /*122f0*/  BRA `(.L_x_984) ;  /* 0xfffef7e000007947 */ /* 0x000fea000383ffff */
.L_x_941:
[----:B-1----:R-:W-:Y:S01]  /*12300*/  IMAD.MOV.U32 R9, RZ, RZ, R5 ;  /* 0x000000ffff097224 */ /* 0x002fe200078e0005 */
[----:B------:R-:W-:Y:S01]  /*12310*/  MOV R8, 0x3 ;  /* 0x0000000300087802 */ /* 0x000fe20000000f00 */
[----:B------:R-:W-:Y:S01]  /*12320*/  IMAD.MOV.U32 R3, RZ, RZ, 0x181f ;  /* 0x0000181fff037424 */ /* 0x000fe200078e00ff */
[----:B------:R-:W-:-:S02]  /*12330*/  MOV R2, 0x12350 ;  /* 0x0001235000027802 */ /* 0x000fc40000000f00 */
[----:B--234-:R-:W-:Y:S05]  /*12340*/  CALL.REL.NOINC `($__internal_19_$__cuda_sm70_shflsync_idx_p) ;  /* 0x0000075000007944 */ /* 0x01cfea0003c00000 */
        /* <DEDUP_REMOVED lines=8> */
.L_x_944:
[----:B-1----:R-:W-:Y:S01]  /*123d0*/  IMAD.MOV.U32 R9, RZ, RZ, R5 ;  /* 0x000000ffff097224 */ /* 0x002fe200078e0005 */
[----:B------:R-:W-:Y:S01]  /*123e0*/  MOV R8, 0x4 ;  /* 0x0000000400087802 */ /* 0x000fe20000000f00 */
[----:B------:R-:W-:Y:S01]  /*123f0*/  IMAD.MOV.U32 R3, RZ, RZ, 0x181f ;  /* 0x0000181fff037424 */ /* 0x000fe200078e00ff */
[----:B------:R-:W-:Y:S02]  /*12400*/  MOV R2, 0x12420 ;  /* 0x0001242000027802 */ /* 0x000fe40000000f00 */
[----:B--234-:R-:W-:Y:S05]  /*12410*/  CALL.REL.NOINC `($__internal_19_$__cuda_sm70_shflsync_idx_p) ;  /* 0x0000068000007944 */ /* 0x01cfea0003c00000 */
[----:B------:R-:W-:Y:S01]  /*12420*/  MOV R7, R8 ;  /* 0x0000000800077202 */ /* 0x000fe20000000f00 */
[----:B------:R-:W-:Y:S05]  /*12430*/  BRA `(.L_x_986) ;  /* 0xfffef91000007947 */ /* 0x000fea000383ffff */
.L_x_945:
[----:B-1----:R-:W-:Y:S01]  /*12440*/  IMAD.MOV.U32 R9, RZ, RZ, R6 ;  /* 0x000000ffff097224 */ /* 0x002fe200078e0006 */
[----:B------:R-:W-:Y:S01]  /*12450*/  MOV R8, 0x4 ;  /* 0x0000000400087802 */ /* 0x000fe20000000f00 */
[----:B------:R-:W-:Y:S01]  /*12460*/  IMAD.MOV.U32 R3, RZ, RZ, 0x181f ;  /* 0x0000181fff037424 */ /* 0x000fe200078e00ff */
[----:B------:R-:W-:Y:S02]  /*12470*/  MOV R2, 0x12490 ;  /* 0x0001249000027802 */ /* 0x000fe40000000f00 */
[----:B--234-:R-:W-:Y:S05]  /*12480*/  CALL.REL.NOINC `($__internal_19_$__cuda_sm70_shflsync_idx_p) ;  /* 0x0000061000007944 */ /* 0x01cfea0003c00000 */
[----:B------:R-:W-:Y:S01]  /*12490*/  MOV R3, R8 ;  /* 0x0000000800037202 */ /* 0x000fe20000000f00 */
[----:B------:R-:W-:Y:S05]  /*124a0*/  BRA `(.L_x_987) ;  /* 0xfffef8c000007947 */ /* 0x000fea000383ffff */
.L_x_948:
[----:B--2---:R-:W-:Y:S01]  /*124b0*/  IMAD.MOV.U32 R9, RZ, RZ, R5 ;  /* 0x000000ffff097224 */ /* 0x004fe200078e0005 */
[----:B------:R-:W-:Y:S01]  /*124c0*/  MOV R8, 0x5 ;  /* 0x0000000500087802 */ /* 0x000fe20000000f00 */
[----:B------:R-:W-:Y:S01]  /*124d0*/  IMAD.MOV.U32 R3, RZ, RZ, 0x181f ;  /* 0x0000181fff037424 */ /* 0x000fe200078e00ff */
[----:B------:R-:W-:-:S02]  /*124e0*/  MOV R2, 0x12500 ;  /* 0x0001250000027802 */ /* 0x000fc40000000f00 */
[----:B-1-34-:R-:W-:Y:S05]  /*124f0*/  CALL.REL.NOINC `($__internal_19_$__cuda_sm70_shflsync_idx_p) ;  /* 0x000005a000007944 */ /* 0x01afea0003c00000 */
        /* <DEDUP_REMOVED lines=8> */
.L_x_951:
[----:B-1----:R-:W-:Y:S01]  /*12580*/  IMAD.MOV.U32 R9, RZ, RZ, R5 ;  /* 0x000000ffff097224 */ /* 0x002fe200078e0005 */
[----:B------:R-:W-:Y:S01]  /*12590*/  MOV R8, 0x6 ;  /* 0x0000000600087802 */ /* 0x000fe20000000f00 */
[----:B--2---:R-:W-:Y:S01]  /*125a0*/  IMAD.MOV.U32 R3, RZ, RZ, 0x181f ;  /* 0x0000181fff037424 */ /* 0x004fe200078e00ff */
[----:B------:R-:W-:Y:S02]  /*125b0*/  MOV R2, 0x125d0 ;  /* 0x000125d000027802 */ /* 0x000fe40000000f00 */
[----:B---34-:R-:W-:Y:S05]  /*125c0*/  CALL.REL.NOINC `($__internal_19_$__cuda_sm70_shflsync_idx_p) ;  /* 0x000004d000007944 */ /* 0x018fea0003c00000 */
[----:B------:R-:W-:Y:S01]  /*125d0*/  MOV R7, R8 ;  /* 0x0000000800077202 */ /* 0x000fe20000000f00 */
[----:B------:R-:W-:Y:S05]  /*125e0*/  BRA `(.L_x_989) ;  /* 0xfffef9f000007947 */ /* 0x000fea000383ffff */
.L_x_952:
[----:B------:R-:W-:Y:S01]  /*125f0*/  IMAD.MOV.U32 R9, RZ, RZ, R6 ;  /* 0x000000ffff097224 */ /* 0x000fe200078e0006 */
[----:B------:R-:W-:Y:S01]  /*12600*/  MOV R8, 0x6 ;  /* 0x0000000600087802 */ /* 0x000fe20000000f00 */
[----:B--2---:R-:W-:Y:S01]  /*12610*/  IMAD.MOV.U32 R3, RZ, RZ, 0x181f ;  /* 0x0000181fff037424 */ /* 0x004fe200078e00ff */
[----:B------:R-:W-:Y:S02]  /*12620*/  MOV R2, 0x12640 ;  /* 0x0001264000027802 */ /* 0x000fe40000000f00 */
[----:B-1-34-:R-:W-:Y:S05]  /*12630*/  CALL.REL.NOINC `($__internal_19_$__cuda_sm70_shflsync_idx_p) ;  /* 0x0000046000007944 */ /* 0x01afea0003c00000 */
[----:B------:R-:W-:Y:S01]  /*12640*/  MOV R3, R8 ;  /* 0x0000000800037202 */ /* 0x000fe20000000f00 */
[----:B------:R-:W-:Y:S05]  /*12650*/  BRA `(.L_x_990) ;  /* 0xfffef9a000007947 */ /* 0x000fea000383ffff */
.L_x_955:
        /* <DEDUP_REMOVED lines=13> */
.L_x_962:
[----:B--2---:R1:W5:Y:S01]  /*12730*/  LDL R0, [R1+0x8] ;  /* 0x0000080001007983 */ /* 0x0043620000100800 */
[----:B------:R-:W-:Y:S02]  /*12740*/  MOV R3, 0x2 ;  /* 0x0000000200037802 */ /* 0x000fe40000000f00 */
[----:B------:R-:W-:Y:S02]  /*12750*/  MOV R2, 0x12770 ;  /* 0x0001277000027802 */ /* 0x000fe40000000f00 */
[----:B-1---5:R-:W-:Y:S05]  /*12760*/  CALL.REL.NOINC `($__internal_18_$__cuda_sm70_shflsync_bfly_p) ;  /* 0x000002f000007944 */ /* 0x022fea0003c00000 */
[----:B------:R-:W-:Y:S01]  /*12770*/  MOV R7, R8 ;  /* 0x0000000800077202 */ /* 0x000fe20000000f00 */
[----:B------:R-:W-:Y:S05]  /*12780*/  BRA `(.L_x_992) ;  /* 0xffffcd5000007947 */ /* 0x000fea000383ffff */
.L_x_963:
[----:B------:R-:W-:Y:S01]  /*12790*/  IMAD.MOV.U32 R0, RZ, RZ, R7 ;  /* 0x000000ffff007224 */ /* 0x000fe200078e0007 */
[----:B------:R-:W-:Y:S02]  /*127a0*/  MOV R3, 0x1 ;  /* 0x0000000100037802 */ /* 0x000fe40000000f00 */
[----:B------:R-:W-:Y:S02]  /*127b0*/  MOV R2, 0x127d0 ;  /* 0x000127d000027802 */ /* 0x000fe40000000f00 */
[----:B-----5:R-:W-:Y:S05]  /*127c0*/  CALL.REL.NOINC `($__internal_18_$__cuda_sm70_shflsync_bfly_p) ;  /* 0x0000029000007944 */ /* 0x020fea0003c00000 */
[----:B------:R1:W5:Y:S01]  /*127d0*/  LDL R0, [R1+0x4] ;  /* 0x0000040001007983 */ /* 0x0003620000100800 */
[----:B------:R-:W-:Y:S01]  /*127e0*/  FADD.FTZ R7, R7, R8 ;  /* 0x0000000807077221 */ /* 0x000fe20000010000 */
[----:B------:R-:W-:-:S02]  /*127f0*/  MOV R3, 0x2 ;  /* 0x0000000200037802 */ /* 0x000fc40000000f00 */
[----:B------:R-:W-:Y:S02]  /*12800*/  MOV R2, 0x12820 ;  /* 0x0001282000027802 */ /* 0x000fe40000000f00 */
[----:B-1---5:R-:W-:Y:S05]  /*12810*/  CALL.REL.NOINC `($__internal_18_$__cuda_sm70_shflsync_bfly_p) ;  /* 0x0000024000007944 */ /* 0x022fea0003c00000 */
[----:B------:R-:W2:Y:S01]  /*12820*/  LDL.LU R0, [R1+0x4] ;  /* 0x0000040001007983 */ /* 0x000ea20000300800 */
[----:B------:R-:W-:Y:S02]  /*12830*/  MOV R3, 0x1 ;  /* 0x0000000100037802 */ /* 0x000fe40000000f00 */
[----:B------:R-:W-:Y:S01]  /*12840*/  MOV R2, 0x12880 ;  /* 0x0001288000027802 */ /* 0x000fe20000000f00 */
[----:B--2---:R-:W-:-:S05]  /*12850*/  FADD.FTZ R6, R0, R8 ;  /* 0x0000000800067221 */ /* 0x004fca0000010000 */
[----:B------:R-:W-:Y:S02]  /*12860*/  MOV R0, R6 ;  /* 0x0000000600007202 */ /* 0x000fe40000000f00 */
[----:B------:R-:W-:Y:S05]  /*12870*/  CALL.REL.NOINC `($__internal_18_$__cuda_sm70_shflsync_bfly_p) ;  /* 0x000001e000007944 */ /* 0x000fea0003c00000 */
[----:B------:R1:W5:Y:S01]  /*12880*/  LDL R0, [R1+0x10] ;  /* 0x0000100001007983 */ /* 0x0003620000100800 */
[----:B------:R-:W-:Y:S01]  /*12890*/  FADD.FTZ R6, R6, R8 ;  /* 0x0000000806067221 */ /* 0x000fe20000010000 */
[----:B------:R-:W-:Y:S02]  /*128a0*/  MOV R3, 0x2 ;  /* 0x0000000200037802 */ /* 0x000fe40000000f00 */
        /* <DEDUP_REMOVED lines=19> */
[----:B------:R-:W-:Y:S05]  /*129e0*/  BRA `(.L_x_993) ;  /* 0xffffcc2000007947 */ /* 0x000fea000383ffff */
.L_x_977:
[----:B------:R-:W-:Y:S01]  /*129f0*/  IMAD.MOV.U32 R9, RZ, RZ, R44 ;  /* 0x000000ffff097224 */ /* 0x000fe200078e002c */
[----:B------:R-:W-:Y:S01]  /*12a00*/  MOV R8, RZ ;  /* 0x000000ff00087202 */ /* 0x000fe20000000f00 */
[----:B------:R-:W-:Y:S01]  /*12a10*/  IMAD.MOV.U32 R3, RZ, RZ, 0x1f ;  /* 0x0000001fff037424 */ /* 0x000fe200078e00ff */
[----:B------:R-:W-:Y:S02]  /*12a20*/  MOV R2, 0x12a40 ;  /* 0x00012a4000027802 */ /* 0x000fe40000000f00 */
[----:B-123--:R-:W-:Y:S05]  /*12a30*/  CALL.REL.NOINC `($__internal_19_$__cuda_sm70_shflsync_idx_p) ;  /* 0x0000006000007944 */ /* 0x00efea0003c00000 */
[----:B------:R-:W-:Y:S01]  /*12a40*/  MOV R0, R8 ;  /* 0x0000000800007202 */ /* 0x000fe20000000f00 */
[----:B------:R-:W-:Y:S05]  /*12a50*/  BRA `(.L_x_994) ;  /* 0xfffff55000007947 */ /* 0x000fea000383ffff */
        .weak           $__internal_18_$__cuda_sm70_shflsync_bfly_p
        .type           $__internal_18_$__cuda_sm70_shflsync_bfly_p,@function
        .size           $__internal_18_$__cuda_sm70_shflsync_bfly_p,($__internal_19_$__cuda_sm70_shflsync_idx_p - $__internal_18_$__cuda_sm70_shflsync_bfly_p)
$__internal_18_$__cuda_sm70_shflsync_bfly_p:
[----:B------:R-:W-:Y:S04]  /*12a60*/  WARPSYNC R9 ;  /* 0x0000000900007348 */ /* 0x000fe80003800000 */
[----:B------:R1:W2:Y:S02]  /*12a70*/  SHFL.BFLY PT, R8, R0, R3, R10 ;  /* 0x0c00000300087389 */ /* 0x0002a400000e000a */
[----:B-1----:R-:W-:-:S04]  /*12a80*/  MOV R3, 0x0 ;  /* 0x0000000000037802 */ /* 0x002fc80000000f00 */
[----:B--2---:R-:W-:Y:S05]  /*12a90*/  RET.REL.NODEC R2 `(_ZN7cutlass13device_kernelIN5flash19enable_sm80_to_sm89INS1_16FlashAttnFwdSm80INS1_25CollectiveMainloopFwdSm80ILi4ELi1ELb0EN4cute5tupleIJNS5_1CILi128EEENS7_ILi64EEES8_EEELi128ENS_10bfloat16_tEfNS_4arch4Sm80ELb1ELb0ELb0ELb0ELb0ELb0ELb1ELb1EEENS1_21CollectiveEpilogueFwdINS6_IJS8_S8_S9_EEENS6_IJNS7_ILi1EEESH_SH_EEESB_SD_Li128ELb0ELb1ELb1ELb0EEENS1_30DynamicPersistentTileSchedulerILi128ELi128ELb1ELb1ELb0EEEEEEEEEvNT_6ParamsE) ;  /* 0xfffed56002007950 */ /* 0x004fea0003c3ffff */
        .weak           $__internal_19_$__cuda_sm70_shflsync_idx_p
        .type           $__internal_19_$__cuda_sm70_shflsync_idx_p,@function
        .size           $__internal_19_$__cuda_sm70_shflsync_idx_p,(.L_x_1363 - $__internal_19_$__cuda_sm70_shflsync_idx_p)
$__internal_19_$__cuda_sm70_shflsync_idx_p:
[----:B------:R-:W-:-:S04]  /*12aa0*/  MOV R11, 0xffffffff ;  /* 0xffffffff000b7802 */ /* 0x000fc80000000f00 */
[----:B------:R-:W-:Y:S04]  /*12ab0*/  WARPSYNC R11 ;  /* 0x0000000b00007348 */ /* 0x000fe80003800000 */
[----:B------:R1:W2:Y:S02]  /*12ac0*/  SHFL.IDX PT, R8, R9, R8, R3 ;  /* 0x0000000809087389 */ /* 0x0002a400000e0003 */
[----:B-1----:R-:W-:-:S04]  /*12ad0*/  MOV R3, 0x0 ;  /* 0x0000000000037802 */ /* 0x002fc80000000f00 */
[----:B--2---:R-:W-:Y:S05]  /*12ae0*/  RET.REL.NODEC R2 `(_ZN7cutlass13device_kernelIN5flash19enable_sm80_to_sm89INS1_16FlashAttnFwdSm80INS1_25CollectiveMainloopFwdSm80ILi4ELi1ELb0EN4cute5tupleIJNS5_1CILi128EEENS7_ILi64EEES8_EEELi128ENS_10bfloat16_tEfNS_4arch4Sm80ELb1ELb0ELb0ELb0ELb0ELb0ELb1ELb1EEENS1_21CollectiveEpilogueFwdINS6_IJS8_S8_S9_EEENS6_IJNS7_ILi1EEESH_SH_EEESB_SD_Li128ELb0ELb1ELb1ELb0EEENS1_30DynamicPersistentTileSchedulerILi128ELi128ELb1ELb1ELb0EEEEEEEEEvNT_6ParamsE) ;  /* 0xfffed51002007950 */ /* 0x004fea0003c3ffff */
.L_x_995:
        /* <DEDUP_REMOVED lines=9> */
.L_x_1363:


//--------------------- .text._ZN7cutlass13device_kernelIN5flash19enable_sm80_to_sm89INS1_16FlashAttnFwdSm80INS1_25CollectiveMainloopFwdSm80ILi8ELi1ELb1EN4cute5tupleIJNS5_1CILi128EEENS7_ILi112EEES8_EEELi128ENS_10bfloat16_tEfNS_4arch4Sm80ELb1ELb0ELb0ELb1ELb0ELb0ELb1ELb1EEENS1_21CollectiveEpilogueFwdINS6_IJS8_S8_S9_EEENS6_IJNS7_ILi1EEESH_SH_EEESB_SD_Li256ELb1ELb1ELb1ELb0EEENS1_36VarlenDynamicPersistentTileSchedulerILi128ELi112ELi256ELi256ELb1ELb1ELb0ELb1ELb1ELb1EEEEEEEEEvNT_6ParamsE --------------------------
	.section	.text._ZN7cutlass13device_kernelIN5flash19enable_sm80_to_sm89INS1_16FlashAttnFwdSm80INS1_25CollectiveMainloopFwdSm80ILi8ELi1ELb1EN4cute5tupleIJNS5_1CILi128EEENS7_ILi112EEES8_EEELi128ENS_10bfloat16_tEfNS_4arch4Sm80ELb1ELb0ELb0ELb1ELb0ELb0ELb1ELb1EEENS1_21CollectiveEpilogueFwdINS6_IJS8_S8_S9_EEENS6_IJNS7_ILi1EEESH_SH_EEESB_SD_Li256ELb1ELb1ELb1ELb0EEENS1_36VarlenDynamicPersistentTileSchedulerILi128ELi112ELi256ELi256ELb1ELb1ELb0ELb1ELb1ELb1EEEEEEEEEvNT_6ParamsE,"ax",@progbits
	.sectioninfo	@"SHI_REGISTERS=255"
	.align	128
.text._ZN7cutlass13device_kernelIN5flash19enable_sm80_to_sm89INS1_16FlashAttnFwdSm80INS1_25CollectiveMainloopFwdSm80ILi8ELi1ELb1EN4cute5tupleIJNS5_1CILi128EEENS7_ILi112EEES8_EEELi128ENS_10bfloat16_tEfNS_4arch4Sm80ELb1ELb0ELb0ELb1ELb0ELb0ELb1ELb1EEENS1_21CollectiveEpilogueFwdINS6_IJS8_S8_S9_EEENS6_IJNS7_ILi1EEESH_SH_EEESB_SD_Li256ELb1ELb1ELb1ELb0EEENS1_36VarlenDynamicPersistentTileSchedulerILi128ELi112ELi256ELi256ELb1ELb1ELb0ELb1ELb1ELb1EEEEEEEEEvNT_6ParamsE:
        .type           _ZN7cutlass13device_kernelIN5flash19enable_sm80_to_sm89INS1_16FlashAttnFwdSm80INS1_25CollectiveMainloopFwdSm80ILi8ELi1ELb1EN4cute5tupleIJNS5_1CILi128EEENS7_ILi112EEES8_EEELi128ENS_10bfloat16_tEfNS_4arch4Sm80ELb1ELb0ELb0ELb1ELb0ELb0ELb1ELb1EEENS1_21CollectiveEpilogueFwdINS6_IJS8_S8_S9_EEENS6_IJNS7_ILi1EEESH_SH_EEESB_SD_Li256ELb1ELb1ELb1ELb0EEENS1_36VarlenDynamicPersistentTileSchedulerILi128ELi112ELi256ELi256ELb1ELb1ELb0ELb1ELb1ELb1EEEEEEEEEvNT_6ParamsE,@function
        .size           _ZN7cutlass13device_kernelIN5flash19enable_sm80_to_sm89INS1_16FlashAttnFwdSm80INS1_25CollectiveMainloopFwdSm80ILi8ELi1ELb1EN4cute5tupleIJNS5_1CILi128EEENS7_ILi112EEES8_EEELi128ENS_10bfloat16_tEfNS_4arch4Sm80ELb1ELb0ELb0ELb1ELb0ELb0ELb1ELb1EEENS1_21CollectiveEpilogueFwdINS6_IJS8_S8_S9_EEENS6_IJNS7_ILi1EEESH_SH_EEESB_SD_Li256ELb1ELb1ELb1ELb0EEENS1_36VarlenDynamicPersistentTileSchedulerILi128ELi112ELi256ELi256ELb1ELb1ELb0ELb1ELb1ELb1EEEEEEEEEvNT_6ParamsE,(.L_x_1366 - _ZN7cutlass13device_kernelIN5flash19enable_sm80_to_sm89INS1_16FlashAttnFwdSm80INS1_25CollectiveMainloopFwdSm80ILi8ELi1ELb1EN4cute5tupleIJNS5_1CILi128EEENS7_ILi112EEES8_EEELi128ENS_10bfloat16_tEfNS_4arch4Sm80ELb1ELb0ELb0ELb1ELb0ELb0ELb1ELb1EEENS1_21CollectiveEpilogueFwdINS6_IJS8_S8_S9_EEENS6_IJNS7_ILi1EEESH_SH_EEESB_SD_Li256ELb1ELb1ELb1ELb0EEENS1_36VarlenDynamicPersistentTileSchedulerILi128ELi112ELi256ELi256ELb1ELb1ELb0ELb1ELb1ELb1EEEEEEEEEvNT_6ParamsE)
        .other          _ZN7cutlass13device_kernelIN5flash19enable_sm80_to_sm89INS1_16FlashAttnFwdSm80INS1_25CollectiveMainloopFwdSm80ILi8ELi1ELb1EN4cute5tupleIJNS5_1CILi128EEENS7_ILi112EEES8_EEELi128ENS_10bfloat16_tEfNS_4arch4Sm80ELb1ELb0ELb0ELb1ELb0ELb0ELb1ELb1EEENS1_21CollectiveEpilogueFwdINS6_IJS8_S8_S9_EEENS6_IJNS7_ILi1EEESH_SH_EEESB_SD_Li256ELb1ELb1ELb1ELb0EEENS1_36VarlenDynamicPersistentTileSchedulerILi128ELi112ELi256ELi256ELb1ELb1ELb0ELb1ELb1ELb1EEEEEEEEEvNT_6ParamsE,@"STO_CUDA_ENTRY STV_DEFAULT"
_ZN7cutlass13device_kernelIN5flash19enable_sm80_to_sm89INS1_16FlashAttnFwdSm80INS1_25CollectiveMainloopFwdSm80ILi8ELi1ELb1EN4cute5tupleIJNS5_1CILi128EEENS7_ILi112EEES8_EEELi128ENS_10bfloat16_tEfNS_4arch4Sm80ELb1ELb0ELb0ELb1ELb0ELb0ELb1ELb1EEENS1_21CollectiveEpilogueFwdINS6_IJS8_S8_S9_EEENS6_IJNS7_ILi1EEESH_SH_EEESB_SD_Li256ELb1ELb1ELb1ELb0EEENS1_36VarlenDynamicPersistentTileSchedulerILi128ELi112ELi256ELi256ELb1ELb1ELb0ELb1ELb1ELb1EEEEEEEEEvNT_6ParamsE:
        /* <DEDUP_REMOVED lines=15> */
[----:B------:R-:W-:-:S03]  /*00f0*/  CS2R R8, SRZ ;  /* 0x0000000000087805 */ /* 0x000fc6000001ff00 */
        /* <DEDUP_REMOVED lines=10> */
[C---:B------:R-:W-:Y:S01]  /*01a0*/  ISETP.GE.U32.AND P4, PT, R13.reuse, 0x2, PT ;  /* 0x000000020d00780c */ /* 0x040fe20003f86070 */
[----:B------:R-:W-:Y:S01]  /*01b0*/  IMAD.MOV.U32 R7, RZ, RZ, RZ ;  /* 0x000000ffff077224 */ /* 0x000fe200078e00ff */
[----:B------:R-:W-:-:S02]  /*01c0*/  ISETP.GE.U32.AND P3, PT, R13, 0x4, PT ;  /* 0x000000040d00780c */ /* 0x000fc40003f66070 */
[C---:B------:R-:W-:Y:S02]  /*01d0*/  ISETP.GE.U32.AND P2, PT, R13.reuse, 0x8, PT ;  /* 0x000000080d00780c */ /* 0x040fe40003f46070 */
[----:B------:R-:W-:Y:S01]  /*01e0*/  ISETP.GE.U32.AND P1, PT, R13, 0x10, PT ;  /* 0x000000100d00780c */ /* 0x000fe20003f26070 */
[----:B--2---:R-:W-:-:S05]  /*01f0*/  IMAD R4, R9, R8, RZ ;  /* 0x0000000809047224 */ /* 0x004fca00078e02ff */
        /* <DEDUP_REMOVED lines=22> */
.L_x_1001:
        /* <DEDUP_REMOVED lines=16> */
.L_x_1092:
        /* <DEDUP_REMOVED lines=16> */
.L_x_1093:
[----:B--2---:R-:W-:-:S05]  /*0560*/  IMAD R0, R0, c[0x0][0x538], RZ ;  /* 0x00014e0000007a24 */ /* 0x004fca00078e02ff */
[----:B------:R-:W-:-:S04]  /*0570*/  IADD3 R6, R0, R6, RZ ;  /* 0x0000000600067210 */ /* 0x000fc80007ffe0ff */
[----:B------:R-:W-:-:S13]  /*0580*/  ISETP.GT.AND P0, PT, R6, UR4, PT ;  /* 0x0000000406007c0c */ /* 0x000fda000bf04270 */
[----:B-1----:R-:W-:Y:S05]  /*0590*/  @!P0 BRA `(.L_x_1001) ;  /* 0xfffffdc000008947 */ /* 0x002fea000383ffff */
.L_x_997:
[----:B------:R-:W-:-:S05]  /*05a0*/  IADD3 R11, -R0, R6, RZ ;  /* 0x00000006000b7210 */ /* 0x000fca0007ffe1ff */
[----:B------:R-:W-:-:S05]  /*05b0*/  IMAD R0, R4, c[0x0][0x538], R11 ;  /* 0x00014e0004007a24 */ /* 0x000fca00078e020b */
[----:B------:R-:W-:Y:S01]  /*05c0*/  ISETP.GT.AND P0, PT, R0, UR4, PT ;  /* 0x0000000400007c0c */ /* 0x000fe2000bf04270 */
[----:B------:R-:W-:-:S12]  /*05d0*/  BRA.DIV ~URZ, `(.L_x_1002) ;  /* 0x000116027f007947 */ /* 0x000fd8000b800000 */
[----:B------:R-:W-:-:S04]  /*05e0*/  VOTE.ANY R10, PT, !P0 ;  /* 0x00000000000a7806 */ /* 0x000fc800040e0100 */
.L_x_1094:
[----:B------:R-:W1:Y:S02]  /*05f0*/  POPC R6, R10 ;  /* 0x0000000a00067309 */ /* 0x000e640000000000 */
[----:B-1----:R-:W-:-:S05]  /*0600*/  IADD3 R0, R6, R7, RZ ;  /* 0x0000000706007210 */ /* 0x002fca0007ffe0ff */
[----:B------:R1:W-:Y:S01]  /*0610*/  STL [R1+0x54], R0 ;  /* 0x0000540001007387 */ /* 0x0003e20000100800 */
[----:B------:R-:W-:Y:S05]  /*0620*/  BRA.DIV ~URZ, `(.L_x_1003) ;  /* 0x000116027f007947 */ /* 0x000fea000b800000 */
[----:B------:R2:W3:Y:S01]  /*0630*/  SHFL.IDX PT, R12, R9, R6, 0x1f ;  /* 0x00001f06090c7589 */ /* 0x0004e200000e0000 */
[----:B------:R-:W-:-:S03]  /*0640*/  MOV R7, RZ ;  /* 0x000000ff00077202 */ /* 0x000fc60000000f00 */
[----:B------:R2:W4:Y:S04]  /*0650*/  SHFL.IDX PT, R9, R8, R6, 0x1f ;  /* 0x00001f0608097589 */ /* 0x00052800000e0000 */
.L_x_1095:
[----:B------:R-:W-:Y:S01]  /*0660*/  ISETP.NE.AND P0, PT, R10, RZ, PT ;  /* 0x000000ff0a00720c */ /* 0x000fe20003f05270 */
[----:B------:R-:W-:-:S12]  /*0670*/  BSSY B0, `(.L_x_1004) ;  /* 0x0000005000007945 */ /* 0x000fd80003800000 */
[----:B------:R-:W-:Y:S05]  /*0680*/  @!P0 BRA `(.L_x_1005) ;  /* 0x0000003000008947 */ /* 0x000fea0003800000 */
[----:B------:R-:W-:Y:S01]  /*0690*/  IADD3 R3, R6, -0x1, RZ ;  /* 0xffffffff06037810 */ /* 0x000fe20007ffe0ff */
[----:B------:R-:W-:Y:S05]  /*06a0*/  BRA.DIV ~URZ, `(.L_x_1006) ;  /* 0x000116627f007947 */ /* 0x000fea000b800000 */
[----:B------:R1:W2:Y:S02]  /*06b0*/  SHFL.IDX PT, R7, R4, R3, 0x1f ;  /* 0x00001f0304077589 */ /* 0x0002a400000e0000 */
.L_x_1005:
[----:B------:R-:W-:Y:S05]  /*06c0*/  BSYNC B0 ;  /* 0x0000000000007941 */ /* 0x000fea0003800000 */
.L_x_1004:
[----:B-12---:R-:W-:Y:S01]  /*06d0*/  IMAD R0, R7, c[0x0][0x538], R11 ;  /* 0x00014e0007007a24 */ /* 0x006fe200078e020b */
[----:B----4-:R-:W-:Y:S01]  /*06e0*/  ISETP.NE.AND P0, PT, R9, 0x1, PT ;  /* 0x000000010900780c */ /* 0x010fe20003f05270 */
[----:B------:R-:W-:Y:S03]  /*06f0*/  BSSY B0, `(.L_x_1007) ;  /* 0x0000089000007945 */ /* 0x000fe60003800000 */
[----:B------:R1:W-:Y:S01]  /*0700*/  STL [R1+0x48], R0 ;  /* 0x0000480001007387 */ /* 0x0003e20000100800 */
[----:B------:R-:W-:-:S08]  /*0710*/  IADD3 R11, -R0, UR4, RZ ;  /* 0x00000004000b7c10 */ /* 0x000fd0000fffe1ff */
[----:B------:R-:W-:Y:S05]  /*0720*/  @!P0 BRA `(.L_x_1008) ;  /* 0x000003f000008947 */ /* 0x000fea0003800000 */
[-C--:B-1-3--:R-:W-:Y:S02]  /*0730*/  IABS R0, R12.reuse ;  /* 0x0000000c00007213 */ /* 0x08afe40000000000 */
[----:B------:R-:W-:-:S03]  /*0740*/  IABS R6, R12 ;  /* 0x0000000c00067213 */ /* 0x000fc60000000000 */
[----:B------:R-:W-:Y:S01]  /*0750*/  IMAD.MOV.U32 R5, RZ, RZ, R0 ;  /* 0x000000ffff057224 */ /* 0x000fe200078e0000 */
        /* <DEDUP_REMOVED lines=60> */
.L_x_1008:
[----:B------:R-:W2:Y:S01]  /*0b20*/  LDL R3, [R1+0x54] ;  /* 0x0000540001037983 */ /* 0x000ea20000100800 */
[----:B------:R-:W-:-:S04]  /*0b30*/  IMAD.MOV.U32 R2, RZ, RZ, 0x4 ;  /* 0x00000004ff027424 */ /* 0x000fc800078e00ff */
[----:B--2---:R-:W-:-:S05]  /*0b40*/  IMAD.WIDE R2, R3, R2, c[0x0][0x590] ;  /* 0x0001640003027625 */ /* 0x004fca00078e0202 */
[----:B------:R-:W2:Y:S02]  /*0b50*/  LDG.E R7, [R2.64] ;  /* 0x0000000602077981 */ /* 0x000ea4000c1e1900 */
[----:B--23--:R-:W-:-:S05]  /*0b60*/  IMAD R9, R7, R12, RZ ;  /* 0x0000000c07097224 */ /* 0x00cfca00078e02ff */
[-C--:B-1----:R-:W-:Y:S02]  /*0b70*/  IABS R0, R9.reuse ;  /* 0x0000000900007213 */ /* 0x082fe40000000000 */
        /* <DEDUP_REMOVED lines=64> */
.L_x_1009:
[----:B------:R-:W-:Y:S05]  /*0f80*/  BSYNC B0 ;  /* 0x0000000000007941 */ /* 0x000fea0003800000 */
.L_x_1007:
[----:B------:R-:W-:-:S04]  /*0f90*/  LOP3.LUT R0, RZ, R0, RZ, 0x33, !PT ;  /* 0x00000000ff007212 */ /* 0x000fc800078e33ff */
[----:B------:R-:W-:-:S05]  /*0fa0*/  IADD3 R0, R0, R12, RZ ;  /* 0x0000000c00007210 */ /* 0x000fca0007ffe0ff */
[----:B------:R2:W-:Y:S01]  /*0fb0*/  STL [R1+0x4c], R0 ;  /* 0x00004c0001007387 */ /* 0x0005e20000100800 */
[----:B------:R-:W-:Y:S05]  /*0fc0*/  BRA `(.L_x_1010) ;  /* 0x0000006000007947 */ /* 0x000fea0003800000 */
.L_x_998:
[----:B------:R-:W-:Y:S01]  /*0fd0*/  MOV R0, UR4 ;  /* 0x0000000400007c02 */ /* 0x000fe20008000f00 */
[----:B------:R-:W-:Y:S04]  /*0fe0*/  STL [R1+0x4c], RZ ;  /* 0x00004cff01007387 */ /* 0x000fe80000100800 */
[----:B------:R-:W-:Y:S04]  /*0ff0*/  STL [R1+0x50], RZ ;  /* 0x000050ff01007387 */ /* 0x000fe80000100800 */
[----:B------:R1:W-:Y:S02]  /*1000*/  STL [R1+0x48], R0 ;  /* 0x0000480001007387 */ /* 0x0003e40000100800 */
[----:B-1----:R-:W-:-:S05]  /*1010*/  MOV R0, c[0x0][0x53c] ;  /* 0x00014f0000007a02 */ /* 0x002fca0000000f00 */
[----:B------:R1:W-:Y:S02]  /*1020*/  STL [R1+0x54], R0 ;  /* 0x0000540001007387 */ /* 0x0003e40000100800 */
.L_x_1010:
        /* <DEDUP_REMOVED lines=8> */
.L_x_996:
        /* <DEDUP_REMOVED lines=13> */
[----:B------:R-:W-:Y:S01]  /*1180*/  LEA.HI R8, R9, R20, RZ, 0x5 ;  /* 0x0000001409087211 */ /* 0x000fe200078f28ff */
[----:B------:R-:W-:Y:S01]  /*1190*/  IMAD.IADD R13, R3, 0x1, -R0 ;  /* 0x00000001030d7824 */ /* 0x000fe200078e0a00 */
[----:B------:R-:W-:Y:S01]  /*11a0*/  LOP3.LUT R0, R2, 0xfffffff0, RZ, 0xc0, !PT ;  /* 0xfffffff002007812 */ /* 0x000fe200078ec0ff */
[----:B------:R-:W-:Y:S01]  /*11b0*/  IMAD.SHL.U32 R4, R17, 0x40, RZ ;  /* 0x0000004011047824 */ /* 0x000fe200078e00ff */
[----:B------:R-:W-:Y:S02]  /*11c0*/  SHF.R.S32.HI R2, RZ, 0x1f, R14 ;  /* 0x0000001fff027819 */ /* 0x000fe4000001140e */
[----:B------:R-:W-:Y:S01]  /*11d0*/  LOP3.LUT R3, R10, 0xfffffff8, RZ, 0xc0, !PT ;  /* 0xfffffff80a037812 */ /* 0x000fe200078ec0ff */
[----:B------:R-:W-:Y:S01]  /*11e0*/  IMAD.IADD R0, R20, 0x1, -R0 ;  /* 0x0000000114007824 */ /* 0x000fe200078e0a00 */
[----:B------:R-:W-:-:S02]  /*11f0*/  LEA.HI R2, R2, R6, RZ, 0x3 ;  /* 0x0000000602027211 */ /* 0x000fc400078f18ff */
[----:B------:R-:W-:Y:S01]  /*1200*/  SHF.R.S32.HI R210, RZ, 0x5, R8 ;  /* 0x00000005ffd27819 */ /* 0x000fe20000011408 */
[----:B------:R-:W-:Y:S01]  /*1210*/  IMAD.IADD R7, R20, 0x1, -R3 ;  /* 0x0000000114077824 */ /* 0x000fe200078e0a03 */
[----:B------:R-:W-:Y:S02]  /*1220*/  SHF.R.S32.HI R5, RZ, 0x1f, R0 ;  /* 0x0000001fff057819 */ /* 0x000fe40000011400 */
[----:B------:R-:W-:Y:S01]  /*1230*/  LOP3.LUT R3, R2, 0xfffffff8, RZ, 0xc0, !PT ;  /* 0xfffffff802037812 */ /* 0x000fe200078ec0ff */
[C---:B------:R-:W-:Y:S01]  /*1240*/  IMAD.SHL.U32 R18, R7.reuse, 0x8, RZ ;  /* 0x0000000807127824 */ /* 0x040fe200078e00ff */
[----:B------:R-:W-:Y:S01]  /*1250*/  LOP3.LUT R2, R4, 0x1c0, RZ, 0xc0, !PT ;  /* 0x000001c004027812 */ /* 0x000fe200078ec0ff */
[----:B------:R-:W-:Y:S01]  /*1260*/  IMAD.SHL.U32 R4, R7, 0x40, RZ ;  /* 0x0000004007047824 */ /* 0x000fe200078e00ff */
[----:B------:R-:W-:Y:S01]  /*1270*/  LEA.HI R11, R5, R0, RZ, 0x3 ;  /* 0x00000000050b7211 */ /* 0x000fe200078f18ff */
[----:B------:R-:W-:Y:S01]  /*1280*/  IMAD.IADD R6, R6, 0x1, -R3 ;  /* 0x0000000106067824 */ /* 0x000fe200078e0a03 */
[----:B------:R-:W-:Y:S01]  /*1290*/  SHF.R.U32.HI R5, RZ, 0x3, R2 ;  /* 0x00000003ff057819 */ /* 0x000fe20000011602 */
[----:B------:R-:W-:Y:S01]  /*12a0*/  STL [R1+0x30], R18 ;  /* 0x0000301201007387 */ /* 0x000fe20000100800 */
[----:B------:R-:W-:-:S02]  /*12b0*/  LOP3.LUT R3, R2, 0x38, R18, 0xf8, !PT ;  /* 0x0000003802037812 */ /* 0x000fc400078ef812 */
[----:B------:R-:W-:Y:S02]  /*12c0*/  LOP3.LUT R2, R11, 0xfffffff8, RZ, 0xc0, !PT ;  /* 0xfffffff80b027812 */ /* 0x000fe400078ec0ff */
[----:B------:R-:W-:Y:S02]  /*12d0*/  LOP3.LUT R7, R3, R5, RZ, 0x3c, !PT ;  /* 0x0000000503077212 */ /* 0x000fe400078e3cff */
[----:B------:R-:W-:Y:S01]  /*12e0*/  SHF.R.S32.HI R3, RZ, 0x1f, R8 ;  /* 0x0000001fff037819 */ /* 0x000fe20000011408 */
[----:B------:R-:W-:Y:S01]  /*12f0*/  IMAD.IADD R5, R0, 0x1, -R2 ;  /* 0x0000000100057824 */ /* 0x000fe200078e0a02 */
[----:B------:R-:W-:Y:S02]  /*1300*/  LOP3.LUT R2, R8, 0xffffffe0, RZ, 0xc0, !PT ;  /* 0xffffffe008027812 */ /* 0x000fe400078ec0ff */
[----:B------:R-:W-:Y:S02]  /*1310*/  LOP3.LUT R0, R4, 0x1c0, RZ, 0xc0, !PT ;  /* 0x000001c004007812 */ /* 0x000fe400078ec0ff */
[----:B------:R-:W-:Y:S01]  /*1320*/  LEA.HI R8, R9, R20, RZ, 0x6 ;  /* 0x0000001409087211 */ /* 0x000fe200078f30ff */
[----:B------:R-:W-:Y:S01]  /*1330*/  IMAD.IADD R16, R20, 0x1, -R2 ;  /* 0x0000000114107824 */ /* 0x000fe200078e0a02 */
[----:B------:R-:W-:-:S02]  /*1340*/  LOP3.LUT R4, R0, 0x8, R10, 0xf8, !PT ;  /* 0x0000000800047812 */ /* 0x000fc400078ef80a */
[----:B------:R-:W-:Y:S02]  /*1350*/  SHF.R.U32.HI R2, RZ, 0x3, R0 ;  /* 0x00000003ff027819 */ /* 0x000fe40000011600 */
[----:B------:R-:W-:Y:S02]  /*1360*/  LEA.HI R0, R3, R210, RZ, 0x3 ;  /* 0x000000d203007211 */ /* 0x000fe400078f18ff */
[----:B------:R-:W-:Y:S02]  /*1370*/  SHF.R.S32.HI R9, RZ, 0x1f, R16 ;  /* 0x0000001fff097819 */ /* 0x000fe40000011410 */
[----:B------:R-:W-:Y:S01]  /*1380*/  LOP3.LUT R12, R4, R2, RZ, 0x3c, !PT ;  /* 0x00000002040c7212 */ /* 0x000fe200078e3cff */
[----:B------:R-:W-:Y:S01]  /*1390*/  IMAD.SHL.U32 R2, R8, 0x8, RZ ;  /* 0x0000000808027824 */ /* 0x000fe200078e00ff */
[----:B------:R-:W-:Y:S02]  /*13a0*/  LOP3.LUT R0, R0, 0xffffff8, RZ, 0xc0, !PT ;  /* 0x0ffffff800007812 */ /* 0x000fe400078ec0ff */
[----:B------:R-:W-:-:S02]  /*13b0*/  LEA.HI R9, R9, R16, RZ, 0x2 ;  /* 0x0000001009097211 */ /* 0x000fc400078f10ff */
[----:B------:R-:W-:Y:S02]  /*13c0*/  LOP3.LUT R3, R6, 0x1, RZ, 0xc0, !PT ;  /* 0x0000000106037812 */ /* 0x000fe400078ec0ff */
[----:B------:R-:W-:Y:S01]  /*13d0*/  LOP3.LUT R216, R7, 0x7ffffe00, R2, 0xf8, !PT ;  /* 0x7ffffe0007d87812 */ /* 0x000fe200078ef802 */
[----:B------:R-:W-:Y:S01]  /*13e0*/  IMAD.IADD R2, R210, 0x1, -R0 ;  /* 0x00000001d2027824 */ /* 0x000fe200078e0a00 */
[----:B------:R-:W-:Y:S02]  /*13f0*/  SHF.R.S32.HI R0, RZ, 0x2, R9 ;  /* 0x00000002ff007819 */ /* 0x000fe40000011409 */
[----:B------:R-:W-:Y:S01]  /*1400*/  ISETP.NE.U32.AND P4, PT, R3, 0x1, PT ;  /* 0x000000010300780c */ /* 0x000fe20003f85070 */
[C---:B------:R-:W-:Y:S01]  /*1410*/  IMAD.SHL.U32 R3, R5.reuse, 0x40, RZ ;  /* 0x0000004005037824 */ /* 0x040fe200078e00ff */
        /* <DEDUP_REMOVED lines=9> */
[----:B------:R-:W-:Y:S01]  /*14b0*/  IMAD.MOV.U32 R14, RZ, RZ, 0x20 ;  /* 0x00000020ff0e7424 */ /* 0x000fe200078e00ff */
[----:B------:R-:W-:Y:S01]  /*14c0*/  SHF.R.U32.HI R2, RZ, 0x3, R0 ;  /* 0x00000003ff027819 */ /* 0x000fe20000011600 */
[----:B------:R-:W-:Y:S01]  /*14d0*/  STL [R1+0x98], R15 ;  /* 0x0000980f01007387 */ /* 0x000fe20000100800 */
[----:B------:R-:W-:Y:S01]  /*14e0*/  LEA.HI R0, R3, R3, RZ, 0x1 ;  /* 0x0000000303007211 */ /* 0x000fe200078f08ff */
[----:B------:R-:W-:Y:S01]  /*14f0*/  IMAD.SHL.U32 R216, R216, 0x2, RZ ;  /* 0x00000002d8d87824 */ /* 0x000fe200078e00ff */
[----:B------:R-:W-:Y:S01]  /*1500*/  LOP3.LUT R7, R5, R2, RZ, 0x3c, !PT ;  /* 0x0000000205077212 */ /* 0x000fe200078e3cff */
[----:B------:R-:W-:Y:S01]  /*1510*/  IMAD R5, R210, 0x200, R3 ;  /* 0x00000200d2057824 */ /* 0x000fe200078e0203 */
[----:B------:R-:W-:-:S02]  /*1520*/  LOP3.LUT R2, R4, 0x1c0, RZ, 0xc0, !PT ;  /* 0x000001c004027812 */ /* 0x000fc400078ec0ff */
[----:B------:R-:W-:Y:S01]  /*1530*/  R2P PR, R6, 0x6 ;  /* 0x0000000606007804 */ /* 0x000fe20000000000 */
[----:B------:R-:W-:Y:S01]  /*1540*/  IMAD.MOV.U32 R6, RZ, RZ, 0x10 ;  /* 0x00000010ff067424 */ /* 0x000fe200078e00ff */
[----:B------:R-:W-:Y:S02]  /*1550*/  LOP3.LUT R0, R0, 0x1ffffffe, RZ, 0xc0, !PT ;  /* 0x1ffffffe00007812 */ /* 0x000fe400078ec0ff */
[----:B------:R-:W-:Y:S02]  /*1560*/  LEA.HI R2, R2, R2, RZ, 0x1d ;  /* 0x0000000202027211 */ /* 0x000fe400078fe8ff */
[----:B------:R-:W-:Y:S01]  /*1570*/  SEL R4, R6, 0xfffffff0, !P3 ;  /* 0xfffffff006047807 */ /* 0x000fe20005800000 */
[----:B------:R-:W-:Y:S01]  /*1580*/  IMAD.IADD R10, R3, 0x1, -R0 ;  /* 0x00000001030a7824 */ /* 0x000fe200078e0a00 */
[----:B------:R-:W-:Y:S01]  /*1590*/  SEL R3, R14, 0xffffffe0, !P0 ;  /* 0xffffffe00e037807 */ /* 0x000fe20004000000 */
[----:B------:R-:W-:Y:S01]  /*15a0*/  IMAD.U32 R8, R5, 0x2, R2 ;  /* 0x0000000205087824 */ /* 0x000fe200078e0002 */
[----:B------:R-:W-:Y:S01]  /*15b0*/  LOP3.LUT R2, R9, 0x7ffffffc, RZ, 0xc0, !PT ;  /* 0x7ffffffc09027812 */ /* 0x000fe200078ec0ff */
[----:B------:R-:W-:Y:S01]  /*15c0*/  IMAD.SHL.U32 R6, R11, 0x40, RZ ;  /* 0x000000400b067824 */ /* 0x000fe200078e00ff */
[----:B------:R-:W-:Y:S01]  /*15d0*/  IADD3 R5, R18, 0x40, RZ ;  /* 0x0000004012057810 */ /* 0x000fe20007ffe0ff */
[----:B------:R-:W-:Y:S01]  /*15e0*/  IMAD.IADD R4, R4, 0x1, R3 ;  /* 0x0000000104047824 */ /* 0x000fe200078e0203 */
[----:B------:R-:W-:Y:S01]  /*15f0*/  LEA R11, R8, 0x80, 0x1 ;  /* 0x00000080080b7811 */ /* 0x000fe200078e08ff */
[----:B------:R-:W-:Y:S01]  /*1600*/  IMAD.IADD R2, R16, 0x1, -R2 ;  /* 0x0000000110027824 */ /* 0x000fe200078e0a02 */
[----:B------:R-:W-:Y:S01]  /*1610*/  LOP3.LUT R3, R7, 0x7ffffe00, R6, 0xf8, !PT ;  /* 0x7ffffe0007037812 */ /* 0x000fe200078ef806 */
[----:B------:R-:W-:Y:S01]  /*1620*/  IMAD.MOV.U32 R7, RZ, RZ, 0x40 ;  /* 0x00000040ff077424 */ /* 0x000fe200078e00ff */
[----:B------:R-:W-:Y:S01]  /*1630*/  SEL R6, R14, 0xffffffe0, !P1 ;  /* 0xffffffe00e067807 */ /* 0x000fe20004800000 */
[----:B------:R-:W-:Y:S01]  /*1640*/  IMAD R0, R13, 0x200, R12 ;  /* 0x000002000d007824 */ /* 0x000fe200078e020c */
[----:B------:R1:W-:Y:S01]  /*1650*/  STL [R1+0x2c], R5 ;  /* 0x00002c0501007387 */ /* 0x0003e20000100800 */
[----:B------:R-:W-:Y:S01]  /*1660*/  IMAD.SHL.U32 R8, R2, 0x2, RZ ;  /* 0x0000000202087824 */ /* 0x000fe200078e00ff */
[----:B------:R-:W-:Y:S01]  /*1670*/  LEA R191, R3, 0x100, 0x1 ;  /* 0x0000010003bf7811 */ /* 0x000fe200078e08ff */
[----:B------:R-:W-:Y:S01]  /*1680*/  IMAD R2, R10, 0x8, R15 ;  /* 0x000000080a027824 */ /* 0x000fe200078e020f */
[----:B------:R-:W-:Y:S01]  /*1690*/  LEA R188, R0, 0x8100, 0x1 ;  /* 0x0000810000bc7811 */ /* 0x000fe200078e08ff */
[----:B------:R-:W-:Y:S01]  /*16a0*/  IMAD.IADD R9, R11, 0x1, R6 ;  /* 0x000000010b097824 */ /* 0x000fe200078e0206 */
[----:B------:R2:W-:Y:S01]  /*16b0*/  STL [R1+0x58], R8 ;  /* 0x0000580801007387 */ /* 0x0005e20000100800 */
[----:B------:R-:W-:Y:S01]  /*16c0*/  SEL R0, R7, 0xffffffc0, !P0 ;  /* 0xffffffc007007807 */ /* 0x000fe20004000000 */
[--C-:B------:R-:W-:Y:S01]  /*16d0*/  IMAD R210, R210, 0x800, R191.reuse ;  /* 0x00000800d2d27824 */ /* 0x100fe200078e02bf */
[----:B------:R-:W-:Y:S01]  /*16e0*/  IADD3 R220, -R17, 0x70, RZ ;  /* 0x0000007011dc7810 */ /* 0x000fe20007ffe1ff */
[----:B------:R-:W-:Y:S01]  /*16f0*/  STL [R1+0x6c], R11 ;  /* 0x00006c0b01007387 */ /* 0x000fe20000100800 */
[----:B------:R-:W-:-:S02]  /*1700*/  IMAD R196, R4, 0x2, R191 ;  /* 0x0000000204c47824 */ /* 0x000fc400078e02bf */
[----:B------:R-:W-:Y:S01]  /*1710*/  IMAD.IADD R192, R191, 0x1, R0 ;  /* 0x00000001bfc07824 */ /* 0x000fe200078e0200 */
[----:B------:R3:W-:Y:S01]  /*1720*/  STL [R1+0x90], R2 ;  /* 0x0000900201007387 */ /* 0x0007e20000100800 */
[----:B------:R-:W-:-:S03]  /*1730*/  IMAD.IADD R213, R0, 0x1, R210 ;  /* 0x0000000100d57824 */ /* 0x000fc600078e02d2 */
[----:B------:R-:W-:Y:S01]  /*1740*/  STL [R1+0x78], R9 ;  /* 0x0000780901007387 */ /* 0x000fe20000100800 */
[----:B-1----:R-:W-:-:S05]  /*1750*/  SEL R5, R7, 0xffffffc0, !P2 ;  /* 0xffffffc007057807 */ /* 0x002fca0005000000 */
[C---:B------:R-:W-:Y:S01]  /*1760*/  IMAD.IADD R7, R11.reuse, 0x1, R5 ;  /* 0x000000010b077824 */ /* 0x040fe200078e0205 */
[C---:B--2---:R-:W-:Y:S02]  /*1770*/  IADD3 R8, R11.reuse, -0x10, RZ ;  /* 0xfffffff00b087810 */ /* 0x044fe40007ffe0ff */
[----:B------:R-:W-:Y:S02]  /*1780*/  @P4 IADD3 R8, R11, 0x10, RZ ;  /* 0x000000100b084810 */ /* 0x000fe40007ffe0ff */
[----:B------:R1:W-:Y:S03]  /*1790*/  STL [R1+0x88], R7 ;  /* 0x0000880701007387 */ /* 0x0003e60000100800 */
[--C-:B------:R-:W-:Y:S01]  /*17a0*/  IMAD.IADD R3, R6, 0x1, R8.reuse ;  /* 0x0000000106037824 */ /* 0x100fe200078e0208 */
[----:B---3--:R-:W-:Y:S01]  /*17b0*/  SEL R2, R14, 0xffffffe0, !P3 ;  /* 0xffffffe00e027807 */ /* 0x008fe20005800000 */
[----:B------:R-:W-:Y:S01]  /*17c0*/  IMAD.IADD R6, R5, 0x1, R8 ;  /* 0x0000000105067824 */ /* 0x000fe200078e0208 */
[----:B------:R2:W-:Y:S02]  /*17d0*/  STL [R1+0x70], R8 ;  /* 0x0000700801007387 */ /* 0x0005e40000100800 */
[--C-:B------:R-:W-:Y:S01]  /*17e0*/  IADD3 R194, R0, R191, R2.reuse ;  /* 0x000000bf00c27210 */ /* 0x100fe20007ffe002 */
[----:B------:R-:W-:-:S02]  /*17f0*/  IMAD.IADD R193, R191, 0x1, R2 ;  /* 0x00000001bfc17824 */ /* 0x000fc400078e0202 */
[----:B------:R-:W-:Y:S02]  /*1800*/  IMAD.IADD R211, R2, 0x1, R210 ;  /* 0x0000000102d37824 */ /* 0x000fe400078e02d2 */
[----:B------:R-:W-:Y:S02]  /*1810*/  IMAD.IADD R2, R3, 0x1, R5 ;  /* 0x0000000103027824 */ /* 0x000fe400078e0205 */
[----:B------:R-:W-:Y:S02]  /*1820*/  IMAD.IADD R212, R0, 0x1, R211 ;  /* 0x0000000100d47824 */ /* 0x000fe400078e02d3 */
[----:B-1----:R-:W-:-:S05]  /*1830*/  IMAD.IADD R7, R9, 0x1, R5 ;  /* 0x0000000109077824 */ /* 0x002fca00078e0205 */
[----:B------:R2:W-:Y:S04]  /*1840*/  STL [R1+0x84], R7 ;  /* 0x0000840701007387 */ /* 0x0005e80000100800 */
[----:B------:R2:W-:Y:S04]  /*1850*/  STL [R1+0x80], R6 ;  /* 0x0000800601007387 */ /* 0x0005e80000100800 */
[----:B------:R2:W-:Y:S04]  /*1860*/  STL [R1+0x74], R3 ;  /* 0x0000740301007387 */ /* 0x0005e80000100800 */
[----:B------:R2:W-:Y:S02]  /*1870*/  STL [R1+0x7c], R2 ;  /* 0x00007c0201007387 */ /* 0x0005e40000100800 */
.L_x_1091:
[----:B------:R-:W3:Y:S01]  /*1880*/  LDL R0, [R1+0x54] ;  /* 0x0000540001007983 */ /* 0x000ee20000100800 */
[----:B------:R-:W-:Y:S01]  /*1890*/  IMAD.MOV.U32 R14, RZ, RZ, 0x4 ;  /* 0x00000004ff0e7424 */ /* 0x000fe200078e00ff */
[----:B------:R-:W-:-:S02]  /*18a0*/  ISETP.NE.U32.AND P0, PT, RZ, c[0x0][0x370], PT ;  /* 0x0000dc00ff007a0c */ /* 0x000fc40003f05070 */
[----:B------:R-:W-:Y:S01]  /*18b0*/  ISETP.NE.U32.AND P3, PT, RZ, c[0x0][0x360], PT ;  /* 0x0000d800ff007a0c */ /* 0x000fe20003f65070 */
[----:B------:R-:W4:Y:S01]  /*18c0*/  LDL R10, [R1+0x50] ;  /* 0x00005000010a7983 */ /* 0x000f220000100800 */
[----:B------:R-:W-:Y:S01]  /*18d0*/  ISETP.NE.AND.EX P1, PT, RZ, c[0x0][0x374], PT, P0 ;  /* 0x0000dd00ff007a0c */ /* 0x000fe20003f25300 */
[----:B--23--:R-:W-:-:S05]  /*18e0*/  IMAD.WIDE R2, R0, R14, c[0x0][0x588] ;  /* 0x0001620000027625 */ /* 0x00cfca00078e020e */
[----:B------:R-:W2:Y:S01]  /*18f0*/  LDG.E R19, [R2.64] ;  /* 0x0000000602137981 */ /* 0x000ea2000c1e1900 */
[----:B------:R-:W-:Y:S01]  /*1900*/  ISETP.NE.AND.EX P3, PT, RZ, c[0x0][0x364], PT, P3 ;  /* 0x0000d900ff007a0c */ /* 0x000fe20003f65330 */
[----:B------:R-:W-:Y:S01]  /*1910*/  CS2R R8, SRZ ;  /* 0x0000000000087805 */ /* 0x000fe2000001ff00 */
[----:B------:R-:W-:Y:S02]  /*1920*/  ISETP.NE.U32.AND P4, PT, RZ, c[0x0][0x348], PT ;  /* 0x0000d200ff007a0c */ /* 0x000fe40003f85070 */
[----:B------:R-:W-:Y:S02]  /*1930*/  ISETP.NE.U32.AND P6, PT, RZ, c[0x0][0x350], PT ;  /* 0x0000d400ff007a0c */ /* 0x000fe40003fc5070 */
[----:B------:R-:W-:Y:S02]  /*1940*/  ISETP.NE.AND.EX P4, PT, RZ, c[0x0][0x34c], PT, P4 ;  /* 0x0000d300ff007a0c */ /* 0x000fe40003f85340 */
[----:B------:R-:W-:Y:S01]  /*1950*/  ISETP.NE.AND.EX P6, PT, RZ, c[0x0][0x354], PT, P6 ;  /* 0x0000d500ff007a0c */ /* 0x000fe20003fc5360 */
[----:B------:R-:W-:Y:S01]  /*1960*/  IMAD.MOV.U32 R11, RZ, RZ, RZ ;  /* 0x000000ffff0b7224 */ /* 0x000fe200078e00ff */
[----:B--2---:R-:W-:Y:S01]  /*1970*/  SHF.R.S32.HI R12, RZ, 0x1f, R19 ;  /* 0x0000001fff0c7819 */ /* 0x004fe20000011413 */
[----:B------:R1:W-:Y:S01]  /*1980*/  STL [R1+0x5c], R19 ;  /* 0x00005c1301007387 */ /* 0x0003e20000100800 */
[----:B------:R-:W-:-:S04]  /*1990*/  @P1 LEA R2, P0, R19, c[0x0][0x370], 0x2 ;  /* 0x0000dc0013021a11 */ /* 0x000fc800078010ff */
[C-C-:B------:R-:W-:Y:S02]  /*19a0*/  @P1 LEA.HI.X R3, R19.reuse, c[0x0][0x374], R12.reuse, 0x2, P0 ;  /* 0x0000dd0013031a11 */ /* 0x140fe400000f140c */
[C---:B------:R-:W-:Y:S02]  /*19b0*/  @P3 LEA R6, P0, R19.reuse, c[0x0][0x360], 0x2 ;  /* 0x0000d80013063a11 */ /* 0x040fe400078010ff */
[C---:B------:R-:W-:Y:S01]  /*19c0*/  LEA R4, P2, R19.reuse, c[0x0][0x348], 0x2 ;  /* 0x0000d20013047a11 */ /* 0x040fe200078410ff */
[----:B------:R2:W5:Y:S01]  /*19d0*/  @P1 LDG.E R8, [R2.64] ;  /* 0x0000000602081981 */ /* 0x000562000c1e1900 */
[C-C-:B------:R-:W-:Y:S02]  /*19e0*/  @P3 LEA.HI.X R7, R19.reuse, c[0x0][0x364], R12.reuse, 0x2, P0 ;  /* 0x0000d90013073a11 */ /* 0x140fe400000f140c */
[----:B------:R-:W-:-:S03]  /*19f0*/  LEA.HI.X R5, R19, c[0x0][0x34c], R12, 0x2, P2 ;  /* 0x0000d30013057a11 */ /* 0x000fc600010f140c */
[----:B------:R-:W3:Y:S04]  /*1a00*/  @P3 LDG.E R0, [R6.64] ;  /* 0x0000000606003981 */ /* 0x000ee8000c1e1900 */
[----:B------:R1:W5:Y:S01]  /*1a10*/  @P4 LDG.E R11, [R4.64] ;  /* 0x00000006040b4981 */ /* 0x000362000c1e1900 */
[----:B--2---:R-:W-:-:S04]  /*1a20*/  LEA R2, P1, R19, c[0x0][0x350], 0x2 ;  /* 0x0000d40013027a11 */ /* 0x004fc800078210ff */
[----:B------:R-:W-:-:S05]  /*1a30*/  LEA.HI.X R3, R19, c[0x0][0x354], R12, 0x2, P1 ;  /* 0x0000d50013037a11 */ /* 0x000fca00008f140c */
[----:B------:R1:W5:Y:S01]  /*1a40*/  @P6 LDG.E R9, [R2.64] ;  /* 0x0000000602096981 */ /* 0x000362000c1e1900 */
[----:B----4-:R-:W-:-:S05]  /*1a50*/  LOP3.LUT R24, R10, 0xffff, RZ, 0xc0, !PT ;  /* 0x0000ffff0a187812 */ /* 0x010fca00078ec0ff */
[----:B------:R1:W-:Y:S01]  /*1a60*/  STL [R1+0x60], R24 ;  /* 0x0000601801007387 */ /* 0x0003e20000100800 */
[----:B------:R-:W-:Y:S03]  /*1a70*/  YIELD ;  /* 0x0000000000007946 */ /* 0x000fe60003800000 */
[----:B---3--:R1:W-:Y:S01]  /*1a80*/  @P3 STL [R1+0x44], R0 ;  /* 0x0000440001003387 */ /* 0x0083e20000100800 */
[----:B------:R-:W-:Y:S05]  /*1a90*/  @P3 BRA `(.L_x_1011) ;  /* 0x0000007000003947 */ /* 0x000fea0003800000 */
[----:B-1----:R-:W-:-:S05]  /*1aa0*/  MOV R0, c[0x0][0x168] ;  /* 0x00005a0000007a02 */ /* 0x002fca0000000f00 */
[----:B------:R1:W-:Y:S01]  /*1ab0*/  STL [R1+0x44], R0 ;  /* 0x0000440001007387 */ /* 0x0003e20000100800 */
[----:B------:R-:W-:Y:S05]  /*1ac0*/  @!P4 BRA `(.L_x_1011) ;  /* 0x000000400000c947 */ /* 0x000fea0003800000 */
[----:B------:R-:W2:Y:S04]  /*1ad0*/  LDG.E R6, [R4.64] ;  /* 0x0000000604067981 */ /* 0x000ea8000c1e1900 */
[----:B-1----:R-:W2:Y:S02]  /*1ae0*/  LDG.E R0, [R4.64+0x4] ;  /* 0x0000040604007981 */ /* 0x002ea4000c1e1900 */
[----:B--2---:R-:W-:-:S05]  /*1af0*/  IADD3 R0, -R6, R0, RZ ;  /* 0x0000000006007210 */ /* 0x004fca0007ffe1ff */
[----:B------:R1:W-:Y:S02]  /*1b00*/  STL [R1+0x44], R0 ;  /* 0x0000440001007387 */ /* 0x0003e40000100800 */
.L_x_1011:
[----:B------:R-:W-:-:S04]  /*1b10*/  ISETP.NE.U32.AND P0, PT, RZ, c[0x0][0x368], PT ;  /* 0x0000da00ff007a0c */ /* 0x000fc80003f05070 */
[----:B------:R-:W-:-:S13]  /*1b20*/  ISETP.NE.AND.EX P0, PT, RZ, c[0x0][0x36c], PT, P0 ;  /* 0x0000db00ff007a0c */ /* 0x000fda0003f05300 */
[----:B------:R-:W-:Y:S05]  /*1b30*/  @!P0 BRA `(.L_x_1012) ;  /* 0x0000004000008947 */ /* 0x000fea0003800000 */
[----:B-1----:R-:W-:-:S04]  /*1b40*/  LEA R2, P0, R19, c[0x0][0x368], 0x2 ;  /* 0x0000da0013027a11 */ /* 0x002fc800078010ff */
[----:B------:R-:W-:-:S05]  /*1b50*/  LEA.HI.X R3, R19, c[0x0][0x36c], R12, 0x2, P0 ;  /* 0x0000db0013037a11 */ /* 0x000fca00000f140c */
[----:B------:R1:W5:Y:S01]  /*1b60*/  LDG.E R0, [R2.64] ;  /* 0x0000000602007981 */ /* 0x000362000c1e1900 */
[----:B------:R-:W-:Y:S05]  /*1b70*/  BRA `(.L_x_1013) ;  /* 0x0000005000007947 */ /* 0x000fea0003800000 */
.L_x_1012:
[----:B-1----:R-:W-:Y:S01]  /*1b80*/  MOV R0, c[0x0][0x1d0] ;  /* 0x0000740000007a02 */ /* 0x002fe20000000f00 */
[----:B------:R-:W-:Y:S05]  /*1b90*/  @!P6 BRA `(.L_x_1013) ;  /* 0x000000300000e947 */ /* 0x000fea0003800000 */
[----:B------:R-:W2:Y:S04]  /*1ba0*/  LDG.E R4, [R2.64] ;  /* 0x0000000602047981 */ /* 0x000ea8000c1e1900 */
[----:B------:R-:W2:Y:S02]  /*1bb0*/  LDG.E R0, [R2.64+0x4] ;  /* 0x0000040602007981 */ /* 0x000ea4000c1e1900 */
[----:B--2---:R-:W-:Y:S02]  /*1bc0*/  IADD3 R0, -R4, R0, RZ ;  /* 0x0000000004007210 */ /* 0x004fe40007ffe1ff */
.L_x_1013:
[----:B------:R-:W2:Y:S04]  /*1bd0*/  LDL R5, [R1+0x44] ;  /* 0x0000440001057983 */ /* 0x000ea80000100800 */
[----:B-1----:R-:W3:Y:S04]  /*1be0*/  LDL.LU R2, [R1+0x4c] ;  /* 0x00004c0001027983 */ /* 0x002ee80000300800 */
[----:B------:R-:W4:Y:S01]  /*1bf0*/  LDL.LU R3, [R1+0x8c] ;  /* 0x00008c0001037983 */ /* 0x000f220000300800 */
[----:B------:R-:W-:Y:S01]  /*1c00*/  IMAD.MOV.U32 R143, RZ, RZ, c[0x0][0x2c4] ;  /* 0x0000b100ff8f7624 */ /* 0x000fe200078e00ff */
[----:B------:R-:W-:Y:S01]  /*1c10*/  BSSY B0, `(.L_x_1014) ;  /* 0x0000043000007945 */ /* 0x000fe20003800000 */
[----:B-----5:R-:W-:-:S02]  /*1c20*/  IMAD.IADD R153, R0, 0x1, -R8 ;  /* 0x0000000100997824 */ /* 0x020fc400078e0a08 */
[----:B------:R-:W-:Y:S01]  /*1c30*/  IMAD.MOV.U32 R4, RZ, RZ, RZ ;  /* 0x000000ffff047224 */ /* 0x000fe200078e00ff */
[----:B------:R-:W-:Y:S01]  /*1c40*/  ISETP.NE.AND P5, PT, R143, 0x1, PT ;  /* 0x000000018f00780c */ /* 0x000fe20003fa5270 */
[----:B------:R-:W-:Y:S02]  /*1c50*/  IMAD.IADD R13, R9, 0x1, R8 ;  /* 0x00000001090d7824 */ /* 0x000fe400078e0208 */
[----:B--2---:R-:W-:Y:S01]  /*1c60*/  IMAD.MOV.U32 R154, RZ, RZ, R5 ;  /* 0x000000ffff9a7224 */ /* 0x004fe200078e0005 */
[----:B------:R-:W-:Y:S01]  /*1c70*/  IADD3 R5, R153, 0x6f, RZ ;  /* 0x0000006f99057810 */ /* 0x000fe20007ffe0ff */
[----:B---3--:R-:W-:Y:S01]  /*1c80*/  IMAD.SHL.U32 R142, R2, 0x80, RZ ;  /* 0x00000080028e7824 */ /* 0x008fe200078e00ff */
[----:B----4-:R-:W-:-:S04]  /*1c90*/  LOP3.LUT R3, R3, 0xfffffffd, RZ, 0xc0, !PT ;  /* 0xfffffffd03037812 */ /* 0x010fc800078ec0ff */
[----:B------:R-:W-:Y:S01]  /*1ca0*/  STL [R1+0x64], R142 ;  /* 0x0000648e01007387 */ /* 0x000fe20000100800 */
[----:B------:R-:W-:Y:S02]  /*1cb0*/  IADD3 R2, R142, 0x7f, RZ ;  /* 0x0000007f8e027810 */ /* 0x000fe40007ffe0ff */
[----:B------:R-:W-:Y:S01]  /*1cc0*/  @P5 LOP3.LUT R3, R3, 0x2, RZ, 0xfc, !PT ;  /* 0x0000000203035812 */ /* 0x000fe200078efcff */
[----:B------:R-:W-:Y:S02]  /*1cd0*/  STL [R1+0x4c], R153 ;  /* 0x00004c9901007387 */ /* 0x000fe40000100800 */
[----:B------:R-:W-:Y:S02]  /*1ce0*/  @P5 IMAD.HI.U32 R0, R2, c[0x0][0x2c8], RZ ;  /* 0x0000b20002005a27 */ /* 0x000fe400078e00ff */
[----:B------:R1:W-:Y:S03]  /*1cf0*/  STL [R1+0x8c], R3 ;  /* 0x00008c0301007387 */ /* 0x0003e60000100800 */
[----:B------:R-:W-:Y:S01]  /*1d00*/  @P5 SHF.R.U32.HI R2, RZ, c[0x0][0x2cc], R0 ;  /* 0x0000b300ff025a19 */ /* 0x000fe20000011600 */
[----:B------:R-:W-:-:S05]  /*1d10*/  IMAD.HI R0, R5, -0x6db6db6d, R4 ;  /* 0x9249249305007827 */ /* 0x000fca00078e0204 */
[----:B------:R-:W-:-:S04]  /*1d20*/  SHF.R.U32.HI R4, RZ, 0x1f, R0 ;  /* 0x0000001fff047819 */ /* 0x000fc80000011600 */
[----:B------:R-:W-:Y:S02]  /*1d30*/  LEA.HI.SX32 R4, R0, R4, 0x1a ;  /* 0x0000000400047211 */ /* 0x000fe400078fd2ff */
[----:B------:R-:W-:-:S04]  /*1d40*/  LOP3.LUT R0, R10, 0xff000000, RZ, 0xc0, !PT ;  /* 0xff0000000a007812 */ /* 0x000fc800078ec0ff */
[----:B------:R-:W-:Y:S02]  /*1d50*/  SHF.R.U32.HI R0, RZ, 0x8, R0 ;  /* 0x00000008ff007819 */ /* 0x000fe40000011600 */
[----:B-1----:R-:W-:-:S05]  /*1d60*/  IADD3 R3, R153, 0x70, -R154 ;  /* 0x0000007099037810 */ /* 0x002fca0007ffe89a */
[----:B------:R-:W-:Y:S02]  /*1d70*/  IMAD.IADD R3, R3, 0x1, R2 ;  /* 0x0000000103037824 */ /* 0x000fe400078e0202 */
[----:B------:R-:W-:-:S04]  /*1d80*/  IMAD.MOV.U32 R2, RZ, RZ, RZ ;  /* 0x000000ffff027224 */ /* 0x000fc800078e00ff */
[----:B------:R-:W-:-:S05]  /*1d90*/  IMAD.HI R2, R3, -0x6db6db6d, R2 ;  /* 0x9249249303027827 */ /* 0x000fca00078e0202 */
[----:B------:R-:W-:-:S04]  /*1da0*/  SHF.R.U32.HI R3, RZ, 0x1f, R2 ;  /* 0x0000001fff037819 */ /* 0x000fc80000011602 */
[----:B------:R-:W-:Y:S02]  /*1db0*/  LEA.HI.SX32 R2, R2, R3, 0x1a ;  /* 0x0000000302027211 */ /* 0x000fe400078fd2ff */
[----:B------:R-:W-:Y:S02]  /*1dc0*/  LOP3.LUT R3, R10, 0xff0000, RZ, 0xc0, !PT ;  /* 0x00ff00000a037812 */ /* 0x000fe400078ec0ff */
[----:B------:R-:W-:Y:S01]  /*1dd0*/  IMNMX R6, R4, R2, PT ;  /* 0x0000000204067217 */ /* 0x000fe20003800200 */
[----:B------:R-:W-:Y:S01]  /*1de0*/  IMAD.MOV.U32 R2, RZ, RZ, RZ ;  /* 0x000000ffff027224 */ /* 0x000fe200078e00ff */
[----:B------:R-:W-:Y:S02]  /*1df0*/  LEA.HI R3, R3, R0, RZ, 0x10 ;  /* 0x0000000003037211 */ /* 0x000fe400078f80ff */
[----:B------:R-:W-:Y:S02]  /*1e00*/  ISETP.GE.AND P0, PT, R6, 0x1, PT ;  /* 0x000000010600780c */ /* 0x000fe40003f06270 */
[----:B------:R-:W-:-:S02]  /*1e10*/  LOP3.LUT R15, R3, 0xff, RZ, 0xc0, !PT ;  /* 0x000000ff030f7812 */ /* 0x000fc400078ec0ff */
        /* <DEDUP_REMOVED lines=17> */
[----:B------:R-:W-:Y:S02]  /*1f30*/  IMAD.MOV.U32 R4, RZ, RZ, RZ ;  /* 0x000000ffff047224 */ /* 0x000fe400078e00ff */
        /* <DEDUP_REMOVED lines=16> */
.L_x_1015:
[----:B------:R-:W-:Y:S05]  /*2040*/  BSYNC B0 ;  /* 0x0000000000007941 */ /* 0x000fea0003800000 */
.L_x_1014:
[----:B------:R-:W-:Y:S01]  /*2050*/  IMAD R149, R15, R2, RZ ;  /* 0x000000020f957224 */ /* 0x000fe200078e02ff */
[----:B------:R-:W-:Y:S01]  /*2060*/  PRMT R0, RZ, 0x7610, R0 ;  /* 0x00007610ff007816 */ /* 0x000fe20000000000 */
[----:B------:R-:W-:Y:S01]  /*2070*/  IMAD.MOV.U32 R20, RZ, RZ, RZ ;  /* 0x000000ffff147224 */ /* 0x000fe200078e00ff */
[----:B-1----:R-:W-:Y:S01]  /*2080*/  MOV R15, RZ ;  /* 0x000000ff000f7202 */ /* 0x002fe20000000f00 */
        /* <DEDUP_REMOVED lines=37> */
[----:B-1----:R-:W2:Y:S01]  /*22e0*/  LDL.64 R20, [R1+0x30] ;  /* 0x0000300001147983 */ /* 0x002ea20000100a00 */
[----:B------:R-:W-:-:S03]  /*22f0*/  ISETP.NE.U32.AND P0, PT, RZ, c[0x0][0x340], PT ;  /* 0x0000d000ff007a0c */ /* 0x000fc60003f05070 */
[----:B------:R1:W2:Y:S01]  /*2300*/  LDL.64 R26, [R1+0x30] ;  /* 0x00003000011a7983 */ /* 0x0002a20000100a00 */
[----:B------:R-:W-:-:S03]  /*2310*/  ISETP.NE.AND.EX P3, PT, RZ, c[0x0][0x344], PT, P0 ;  /* 0x0000d100ff007a0c */ /* 0x000fc60003f65300 */
[----:B------:R-:W3:Y:S04]  /*2320*/  LDL R25, [R1+0x2c] ;  /* 0x00002c0001197983 */ /* 0x000ee80000100800 */
[----:B------:R-:W4:Y:S06]  /*2330*/  S2R R4, SR_TID.X ;  /* 0x0000000000047919 */ /* 0x000f2c0000002100 */
[----:B------:R-:W-:-:S05]  /*2340*/  @P3 IMAD.WIDE R2, R19, R14, c[0x0][0x340] ;  /* 0x0000d00013023625 */ /* 0x000fca00078e020e */
[----:B------:R5:W3:Y:S01]  /*2350*/  @P3 LDG.E R17, [R2.64] ;  /* 0x0000000602113981 */ /* 0x000ae2000c1e1900 */
[----:B------:R-:W-:Y:S02]  /*2360*/  SHF.R.S32.HI R0, RZ, 0x1f, R11 ;  /* 0x0000001fff007819 */ /* 0x000fe4000001140b */
[--C-:B----4-:R-:W-:Y:S02]  /*2370*/  SHF.R.S32.HI R110, RZ, 0x1f, R4.reuse ;  /* 0x0000001fff6e7819 */ /* 0x110fe40000011404 */
[----:B------:R-:W-:Y:S02]  /*2380*/  SHF.R.S32.HI R23, RZ, 0x1f, R4 ;  /* 0x0000001fff177819 */ /* 0x000fe40000011404 */
[-C--:B------:R-:W-:Y:S02]  /*2390*/  LEA.HI R110, R110, R4.reuse, RZ, 0x3 ;  /* 0x000000046e6e7211 */ /* 0x080fe400078f18ff */
[----:B------:R-:W-:Y:S02]  /*23a0*/  LEA.HI R23, R23, R4, RZ, 0x3 ;  /* 0x0000000417177211 */ /* 0x000fe400078f18ff */
[----:B------:R-:W-:-:S02]  /*23b0*/  LOP3.LUT R110, R110, 0xfffffff8, RZ, 0xc0, !PT ;  /* 0xfffffff86e6e7812 */ /* 0x000fc400078ec0ff */
[----:B------:R-:W-:Y:S01]  /*23c0*/  SHF.R.S32.HI R23, RZ, 0x3, R23 ;  /* 0x00000003ff177819 */ /* 0x000fe20000011417 */
[----:B------:R-:W-:Y:S02]  /*23d0*/  IMAD R0, R0, c[0x0][0x178], RZ ;  /* 0x00005e0000007a24 */ /* 0x000fe400078e02ff */
[----:B------:R-:W-:Y:S02]  /*23e0*/  IMAD.IADD R110, R4, 0x1, -R110 ;  /* 0x00000001046e7824 */ /* 0x000fe400078e0a6e */
[----:B-----5:R-:W-:-:S04]  /*23f0*/  IMAD.WIDE.U32 R2, R11, c[0x0][0x178], RZ ;  /* 0x00005e000b027a25 */ /* 0x020fc800078e00ff */
[----:B------:R-:W-:Y:S02]  /*2400*/  IMAD R5, R110, 0x20, R23 ;  /* 0x000000206e057824 */ /* 0x000fe400078e0217 */
[----:B------:R-:W-:Y:S02]  /*2410*/  IMAD R0, R11, c[0x0][0x17c], R0 ;  /* 0x00005f000b007a24 */ /* 0x000fe400078e0200 */
[----:B------:R-:W-:Y:S02]  /*2420*/  IMAD.IADD R5, R142, 0x1, R5 ;  /* 0x000000018e057824 */ /* 0x000fe400078e0205 */
[----:B------:R-:W-:Y:S01]  /*2430*/  IMAD.IADD R3, R3, 0x1, R0 ;  /* 0x0000000103037824 */ /* 0x000fe200078e0200 */
[----:B------:R-:W-:Y:S01]  /*2440*/  SEL R6, R12, RZ, !P4 ;  /* 0x000000ff0c067207 */ /* 0x000fe20006000000 */
[----:B------:R-:W-:Y:S01]  /*2450*/  @P5 IMAD.HI.U32 R7, R5, c[0x0][0x2c8], RZ ;  /* 0x0000b20005075a27 */ /* 0x000fe200078e00ff */
[----:B------:R-:W-:-:S03]  /*2460*/  SEL R4, R19, RZ, !P4 ;  /* 0x000000ff13047207 */ /* 0x000fc60006000000 */
[----:B------:R-:W-:-:S04]  /*2470*/  IMAD.WIDE.U32 R2, R24, c[0x0][0x1b8], R2 ;  /* 0x00006e0018027a25 */ /* 0x000fc800078e0002 */
[----:B------:R-:W-:Y:S01]  /*2480*/  IMAD.MOV.U32 R0, RZ, RZ, R5 ;  /* 0x000000ffff007224 */ /* 0x000fe200078e0005 */
[----:B------:R-:W-:Y:S01]  /*2490*/  @P5 SHF.R.U32.HI R0, RZ, c[0x0][0x2cc], R7 ;  /* 0x0000b300ff005a19 */ /* 0x000fe20000011607 */
[----:B------:R-:W-:Y:S02]  /*24a0*/  IMAD R3, R24, c[0x0][0x1bc], R3 ;  /* 0x00006f0018037a24 */ /* 0x000fe400078e0203 */
[----:B------:R-:W-:Y:S01]  /*24b0*/  IMAD R6, R6, c[0x0][0x1c0], RZ ;  /* 0x0000700006067a24 */ /* 0x000fe200078e02ff */
[----:B------:R-:W-:Y:S01]  /*24c0*/  SHF.R.S32.HI R7, RZ, 0x1f, R0 ;  /* 0x0000001fff077819 */ /* 0x000fe20000011400 */
[----:B------:R-:W-:-:S04]  /*24d0*/  IMAD.WIDE.U32 R2, R4, c[0x0][0x1c0], R2 ;  /* 0x0000700004027a25 */ /* 0x000fc800078e0002 */
[----:B------:R-:W-:Y:S02]  /*24e0*/  IMAD R6, R4, c[0x0][0x1c4], R6 ;  /* 0x0000710004067a24 */ /* 0x000fe400078e0206 */
[----:B------:R-:W-:-:S04]  /*24f0*/  IMAD.MOV R4, RZ, RZ, -R0 ;  /* 0x000000ffff047224 */ /* 0x000fc800078e0a00 */
[----:B------:R-:W-:Y:S02]  /*2500*/  IMAD R4, R4, c[0x0][0x2c4], R5 ;  /* 0x0000b10004047a24 */ /* 0x000fe400078e0205 */
[----:B------:R-:W-:Y:S02]  /*2510*/  IMAD R5, R7, c[0x0][0x1b0], RZ ;  /* 0x00006c0007057a24 */ /* 0x000fe400078e02ff */
[----:B------:R-:W-:Y:S02]  /*2520*/  IMAD.IADD R3, R3, 0x1, R6 ;  /* 0x0000000103037824 */ /* 0x000fe400078e0206 */
[C---:B------:R-:W-:Y:S01]  /*2530*/  IMAD R6, R0.reuse, c[0x0][0x1b4], R5 ;  /* 0x00006d0000067a24 */ /* 0x040fe200078e0205 */
[----:B------:R-:W-:Y:S01]  /*2540*/  SHF.R.S32.HI R5, RZ, 0x1f, R4 ;  /* 0x0000001fff057819 */ /* 0x000fe20000011404 */
[----:B------:R-:W-:-:S04]  /*2550*/  IMAD.WIDE.U32 R2, R0, c[0x0][0x1b0], R2 ;  /* 0x00006c0000027a25 */ /* 0x000fc800078e0002 */
[----:B------:R-:W-:Y:S02]  /*2560*/  IMAD R0, R5, c[0x0][0x1a8], RZ ;  /* 0x00006a0005007a24 */ /* 0x000fe400078e02ff */
[----:B------:R-:W-:Y:S02]  /*2570*/  IMAD.IADD R3, R3, 0x1, R6 ;  /* 0x0000000103037824 */ /* 0x000fe400078e0206 */
[C---:B------:R-:W-:Y:S02]  /*2580*/  IMAD R0, R4.reuse, c[0x0][0x1ac], R0 ;  /* 0x00006b0004007a24 */ /* 0x040fe400078e0200 */
[----:B------:R-:W-:-:S04]  /*2590*/  IMAD.WIDE.U32 R2, R4, c[0x0][0x1a8], R2 ;  /* 0x00006a0004027a25 */ /* 0x000fc800078e0002 */
[----:B------:R-:W-:Y:S01]  /*25a0*/  IMAD.IADD R0, R3, 0x1, R0 ;  /* 0x0000000103007824 */ /* 0x000fe200078e0200 */
[----:B------:R-:W-:Y:S01]  /*25b0*/  LEA R9, P0, R2, c[0x0][0x160], 0x1 ;  /* 0x0000580002097a11 */ /* 0x000fe200078008ff */
[----:B------:R-:W-:Y:S01]  /*25c0*/  WARPSYNC 0xffffffff ;  /* 0xffffffff00007948 */ /* 0x000fe20003800000 */
[----:B------:R-:W-:Y:S01]  /*25d0*/  IMAD R15, R154, c[0x0][0x2c4], RZ ;  /* 0x0000b1009a0f7a24 */ /* 0x000fe200078e02ff */
[----:B------:R-:W-:Y:S01]  /*25e0*/  BAR.SYNC.DEFER_BLOCKING 0x0 ;  /* 0x0000000000007b1d */ /* 0x000fe20000010000 */
[----:B------:R-:W-:-:S05]  /*25f0*/  LEA.HI.X R8, R2, c[0x0][0x164], R0, 0x1, P0 ;  /* 0x0000590002087a11 */ /* 0x000fca00000f0c00 */
[----:B------:R-:W4:Y:S01]  /*2600*/  SHFL.IDX PT, R0, R9, RZ, 0x181f ;  /* 0x00181fff09007589 */ /* 0x000f2200000e0000 */
[C---:B------:R-:W-:Y:S01]  /*2610*/  IMAD.IADD R10, R23.reuse, 0x1, R142 ;  /* 0x00000001170a7824 */ /* 0x040fe200078e028e */
[----:B------:R-:W-:Y:S01]  /*2620*/  SHF.R.S32.HI R3, RZ, 0x1f, R13 ;  /* 0x0000001fff037819 */ /* 0x000fe2000001140d */
[----:B------:R-:W-:Y:S01]  /*2630*/  ULDC.64 UR4, c[0x0][0x208] ;  /* 0x0000820000047ab9 */ /* 0x000fe20000000a00 */
[----:B------:R-:W5:Y:S02]  /*2640*/  SHFL.IDX PT, R2, R8, RZ, 0x181f ;  /* 0x00181fff08027589 */ /* 0x000f6400000e0000 */
[----:B------:R-:W-:Y:S02]  /*2650*/  ISETP.GE.AND P1, PT, R10, R15, PT ;  /* 0x0000000f0a00720c */ /* 0x000fe40003f26270 */
[----:B------:R-:W1:Y:S01]  /*2660*/  SHFL.IDX PT, R11, R9, 0x1, 0x181f ;  /* 0x00381f00090b7f89 */ /* 0x000e6200000e0000 */
[----:B------:R-:W-:Y:S02]  /*2670*/  IADD3 R16, P2, R23, R13, RZ ;  /* 0x0000000d17107210 */ /* 0x000fe40007f5e0ff */
[----:B------:R-:W-:-:S04]  /*2680*/  IADD3 R141, R152, -0x1, RZ ;  /* 0xffffffff988d7810 */ /* 0x000fc80007ffe0ff */
[----:B------:R-:W-:Y:S01]  /*2690*/  SHF.R.S32.HI R22, RZ, 0x1f, R141 ;  /* 0x0000001fff167819 */ /* 0x000fe2000001148d */
[----:B--2---:R-:W-:-:S05]  /*26a0*/  IMAD.MOV.U32 R26, RZ, RZ, R20 ;  /* 0x000000ffff1a7224 */ /* 0x004fca00078e0014 */
[----:B------:R-:W-:Y:S02]  /*26b0*/  SHF.R.S32.HI R27, RZ, 0x1f, R26 ;  /* 0x0000001fff1b7819 */ /* 0x000fe4000001141a */
[----:B----4-:R-:W-:-:S04]  /*26c0*/  @!P1 LEA R6, P0, R26, R0, 0x1 ;  /* 0x000000001a069211 */ /* 0x010fc800078008ff */
[----:B-----5:R-:W-:Y:S02]  /*26d0*/  @!P1 LEA.HI.X R7, R26, R2, R27, 0x1, P0 ;  /* 0x000000021a079211 */ /* 0x020fe400000f0c1b */
[----:B---3--:R-:W-:Y:S02]  /*26e0*/  @!P1 LEA R4, P0, R25, R0, 0x1 ;  /* 0x0000000019049211 */ /* 0x008fe400078008ff */
[----:B------:R-:W2:Y:S01]  /*26f0*/  SHFL.IDX PT, R0, R8, 0x1, 0x181f ;  /* 0x00381f0008007f89 */ /* 0x000ea200000e0000 */
[----:B------:R-:W-:Y:S02]  /*2700*/  SHF.R.S32.HI R18, RZ, 0x1f, R25 ;  /* 0x0000001fff127819 */ /* 0x000fe40000011419 */
[----:B------:R-:W-:Y:S02]  /*2710*/  LEA.HI.X.SX32 R20, R23, R3, 0x1, P2 ;  /* 0x0000000317147211 */ /* 0x000fe400010f0eff */
[----:B------:R-:W-:Y:S02]  /*2720*/  IADD3 R3, R10, 0x20, RZ ;  /* 0x000000200a037810 */ /* 0x000fe40007ffe0ff */
[----:B------:R-:W-:-:S02]  /*2730*/  ISETP.GE.AND P5, PT, R26, c[0x0][0x198], PT ;  /* 0x000066001a007a0c */ /* 0x000fc40003fa6270 */
[----:B------:R-:W-:Y:S02]  /*2740*/  @!P1 LEA.HI.X R5, R25, R2, R18, 0x1, P0 ;  /* 0x0000000219059211 */ /* 0x000fe400000f0c12 */
[----:B------:R-:W-:Y:S02]  /*2750*/  ISETP.GE.AND P0, PT, R3, R15, PT ;  /* 0x0000000f0300720c */ /* 0x000fe40003f06270 */
[----:B------:R-:W-:Y:S01]  /*2760*/  ISETP.GE.AND P4, PT, R25, c[0x0][0x198], PT ;  /* 0x0000660019007a0c */ /* 0x000fe20003f86270 */
[----:B------:R-:W-:-:S06]  /*2770*/  IMAD R14, R20, c[0x0][0x1e0], RZ ;  /* 0x00007800140e7a24 */ /* 0x000fcc00078e02ff */
[----:B------:R3:W-:Y:S01]  /*2780*/  @!P1 LDGSTS.E.BYPASS.LTC128B.128 [R216+0x100], [R6.64], !P5 ;  /* 0x0010000006d89fae */ /* 0x0007e2000e901d46 */
[----:B------:R-:W-:Y:S01]  /*2790*/  @P3 SHF.R.S32.HI R13, RZ, 0x1f, R17 ;  /* 0x0000001fff0d3819 */ /* 0x000fe20000011411 */
[----:B------:R-:W-:-:S04]  /*27a0*/  @!P3 IMAD.MOV.U32 R13, RZ, RZ, R12 ;  /* 0x000000ffff0db224 */ /* 0x000fc800078e000c */
[----:B------:R4:W-:Y:S01]  /*27b0*/  @!P1 LDGSTS.E.BYPASS.LTC128B.128 [R216+0x4100], [R4.64], !P4 ;  /* 0x0410000004d89fae */ /* 0x0009e2000e101d46 */
[C---:B------:R-:W-:Y:S02]  /*27c0*/  IMAD R12, R16.reuse, c[0x0][0x1e4], R14 ;  /* 0x00007900100c7a24 */ /* 0x040fe400078e020e */
[----:B------:R-:W-:-:S04]  /*27d0*/  IMAD.WIDE.U32 R2, R16, c[0x0][0x1e0], R26 ;  /* 0x0000780010027a25 */ /* 0x000fc800078e001a */
[----:B------:R-:W-:Y:S01]  /*27e0*/  @!P3 IMAD.MOV.U32 R17, RZ, RZ, R19 ;  /* 0x000000ffff11b224 */ /* 0x000fe200078e0013 */
[----:B---3--:R-:W-:Y:S02]  /*27f0*/  IADD3 R7, R10, 0x40, RZ ;  /* 0x000000400a077810 */ /* 0x008fe40007ffe0ff */
[C---:B-1----:R-:W-:Y:S02]  /*2800*/  @!P0 LEA R6, P2, R26.reuse, R11, 0x1 ;  /* 0x0000000b1a068211 */ /* 0x042fe400078408ff */
[----:B------:R-:W-:Y:S02]  /*2810*/  ISETP.GE.AND P1, PT, R7, R15, PT ;  /* 0x0000000f0700720c */ /* 0x000fe40003f26270 */
[----:B--2---:R-:W-:Y:S02]  /*2820*/  @!P0 LEA.HI.X R7, R26, R0, R27, 0x1, P2 ;  /* 0x000000001a078211 */ /* 0x004fe400010f0c1b */
[----:B----4-:R-:W-:Y:S02]  /*2830*/  @!P0 LEA R4, P2, R25, R11, 0x1 ;  /* 0x0000000b19048211 */ /* 0x010fe400078408ff */
[----:B------:R-:W-:Y:S01]  /*2840*/  IADD3 R11, R10, 0x60, RZ ;  /* 0x000000600a0b7810 */ /* 0x000fe20007ffe0ff */
[----:B------:R-:W-:Y:S01]  /*2850*/  IMAD.IADD R3, R3, 0x1, R12 ;  /* 0x0000000103037824 */ /* 0x000fe200078e020c */
[----:B------:R-:W1:Y:S02]  /*2860*/  SHFL.IDX PT, R10, R9, 0x2, 0x181f ;  /* 0x00581f00090a7f89 */ /* 0x000e6400000e0000 */
[----:B------:R-:W-:-:S02]  /*2870*/  ISETP.GE.AND P3, PT, R11, R15, PT ;  /* 0x0000000f0b00720c */ /* 0x000fc40003f66270 */
[----:B------:R-:W2:Y:S01]  /*2880*/  SHFL.IDX PT, R11, R8, 0x2, 0x181f ;  /* 0x00581f00080b7f89 */ /* 0x000ea200000e0000 */
[----:B------:R-:W-:-:S03]  /*2890*/  IMAD.MOV.U32 R21, RZ, RZ, 0x70 ;  /* 0x00000070ff157424 */ /* 0x000fc600078e00ff */
[----:B------:R-:W3:Y:S01]  /*28a0*/  SHFL.IDX PT, R12, R9, 0x3, 0x181f ;  /* 0x00781f00090c7f89 */ /* 0x000ee200000e0000 */
[----:B------:R-:W-:-:S03]  /*28b0*/  IMAD R21, R152, -0x70, R21 ;  /* 0xffffff9098157824 */ /* 0x000fc600078e0215 */
[----:B------:R4:W5:Y:S01]  /*28c0*/  SHFL.IDX PT, R9, R8, 0x3, 0x181f ;  /* 0x00781f0008097f89 */ /* 0x00096200000e0000 */
[----:B------:R-:W-:Y:S01]  /*28d0*/  IMAD.IADD R140, R153, 0x1, R21 ;  /* 0x00000001998c7824 */ /* 0x000fe200078e0215 */
[----:B------:R-:W-:Y:S01]  /*28e0*/  @!P0 LEA.HI.X R5, R25, R0, R18, 0x1, P2 ;  /* 0x0000000019058211 */ /* 0x000fe200010f0c12 */
[----:B------:R-:W-:Y:S01]  /*28f0*/  IMAD.WIDE.U32 R2, R24, c[0x0][0x1e8], R2 ;  /* 0x00007a0018027a25 */ /* 0x000fe200078e0002 */
[----:B------:R-:W-:Y:S01]  /*2900*/  SEL R19, R13, RZ, !P6 ;  /* 0x000000ff0d137207 */ /* 0x000fe20007000000 */
[----:B------:R1:W-:Y:S01]  /*2910*/  @!P0 LDGSTS.E.BYPASS.LTC128B.128 [R216+0x1100], [R6.64], !P5 ;  /* 0x0110000006d88fae */ /* 0x0003e2000e901d46 */
[----:B------:R-:W-:Y:S02]  /*2920*/  IMNMX R0, R140, 0x70, PT ;  /* 0x000000708c007817 */ /* 0x000fe40003800200 */
[----:B------:R-:W-:Y:S01]  /*2930*/  SEL R17, R17, RZ, !P6 ;  /* 0x000000ff11117207 */ /* 0x000fe20007000000 */
[----:B------:R2:W-:Y:S01]  /*2940*/  @!P0 LDGSTS.E.BYPASS.LTC128B.128 [R216+0x5100], [R4.64], !P4 ;  /* 0x0510000004d88fae */ /* 0x0005e2000e101d46 */
[----:B------:R-:W-:Y:S01]  /*2950*/  ISETP.GE.AND P6, PT, R25, c[0x0][0x198], PT ;  /* 0x0000660019007a0c */ /* 0x000fe20003fc6270 */
[----:B------:R-:W-:-:S02]  /*2960*/  IMAD R3, R24, c[0x0][0x1ec], R3 ;  /* 0x00007b0018037a24 */ /* 0x000fc400078e0203 */
[----:B------:R-:W-:Y:S02]  /*2970*/  IMAD.IADD R0, R0, 0x1, -R23 ;  /* 0x0000000100007824 */ /* 0x000fe400078e0a17 */
[----:B------:R-:W-:-:S03]  /*2980*/  IMAD.WIDE.U32 R146, R17, c[0x0][0x1f0], R2 ;  /* 0x00007c0011927a25 */ /* 0x000fc600078e0002 */
[----:B------:R-:W-:Y:S01]  /*2990*/  ISETP.GE.AND P4, PT, R0, 0x1, PT ;  /* 0x000000010000780c */ /* 0x000fe20003f86270 */
[----:B------:R-:W-:Y:S01]  /*29a0*/  IMAD.WIDE.U32 R14, R141, c[0x0][0x1e0], RZ ;  /* 0x000078008d0e7a25 */ /* 0x000fe200078e00ff */
[----:B-1----:R-:W-:-:S03]  /*29b0*/  @!P1 LEA R6, P0, R26, R10, 0x1 ;  /* 0x0000000a1a069211 */ /* 0x002fc600078008ff */
[----:B--2---:R-:W-:Y:S02]  /*29c0*/  IMAD R4, R22, c[0x0][0x1e0], RZ ;  /* 0x0000780016047a24 */ /* 0x004fe400078e02ff */
[----:B------:R-:W-:Y:S01]  /*29d0*/  IMAD R5, R19, c[0x0][0x1f0], RZ ;  /* 0x00007c0013057a24 */ /* 0x000fe200078e02ff */
[CC--:B------:R-:W-:Y:S01]  /*29e0*/  @!P1 LEA.HI.X R7, R26.reuse, R11.reuse, R27, 0x1, P0 ;  /* 0x0000000b1a079211 */ /* 0x0c0fe200000f0c1b */
[----:B------:R-:W-:Y:S01]  /*29f0*/  IMAD R13, R141, c[0x0][0x1e4], R4 ;  /* 0x000079008d0d7a24 */ /* 0x000fe200078e0204 */
[----:B------:R-:W-:Y:S01]  /*2a00*/  @!P1 LEA R4, P2, R25, R10, 0x1 ;  /* 0x0000000a19049211 */ /* 0x000fe200078408ff */
[----:B----4-:R-:W-:Y:S01]  /*2a10*/  IMAD R8, R17, c[0x0][0x1f4], R5 ;  /* 0x00007d0011087a24 */ /* 0x010fe200078e0205 */
[CC--:B---3--:R-:W-:Y:S01]  /*2a20*/  @!P3 LEA R10, P0, R26.reuse, R12.reuse, 0x1 ;  /* 0x0000000c1a0ab211 */ /* 0x0c8fe200078008ff */
[----:B------:R-:W-:Y:S01]  /*2a30*/  IMAD.MOV.U32 R144, RZ, RZ, R146 ;  /* 0x000000ffff907224 */ /* 0x000fe200078e0092 */
[----:B------:R-:W-:Y:S01]  /*2a40*/  @!P1 LEA.HI.X R5, R25, R11, R18, 0x1, P2 ;  /* 0x0000000b19059211 */ /* 0x000fe200010f0c12 */
[----:B------:R-:W-:Y:S01]  /*2a50*/  IMAD.IADD R145, R147, 0x1, R8 ;  /* 0x0000000193917824 */ /* 0x000fe200078e0208 */
[----:B-----5:R-:W-:Y:S01]  /*2a60*/  @!P3 LEA.HI.X R11, R26, R9, R27, 0x1, P0 ;  /* 0x000000091a0bb211 */ /* 0x020fe200000f0c1b */
[----:B------:R1:W-:Y:S01]  /*2a70*/  @!P1 LDGSTS.E.BYPASS.LTC128B.128 [R216+0x2100], [R6.64], !P5 ;  /* 0x0210000006d89fae */ /* 0x0003e2000e901d46 */
[----:B------:R-:W-:Y:S01]  /*2a80*/  @!P3 LEA R8, P0, R25, R12, 0x1 ;  /* 0x0000000c1908b211 */ /* 0x000fe200078008ff */
[----:B------:R-:W-:-:S02]  /*2a90*/  IMAD.IADD R12, R15, 0x1, R13 ;  /* 0x000000010f0c7824 */ /* 0x000fc400078e020d */
[----:B------:R2:W-:Y:S01]  /*2aa0*/  @!P1 LDGSTS.E.BYPASS.LTC128B.128 [R216+0x6100], [R4.64], !P6 ;  /* 0x0610000004d89fae */ /* 0x0005e2000f101d46 */
[C---:B------:R-:W-:Y:S01]  /*2ab0*/  ISETP.GE.AND P1, PT, R25.reuse, c[0x0][0x198], PT ;  /* 0x0000660019007a0c */ /* 0x040fe20003f26270 */
[----:B------:R-:W-:Y:S01]  /*2ac0*/  IMAD.WIDE.U32 R2, R14, 0x70, R144 ;  /* 0x000000700e027825 */ /* 0x000fe200078e0090 */
[----:B------:R-:W-:Y:S01]  /*2ad0*/  ISETP.GE.AND P6, PT, R26, c[0x0][0x1d4], PT ;  /* 0x000075001a007a0c */ /* 0x000fe20003fc6270 */
[----:B------:R3:W-:Y:S02]  /*2ae0*/  @!P3 LDGSTS.E.BYPASS.LTC128B.128 [R216+0x3100], [R10.64], !P5 ;  /* 0x031000000ad8bfae */ /* 0x0007e4000e901d46 */
[----:B------:R-:W-:Y:S01]  /*2af0*/  IMAD R12, R12, 0x70, RZ ;  /* 0x000000700c0c7824 */ /* 0x000fe200078e02ff */
[C---:B------:R-:W-:Y:S02]  /*2b00*/  ISETP.GE.AND P5, PT, R25.reuse, c[0x0][0x1d4], PT ;  /* 0x0000750019007a0c */ /* 0x040fe40003fa6270 */
[----:B------:R-:W-:Y:S01]  /*2b10*/  @!P3 LEA.HI.X R9, R25, R9, R18, 0x1, P0 ;  /* 0x000000091909b211 */ /* 0x000fe200000f0c12 */
[----:B------:R-:W-:Y:S01]  /*2b20*/  IMAD.IADD R3, R3, 0x1, R12 ;  /* 0x0000000103037824 */ /* 0x000fe200078e020c */
[----:B------:R-:W-:-:S03]  /*2b30*/  ISETP.GE.AND P2, PT, R0, 0x21, PT ;  /* 0x000000210000780c */ /* 0x000fc60003f46270 */
[----:B------:R4:W-:Y:S01]  /*2b40*/  @!P3 LDGSTS.E.BYPASS.LTC128B.128 [R216+0x7100], [R8.64], !P1 ;  /* 0x0710000008d8bfae */ /* 0x0009e2000c901d46 */
[----:B------:R-:W-:-:S03]  /*2b50*/  ISETP.GE.AND P1, PT, R0, 0x41, PT ;  /* 0x000000410000780c */ /* 0x000fc60003f26270 */
[----:B------:R-:W0:Y:S01]  /*2b60*/  LDGDEPBAR ;  /* 0x00000000000079af */ /* 0x000e220000000000 */
[----:B--2---:R-:W-:Y:S01]  /*2b70*/  @P4 LEA R4, P0, R2, c[0x0][0x1c8], 0x1 ;  /* 0x0000720002044a11 */ /* 0x004fe200078008ff */
[----:B---3--:R-:W-:-:S03]  /*2b80*/  IMAD.MOV.U32 R10, RZ, RZ, 0x20 ;  /* 0x00000020ff0a7424 */ /* 0x008fc600078e00ff */
[----:B------:R-:W-:Y:S01]  /*2b90*/  @P4 LEA.HI.X R5, R2, c[0x0][0x1cc], R3, 0x1, P0 ;  /* 0x0000730002054a11 */ /* 0x000fe200000f0c03 */
[----:B-1----:R-:W-:Y:S01]  /*2ba0*/  IMAD.WIDE.U32 R6, R10, c[0x0][0x1e0], RZ ;  /* 0x000078000a067a25 */ /* 0x002fe200078e00ff */
[----:B------:R-:W-:-:S03]  /*2bb0*/  ISETP.GE.AND P0, PT, R0, 0x61, PT ;  /* 0x000000610000780c */ /* 0x000fc60003f06270 */
[----:B------:R1:W-:Y:S04]  /*2bc0*/  @P4 LDGSTS.E.BYPASS.LTC128B.128 [R216+0x8100], [R4.64], !P6 ;  /* 0x0810000004d84fae */ /* 0x0003e8000f101d46 */
[----:B------:R1:W-:Y:S01]  /*2bd0*/  @P4 LDGSTS.E.BYPASS.LTC128B.128 [R216+0xb900], [R4.64+0x80], !P5 ;  /* 0x0b90008004d84fae */ /* 0x0003e2000e901d46 */
[----:B------:R-:W-:Y:S01]  /*2be0*/  @P2 IADD3 R0, P3, R2, R6, RZ ;  /* 0x0000000602002210 */ /* 0x000fe20007f7e0ff */
[----:B------:R-:W-:Y:S02]  /*2bf0*/  IMAD.MOV.U32 R11, RZ, RZ, 0x40 ;  /* 0x00000040ff0b7424 */ /* 0x000fe400078e00ff */
[----:B-1----:R-:W-:-:S05]  /*2c00*/  IMAD R4, R10, c[0x0][0x1e4], RZ ;  /* 0x000079000a047a24 */ /* 0x002fca00078e02ff */
[----:B------:R-:W-:Y:S01]  /*2c10*/  @P2 IADD3.X R4, R3, R7, R4, P3, !PT ;  /* 0x0000000703042210 */ /* 0x000fe20001ffe404 */
[----:B------:R-:W-:Y:S01]  /*2c20*/  IMAD.WIDE.U32 R6, R11, c[0x0][0x1e0], RZ ;  /* 0x000078000b067a25 */ /* 0x000fe200078e00ff */
[----:B----4-:R-:W-:-:S03]  /*2c30*/  @P2 LEA R8, P3, R0, c[0x0][0x1c8], 0x1 ;  /* 0x0000720000082a11 */ /* 0x010fc600078608ff */
[----:B------:R-:W-:Y:S01]  /*2c40*/  IMAD R5, R11, c[0x0][0x1e4], RZ ;  /* 0x000079000b057a24 */ /* 0x000fe200078e02ff */
[----:B------:R-:W-:Y:S01]  /*2c50*/  @P2 LEA.HI.X R9, R0, c[0x0][0x1cc], R4, 0x1, P3 ;  /* 0x0000730000092a11 */ /* 0x000fe200018f0c04 */
[----:B------:R-:W-:Y:S01]  /*2c60*/  @P0 IMAD.MOV.U32 R0, RZ, RZ, 0x60 ;  /* 0x00000060ff000424 */ /* 0x000fe200078e00ff */
[----:B------:R-:W-:-:S03]  /*2c70*/  @P1 IADD3 R4, P3, R2, R6, RZ ;  /* 0x0000000602041210 */ /* 0x000fc60007f7e0ff */
[----:B------:R1:W-:Y:S01]  /*2c80*/  @P2 LDGSTS.E.BYPASS.LTC128B.128 [R216+0x9100], [R8.64], !P6 ;  /* 0x0910000008d82fae */ /* 0x0003e2000f101d46 */
[----:B------:R-:W-:Y:S01]  /*2c90*/  @P1 IADD3.X R5, R3, R7, R5, P3, !PT ;  /* 0x0000000703051210 */ /* 0x000fe20001ffe405 */
[----:B------:R-:W-:Y:S01]  /*2ca0*/  @P0 IMAD.WIDE.U32 R2, R0, c[0x0][0x1e0], R2 ;  /* 0x0000780000020a25 */ /* 0x000fe200078e0002 */
[----:B------:R-:W-:Y:S01]  /*2cb0*/  @P1 LEA R6, P3, R4, c[0x0][0x1c8], 0x1 ;  /* 0x0000720004061a11 */ /* 0x000fe200078608ff */
[----:B------:R1:W-:Y:S02]  /*2cc0*/  @P2 LDGSTS.E.BYPASS.LTC128B.128 [R216+0xc900], [R8.64+0x80], !P5 ;  /* 0x0c90008008d82fae */ /* 0x0003e4000e901d46 */
[----:B------:R-:W-:Y:S01]  /*2cd0*/  @P0 IMAD R0, R0, c[0x0][0x1e4], RZ ;  /* 0x0000790000000a24 */ /* 0x000fe200078e02ff */
[----:B------:R-:W-:Y:S02]  /*2ce0*/  @P1 LEA.HI.X R7, R4, c[0x0][0x1cc], R5, 0x1, P3 ;  /* 0x0000730004071a11 */ /* 0x000fe400018f0c05 */
[----:B------:R-:W-:Y:S01]  /*2cf0*/  @P0 LEA R4, P3, R2, c[0x0][0x1c8], 0x1 ;  /* 0x0000720002040a11 */ /* 0x000fe200078608ff */
[----:B------:R-:W-:-:S02]  /*2d00*/  @P0 IMAD.IADD R0, R3, 0x1, R0 ;  /* 0x0000000103000824 */ /* 0x000fc400078e0200 */
[----:B------:R2:W-:Y:S03]  /*2d10*/  @P1 LDGSTS.E.BYPASS.LTC128B.128 [R216+0xa100], [R6.64], !P6 ;  /* 0x0a10000006d81fae */ /* 0x0005e6000f101d46 */
[----:B------:R-:W-:Y:S01]  /*2d20*/  @P0 LEA.HI.X R5, R2, c[0x0][0x1cc], R0, 0x1, P3 ;  /* 0x0000730002050a11 */ /* 0x000fe200018f0c00 */
[----:B------:R2:W-:Y:S04]  /*2d30*/  @P1 LDGSTS.E.BYPASS.LTC128B.128 [R216+0xd900], [R6.64+0x80], !P5 ;  /* 0x0d90008006d81fae */ /* 0x0005e8000e901d46 */
[----:B------:R3:W-:Y:S04]  /*2d40*/  @P0 LDGSTS.E.BYPASS.LTC128B.128 [R216+0xb100], [R4.64], !P6 ;  /* 0x0b10000004d80fae */ /* 0x0007e8000f101d46 */
[----:B------:R3:W-:Y:S04]  /*2d50*/  @P0 LDGSTS.E.BYPASS.LTC128B.128 [R216+0xe900], [R4.64+0x80], !P5 ;  /* 0x0e90008004d80fae */ /* 0x0007e8000e901d46 */
[----:B------:R-:W0:Y:S01]  /*2d60*/  LDGDEPBAR ;  /* 0x00000000000079af */ /* 0x000e220000000000 */
[----:B------:R-:W-:-:S04]  /*2d70*/  DEPBAR.LE SB0, 0x1 ;  /* 0x000080400000791a */ /* 0x000fc80000000000 */
[----:B------:R-:W-:Y:S01]  /*2d80*/  BAR.SYNC.DEFER_BLOCKING 0x0 ;  /* 0x0000000000007b1d */ /* 0x000fe20000010000 */
[----:B------:R-:W-:Y:S02]  /*2d90*/  IMAD R0, R20, c[0x0][0x208], RZ ;  /* 0x0000820014007a24 */ /* 0x000fe400078e02ff */
[----:B------:R-:W-:-:S04]  /*2da0*/  IMAD.WIDE.U32 R2, R16, c[0x0][0x208], R26 ;  /* 0x0000820010027a25 */ /* 0x000fc800078e001a */
[----:B------:R-:W-:Y:S01]  /*2db0*/  IMAD R0, R16, c[0x0][0x20c], R0 ;  /* 0x0000830010007a24 */ /* 0x000fe200078e0200 */
        /* <DEDUP_REMOVED lines=8> */
[----:B------:R-:W-:Y:S01]  /*2e40*/  BAR.SYNC.DEFER_BLOCKING 0x0 ;  /* 0x0000000000007b1d */ /* 0x000fe20000010000 */
[----:B------:R-:W-:-:S04]  /*2e50*/  IMAD.IADD R3, R3, 0x1, R0 ;  /* 0x0000000103037824 */ /* 0x000fc800078e0200 */
[----:B------:R-:W-:-:S04]  /*2e60*/  IMAD.WIDE.U32 R2, R24, c[0x0][0x210], R2 ;  /* 0x0000840018027a25 */ /* 0x000fc800078e0002 */
[----:B------:R-:W-:Y:S01]  /*2e70*/  IMAD R3, R24, c[0x0][0x214], R3 ;  /* 0x0000850018037a24 */ /* 0x000fe200078e0203 */
[----:B------:R-:W-:Y:S03]  /*2e80*/  STL [R1+0x34], R27 ;  /* 0x0000341b01007387 */ /* 0x000fe60000100800 */
[----:B-1----:R-:W-:Y:S01]  /*2e90*/  IMAD.WIDE.U32 R8, R17, c[0x0][0x218], R2 ;  /* 0x0000860011087a25 */ /* 0x002fe200078e0002 */
[----:B------:R-:W-:Y:S01]  /*2ea0*/  STL.64 [R1+0x18], R146 ;  /* 0x0000189201007387 */ /* 0x000fe20000100a00 */
[----:B------:R-:W-:-:S04]  /*2eb0*/  DEPBAR.LE SB0, 0x0 ;  /* 0x000080000000791a */ /* 0x000fc80000000000 */
[----:B------:R-:W-:Y:S01]  /*2ec0*/  BAR.SYNC.DEFER_BLOCKING 0x0 ;  /* 0x0000000000007b1d */ /* 0x000fe20000010000 */
[----:B--2---:R-:W-:-:S05]  /*2ed0*/  IMAD.MOV.U32 R6, RZ, RZ, R8 ;  /* 0x000000ffff067224 */ /* 0x004fca00078e0008 */
[----:B------:R-:W-:Y:S04]  /*2ee0*/  STL.64 [R1+0x10], R144 ;  /* 0x0000109001007387 */ /* 0x000fe80000100a00 */
[----:B------:R1:W-:Y:S01]  /*2ef0*/  STL.64 [R1+0x8], R8 ;  /* 0x0000080801007387 */ /* 0x0003e20000100a00 */
[----:B------:R-:W-:Y:S02]  /*2f00*/  IMAD R0, R19, c[0x0][0x218], RZ ;  /* 0x0000860013007a24 */ /* 0x000fe400078e02ff */
[----:B---3--:R-:W-:Y:S02]  /*2f10*/  IMAD R4, R22, c[0x0][0x208], RZ ;  /* 0x0000820016047a24 */ /* 0x008fe400078e02ff */
[----:B------:R-:W-:Y:S02]  /*2f20*/  IMAD R0, R17, c[0x0][0x21c], R0 ;  /* 0x0000870011007a24 */ /* 0x000fe400078e0200 */
[----:B------:R-:W-:-:S04]  /*2f30*/  IMAD.WIDE.U32 R2, R141, c[0x0][0x208], RZ ;  /* 0x000082008d027a25 */ /* 0x000fc800078e00ff */
[----:B------:R-:W-:Y:S02]  /*2f40*/  IMAD R4, R141, c[0x0][0x20c], R4 ;  /* 0x000083008d047a24 */ /* 0x000fe400078e0204 */
[----:B------:R-:W-:Y:S01]  /*2f50*/  IMAD.IADD R7, R9, 0x1, R0 ;  /* 0x0000000109077824 */ /* 0x000fe200078e0200 */
[----:B------:R-:W2:Y:S01]  /*2f60*/  LDSM.16.M88.4 R32, [R188+0x800] ;  /* 0x00080000bc20783b */ /* 0x000ea20000000200 */
[----:B------:R-:W-:Y:S02]  /*2f70*/  LOP3.LUT P1, RZ, R110, 0x2, RZ, 0xc0, !PT ;  /* 0x000000026eff7812 */ /* 0x000fe4000782c0ff */
[----:B------:R-:W-:Y:S01]  /*2f80*/  SEL R5, RZ, 0x1, P6 ;  /* 0x00000001ff057807 */ /* 0x000fe20003000000 */
[----:B------:R-:W-:Y:S01]  /*2f90*/  USHF.L.U32 UR9, UR4, 0x6, URZ ;  /* 0x0000000604097899 */ /* 0x000fe2000800063f */
[----:B------:R-:W-:Y:S01]  /*2fa0*/  IADD3 R195, R188, 0x20, RZ ;  /* 0x00000020bcc37810 */ /* 0x000fe20007ffe0ff */
[----:B------:R-:W-:Y:S01]  /*2fb0*/  UMOV UR8, 0x6 ;  /* 0x0000000600087882 */ /* 0x000fe20000000000 */
[----:B------:R-:W3:Y:S04]  /*2fc0*/  LDSM.16.M88.4 R12, [R188] ;  /* 0x00000000bc0c783b */ /* 0x000ee80000000200 */
[----:B------:R-:W-:Y:S04]  /*2fd0*/  LDSM.16.M88.4 R44, [R188+0x1800] ;  /* 0x00180000bc2c783b */ /* 0x000fe80000000200 */
[----:B-1----:R-:W1:Y:S01]  /*2fe0*/  S2R R8, SR_TID.X ;  /* 0x0000000000087919 */ /* 0x002e620000002100 */
[----:B------:R-:W-:Y:S01]  /*2ff0*/  IMAD.IADD R0, R3, 0x1, R4 ;  /* 0x0000000103007824 */ /* 0x000fe200078e0204 */
[----:B------:R-:W-:Y:S01]  /*3000*/  SEL R4, RZ, 0x2, P5 ;  /* 0x00000002ff047807 */ /* 0x000fe20002800000 */
[----:B------:R-:W-:Y:S01]  /*3010*/  IMAD.WIDE.U32 R2, R2, 0x70, R6 ;  /* 0x0000007002027825 */ /* 0x000fe200078e0006 */
[----:B------:R-:W-:Y:S03]  /*3020*/  LDSM.16.M88.4 R56, [R188+0x1000] ;  /* 0x00100000bc38783b */ /* 0x000fe60000000200 */
[----:B------:R-:W-:Y:S01]  /*3030*/  IMAD R0, R0, 0x70, RZ ;  /* 0x0000007000007824 */ /* 0x000fe200078e02ff */
[----:B------:R4:W-:Y:S01]  /*3040*/  STL.64 [R1], R6 ;  /* 0x0000000601007387 */ /* 0x0009e20000100a00 */
[----:B------:R-:W-:-:S02]  /*3050*/  IMAD.IADD R10, R5, 0x1, R4 ;  /* 0x00000001050a7824 */ /* 0x000fc400078e0204 */
[----:B------:R-:W-:Y:S01]  /*3060*/  IMAD.IADD R0, R3, 0x1, R0 ;  /* 0x0000000103007824 */ /* 0x000fe200078e0200 */
[----:B------:R-:W-:Y:S01]  /*3070*/  USHF.L.U64.HI UR5, UR4, UR8, UR5 ;  /* 0x0000000804057299 */ /* 0x000fe20008010205 */
[----:B------:R-:W-:Y:S01]  /*3080*/  @P1 IADD3 R195, R188, -0x20, RZ ;  /* 0xffffffe0bcc31810 */ /* 0x000fe20007ffe0ff */
[----:B------:R-:W-:Y:S01]  /*3090*/  LDSM.16.M88.4 R48, [R188+0x2000] ;  /* 0x00200000bc30783b */ /* 0x000fe20000000200 */
[----:B------:R-:W-:-:S03]  /*30a0*/  LOP3.LUT P1, RZ, R10, 0x1, RZ, 0xc0, !PT ;  /* 0x000000010aff7812 */ /* 0x000fc6000782c0ff */
[----:B------:R-:W5:Y:S04]  /*30b0*/  LDSM.16.M88.4 R24, [R195+0x800] ;  /* 0x00080000c318783b */ /* 0x000f680000000200 */
[----:B------:R-:W2:Y:S01]  /*30c0*/  LDSM.16.M88.4 R28, [R195] ;  /* 0x00000000c31c783b */ /* 0x000ea20000000200 */
[----:B-1----:R-:W-:-:S03]  /*30d0*/  ISETP.GT.AND P3, PT, R8, 0x7f, PT ;  /* 0x0000007f0800780c */ /* 0x002fc60003f64270 */
[----:B------:R-:W-:Y:S04]  /*30e0*/  LDSM.16.M88.4 R60, [R188+0x2800] ;  /* 0x00280000bc3c783b */ /* 0x000fe80000000200 */
[----:B------:R-:W1:Y:S04]  /*30f0*/  LDSM.16.M88.4 R64, [R188+0x3000] ;  /* 0x00300000bc40783b */ /* 0x000e680000000200 */
[----:B------:R-:W-:Y:S01]  /*3100*/  LDSM.16.M88.4 R68, [R195+0x1800] ;  /* 0x00180000c344783b */ /* 0x000fe20000000200 */
[----:B----4-:R-:W-:-:S03]  /*3110*/  LEA R6, P0, R2, c[0x0][0x1f8], 0x1 ;  /* 0x00007e0002067a11 */ /* 0x010fc600078008ff */
[----:B------:R-:W-:Y:S01]  /*3120*/  LDSM.16.M88.4 R72, [R195+0x2000] ;  /* 0x00200000c348783b */ /* 0x000fe20000000200 */
[----:B------:R-:W-:Y:S02]  /*3130*/  LEA.HI.X R7, R2, c[0x0][0x1fc], R0, 0x1, P0 ;  /* 0x00007f0002077a11 */ /* 0x000fe400000f0c00 */
[----:B------:R-:W-:Y:S01]  /*3140*/  IADD3 R4, P0, R6, UR9, RZ ;  /* 0x0000000906047c10 */ /* 0x000fe2000ff1e0ff */
[----:B------:R-:W-:Y:S01]  /*3150*/  LDSM.16.M88.4 R76, [R195+0x2800] ;  /* 0x00280000c34c783b */ /* 0x000fe20000000200 */
[----:B------:R-:W-:Y:S02]  /*3160*/  IADD3 R0, R21, R153, -R23 ;  /* 0x0000009915007210 */ /* 0x000fe40007ffe817 */
[----:B------:R-:W-:Y:S01]  /*3170*/  IADD3.X R5, R7, UR5, RZ, P0, !PT ;  /* 0x0000000507057c10 */ /* 0x000fe200087fe4ff */
[----:B------:R-:W4:Y:S01]  /*3180*/  LDSM.16.M88.4 R20, [R195+0x1000] ;  /* 0x00100000c314783b */ /* 0x000f220000000200 */
[----:B------:R-:W-:Y:S02]  /*3190*/  IADD3 R2, P0, R4, UR9, RZ ;  /* 0x0000000904027c10 */ /* 0x000fe4000ff1e0ff */
[----:B------:R-:W-:Y:S01]  /*31a0*/  ISETP.LT.OR P2, PT, R0, 0x1, !P1 ;  /* 0x000000010000780c */ /* 0x000fe20004f41670 */
[----:B------:R-:W-:Y:S01]  /*31b0*/  LDSM.16.M88.4 R80, [R195+0x3000] ;  /* 0x00300000c350783b */ /* 0x000fe20000000200 */
[----:B------:R-:W-:-:S02]  /*31c0*/  IADD3.X R3, R5, UR5, RZ, P0, !PT ;  /* 0x0000000505037c10 */ /* 0x000fc400087fe4ff */
[----:B------:R-:W-:-:S04]  /*31d0*/  @!P3 IADD3 R8, P0, R2, UR9, RZ ;  /* 0x000000090208bc10 */ /* 0x000fc8000ff1e0ff */
[----:B------:R-:W-:Y:S02]  /*31e0*/  @!P3 IADD3.X R9, R3, UR5, RZ, P0, !PT ;  /* 0x000000050309bc10 */ /* 0x000fe400087fe4ff */
[----:B------:R-:W-:-:S03]  /*31f0*/  LOP3.LUT P0, RZ, R10, 0x2, RZ, 0xc0, !PT ;  /* 0x000000020aff7812 */ /* 0x000fc6000780c0ff */
[----:B------:R-:W-:Y:S01]  /*3200*/  @!PT LDS RZ, [RZ] ;  /* 0x00000000fffff984 */ /* 0x000fe20000000800 */
[----:B------:R-:W-:Y:S01]  /*3210*/  @!PT LDS RZ, [RZ] ;  /* 0x00000000fffff984 */ /* 0x000fe20000000800 */
[----:B------:R-:W-:Y:S01]  /*3220*/  @!PT LDS RZ, [RZ] ;  /* 0x00000000fffff984 */ /* 0x000fe20000000800 */
[----:B------:R1:W-:Y:S01]  /*3230*/  LDGSTS.E.BYPASS.LTC128B.128 [R216+0x100], [R6.64], !P2 ;  /* 0x0010000006d87fae */ /* 0x0003e2000d101d46 */
[C---:B------:R-:W-:Y:S01]  /*3240*/  ISETP.LT.OR P2, PT, R0.reuse, 0x1, !P0 ;  /* 0x000000010000780c */ /* 0x040fe20004741670 */
[C---:B--2---:R-:W-:Y:S08]  /*3250*/  HMMA.16816.F32.BF16 R36, R128.reuse, R32, RZ ;  /* 0x000000208024723c */ /* 0x044ff000000418ff */
[----:B------:R-:W-:Y:S04]  /*3260*/  HMMA.16816.F32.BF16 R32, R128, R34, RZ ;  /* 0x000000228020723c */ /* 0x000fe800000418ff */
[----:B------:R1:W-:Y:S01]  /*3270*/  LDGSTS.E.BYPASS.LTC128B.128 [R216+0x3900], [R6.64+0x80], !P2 ;  /* 0x0390008006d87fae */ /* 0x0003e2000d101d46 */
[----:B------:R-:W-:-:S02]  /*3280*/  ISETP.LT.OR P2, PT, R0, 0x21, !P1 ;  /* 0x000000210000780c */ /* 0x000fc40004f41670 */
[C---:B------:R-:W-:Y:S01]  /*3290*/  ISETP.LT.OR P1, PT, R0.reuse, 0x41, !P1 ;  /* 0x000000410000780c */ /* 0x040fe20004f21670 */
[----:B---3--:R-:W-:Y:S10]  /*32a0*/  HMMA.16816.F32.BF16 R52, R128, R12, RZ ;  /* 0x0000000c8034723c */ /* 0x008ff400000418ff */
[----:B------:R1:W-:Y:S01]  /*32b0*/  LDGSTS.E.BYPASS.LTC128B.128 [R216+0x1100], [R4.64], !P2 ;  /* 0x0110000004d87fae */ /* 0x0003e2000d101d46 */
[----:B------:R-:W-:-:S02]  /*32c0*/  ISETP.LT.OR P2, PT, R0, 0x21, !P0 ;  /* 0x000000210000780c */ /* 0x000fc40004741670 */
[C---:B------:R-:W-:Y:S01]  /*32d0*/  ISETP.LT.OR P0, PT, R0.reuse, 0x41, !P0 ;  /* 0x000000410000780c */ /* 0x040fe20004701670 */
[----:B------:R-:W-:Y:S08]  /*32e0*/  HMMA.16816.F32.BF16 R40, R128, R14, RZ ;  /* 0x0000000e8028723c */ /* 0x000ff000000418ff */
[----:B-----5:R-:W-:Y:S02]  /*32f0*/  HMMA.16816.F32.BF16 R84, R132, R26, R32 ;  /* 0x0000001a8454723c */ /* 0x020fe40000041820 */
[----:B------:R1:W-:Y:S06]  /*3300*/  LDGSTS.E.BYPASS.LTC128B.128 [R216+0x4900], [R4.64+0x80], !P2 ;  /* 0x0490008004d87fae */ /* 0x0003ec000d101d46 */
[----:B------:R-:W-:Y:S01]  /*3310*/  HMMA.16816.F32.BF16 R32, R128, R44, RZ ;  /* 0x0000002c8020723c */ /* 0x000fe200000418ff */
[C---:B------:R-:W-:Y:S01]  /*3320*/  @!P3 ISETP.LT.OR P2, PT, R0.reuse, 0x61, P6 ;  /* 0x000000610000b80c */ /* 0x040fe20003741670 */
[----:B------:R2:W-:Y:S01]  /*3330*/  LDGSTS.E.BYPASS.LTC128B.128 [R216+0x2100], [R2.64], !P1 ;  /* 0x0210000002d87fae */ /* 0x0005e2000c901d46 */
[----:B------:R-:W-:-:S03]  /*3340*/  @!P3 ISETP.LT.OR P1, PT, R0, 0x61, P5 ;  /* 0x000000610000b80c */ /* 0x000fc60002f21670 */
[----:B------:R2:W-:Y:S01]  /*3350*/  LDGSTS.E.BYPASS.LTC128B.128 [R216+0x5900], [R2.64+0x80], !P0 ;  /* 0x0590008002d87fae */ /* 0x0005e2000c101d46 */
[----:B------:R-:W-:Y:S01]  /*3360*/  LOP3.LUT P0, RZ, R110, 0x4, RZ, 0xc0, !PT ;  /* 0x000000046eff7812 */ /* 0x000fe2000780c0ff */
[----:B------:R-:W-:Y:S03]  /*3370*/  HMMA.16816.F32.BF16 R16, R128, R56, RZ ;  /* 0x000000388010723c */ /* 0x000fe600000418ff */
[----:B------:R-:W-:-:S03]  /*3380*/  SEL R0, R11, 0xffffffc0, !P0 ;  /* 0xffffffc00b007807 */ /* 0x000fc60004000000 */
[----:B------:R3:W-:Y:S02]  /*3390*/  @!P3 LDGSTS.E.BYPASS.LTC128B.128 [R216+0x3100], [R8.64], !P2 ;  /* 0x0310000008d8bfae */ /* 0x0007e4000d101d46 */
[----:B------:R-:W-:Y:S01]  /*33a0*/  HMMA.16816.F32.BF16 R12, R128, R58, RZ ;  /* 0x0000003a800c723c */ /* 0x000fe200000418ff */
[--C-:B------:R-:W-:Y:S01]  /*33b0*/  IMAD.IADD R190, R188, 0x1, R0.reuse ;  /* 0x00000001bcbe7824 */ /* 0x100fe200078e0200 */
[----:B------:R3:W-:Y:S06]  /*33c0*/  @!P3 LDGSTS.E.BYPASS.LTC128B.128 [R216+0x6900], [R8.64+0x80], !P1 ;  /* 0x0690008008d8bfae */ /* 0x0007ec000c901d46 */
[C---:B------:R-:W-:Y:S01]  /*33d0*/  HMMA.16816.F32.BF16 R88, R132.reuse, R28, R52 ;  /* 0x0000001c8458723c */ /* 0x040fe20000041834 */
[----:B------:R-:W5:Y:S07]  /*33e0*/  LDSM.16.M88.4 R52, [R190+0x800] ;  /* 0x00080000be34783b */ /* 0x000f6e0000000200 */
[----:B------:R-:W-:Y:S08]  /*33f0*/  HMMA.16816.F32.BF16 R100, R132, R30, R40 ;  /* 0x0000001e8464723c */ /* 0x000ff00000041828 */
[----:B-1----:R-:W-:Y:S08]  /*3400*/  HMMA.16816.F32.BF16 R4, R128, R64, RZ ;  /* 0x000000408004723c */ /* 0x002ff000000418ff */
[C---:B------:R-:W-:Y:S08]  /*3410*/  HMMA.16816.F32.BF16 R96, R132.reuse, R24, R36 ;  /* 0x000000188460723c */ /* 0x040ff00000041824 */
[----:B----4-:R-:W-:Y:S01]  /*3420*/  HMMA.16816.F32.BF16 R92, R132, R20, R16 ;  /* 0x00000014845c723c */ /* 0x010fe20000041810 */
[----:B------:R-:W-:Y:S01]  /*3430*/  IMAD.IADD R189, R195, 0x1, R0 ;  /* 0x00000001c3bd7824 */ /* 0x000fe200078e0200 */
[----:B------:R-:W-:Y:S04]  /*3440*/  LDSM.16.M88.4 R136, [R195+0x6000] ;  /* 0x00600000c388783b */ /* 0x000fe80000000200 */
[----:B------:R-:W0:Y:S02]  /*3450*/  LDGDEPBAR ;  /* 0x00000000000079af */ /* 0x000e240000000000 */
[C---:B------:R-:W-:Y:S02]  /*3460*/  HMMA.16816.F32.BF16 R28, R128.reuse, R46, RZ ;  /* 0x0000002e801c723c */ /* 0x040fe400000418ff */
[----:B------:R-:W-:Y:S06]  /*3470*/  LDSM.16.M88.4 R44, [R190] ;  /* 0x00000000be2c783b */ /* 0x000fec0000000200 */
[----:B---3--:R-:W-:Y:S08]  /*3480*/  HMMA.16816.F32.BF16 R8, R128, R66, RZ ;  /* 0x000000428008723c */ /* 0x008ff000000418ff */
[----:B------:R-:W-:Y:S01]  /*3490*/  HMMA.16816.F32.BF16 R64, R132, R68, R32 ;  /* 0x000000448440723c */ /* 0x000fe20000041820 */
[----:B------:R-:W1:Y:S07]  /*34a0*/  LDSM.16.M88.4 R32, [R190+0x1000] ;  /* 0x00100000be20783b */ /* 0x000e6e0000000200 */
[----:B------:R-:W-:Y:S08]  /*34b0*/  HMMA.16816.F32.BF16 R24, R128, R48, RZ ;  /* 0x000000308018723c */ /* 0x000ff000000418ff */
[----:B------:R-:W-:Y:S08]  /*34c0*/  HMMA.16816.F32.BF16 R104, R132, R22, R12 ;  /* 0x000000168468723c */ /* 0x000ff0000004180c */
[C---:B------:R-:W-:Y:S08]  /*34d0*/  HMMA.16816.F32.BF16 R16, R128.reuse, R60, RZ ;  /* 0x0000003c8010723c */ /* 0x040ff000000418ff */
[C---:B------:R-:W-:Y:S08]  /*34e0*/  HMMA.16816.F32.BF16 R12, R128.reuse, R62, RZ ;  /* 0x0000003e800c723c */ /* 0x040ff000000418ff */
[----:B------:R-:W-:Y:S08]  /*34f0*/  HMMA.16816.F32.BF16 R20, R128, R50, RZ ;  /* 0x000000328014723c */ /* 0x000ff000000418ff */
[C---:B------:R-:W-:Y:S01]  /*3500*/  HMMA.16816.F32.BF16 R60, R132.reuse, R70, R28 ;  /* 0x00000046843c723c */ /* 0x040fe2000004181c */
[----:B------:R-:W3:Y:S07]  /*3510*/  LDSM.16.M88.4 R28, [R190+0x1800] ;  /* 0x00180000be1c783b */ /* 0x000eee0000000200 */
[C---:B------:R-:W-:Y:S01]  /*3520*/  HMMA.16816.F32.BF16 R56, R132.reuse, R72, R24 ;  /* 0x000000488438723c */ /* 0x040fe20000041818 */
[----:B------:R-:W4:Y:S07]  /*3530*/  LDSM.16.M88.4 R24, [R190+0x2000] ;  /* 0x00200000be18783b */ /* 0x000f2e0000000200 */
[C---:B------:R-:W-:Y:S01]  /*3540*/  HMMA.16816.F32.BF16 R40, R132.reuse, R76, R16 ;  /* 0x0000004c8428723c */ /* 0x040fe20000041810 */
[----:B------:R-:W-:Y:S07]  /*3550*/  LDSM.16.M88.4 R16, [R190+0x3000] ;  /* 0x00300000be10783b */ /* 0x000fee0000000200 */
[C---:B------:R-:W-:Y:S08]  /*3560*/  HMMA.16816.F32.BF16 R36, R132.reuse, R78, R12 ;  /* 0x0000004e8424723c */ /* 0x040ff0000004180c */
[----:B------:R-:W-:Y:S01]  /*3570*/  HMMA.16816.F32.BF16 R48, R132, R74, R20 ;  /* 0x0000004a8430723c */ /* 0x000fe20000041814 */
[----:B------:R-:W2:Y:S07]  /*3580*/  LDSM.16.M88.4 R20, [R190+0x2800] ;  /* 0x00280000be14783b */ /* 0x000eae0000000200 */
[C---:B-----5:R-:W-:Y:S08]  /*3590*/  HMMA.16816.F32.BF16 R76, R164.reuse, R54, R84 ;  /* 0x00000036a44c723c */ /* 0x060ff00000041854 */
[C---:B-1----:R-:W-:Y:S08]  /*35a0*/  HMMA.16816.F32.BF16 R84, R164.reuse, R32, R92 ;  /* 0x00000020a454723c */ /* 0x042ff0000004185c */
[----:B------:R-:W-:Y:S01]  /*35b0*/  HMMA.16816.F32.BF16 R104, R164, R34, R104 ;  /* 0x00000022a468723c */ /* 0x000fe20000041868 */
[----:B------:R-:W1:Y:S07]  /*35c0*/  LDSM.16.M88.4 R32, [R189] ;  /* 0x00000000bd20783b */ /* 0x000e6e0000000200 */
[----:B------:R-:W-:Y:S08]  /*35d0*/  HMMA.16816.F32.BF16 R12, R132, R80, R4 ;  /* 0x00000050840c723c */ /* 0x000ff00000041804 */
[----:B------:R-:W-:Y:S08]  /*35e0*/  HMMA.16816.F32.BF16 R4, R164, R44, R88 ;  /* 0x0000002ca404723c */ /* 0x000ff00000041858 */
[----:B------:R-:W-:Y:S08]  /*35f0*/  HMMA.16816.F32.BF16 R8, R132, R82, R8 ;  /* 0x000000528408723c */ /* 0x000ff00000041808 */
[C---:B------:R-:W-:Y:S08]  /*3600*/  HMMA.16816.F32.BF16 R68, R164.reuse, R46, R100 ;  /* 0x0000002ea444723c */ /* 0x040ff00000041864 */
[C---:B---3--:R-:W-:Y:S08]  /*3610*/  HMMA.16816.F32.BF16 R80, R164.reuse, R28, R64 ;  /* 0x0000001ca450723c */ /* 0x048ff00000041840 */
[C---:B------:R-:W-:Y:S01]  /*3620*/  HMMA.16816.F32.BF16 R64, R164.reuse, R30, R60 ;  /* 0x0000001ea440723c */ /* 0x040fe2000004183c */
[----:B------:R-:W3:Y:S07]  /*3630*/  LDSM.16.M88.4 R28, [R189+0x800] ;  /* 0x00080000bd1c783b */ /* 0x000eee0000000200 */
[C---:B----4-:R-:W-:Y:S08]  /*3640*/  HMMA.16816.F32.BF16 R60, R164.reuse, R24, R56 ;  /* 0x00000018a43c723c */ /* 0x050ff00000041838 */
[C---:B------:R-:W-:Y:S01]  /*3650*/  HMMA.16816.F32.BF16 R56, R164.reuse, R26, R48 ;  /* 0x0000001aa438723c */ /* 0x040fe20000041830 */
[----:B------:R-:W4:Y:S07]  /*3660*/  LDSM.16.M88.4 R24, [R189+0x1000] ;  /* 0x00100000bd18783b */ /* 0x000f2e0000000200 */
[C---:B------:R-:W-:Y:S08]  /*3670*/  HMMA.16816.F32.BF16 R72, R164.reuse, R52, R96 ;  /* 0x00000034a448723c */ /* 0x040ff00000041860 */
[C---:B--2---:R-:W-:Y:S08]  /*3680*/  HMMA.16816.F32.BF16 R48, R164.reuse, R22, R36 ;  /* 0x00000016a430723c */ /* 0x044ff00000041824 */
[----:B------:R-:W-:Y:S01]  /*3690*/  HMMA.16816.F32.BF16 R52, R164, R20, R40 ;  /* 0x00000014a434723c */ /* 0x000fe20000041828 */
[----:B------:R-:W-:Y:S07]  /*36a0*/  LDSM.16.M88.4 R20, [R189+0x1800] ;  /* 0x00180000bd14783b */ /* 0x000fee0000000200 */
[----:B-1----:R-:W-:Y:S01]  /*36b0*/  HMMA.16816.F32.BF16 R36, R168, R32, R4 ;  /* 0x00000020a824723c */ /* 0x002fe20000041804 */
[----:B------:R-:W1:Y:S07]  /*36c0*/  LDSM.16.M88.4 R4, [R189+0x2000] ;  /* 0x00200000bd04783b */ /* 0x000e6e0000000200 */
[C---:B------:R-:W-:Y:S08]  /*36d0*/  HMMA.16816.F32.BF16 R44, R164.reuse, R16, R12 ;  /* 0x00000010a42c723c */ /* 0x040ff0000004180c */
[----:B------:R-:W-:Y:S08]  /*36e0*/  HMMA.16816.F32.BF16 R40, R164, R18, R8 ;  /* 0x00000012a428723c */ /* 0x000ff00000041808 */
[C---:B------:R-:W-:Y:S01]  /*36f0*/  HMMA.16816.F32.BF16 R16, R168.reuse, R34, R68 ;  /* 0x00000022a810723c */ /* 0x040fe20000041844 */
[----:B------:R-:W2:Y:S07]  /*3700*/  LDSM.16.M88.4 R32, [R189+0x2800] ;  /* 0x00280000bd20783b */ /* 0x000eae0000000200 */
[C---:B---3--:R-:W-:Y:S01]  /*3710*/  HMMA.16816.F32.BF16 R12, R168.reuse, R28, R72 ;  /* 0x0000001ca80c723c */ /* 0x048fe20000041848 */
[----:B------:R-:W-:Y:S07]  /*3720*/  LDSM.16.M88.4 R72, [R195+0x3800] ;  /* 0x00380000c348783b */ /* 0x000fee0000000200 */
[C---:B------:R-:W-:Y:S01]  /*3730*/  HMMA.16816.F32.BF16 R8, R168.reuse, R30, R76 ;  /* 0x0000001ea808723c */ /* 0x040fe2000004184c */
[----:B------:R-:W3:Y:S07]  /*3740*/  LDSM.16.M88.4 R28, [R189+0x3000] ;  /* 0x00300000bd1c783b */ /* 0x000eee0000000200 */
[C---:B----4-:R-:W-:Y:S08]  /*3750*/  HMMA.16816.F32.BF16 R84, R168.reuse, R24, R84 ;  /* 0x00000018a854723c */ /* 0x050ff00000041854 */
[C---:B------:R-:W-:Y:S01]  /*3760*/  HMMA.16816.F32.BF16 R104, R168.reuse, R26, R104 ;  /* 0x0000001aa868723c */ /* 0x040fe20000041868 */
[----:B------:R-:W4:Y:S07]  /*3770*/  LDSM.16.M88.4 R24, [R188+0x3800] ;  /* 0x00380000bc18783b */ /* 0x000f2e0000000200 */
[C---:B-1----:R-:W-:Y:S08]  /*3780*/  HMMA.16816.F32.BF16 R116, R168.reuse, R4, R60 ;  /* 0x00000004a874723c */ /* 0x042ff0000004183c */
[C---:B------:R-:W-:Y:S01]  /*3790*/  HMMA.16816.F32.BF16 R112, R168.reuse, R6, R56 ;  /* 0x00000006a870723c */ /* 0x040fe20000041838 */
[----:B------:R-:W1:Y:S04]  /*37a0*/  LDSM.16.M88.4 R4, [R188+0x4800] ;  /* 0x00480000bc04783b */ /* 0x000e680000000200 */
[----:B------:R-:W-:Y:S03]  /*37b0*/  LDSM.16.M88.4 R56, [R188+0x5000] ;  /* 0x00500000bc38783b */ /* 0x000fe60000000200 */
[C---:B------:R-:W-:Y:S01]  /*37c0*/  HMMA.16816.F32.BF16 R124, R168.reuse, R20, R80 ;  /* 0x00000014a87c723c */ /* 0x040fe20000041850 */
[----:B------:R-:W-:Y:S07]  /*37d0*/  LDSM.16.M88.4 R80, [R195+0x4000] ;  /* 0x00400000c350783b */ /* 0x000fee0000000200 */
[C---:B------:R-:W-:Y:S01]  /*37e0*/  HMMA.16816.F32.BF16 R120, R168.reuse, R22, R64 ;  /* 0x00000016a878723c */ /* 0x040fe20000041840 */
[----:B------:R-:W5:Y:S04]  /*37f0*/  LDSM.16.M88.4 R20, [R188+0x4000] ;  /* 0x00400000bc14783b */ /* 0x000f680000000200 */
[----:B------:R-:W-:Y:S03]  /*3800*/  LDSM.16.M88.4 R64, [R188+0x6800] ;  /* 0x00680000bc40783b */ /* 0x000fe60000000200 */
[C---:B--2---:R-:W-:Y:S01]  /*3810*/  HMMA.16816.F32.BF16 R100, R168.reuse, R34, R48 ;  /* 0x00000022a864723c */ /* 0x044fe20000041830 */
[----:B------:R-:W2:Y:S07]  /*3820*/  LDSM.16.M88.4 R48, [R188+0x5800] ;  /* 0x00580000bc30783b */ /* 0x000eae0000000200 */
[C---:B------:R-:W-:Y:S01]  /*3830*/  HMMA.16816.F32.BF16 R108, R168.reuse, R32, R52 ;  /* 0x00000020a86c723c */ /* 0x040fe20000041834 */
[----:B------:R-:W2:Y:S04]  /*3840*/  LDSM.16.M88.4 R52, [R188+0x6000] ;  /* 0x00600000bc34783b */ /* 0x000ea80000000200 */
[----:B------:R-:W-:Y:S03]  /*3850*/  LDSM.16.M88.4 R32, [R195+0x5800] ;  /* 0x00580000c320783b */ /* 0x000fe60000000200 */
[----:B---3--:R-:W-:Y:S01]  /*3860*/  HMMA.16816.F32.BF16 R96, R168, R28, R44 ;  /* 0x0000001ca860723c */ /* 0x008fe2000004182c */
[----:B------:R-:W3:Y:S07]  /*3870*/  LDSM.16.M88.4 R44, [R195+0x4800] ;  /* 0x00480000c32c783b */ /* 0x000eee0000000200 */
[----:B----4-:R-:W-:Y:S01]  /*3880*/  HMMA.16816.F32.BF16 R88, R172, R24, R36 ;  /* 0x00000018ac58723c */ /* 0x010fe20000041824 */
[----:B------:R-:W4:Y:S07]  /*3890*/  LDSM.16.M88.4 R36, [R195+0x5000] ;  /* 0x00500000c324783b */ /* 0x000f2e0000000200 */
[----:B------:R-:W-:Y:S08]  /*38a0*/  HMMA.16816.F32.BF16 R92, R168, R30, R40 ;  /* 0x0000001ea85c723c */ /* 0x000ff00000041828 */
[C---:B-1----:R-:W-:Y:S08]  /*38b0*/  HMMA.16816.F32.BF16 R40, R172.reuse, R4, R84 ;  /* 0x00000004ac28723c */ /* 0x042ff00000041854 */
[C---:B------:R-:W-:Y:S08]  /*38c0*/  HMMA.16816.F32.BF16 R68, R172.reuse, R26, R16 ;  /* 0x0000001aac44723c */ /* 0x040ff00000041810 */
[C---:B------:R-:W-:Y:S08]  /*38d0*/  HMMA.16816.F32.BF16 R28, R172.reuse, R6, R104 ;  /* 0x00000006ac1c723c */ /* 0x040ff00000041868 */
[C---:B-----5:R-:W-:Y:S08]  /*38e0*/  HMMA.16816.F32.BF16 R76, R172.reuse, R20, R12 ;  /* 0x00000014ac4c723c */ /* 0x060ff0000004180c */
[C---:B------:R-:W-:Y:S08]  /*38f0*/  HMMA.16816.F32.BF16 R60, R172.reuse, R22, R8 ;  /* 0x00000016ac3c723c */ /* 0x040ff00000041808 */
[C---:B------:R-:W-:Y:S01]  /*3900*/  HMMA.16816.F32.BF16 R24, R172.reuse, R56, R124 ;  /* 0x00000038ac18723c */ /* 0x040fe2000004187c */
[----:B------:R-:W1:Y:S07]  /*3910*/  LDSM.16.M88.4 R124, [R195+0x6800] ;  /* 0x00680000c37c783b */ /* 0x000e6e0000000200 */
[C---:B--2---:R-:W-:Y:S08]  /*3920*/  HMMA.16816.F32.BF16 R16, R172.reuse, R48, R116 ;  /* 0x00000030ac10723c */ /* 0x044ff00000041874 */
[C---:B------:R-:W-:Y:S01]  /*3930*/  HMMA.16816.F32.BF16 R12, R172.reuse, R50, R112 ;  /* 0x00000032ac0c723c */ /* 0x040fe20000041870 */
[----:B------:R-:W-:Y:S07]  /*3940*/  LDSM.16.M88.4 R112, [R190+0x4000] ;  /* 0x00400000be70783b */ /* 0x000fee0000000200 */
[C---:B------:R-:W-:Y:S08]  /*3950*/  HMMA.16816.F32.BF16 R8, R172.reuse, R52, R108 ;  /* 0x00000034ac08723c */ /* 0x040ff0000004186c */
[C---:B------:R-:W-:Y:S01]  /*3960*/  HMMA.16816.F32.BF16 R4, R172.reuse, R54, R100 ;  /* 0x00000036ac04723c */ /* 0x040fe20000041864 */
[----:B------:R-:W2:Y:S07]  /*3970*/  LDSM.16.M88.4 R52, [R190+0x3800] ;  /* 0x00380000be34783b */ /* 0x000eae0000000200 */
[C---:B------:R-:W-:Y:S01]  /*3980*/  HMMA.16816.F32.BF16 R20, R172.reuse, R58, R120 ;  /* 0x0000003aac14723c */ /* 0x040fe20000041878 */
[----:B------:R-:W-:Y:S07]  /*3990*/  LDSM.16.M88.4 R120, [R189+0x6000] ;  /* 0x00600000bd78783b */ /* 0x000fee0000000200 */
[C---:B------:R-:W-:Y:S01]  /*39a0*/  HMMA.16816.F32.BF16 R48, R172.reuse, R64, R96 ;  /* 0x00000040ac30723c */ /* 0x040fe20000041860 */
[----:B------:R-:W-:Y:S07]  /*39b0*/  LDSM.16.M88.4 R96, [R189+0x3800] ;  /* 0x00380000bd60783b */ /* 0x000fee0000000200 */
[----:B------:R-:W-:Y:S08]  /*39c0*/  HMMA.16816.F32.BF16 R92, R172, R66, R92 ;  /* 0x00000042ac5c723c */ /* 0x000ff0000004185c */
[C---:B---3--:R-:W-:Y:S08]  /*39d0*/  HMMA.16816.F32.BF16 R108, R176.reuse, R44, R40 ;  /* 0x0000002cb06c723c */ /* 0x048ff00000041828 */
[C---:B------:R-:W-:Y:S08]  /*39e0*/  HMMA.16816.F32.BF16 R40, R176.reuse, R46, R28 ;  /* 0x0000002eb028723c */ /* 0x040ff0000004181c */
[C---:B------:R-:W-:Y:S01]  /*39f0*/  HMMA.16816.F32.BF16 R84, R176.reuse, R72, R88 ;  /* 0x00000048b054723c */ /* 0x040fe20000041858 */
[----:B------:R-:W-:Y:S07]  /*3a00*/  LDSM.16.M88.4 R88, [R190+0x6800] ;  /* 0x00680000be58783b */ /* 0x000fee0000000200 */
[C---:B------:R-:W-:Y:S01]  /*3a10*/  HMMA.16816.F32.BF16 R56, R176.reuse, R74, R68 ;  /* 0x0000004ab038723c */ /* 0x040fe20000041844 */
[----:B------:R-:W-:Y:S04]  /*3a20*/  LDSM.16.M88.4 R72, [R189+0x4000] ;  /* 0x00400000bd48783b */ /* 0x000fe80000000200 */
[----:B------:R-:W-:Y:S03]  /*3a30*/  LDSM.16.M88.4 R68, [R189+0x4800] ;  /* 0x00480000bd44783b */ /* 0x000fe60000000200 */
[C---:B------:R-:W-:Y:S08]  /*3a40*/  HMMA.16816.F32.BF16 R64, R176.reuse, R80, R76 ;  /* 0x00000050b040723c */ /* 0x040ff0000004184c */
[C---:B------:R-:W-:Y:S01]  /*3a50*/  HMMA.16816.F32.BF16 R116, R176.reuse, R82, R60 ;  /* 0x00000052b074723c */ /* 0x040fe2000004183c */
[----:B------:R-:W-:Y:S07]  /*3a60*/  LDSM.16.M88.4 R60, [R189+0x5800] ;  /* 0x00580000bd3c783b */ /* 0x000fee0000000200 */
[C---:B----4-:R-:W-:Y:S08]  /*3a70*/  HMMA.16816.F32.BF16 R104, R176.reuse, R36, R24 ;  /* 0x00000024b068723c */ /* 0x050ff00000041818 */
[C---:B------:R-:W-:Y:S08]  /*3a80*/  HMMA.16816.F32.BF16 R28, R176.reuse, R32, R16 ;  /* 0x00000020b01c723c */ /* 0x040ff00000041810 */
[C---:B------:R-:W-:Y:S01]  /*3a90*/  HMMA.16816.F32.BF16 R24, R176.reuse, R34, R12 ;  /* 0x00000022b018723c */ /* 0x040fe2000004180c */
[----:B------:R-:W3:Y:S07]  /*3aa0*/  LDSM.16.M88.4 R12, [R190+0x4800] ;  /* 0x00480000be0c783b */ /* 0x000eee0000000200 */
[C---:B------:R-:W-:Y:S01]  /*3ab0*/  HMMA.16816.F32.BF16 R16, R176.reuse, R136, R8 ;  /* 0x00000088b010723c */ /* 0x040fe20000041808 */
[----:B------:R-:W4:Y:S07]  /*3ac0*/  LDSM.16.M88.4 R8, [R190+0x5000] ;  /* 0x00500000be08783b */ /* 0x000f2e0000000200 */
[C---:B------:R-:W-:Y:S01]  /*3ad0*/  HMMA.16816.F32.BF16 R80, R176.reuse, R138, R4 ;  /* 0x0000008ab050723c */ /* 0x040fe20000041804 */
[----:B------:R-:W5:Y:S07]  /*3ae0*/  LDSM.16.M88.4 R4, [R190+0x5800] ;  /* 0x00580000be04783b */ /* 0x000f6e0000000200 */
[C---:B------:R-:W-:Y:S01]  /*3af0*/  HMMA.16816.F32.BF16 R100, R176.reuse, R38, R20 ;  /* 0x00000026b064723c */ /* 0x040fe20000041814 */
[----:B------:R-:W3:Y:S07]  /*3b00*/  LDSM.16.M88.4 R20, [R190+0x6000] ;  /* 0x00600000be14783b */ /* 0x000eee0000000200 */
[C---:B-1----:R-:W-:Y:S08]  /*3b10*/  HMMA.16816.F32.BF16 R76, R176.reuse, R124, R48 ;  /* 0x0000007cb04c723c */ /* 0x042ff00000041830 */
[----:B------:R-:W-:Y:S08]  /*3b20*/  HMMA.16816.F32.BF16 R92, R176, R126, R92 ;  /* 0x0000007eb05c723c */ /* 0x000ff0000004185c */
[C---:B--2---:R-:W-:Y:S08]  /*3b30*/  HMMA.16816.F32.BF16 R84, R180.reuse, R52, R84 ;  /* 0x00000034b454723c */ /* 0x044ff00000041854 */
[C---:B------:R-:W-:Y:S08]  /*3b40*/  HMMA.16816.F32.BF16 R56, R180.reuse, R54, R56 ;  /* 0x00000036b438723c */ /* 0x040ff00000041838 */
[C---:B------:R-:W-:Y:S01]  /*3b50*/  HMMA.16816.F32.BF16 R52, R180.reuse, R112, R64 ;  /* 0x00000070b434723c */ /* 0x040fe20000041840 */
[----:B------:R-:W1:Y:S07]  /*3b60*/  LDSM.16.M88.4 R64, [R189+0x5000] ;  /* 0x00500000bd40783b */ /* 0x000e6e0000000200 */
[----:B------:R-:W-:Y:S01]  /*3b70*/  HMMA.16816.F32.BF16 R48, R180, R114, R116 ;  /* 0x00000072b430723c */ /* 0x000fe20000041874 */
[----:B------:R-:W2:Y:S01]  /*3b80*/  LDSM.16.M88.4 R112, [R189+0x6800] ;  /* 0x00680000bd70783b */ /* 0x000ea20000000200 */
[----:B------:R-:W-:Y:S01]  /*3b90*/  ISETP.GT.AND P0, PT, R141, R149, PT ;  /* 0x000000958d00720c */ /* 0x000fe20003f04270 */
[----:B------:R-:W-:-:S05]  /*3ba0*/  DEPBAR.LE SB0, 0x0 ;  /* 0x000080000000791a */ /* 0x000fca0000000000 */
[C---:B---3--:R-:W-:Y:S08]  /*3bb0*/  HMMA.16816.F32.BF16 R44, R180.reuse, R12, R108 ;  /* 0x0000000cb42c723c */ /* 0x048ff0000004186c */
        /* <DEDUP_REMOVED lines=8> */
[----:B------:R-:W-:Y:S01]  /*3c40*/  HMMA.16816.F32.BF16 R4, R180, R90, R92 ;  /* 0x0000005ab404723c */ /* 0x000fe2000004185c */
[----:B------:R-:W-:Y:S01]  /*3c50*/  BSSY B0, `(.L_x_1017) ;  /* 0x0000053000007945 */ /* 0x000fe20003800000 */
[----:B------:R-:W-:-:S06]  /*3c60*/  IADD3 R209, R195, 0x3000, RZ ;  /* 0x00003000c3d17810 */ /* 0x000fcc0007ffe0ff */
[----:B------:R-:W-:Y:S01]  /*3c70*/  HMMA.16816.F32.BF16 R76, R184, R72, R52 ;  /* 0x00000048b84c723c */ /* 0x000fe20000041834 */
[C---:B------:R-:W-:Y:S02]  /*3c80*/  IADD3 R208, R195.reuse, 0x2800, RZ ;  /* 0x00002800c3d07810 */ /* 0x040fe40007ffe0ff */
[----:B------:R-:W-:-:S05]  /*3c90*/  IADD3 R207, R195, 0x2000, RZ ;  /* 0x00002000c3cf7810 */ /* 0x000fca0007ffe0ff */
        /* <DEDUP_REMOVED lines=12> */
[----:B-1----:R-:W-:Y:S01]  /*3d60*/  HMMA.16816.F32.BF16 R20, R184, R64, R36 ;  /* 0x00000040b814723c */ /* 0x002fe20000041824 */
[C---:B------:R-:W-:Y:S02]  /*3d70*/  IADD3 R198, R195.reuse, 0x4800, RZ ;  /* 0x00004800c3c67810 */ /* 0x040fe40007ffe0ff */
[----:B------:R-:W-:-:S05]  /*3d80*/  IADD3 R197, R195, 0x4000, RZ ;  /* 0x00004000c3c57810 */ /* 0x000fca0007ffe0ff */
[C---:B------:R-:W-:Y:S08]  /*3d90*/  HMMA.16816.F32.BF16 R40, R184.reuse, R70, R40 ;  /* 0x00000046b828723c */ /* 0x040ff00000041828 */
[C---:B------:R-:W-:Y:S08]  /*3da0*/  HMMA.16816.F32.BF16 R64, R184.reuse, R66, R32 ;  /* 0x00000042b840723c */ /* 0x040ff00000041820 */
[C---:B------:R-:W-:Y:S08]  /*3db0*/  HMMA.16816.F32.BF16 R28, R184.reuse, R60, R28 ;  /* 0x0000003cb81c723c */ /* 0x040ff0000004181c */
[C---:B------:R-:W-:Y:S08]  /*3dc0*/  HMMA.16816.F32.BF16 R24, R184.reuse, R62, R24 ;  /* 0x0000003eb818723c */ /* 0x040ff00000041818 */
[C---:B------:R-:W-:Y:S08]  /*3dd0*/  HMMA.16816.F32.BF16 R44, R184.reuse, R120, R16 ;  /* 0x00000078b82c723c */ /* 0x040ff00000041810 */
[C---:B------:R-:W-:Y:S08]  /*3de0*/  HMMA.16816.F32.BF16 R12, R184.reuse, R122, R12 ;  /* 0x0000007ab80c723c */ /* 0x040ff0000004180c */
[C---:B--2---:R-:W-:Y:S08]  /*3df0*/  HMMA.16816.F32.BF16 R52, R184.reuse, R112, R8 ;  /* 0x00000070b834723c */ /* 0x044ff00000041808 */
[----:B------:R-:W-:Y:S01]  /*3e00*/  HMMA.16816.F32.BF16 R56, R184, R114, R4 ;  /* 0x00000072b838723c */ /* 0x000fe20000041804 */
[----:B------:R-:W-:Y:S06]  /*3e10*/  BAR.SYNC.DEFER_BLOCKING 0x0 ;  /* 0x0000000000007b1d */ /* 0x000fec0000010000 */
[----:B------:R-:W-:Y:S01]  /*3e20*/  @!UPT UIADD3 URZ, URZ, URZ, URZ ;  /* 0x0000003f3f3ff290 */ /* 0x000fe2000fffe03f */
[----:B------:R-:W-:Y:S11]  /*3e30*/  @!P0 BRA `(.L_x_1018) ;  /* 0x0000034000008947 */ /* 0x000ff60003800000 */
[----:B------:R-:W-:Y:S02]  /*3e40*/  IADD3 R0, R152, -0x2, RZ ;  /* 0xfffffffe98007810 */ /* 0x000fe40007ffe0ff */
[----:B------:R-:W-:-:S02]  /*3e50*/  ISETP.GE.AND P0, PT, R220, 0x1, PT ;  /* 0x00000001dc00780c */ /* 0x000fc40003f06270 */
[----:B------:R-:W-:Y:S02]  /*3e60*/  SHF.R.S32.HI R2, RZ, 0x1f, R0 ;  /* 0x0000001fff027819 */ /* 0x000fe40000011400 */
[----:B------:R-:W-:-:S03]  /*3e70*/  ISETP.GE.AND P2, PT, R220, 0x21, PT ;  /* 0x00000021dc00780c */ /* 0x000fc60003f46270 */
[----:B------:R-:W-:Y:S02]  /*3e80*/  IMAD R4, R2, c[0x0][0x1e0], RZ ;  /* 0x0000780002047a24 */ /* 0x000fe400078e02ff */
[----:B------:R-:W-:-:S04]  /*3e90*/  IMAD.WIDE.U32 R2, R0, c[0x0][0x1e0], RZ ;  /* 0x0000780000027a25 */ /* 0x000fc800078e00ff */
[----:B------:R-:W-:-:S04]  /*3ea0*/  IMAD R0, R0, c[0x0][0x1e4], R4 ;  /* 0x0000790000007a24 */ /* 0x000fc800078e0204 */
[----:B------:R-:W-:Y:S02]  /*3eb0*/  IMAD.IADD R0, R3, 0x1, R0 ;  /* 0x0000000103007824 */ /* 0x000fe400078e0200 */
[----:B------:R-:W-:-:S04]  /*3ec0*/  IMAD.WIDE.U32 R2, R2, 0x70, RZ ;  /* 0x0000007002027825 */ /* 0x000fc800078e00ff */
[----:B------:R-:W-:Y:S01]  /*3ed0*/  IMAD R4, R0, 0x70, RZ ;  /* 0x0000007000047824 */ /* 0x000fe200078e02ff */
[-C--:B------:R-:W-:Y:S01]  /*3ee0*/  @P0 IADD3 R0, P1, R146, R2.reuse, RZ ;  /* 0x0000000292000210 */ /* 0x080fe20007f3e0ff */
[----:B------:R-:W-:Y:S02]  /*3ef0*/  @P2 IMAD.MOV.U32 R6, RZ, RZ, c[0x0][0x1e0] ;  /* 0x00007800ff062624 */ /* 0x000fe400078e00ff */
[----:B------:R-:W-:Y:S01]  /*3f00*/  IMAD.IADD R3, R3, 0x1, R4 ;  /* 0x0000000103037824 */ /* 0x000fe200078e0204 */
[----:B------:R-:W-:Y:S01]  /*3f10*/  @P0 LEA R4, P4, R0, c[0x0][0x1c8], 0x1 ;  /* 0x0000720000040a11 */ /* 0x000fe200078808ff */
[----:B------:R-:W-:Y:S01]  /*3f20*/  @P2 IMAD.MOV.U32 R8, RZ, RZ, c[0x0][0x1e4] ;  /* 0x00007900ff082624 */ /* 0x000fe200078e00ff */
[----:B------:R-:W-:Y:S01]  /*3f30*/  @P2 LEA R7, P3, R6, R2, 0x5 ;  /* 0x0000000206072211 */ /* 0x000fe200078628ff */
[----:B------:R-:W-:Y:S01]  /*3f40*/  @P0 IMAD.X R5, R3, 0x1, R145, P1 ;  /* 0x0000000103050824 */ /* 0x000fe200008e0691 */
[----:B------:R-:W-:Y:S02]  /*3f50*/  ISETP.GE.AND P1, PT, R220, 0x41, PT ;  /* 0x00000041dc00780c */ /* 0x000fe40003f26270 */
[----:B------:R-:W-:-:S02]  /*3f60*/  @P2 LEA.HI.X R6, R6, R3, R8, 0x5, P3 ;  /* 0x0000000306062211 */ /* 0x000fc400018f2c08 */
[----:B------:R-:W-:Y:S02]  /*3f70*/  @P0 LEA.HI.X R5, R0, c[0x0][0x1cc], R5, 0x1, P4 ;  /* 0x0000730000050a11 */ /* 0x000fe400020f0c05 */
[----:B------:R-:W-:-:S03]  /*3f80*/  @P2 IADD3 R0, P3, R7, R146, RZ ;  /* 0x0000009207002210 */ /* 0x000fc60007f7e0ff */
[----:B------:R-:W-:Y:S01]  /*3f90*/  @!PT LDS RZ, [RZ] ;  /* 0x00000000fffff984 */ /* 0x000fe20000000800 */
[----:B------:R-:W-:Y:S01]  /*3fa0*/  @!PT LDS RZ, [RZ] ;  /* 0x00000000fffff984 */ /* 0x000fe20000000800 */
[----:B------:R-:W-:Y:S01]  /*3fb0*/  @!PT LDS RZ, [RZ] ;  /* 0x00000000fffff984 */ /* 0x000fe20000000800 */
[----:B------:R1:W-:Y:S04]  /*3fc0*/  @P0 LDGSTS.E.BYPASS.LTC128B.128 [R216+0x8100], [R4.64], !P6 ;  /* 0x0810000004d80fae */ /* 0x0003e8000f101d46 */
[----:B------:R1:W-:Y:S01]  /*3fd0*/  @P0 LDGSTS.E.BYPASS.LTC128B.128 [R216+0xb900], [R4.64+0x80], !P5 ;  /* 0x0b90008004d80fae */ /* 0x0003e2000e901d46 */
[----:B------:R-:W-:-:S13]  /*3fe0*/  ISETP.GE.AND P0, PT, R220, 0x61, PT ;  /* 0x00000061dc00780c */ /* 0x000fda0003f06270 */
[----:B------:R-:W-:Y:S02]  /*3ff0*/  @P0 IMAD.MOV.U32 R9, RZ, RZ, c[0x0][0x1e0] ;  /* 0x00007800ff090624 */ /* 0x000fe400078e00ff */
[----:B------:R-:W-:-:S04]  /*4000*/  @P0 IMAD.MOV.U32 R8, RZ, RZ, c[0x0][0x1e4] ;  /* 0x00007900ff080624 */ /* 0x000fc800078e00ff */
[----:B------:R-:W-:Y:S02]  /*4010*/  @P0 IMAD R8, R8, 0x60, RZ ;  /* 0x0000006008080824 */ /* 0x000fe400078e02ff */
[----:B-1----:R-:W-:Y:S01]  /*4020*/  @P2 IMAD.X R4, R6, 0x1, R145, P3 ;  /* 0x0000000106042824 */ /* 0x002fe200018e0691 */
[----:B------:R-:W-:Y:S01]  /*4030*/  @P2 LEA R6, P3, R0, c[0x0][0x1c8], 0x1 ;  /* 0x0000720000062a11 */ /* 0x000fe200078608ff */
[----:B------:R-:W-:-:S03]  /*4040*/  @P1 IMAD.MOV.U32 R5, RZ, RZ, c[0x0][0x1e0] ;  /* 0x00007800ff051624 */ /* 0x000fc600078e00ff */
[----:B------:R-:W-:Y:S01]  /*4050*/  @P2 LEA.HI.X R7, R0, c[0x0][0x1cc], R4, 0x1, P3 ;  /* 0x0000730000072a11 */ /* 0x000fe200018f0c04 */
[----:B------:R-:W-:Y:S01]  /*4060*/  @P1 IMAD.MOV.U32 R4, RZ, RZ, c[0x0][0x1e4] ;  /* 0x00007900ff041624 */ /* 0x000fe200078e00ff */
[----:B------:R-:W-:-:S03]  /*4070*/  @P1 LEA R0, P3, R5, R2, 0x6 ;  /* 0x0000000205001211 */ /* 0x000fc600078630ff */
[----:B------:R1:W-:Y:S01]  /*4080*/  @P2 LDGSTS.E.BYPASS.LTC128B.128 [R216+0x9100], [R6.64], !P6 ;  /* 0x0910000006d82fae */ /* 0x0003e2000f101d46 */
[----:B------:R-:W-:Y:S01]  /*4090*/  @P1 LEA.HI.X R4, R5, R3, R4, 0x6, P3 ;  /* 0x0000000305041211 */ /* 0x000fe200018f3404 */
[----:B------:R-:W-:Y:S01]  /*40a0*/  @P0 IMAD.WIDE.U32 R2, R9, 0x60, R2 ;  /* 0x0000006009020825 */ /* 0x000fe200078e0002 */
[----:B------:R-:W-:Y:S01]  /*40b0*/  @P1 IADD3 R0, P3, R0, R146, RZ ;  /* 0x0000009200001210 */ /* 0x000fe20007f7e0ff */
[----:B------:R1:W-:Y:S04]  /*40c0*/  @P2 LDGSTS.E.BYPASS.LTC128B.128 [R216+0xc900], [R6.64+0x80], !P5 ;  /* 0x0c90008006d82fae */ /* 0x0003e8000e901d46 */
[----:B------:R-:W-:Y:S01]  /*40d0*/  @P1 IMAD.X R5, R4, 0x1, R145, P3 ;  /* 0x0000000104051824 */ /* 0x000fe200018e0691 */
[----:B------:R-:W-:-:S04]  /*40e0*/  @P1 LEA R4, P3, R0, c[0x0][0x1c8], 0x1 ;  /* 0x0000720000041a11 */ /* 0x000fc800078608ff */
        /* <DEDUP_REMOVED lines=9> */
.L_x_1018:
[----:B------:R-:W-:Y:S05]  /*4180*/  BSYNC B0 ;  /* 0x0000000000007941 */ /* 0x000fea0003800000 */
.L_x_1017:
[----:B------:R-:W2:Y:S04]  /*4190*/  LDL R0, [R1+0x90] ;  /* 0x0000900001007983 */ /* 0x000ea80000100800 */
[----:B-1----:R-:W3:Y:S01]  /*41a0*/  LDL R3, [R1+0x58] ;  /* 0x0000580001037983 */ /* 0x002ee20000100800 */
[----:B------:R-:W-:-:S03]  /*41b0*/  ISETP.NE.AND P0, PT, R143, 0x1, PT ;  /* 0x000000018f00780c */ /* 0x000fc60003f05270 */
[----:B------:R-:W0:Y:S01]  /*41c0*/  LDGDEPBAR ;  /* 0x00000000000079af */ /* 0x000e220000000000 */
[----:B--2---:R-:W-:-:S09]  /*41d0*/  IMAD.IADD R0, R0, 0x1, R142 ;  /* 0x0000000100007824 */ /* 0x004fd200078e028e */
[----:B------:R-:W-:-:S05]  /*41e0*/  @P0 IMAD.HI.U32 R2, R0, c[0x0][0x2c8], RZ ;  /* 0x0000b20000020a27 */ /* 0x000fca00078e00ff */
[----:B------:R-:W-:-:S05]  /*41f0*/  @P0 SHF.R.U32.HI R0, RZ, c[0x0][0x2cc], R2 ;  /* 0x0000b300ff000a19 */ /* 0x000fca0000011602 */
[----:B------:R-:W1:Y:S04]  /*4200*/  SHFL.IDX PT, R4, R0, RZ, 0x1c1f ;  /* 0x001c1fff00047589 */ /* 0x000e6800000e0000 */
[----:B------:R3:W2:Y:S02]  /*4210*/  SHFL.IDX PT, R2, R0, 0x1, 0x1c1f ;  /* 0x003c1f0000027f89 */ /* 0x0006a400000e0000 */
[----:B---3--:R-:W-:Y:S01]  /*4220*/  IADD3 R0, -R3, 0x1, R140 ;  /* 0x0000000103007810 */ /* 0x008fe20007ffe18c */
[----:B------:R-:W-:-:S04]  /*4230*/  IMAD.IADD R3, R140, 0x1, -R3 ;  /* 0x000000018c037824 */ /* 0x000fc800078e0a03 */
[----:B------:R-:W-:-:S04]  /*4240*/  IMAD.IADD R0, R0, 0x1, -R154 ;  /* 0x0000000100007824 */ /* 0x000fc800078e0a9a */
[C---:B-1----:R-:W-:Y:S02]  /*4250*/  IMAD.IADD R4, R0.reuse, 0x1, R4 ;  /* 0x0000000100047824 */ /* 0x042fe400078e0204 */
[----:B--2---:R-:W-:-:S03]  /*4260*/  IMAD.IADD R0, R0, 0x1, R2 ;  /* 0x0000000100007824 */ /* 0x004fc600078e0202 */
[C---:B------:R-:W-:Y:S02]  /*4270*/  IMNMX R2, R3.reuse, R4, PT ;  /* 0x0000000403027217 */ /* 0x040fe40003800200 */
[----:B------:R-:W-:Y:S02]  /*4280*/  IMNMX R0, R3, R0, PT ;  /* 0x0000000003007217 */ /* 0x000fe40003800200 */
[C---:B------:R-:W-:Y:S02]  /*4290*/  ISETP.GT.AND P3, PT, R2.reuse, RZ, PT ;  /* 0x000000ff0200720c */ /* 0x040fe40003f64270 */
[----:B------:R-:W-:Y:S02]  /*42a0*/  ISETP.GT.AND P2, PT, R2, 0x1, PT ;  /* 0x000000010200780c */ /* 0x000fe40003f44270 */
[----:B------:R-:W-:Y:S02]  /*42b0*/  FSEL R6, R84, -INF , P3 ;  /* 0xff80000054067808 */ /* 0x000fe40001800000 */
[----:B------:R-:W-:-:S02]  /*42c0*/  ISETP.GT.AND P3, PT, R2, 0x8, PT ;  /* 0x000000080200780c */ /* 0x000fc40003f64270 */
[----:B------:R-:W-:Y:S02]  /*42d0*/  FSEL R7, R85, -INF , P2 ;  /* 0xff80000055077808 */ /* 0x000fe40001000000 */
[----:B------:R-:W-:Y:S02]  /*42e0*/  ISETP.GT.AND P0, PT, R0, 0x1, PT ;  /* 0x000000010000780c */ /* 0x000fe40003f04270 */
[----:B------:R-:W-:Y:S02]  /*42f0*/  ISETP.GT.AND P2, PT, R2, 0x9, PT ;  /* 0x000000090200780c */ /* 0x000fe40003f44270 */
[----:B------:R-:W-:Y:S02]  /*4300*/  FSEL R8, R96, -INF , P3 ;  /* 0xff80000060087808 */ /* 0x000fe40001800000 */
[----:B------:R-:W-:Y:S02]  /*4310*/  FMNMX.FTZ R3, R6, R7, !PT ;  /* 0x0000000706037209 */ /* 0x000fe40007810000 */
[----:B------:R-:W-:-:S02]  /*4320*/  FSEL R16, R87, -INF , P0 ;  /* 0xff80000057107808 */ /* 0x000fc40000000000 */
[C---:B------:R-:W-:Y:S02]  /*4330*/  ISETP.GT.AND P0, PT, R0.reuse, 0x9, PT ;  /* 0x000000090000780c */ /* 0x040fe40003f04270 */
[----:B------:R-:W-:Y:S02]  /*4340*/  ISETP.GT.AND P1, PT, R0, RZ, PT ;  /* 0x000000ff0000720c */ /* 0x000fe40003f24270 */
[----:B------:R-:W-:Y:S02]  /*4350*/  FSEL R9, R97, -INF , P2 ;  /* 0xff80000061097808 */ /* 0x000fe40001000000 */
[----:B------:R-:W-:Y:S02]  /*4360*/  ISETP.GT.AND P3, PT, R2, 0x10, PT ;  /* 0x000000100200780c */ /* 0x000fe40003f64270 */
[----:B------:R-:W-:Y:S02]  /*4370*/  FMNMX.FTZ R3, R8, R3, !PT ;  /* 0x0000000308037209 */ /* 0x000fe40007810000 */
[----:B------:R-:W-:-:S02]  /*4380*/  FSEL R18, R99, -INF , P0 ;  /* 0xff80000063127808 */ /* 0x000fc40000000000 */
[----:B------:R-:W-:Y:S02]  /*4390*/  FSEL R10, R86, -INF , P1 ;  /* 0xff800000560a7808 */ /* 0x000fe40000800000 */
[----:B------:R-:W-:Y:S02]  /*43a0*/  ISETP.GT.AND P2, PT, R2, 0x11, PT ;  /* 0x000000110200780c */ /* 0x000fe40003f44270 */
[----:B------:R-:W-:Y:S02]  /*43b0*/  FSEL R19, R76, -INF , P3 ;  /* 0xff8000004c137808 */ /* 0x000fe40001800000 */
[C---:B------:R-:W-:Y:S02]  /*43c0*/  ISETP.GT.AND P0, PT, R0.reuse, 0x11, PT ;  /* 0x000000110000780c */ /* 0x040fe40003f04270 */
        /* <DEDUP_REMOVED lines=8> */
[----:B------:R-:W-:Y:S02]  /*4450*/  ISETP.GT.AND P1, PT, R0, 0x10, PT ;  /* 0x000000100000780c */ /* 0x000fe40003f24270 */
[----:B------:R-:W-:Y:S02]  /*4460*/  ISETP.GT.AND P2, PT, R2, 0x19, PT ;  /* 0x000000190200780c */ /* 0x000fe40003f44270 */
[----:B------:R-:W-:Y:S02]  /*4470*/  FSEL R33, R72, -INF , P3 ;  /* 0xff80000048217808 */ /* 0x000fe40001800000 */
[----:B------:R-:W-:Y:S02]  /*4480*/  FMNMX.FTZ R3, R32, R3, !PT ;  /* 0x0000000320037209 */ /* 0x000fe40007810000 */
[----:B------:R-:W-:Y:S02]  /*4490*/  FSEL R38, R75, -INF , P0 ;  /* 0xff8000004b267808 */ /* 0x000fe40000000000 */
[----:B------:R-:W-:-:S02]  /*44a0*/  FSEL R35, R78, -INF , P1 ;  /* 0xff8000004e237808 */ /* 0x000fc40000800000 */
[----:B------:R-:W-:Y:S02]  /*44b0*/  ISETP.GT.AND P0, PT, R2, 0x28, PT ;  /* 0x000000280200780c */ /* 0x000fe40003f04270 */
[----:B------:R-:W-:Y:S02]  /*44c0*/  ISETP.GT.AND P1, PT, R0, 0x18, PT ;  /* 0x000000180000780c */ /* 0x000fe40003f24270 */
[----:B------:R-:W-:Y:S02]  /*44d0*/  FSEL R34, R73, -INF , P2 ;  /* 0xff80000049227808 */ /* 0x000fe40001000000 */
[----:B------:R-:W-:Y:S02]  /*44e0*/  ISETP.GT.AND P2, PT, R2, 0x20, PT ;  /* 0x000000200200780c */ /* 0x000fe40003f44270 */
[----:B------:R-:W-:Y:S02]  /*44f0*/  FMNMX.FTZ R4, R10, R16, !PT ;  /* 0x000000100a047209 */ /* 0x000fe40007810000 */
[----:B------:R-:W-:-:S02]  /*4500*/  FMNMX.FTZ R3, R33, R3, !PT ;  /* 0x0000000321037209 */ /* 0x000fc40007810000 */
[----:B------:R-:W-:Y:S02]  /*4510*/  FSEL R111, R40, -INF , P0 ;  /* 0xff800000286f7808 */ /* 0x000fe40000000000 */
[----:B------:R-:W-:Y:S02]  /*4520*/  FSEL R37, R74, -INF , P1 ;  /* 0xff8000004a257808 */ /* 0x000fe40000800000 */
[----:B------:R-:W-:Y:S02]  /*4530*/  ISETP.GT.AND P0, PT, R0, 0x29, PT ;  /* 0x000000290000780c */ /* 0x000fe40003f04270 */
[----:B------:R-:W-:Y:S02]  /*4540*/  ISETP.GT.AND P1, PT, R2, 0x21, PT ;  /* 0x000000210200780c */ /* 0x000fe40003f24270 */
        /* <DEDUP_REMOVED lines=12> */
[C---:B------:R-:W-:Y:S02]  /*4610*/  ISETP.GT.AND P0, PT, R0.reuse, 0x31, PT ;  /* 0x000000310000780c */ /* 0x040fe40003f04270 */
[----:B------:R-:W-:-:S02]  /*4620*/  ISETP.GT.AND P2, PT, R0, 0x21, PT ;  /* 0x000000210000780c */ /* 0x000fc40003f44270 */
[----:B------:R-:W-:Y:S02]  /*4630*/  FSEL R110, R41, -INF , P4 ;  /* 0xff800000296e7808 */ /* 0x000fe40002000000 */
[----:B------:R-:W-:Y:S02]  /*4640*/  FMNMX.FTZ R4, R36, R4, !PT ;  /* 0x0000000424047209 */ /* 0x000fe40007810000 */
[----:B------:R-:W-:Y:S02]  /*4650*/  FMNMX.FTZ R3, R111, R3, !PT ;  /* 0x000000036f037209 */ /* 0x000fe40007810000 */
[----:B------:R-:W-:Y:S02]  /*4660*/  FSEL R142, R23, -INF , P0 ;  /* 0xff800000178e7808 */ /* 0x000fe40000000000 */
[----:B------:R-:W-:Y:S02]  /*4670*/  ISETP.GT.AND P0, PT, R2, 0x38, PT ;  /* 0x000000380200780c */ /* 0x000fe40003f04270 */
[----:B------:R-:W-:-:S02]  /*4680*/  FSEL R136, R51, -INF , P2 ;  /* 0xff80000033887808 */ /* 0x000fc40001000000 */
[----:B------:R-:W-:Y:S02]  /*4690*/  ISETP.GT.AND P3, PT, R0, 0x20, PT ;  /* 0x000000200000780c */ /* 0x000fe40003f64270 */
[----:B------:R-:W-:Y:S02]  /*46a0*/  ISETP.GT.AND P2, PT, R2, 0x31, PT ;  /* 0x000000310200780c */ /* 0x000fe40003f44270 */
[----:B------:R-:W-:Y:S02]  /*46b0*/  FMNMX.FTZ R4, R37, R4, !PT ;  /* 0x0000000425047209 */ /* 0x000fe40007810000 */
[----:B------:R-:W-:Y:S02]  /*46c0*/  FMNMX.FTZ R3, R110, R3, !PT ;  /* 0x000000036e037209 */ /* 0x000fe40007810000 */
[----:B------:R-:W-:Y:S02]  /*46d0*/  FSEL R138, R64, -INF , P0 ;  /* 0xff800000408a7808 */ /* 0x000fe40000000000 */
[----:B------:R-:W-:-:S02]  /*46e0*/  ISETP.GT.AND P0, PT, R0, 0x39, PT ;  /* 0x000000390000780c */ /* 0x000fc40003f04270 */
[----:B------:R-:W-:Y:S02]  /*46f0*/  FSEL R112, R50, -INF , P3 ;  /* 0xff80000032707808 */ /* 0x000fe40001800000 */
[----:B------:R-:W-:Y:S02]  /*4700*/  FSEL R141, R21, -INF , P2 ;  /* 0xff800000158d7808 */ /* 0x000fe40001000000 */
[----:B------:R-:W-:Y:S02]  /*4710*/  FMNMX.FTZ R4, R38, R4, !PT ;  /* 0x0000000426047209 */ /* 0x000fe40007810000 */
[----:B------:R-:W-:Y:S02]  /*4720*/  FMNMX.FTZ R3, R139, R3, !PT ;  /* 0x000000038b037209 */ /* 0x000fe40007810000 */
[----:B------:R-:W-:Y:S02]  /*4730*/  FSEL R144, R67, -INF , P0 ;  /* 0xff80000043907808 */ /* 0x000fe40000000000 */
[----:B------:R-:W-:-:S02]  /*4740*/  ISETP.GT.AND P1, PT, R0, 0x28, PT ;  /* 0x000000280000780c */ /* 0x000fc40003f24270 */
[C---:B------:R-:W-:Y:S02]  /*4750*/  ISETP.GT.AND P2, PT, R2.reuse, 0x39, PT ;  /* 0x000000390200780c */ /* 0x040fe40003f44270 */
[----:B------:R-:W-:Y:S02]  /*4760*/  ISETP.GT.AND P0, PT, R2, 0x40, PT ;  /* 0x000000400200780c */ /* 0x000fe40003f04270 */
[----:B------:R-:W-:Y:S02]  /*4770*/  FMNMX.FTZ R4, R112, R4, !PT ;  /* 0x0000000470047209 */ /* 0x000fe40007810000 */
[----:B------:R-:W-:Y:S02]  /*4780*/  FMNMX.FTZ R3, R141, R3, !PT ;  /* 0x000000038d037209 */ /* 0x000fe40007810000 */
[----:B------:R-:W-:Y:S02]  /*4790*/  FSEL R115, R42, -INF , P1 ;  /* 0xff8000002a737808 */ /* 0x000fe40000800000 */
[----:B------:R-:W-:-:S02]  /*47a0*/  FSEL R140, R65, -INF , P2 ;  /* 0xff800000418c7808 */ /* 0x000fc40001000000 */
[----:B------:R-:W-:Y:S02]  /*47b0*/  FSEL R147, R28, -INF , P0 ;  /* 0xff8000001c937808 */ /* 0x000fe40000000000 */
[----:B------:R-:W-:Y:S02]  /*47c0*/  FMNMX.FTZ R4, R136, R4, !PT ;  /* 0x0000000488047209 */ /* 0x000fe40007810000 */
[----:B------:R-:W-:Y:S02]  /*47d0*/  FMNMX.FTZ R3, R138, R3, !PT ;  /* 0x000000038a037209 */ /* 0x000fe40007810000 */
[C---:B------:R-:W-:Y:S02]  /*47e0*/  ISETP.GT.AND P0, PT, R0.reuse, 0x41, PT ;  /* 0x000000410000780c */ /* 0x040fe40003f04270 */
[----:B------:R-:W-:Y:S02]  /*47f0*/  ISETP.GT.AND P1, PT, R0, 0x30, PT ;  /* 0x000000300000780c */ /* 0x000fe40003f24270 */
[----:B------:R-:W-:-:S02]  /*4800*/  ISETP.GT.AND P2, PT, R2, 0x41, PT ;  /* 0x000000410200780c */ /* 0x000fc40003f44270 */
[----:B------:R-:W-:Y:S02]  /*4810*/  FMNMX.FTZ R4, R115, R4, !PT ;  /* 0x0000000473047209 */ /* 0x000fe40007810000 */
[----:B------:R-:W-:Y:S02]  /*4820*/  FMNMX.FTZ R3, R140, R3, !PT ;  /* 0x000000038c037209 */ /* 0x000fe40007810000 */
[----:B------:R-:W-:Y:S02]  /*4830*/  FSEL R158, R31, -INF , P0 ;  /* 0xff8000001f9e7808 */ /* 0x000fe40000000000 */
[----:B------:R-:W-:Y:S02]  /*4840*/  ISETP.GT.AND P0, PT, R2, 0x48, PT ;  /* 0x000000480200780c */ /* 0x000fe40003f04270 */
[----:B------:R-:W-:Y:S02]  /*4850*/  FSEL R143, R22, -INF , P1 ;  /* 0xff800000168f7808 */ /* 0x000fe40000800000 */
[----:B------:R-:W-:Y:S01]  /*4860*/  FSEL R148, R29, -INF , P2 ;  /* 0xff8000001d947808 */ /* 0x000fe20001000000 */
[----:B------:R-:W-:Y:S01]  /*4870*/  LDSM.16.MT88.4 R20, [R192] ;  /* 0x00000000c014783b */ /* 0x000fe20000004200 */
[----:B------:R-:W-:-:S02]  /*4880*/  FMNMX.FTZ R4, R137, R4, !PT ;  /* 0x0000000489047209 */ /* 0x000fc40007810000 */
[----:B------:R-:W-:Y:S02]  /*4890*/  FMNMX.FTZ R3, R147, R3, !PT ;  /* 0x0000000393037209 */ /* 0x000fe40007810000 */
[----:B------:R-:W-:Y:S02]  /*48a0*/  FSEL R146, R24, -INF , P0 ;  /* 0xff80000018927808 */ /* 0x000fe40000000000 */
[C---:B------:R-:W-:Y:S02]  /*48b0*/  ISETP.GT.AND P0, PT, R0.reuse, 0x49, PT ;  /* 0x000000490000780c */ /* 0x040fe40003f04270 */
[----:B------:R-:W-:Y:S02]  /*48c0*/  ISETP.GT.AND P1, PT, R0, 0x38, PT ;  /* 0x000000380000780c */ /* 0x000fe40003f24270 */
[----:B------:R-:W-:Y:S02]  /*48d0*/  ISETP.GT.AND P2, PT, R2, 0x49, PT ;  /* 0x000000490200780c */ /* 0x000fe40003f44270 */
[----:B------:R-:W-:-:S02]  /*48e0*/  FMNMX.FTZ R4, R143, R4, !PT ;  /* 0x000000048f047209 */ /* 0x000fc40007810000 */
[----:B------:R-:W-:Y:S02]  /*48f0*/  FMNMX.FTZ R3, R148, R3, !PT ;  /* 0x0000000394037209 */ /* 0x000fe40007810000 */
[----:B------:R-:W-:Y:S02]  /*4900*/  FSEL R155, R27, -INF , P0 ;  /* 0xff8000001b9b7808 */ /* 0x000fe40000000000 */
[----:B------:R-:W-:Y:S02]  /*4910*/  FSEL R145, R66, -INF , P1 ;  /* 0xff80000042917808 */ /* 0x000fe40000800000 */
[----:B------:R-:W-:Y:S02]  /*4920*/  FSEL R151, R25, -INF , P2 ;  /* 0xff80000019977808 */ /* 0x000fe40001000000 */
[----:B------:R-:W-:Y:S02]  /*4930*/  ISETP.GT.AND P0, PT, R2, 0x50, PT ;  /* 0x000000500200780c */ /* 0x000fe40003f04270 */
[----:B------:R-:W-:-:S02]  /*4940*/  FMNMX.FTZ R4, R142, R4, !PT ;  /* 0x000000048e047209 */ /* 0x000fc40007810000 */
[----:B------:R-:W-:Y:S02]  /*4950*/  FMNMX.FTZ R3, R146, R3, !PT ;  /* 0x0000000392037209 */ /* 0x000fe40007810000 */
[----:B------:R-:W-:Y:S02]  /*4960*/  ISETP.GT.AND P1, PT, R0, 0x40, PT ;  /* 0x000000400000780c */ /* 0x000fe40003f24270 */
[----:B------:R-:W-:Y:S02]  /*4970*/  ISETP.GT.AND P2, PT, R2, 0x51, PT ;  /* 0x000000510200780c */ /* 0x000fe40003f44270 */
[----:B------:R-:W-:Y:S02]  /*4980*/  FSEL R214, R44, -INF , P0 ;  /* 0xff8000002cd67808 */ /* 0x000fe40000000000 */
[----:B------:R-:W-:Y:S02]  /*4990*/  FMNMX.FTZ R4, R145, R4, !PT ;  /* 0x0000000491047209 */ /* 0x000fe40007810000 */
[----:B------:R-:W-:-:S02]  /*49a0*/  FMNMX.FTZ R3, R151, R3, !PT ;  /* 0x0000000397037209 */ /* 0x000fc40007810000 */
[----:B------:R-:W-:Y:S02]  /*49b0*/  FSEL R157, R30, -INF , P1 ;  /* 0xff8000001e9d7808 */ /* 0x000fe40000800000 */
[----:B------:R-:W-:Y:S01]  /*49c0*/  ISETP.GT.AND P1, PT, R0, 0x48, PT ;  /* 0x000000480000780c */ /* 0x000fe20003f24270 */
[----:B------:R-:W-:Y:S01]  /*49d0*/  LDSM.16.MT88.4 R28, [R196] ;  /* 0x00000000c41c783b */ /* 0x000fe20000004200 */
[----:B------:R-:W-:Y:S02]  /*49e0*/  ISETP.GT.AND P3, PT, R2, 0x58, PT ;  /* 0x000000580200780c */ /* 0x000fe40003f64270 */
[----:B------:R-:W-:Y:S02]  /*49f0*/  FSEL R163, R45, -INF , P2 ;  /* 0xff8000002da37808 */ /* 0x000fe40001000000 */
        /* <DEDUP_REMOVED lines=8> */
[----:B------:R-:W-:-:S02]  /*4a80*/  ISETP.GT.AND P0, PT, R2, 0x60, PT ;  /* 0x000000600200780c */ /* 0x000fc40003f04270 */
[----:B------:R-:W-:Y:S02]  /*4a90*/  FSEL R217, R13, -INF , P1 ;  /* 0xff8000000dd97808 */ /* 0x000fe40000800000 */
[----:B------:R-:W-:Y:S02]  /*4aa0*/  FMNMX.FTZ R4, R158, R4, !PT ;  /* 0x000000049e047209 */ /* 0x000fe40007810000 */
[----:B------:R-:W-:Y:S02]  /*4ab0*/  FMNMX.FTZ R3, R218, R3, !PT ;  /* 0x00000003da037209 */ /* 0x000fe40007810000 */
[C---:B------:R-:W-:Y:S02]  /*4ac0*/  ISETP.GT.AND P4, PT, R2.reuse, 0x61, PT ;  /* 0x000000610200780c */ /* 0x040fe40003f84270 */
[C---:B------:R-:W-:Y:S02]  /*4ad0*/  ISETP.GT.AND P3, PT, R2.reuse, 0x68, PT ;  /* 0x000000680200780c */ /* 0x040fe40003f64270 */
[----:B------:R-:W-:-:S02]  /*4ae0*/  ISETP.GT.AND P2, PT, R2, 0x69, PT ;  /* 0x000000690200780c */ /* 0x000fc40003f44270 */
[----:B------:R-:W-:Y:S02]  /*4af0*/  FSEL R234, R52, -INF , P0 ;  /* 0xff80000034ea7808 */ /* 0x000fe40000000000 */
[----:B------:R-:W-:Y:S02]  /*4b00*/  ISETP.GT.AND P1, PT, R0, 0x50, PT ;  /* 0x000000500000780c */ /* 0x000fe40003f24270 */
[----:B------:R-:W-:Y:S02]  /*4b10*/  FMNMX.FTZ R2, R156, R4, !PT ;  /* 0x000000049c027209 */ /* 0x000fe40007810000 */
[----:B------:R-:W-:Y:S02]  /*4b20*/  FMNMX.FTZ R3, R217, R3, !PT ;  /* 0x00000003d9037209 */ /* 0x000fe40007810000 */
[----:B------:R-:W-:Y:S02]  /*4b30*/  ISETP.GT.AND P0, PT, R0, 0x51, PT ;  /* 0x000000510000780c */ /* 0x000fe40003f04270 */
[----:B------:R-:W-:-:S02]  /*4b40*/  FSEL R215, R46, -INF , P1 ;  /* 0xff8000002ed77808 */ /* 0x000fc40000800000 */
[----:B------:R-:W-:Y:S02]  /*4b50*/  FSEL R233, R53, -INF , P4 ;  /* 0xff80000035e97808 */ /* 0x000fe40002000000 */
[----:B------:R-:W-:Y:S02]  /*4b60*/  FMNMX.FTZ R2, R155, R2, !PT ;  /* 0x000000029b027209 */ /* 0x000fe40007810000 */
        /* <DEDUP_REMOVED lines=8> */
[----:B------:R-:W-:Y:S02]  /*4bf0*/  FSEL R162, R14, -INF , P1 ;  /* 0xff8000000ea27808 */ /* 0x000fe40000800000 */
[----:B------:R-:W-:-:S02]  /*4c00*/  FMNMX.FTZ R2, R219, R2, !PT ;  /* 0x00000002db027209 */ /* 0x000fc40007810000 */
[----:B------:R-:W-:Y:S02]  /*4c10*/  FMNMX.FTZ R3, R232, R3, !PT ;  /* 0x00000003e8037209 */ /* 0x000fe40007810000 */
[----:B------:R-:W-:Y:S02]  /*4c20*/  FSEL R221, R15, -INF , P0 ;  /* 0xff8000000fdd7808 */ /* 0x000fe40000000000 */
[----:B------:R-:W-:Y:S01]  /*4c30*/  ISETP.GT.AND P1, PT, R0, 0x60, PT ;  /* 0x000000600000780c */ /* 0x000fe20003f24270 */
[----:B------:R-:W-:Y:S01]  /*4c40*/  LDSM.16.MT88.4 R12, [R193] ;  /* 0x00000000c10c783b */ /* 0x000fe20000004200 */
[----:B------:R-:W-:Y:S02]  /*4c50*/  FMNMX.FTZ R2, R162, R2, !PT ;  /* 0x00000002a2027209 */ /* 0x000fe40007810000 */
[----:B------:R-:W-:Y:S02]  /*4c60*/  FMNMX.FTZ R3, R231, R3, !PT ;  /* 0x00000003e7037209 */ /* 0x000fe40007810000 */
[----:B------:R-:W-:-:S02]  /*4c70*/  ISETP.GT.AND P0, PT, R0, 0x61, PT ;  /* 0x000000610000780c */ /* 0x000fc40003f04270 */
[----:B------:R-:W-:Y:S01]  /*4c80*/  FSEL R230, R54, -INF , P1 ;  /* 0xff80000036e67808 */ /* 0x000fe20000800000 */
[----:B------:R-:W1:Y:S01]  /*4c90*/  SHFL.BFLY PT, R5, R3, 0x2, 0x1f ;  /* 0x0c401f0003057f89 */ /* 0x000e6200000e0000 */
[----:B------:R-:W-:Y:S02]  /*4ca0*/  FMNMX.FTZ R2, R221, R2, !PT ;  /* 0x00000002dd027209 */ /* 0x000fe40007810000 */
[----:B------:R-:W-:Y:S02]  /*4cb0*/  FSEL R237, R55, -INF , P0 ;  /* 0xff80000037ed7808 */ /* 0x000fe40000000000 */
[----:B------:R-:W-:Y:S02]  /*4cc0*/  ISETP.GT.AND P1, PT, R0, 0x68, PT ;  /* 0x000000680000780c */ /* 0x000fe40003f24270 */
[----:B------:R-:W-:Y:S02]  /*4cd0*/  FMNMX.FTZ R2, R230, R2, !PT ;  /* 0x00000002e6027209 */ /* 0x000fe40007810000 */
[----:B------:R-:W-:-:S02]  /*4ce0*/  ISETP.GT.AND P0, PT, R0, 0x69, PT ;  /* 0x000000690000780c */ /* 0x000fc40003f04270 */
[----:B------:R-:W-:Y:S02]  /*4cf0*/  FSEL R236, R58, -INF , P1 ;  /* 0xff8000003aec7808 */ /* 0x000fe40000800000 */
[----:B------:R-:W-:Y:S02]  /*4d00*/  FMNMX.FTZ R2, R237, R2, !PT ;  /* 0x00000002ed027209 */ /* 0x000fe40007810000 */
[----:B------:R-:W-:Y:S02]  /*4d10*/  FSEL R235, R59, -INF , P0 ;  /* 0xff8000003beb7808 */ /* 0x000fe40000000000 */
[----:B------:R-:W-:-:S04]  /*4d20*/  FMNMX.FTZ R2, R236, R2, !PT ;  /* 0x00000002ec027209 */ /* 0x000fc80007810000 */
[----:B------:R-:W-:Y:S02]  /*4d30*/  FMNMX.FTZ R2, R235, R2, !PT ;  /* 0x00000002eb027209 */ /* 0x000fe40007810000 */
        /* <DEDUP_REMOVED lines=9> */
[----:B------:R-:W-:-:S04]  /*4dd0*/  FFMA.FTZ R0, R6, c[0x0][0x2d0], -R2 ;  /* 0x0000b40006007a23 */ /* 0x000fc80000010802 */
[----:B------:R2:W-:Y:S01]  /*4de0*/  MUFU.EX2 R252, R0 ;  /* 0x0000000000fc7308 */ /* 0x0005e20000000800 */
[----:B-1----:R-:W-:Y:S01]  /*4df0*/  FMNMX.FTZ R113, R3, R4, !PT ;  /* 0x0000000403717209 */ /* 0x002fe20007810000 */
[----:B------:R-:W-:-:S03]  /*4e00*/  FFMA.FTZ R3, R8, c[0x0][0x2d0], -R2 ;  /* 0x0000b40008037a23 */ /* 0x000fc60000010802 */
[----:B------:R-:W-:-:S03]  /*4e10*/  FSETP.NEU.FTZ.AND P0, PT, R113, -INF , PT ;  /* 0xff8000007100780b */ /* 0x000fc60003f1d000 */
[----:B------:R1:W-:Y:S01]  /*4e20*/  MUFU.EX2 R250, R3 ;  /* 0x0000000300fa7308 */ /* 0x0003e20000000800 */
[----:B--2---:R-:W-:-:S07]  /*4e30*/  FFMA.FTZ R0, R7, c[0x0][0x2d0], -R2 ;  /* 0x0000b40007007a23 */ /* 0x004fce0000010802 */
[----:B------:R2:W3:Y:S01]  /*4e40*/  MUFU.EX2 R251, R0 ;  /* 0x0000000000fb7308 */ /* 0x0004e20000000800 */
[----:B-1----:R-:W-:-:S07]  /*4e50*/  FFMA.FTZ R3, R9, c[0x0][0x2d0], -R2 ;  /* 0x0000b40009037a23 */ /* 0x002fce0000010802 */
[----:B------:R1:W4:Y:S01]  /*4e60*/  MUFU.EX2 R150, R3 ;  /* 0x0000000300967308 */ /* 0x0003220000000800 */
[----:B--2---:R-:W-:Y:S01]  /*4e70*/  FMUL.FTZ R0, R113, c[0x0][0x2d0] ;  /* 0x0000b40071007a20 */ /* 0x004fe20000410000 */
[----:B---3--:R-:W-:-:S04]  /*4e80*/  F2FP.BF16.PACK_AB R4, R251, R252 ;  /* 0x000000fcfb04723e */ /* 0x008fc800000010ff */
[----:B------:R-:W-:-:S05]  /*4e90*/  FSEL R0, R0, RZ, P0 ;  /* 0x000000ff00007208 */ /* 0x000fca0000000000 */
[--C-:B-1----:R-:W-:Y:S01]  /*4ea0*/  FFMA.FTZ R3, R10, c[0x0][0x2d0], -R0.reuse ;  /* 0x0000b4000a037a23 */ /* 0x102fe20000010800 */
[----:B----4-:R-:W-:Y:S01]  /*4eb0*/  F2FP.BF16.PACK_AB R6, R150, R250 ;  /* 0x000000fa9606723e */ /* 0x010fe200000010ff */
[----:B------:R-:W1:Y:S02]  /*4ec0*/  LDSM.16.MT88.4 R8, [R191] ;  /* 0x00000000bf08783b */ /* 0x000e640000004200 */
[----:B------:R2:W-:Y:S02]  /*4ed0*/  MUFU.EX2 R246, R3 ;  /* 0x0000000300f67308 */ /* 0x0005e40000000800 */
[----:B--2---:R-:W-:-:S06]  /*4ee0*/  FFMA.FTZ R3, R16, c[0x0][0x2d0], -R0 ;  /* 0x0000b40010037a23 */ /* 0x004fcc0000010800 */
[----:B------:R2:W3:Y:S02]  /*4ef0*/  MUFU.EX2 R243, R3 ;  /* 0x0000000300f37308 */ /* 0x0004e40000000800 */
[----:B--2---:R-:W-:Y:S01]  /*4f00*/  FFMA.FTZ R3, R17, c[0x0][0x2d0], -R0 ;  /* 0x0000b40011037a23 */ /* 0x004fe20000010800 */
[----:B---3--:R-:W-:-:S05]  /*4f10*/  F2FP.BF16.PACK_AB R5, R243, R246 ;  /* 0x000000f6f305723e */ /* 0x008fca00000010ff */
[----:B------:R2:W-:Y:S02]  /*4f20*/  MUFU.EX2 R242, R3 ;  /* 0x0000000300f27308 */ /* 0x0005e40000000800 */
[----:B--2---:R-:W-:-:S06]  /*4f30*/  FFMA.FTZ R3, R18, c[0x0][0x2d0], -R0 ;  /* 0x0000b40012037a23 */ /* 0x004fcc0000010800 */
[----:B------:R-:W2:Y:S02]  /*4f40*/  MUFU.EX2 R249, R3 ;  /* 0x0000000300f97308 */ /* 0x000ea40000000800 */
[----:B--2---:R-:W-:Y:S01]  /*4f50*/  F2FP.BF16.PACK_AB R7, R249, R242 ;  /* 0x000000f2f907723e */ /* 0x004fe200000010ff */
[--C-:B------:R-:W-:Y:S02]  /*4f60*/  FFMA.FTZ R3, R19, c[0x0][0x2d0], -R2.reuse ;  /* 0x0000b40013037a23 */ /* 0x100fe40000010802 */
[----:B------:R-:W-:Y:S03]  /*4f70*/  LDSM.16.MT88.4 R16, [R193+0x3800] ;  /* 0x00380000c110783b */ /* 0x000fe60000004200 */
[----:B------:R2:W-:Y:S01]  /*4f80*/  MUFU.EX2 R245, R3 ;  /* 0x0000000300f57308 */ /* 0x0005e20000000800 */
[C---:B-1----:R-:W-:Y:S08]  /*4f90*/  HMMA.16816.F32.BF16 R56, R4.reuse, R8, RZ ;  /* 0x000000080438723c */ /* 0x042ff000000418ff */
[----:B------:R-:W-:Y:S01]  /*4fa0*/  HMMA.16816.F32.BF16 R68, R4, R10, RZ ;  /* 0x0000000a0444723c */ /* 0x000fe200000418ff */
[----:B------:R-:W1:Y:S01]  /*4fb0*/  LDSM.16.MT88.4 R8, [R194+0x3800] ;  /* 0x00380000c208783b */ /* 0x000e620000004200 */
[----:B--2---:R-:W-:-:S06]  /*4fc0*/  FFMA.FTZ R3, R32, c[0x0][0x2d0], -R2 ;  /* 0x0000b40020037a23 */ /* 0x004fcc0000010802 */
[C---:B------:R-:W-:Y:S01]  /*4fd0*/  HMMA.16816.F32.BF16 R72, R4.reuse, R12, RZ ;  /* 0x0000000c0448723c */ /* 0x040fe200000418ff */
[----:B------:R2:W3:Y:S07]  /*4fe0*/  MUFU.EX2 R247, R3 ;  /* 0x0000000300f77308 */ /* 0x0004ee0000000800 */
[C---:B------:R-:W-:Y:S01]  /*4ff0*/  HMMA.16816.F32.BF16 R64, R4.reuse, R14, RZ ;  /* 0x0000000e0440723c */ /* 0x040fe200000418ff */
[----:B------:R-:W4:Y:S07]  /*5000*/  LDSM.16.MT88.4 R12, [R192+0x3800] ;  /* 0x00380000c00c783b */ /* 0x000f2e0000004200 */
[----:B------:R-:W-:Y:S01]  /*5010*/  HMMA.16816.F32.BF16 R60, R4, R20, RZ ;  /* 0x00000014043c723c */ /* 0x000fe200000418ff */
[----:B--2---:R-:W-:-:S04]  /*5020*/  FFMA.FTZ R3, R33, c[0x0][0x2d0], -R2 ;  /* 0x0000b40021037a23 */ /* 0x004fc80000010802 */
[----:B------:R2:W-:Y:S03]  /*5030*/  MUFU.EX2 R244, R3 ;  /* 0x0000000300f47308 */ /* 0x0005e60000000800 */
[C---:B------:R-:W-:Y:S01]  /*5040*/  HMMA.16816.F32.BF16 R52, R4.reuse, R22, RZ ;  /* 0x000000160434723c */ /* 0x040fe200000418ff */
[----:B------:R-:W-:Y:S07]  /*5050*/  LDSM.16.MT88.4 R20, [R191+0x800] ;  /* 0x00080000bf14783b */ /* 0x000fee0000004200 */
[----:B------:R-:W-:Y:S01]  /*5060*/  HMMA.16816.F32.BF16 R40, R4, R24, RZ ;  /* 0x000000180428723c */ /* 0x000fe200000418ff */
[----:B--2---:R-:W-:-:S07]  /*5070*/  FFMA.FTZ R3, R34, c[0x0][0x2d0], -R2 ;  /* 0x0000b40022037a23 */ /* 0x004fce0000010802 */
[C---:B-1----:R-:W-:Y:S01]  /*5080*/  HMMA.16816.F32.BF16 R104, R4.reuse, R8, RZ ;  /* 0x000000080468723c */ /* 0x042fe200000418ff */
[----:B------:R1:W-:Y:S07]  /*5090*/  MUFU.EX2 R248, R3 ;  /* 0x0000000300f87308 */ /* 0x0003ee0000000800 */
[C---:B------:R-:W-:Y:S01]  /*50a0*/  HMMA.16816.F32.BF16 R92, R4.reuse, R10, RZ ;  /* 0x0000000a045c723c */ /* 0x040fe200000418ff */
[----:B------:R-:W2:Y:S07]  /*50b0*/  LDSM.16.MT88.4 R8, [R192+0x800] ;  /* 0x00080000c008783b */ /* 0x000eae0000004200 */
[----:B----4-:R-:W-:Y:S01]  /*50c0*/  HMMA.16816.F32.BF16 R76, R4, R14, RZ ;  /* 0x0000000e044c723c */ /* 0x010fe200000418ff */
[----:B-1----:R-:W-:-:S04]  /*50d0*/  FFMA.FTZ R3, R35, c[0x0][0x2d0], -R0 ;  /* 0x0000b40023037a23 */ /* 0x002fc80000010800 */
[----:B------:R1:W-:Y:S03]  /*50e0*/  MUFU.EX2 R239, R3 ;  /* 0x0000000300ef7308 */ /* 0x0003e60000000800 */
[C---:B------:R-:W-:Y:S08]  /*50f0*/  HMMA.16816.F32.BF16 R48, R4.reuse, R28, RZ ;  /* 0x0000001c0430723c */ /* 0x040ff000000418ff */
[----:B------:R-:W-:Y:S01]  /*5100*/  HMMA.16816.F32.BF16 R44, R4, R30, RZ ;  /* 0x0000001e042c723c */ /* 0x000fe200000418ff */
[----:B-1----:R-:W-:-:S07]  /*5110*/  FFMA.FTZ R3, R36, c[0x0][0x2d0], -R0 ;  /* 0x0000b40024037a23 */ /* 0x002fce0000010800 */
[C---:B------:R-:W-:Y:S01]  /*5120*/  HMMA.16816.F32.BF16 R32, R4.reuse, R16, RZ ;  /* 0x000000100420723c */ /* 0x040fe200000418ff */
[----:B------:R1:W4:Y:S07]  /*5130*/  MUFU.EX2 R240, R3 ;  /* 0x0000000300f07308 */ /* 0x00032e0000000800 */
[----:B------:R-:W-:Y:S01]  /*5140*/  HMMA.16816.F32.BF16 R28, R4, R18, RZ ;  /* 0x00000012041c723c */ /* 0x000fe200000418ff */
[----:B------:R-:W-:Y:S01]  /*5150*/  LDSM.16.MT88.4 R16, [R194+0x800] ;  /* 0x00080000c210783b */ /* 0x000fe20000004200 */
[----:B-1----:R-:W-:-:S04]  /*5160*/  FFMA.FTZ R3, R37, c[0x0][0x2d0], -R0 ;  /* 0x0000b40025037a23 */ /* 0x002fc80000010800 */
[----:B------:R1:W-:Y:S02]  /*5170*/  MUFU.EX2 R238, R3 ;  /* 0x0000000300ee7308 */ /* 0x0003e40000000800 */
[----:B-1----:R-:W-:Y:S02]  /*5180*/  FFMA.FTZ R3, R38, c[0x0][0x2d0], -R0 ;  /* 0x0000b40026037a23 */ /* 0x002fe40000010800 */
[C---:B------:R-:W-:Y:S04]  /*5190*/  HMMA.16816.F32.BF16 R36, R4.reuse, R26, RZ ;  /* 0x0000001a0424723c */ /* 0x040fe800000418ff */
[----:B------:R1:W5:Y:S04]  /*51a0*/  MUFU.EX2 R241, R3 ;  /* 0x0000000300f17308 */ /* 0x0003680000000800 */
[----:B------:R-:W-:Y:S01]  /*51b0*/  HMMA.16816.F32.BF16 R24, R4, R12, RZ ;  /* 0x0000000c0418723c */ /* 0x000fe200000418ff */
[----:B------:R-:W2:Y:S06]  /*51c0*/  LDSM.16.MT88.4 R12, [R193+0x800] ;  /* 0x00080000c10c783b */ /* 0x000eac0000004200 */
[----:B---3--:R-:W-:-:S02]  /*51d0*/  F2FP.BF16.PACK_AB R4, R247, R245 ;  /* 0x000000f5f704723e */ /* 0x008fc400000010ff */
[----:B----4-:R-:W-:Y:S01]  /*51e0*/  F2FP.BF16.PACK_AB R5, R240, R239 ;  /* 0x000000eff005723e */ /* 0x010fe200000010ff */
[--C-:B-1----:R-:W-:Y:S01]  /*51f0*/  FFMA.FTZ R3, R109, c[0x0][0x2d0], -R2.reuse ;  /* 0x0000b4006d037a23 */ /* 0x102fe20000010802 */
[----:B------:R-:W-:Y:S02]  /*5200*/  F2FP.BF16.PACK_AB R6, R248, R244 ;  /* 0x000000f4f806723e */ /* 0x000fe400000010ff */
[----:B-----5:R-:W-:Y:S01]  /*5210*/  F2FP.BF16.PACK_AB R7, R241, R238 ;  /* 0x000000eef107723e */ /* 0x020fe200000010ff */
[----:B------:R1:W-:Y:S06]  /*5220*/  MUFU.EX2 R227, R3 ;  /* 0x0000000300e37308 */ /* 0x0003ec0000000800 */
[C---:B--2---:R-:W-:Y:S08]  /*5230*/  HMMA.16816.F32.BF16 R124, R4.reuse, R8, R60 ;  /* 0x00000008047c723c */ /* 0x044ff0000004183c */
[----:B------:R-:W-:Y:S01]  /*5240*/  HMMA.16816.F32.BF16 R116, R4, R10, R52 ;  /* 0x0000000a0474723c */ /* 0x000fe20000041834 */
[----:B------:R-:W2:Y:S01]  /*5250*/  LDSM.16.MT88.4 R8, [R193+0x4000] ;  /* 0x00400000c108783b */ /* 0x000ea20000004200 */
[----:B-1----:R-:W-:-:S04]  /*5260*/  FFMA.FTZ R3, R108, c[0x0][0x2d0], -R2 ;  /* 0x0000b4006c037a23 */ /* 0x002fc80000010802 */
[----:B------:R1:W3:Y:S02]  /*5270*/  MUFU.EX2 R229, R3 ;  /* 0x0000000300e57308 */ /* 0x0002e40000000800 */
[C---:B------:R-:W-:Y:S08]  /*5280*/  HMMA.16816.F32.BF16 R100, R4.reuse, R20, R56 ;  /* 0x000000140464723c */ /* 0x040ff00000041838 */
[----:B------:R-:W-:Y:S01]  /*5290*/  HMMA.16816.F32.BF16 R88, R4, R22, R68 ;  /* 0x000000160458723c */ /* 0x000fe20000041844 */
[----:B------:R-:W4:Y:S01]  /*52a0*/  LDSM.16.MT88.4 R20, [R191+0x4000] ;  /* 0x00400000bf14783b */ /* 0x000f220000004200 */
[----:B-1----:R-:W-:-:S06]  /*52b0*/  FFMA.FTZ R3, R111, c[0x0][0x2d0], -R2 ;  /* 0x0000b4006f037a23 */ /* 0x002fcc0000010802 */
[C---:B------:R-:W-:Y:S01]  /*52c0*/  HMMA.16816.F32.BF16 R84, R4.reuse, R12, R72 ;  /* 0x0000000c0454723c */ /* 0x040fe20000041848 */
[----:B------:R1:W-:Y:S07]  /*52d0*/  MUFU.EX2 R226, R3 ;  /* 0x0000000300e27308 */ /* 0x0003ee0000000800 */
[C---:B------:R-:W-:Y:S01]  /*52e0*/  HMMA.16816.F32.BF16 R120, R4.reuse, R14, R64 ;  /* 0x0000000e0478723c */ /* 0x040fe20000041840 */
[----:B------:R-:W5:Y:S07]  /*52f0*/  LDSM.16.MT88.4 R12, [R192+0x4000] ;  /* 0x00400000c00c783b */ /* 0x000f6e0000004200 */
[----:B------:R-:W-:Y:S01]  /*5300*/  HMMA.16816.F32.BF16 R96, R4, R16, R48 ;  /* 0x000000100460723c */ /* 0x000fe20000041830 */
[----:B-1----:R-:W-:-:S04]  /*5310*/  FFMA.FTZ R3, R110, c[0x0][0x2d0], -R2 ;  /* 0x0000b4006e037a23 */ /* 0x002fc80000010802 */
[----:B------:R1:W-:Y:S03]  /*5320*/  MUFU.EX2 R228, R3 ;  /* 0x0000000300e47308 */ /* 0x0003e60000000800 */
[C---:B--2---:R-:W-:Y:S08]  /*5330*/  HMMA.16816.F32.BF16 R64, R4.reuse, R8, R32 ;  /* 0x000000080440723c */ /* 0x044ff00000041820 */
[----:B------:R-:W-:Y:S01]  /*5340*/  HMMA.16816.F32.BF16 R56, R4, R10, R28 ;  /* 0x0000000a0438723c */ /* 0x000fe2000004181c */
[----:B------:R-:W2:Y:S01]  /*5350*/  LDSM.16.MT88.4 R8, [R194+0x4000] ;  /* 0x00400000c208783b */ /* 0x000ea20000004200 */
[----:B-1----:R-:W-:-:S06]  /*5360*/  FFMA.FTZ R3, R112, c[0x0][0x2d0], -R0 ;  /* 0x0000b40070037a23 */ /* 0x002fcc0000010800 */
[C---:B----4-:R-:W-:Y:S01]  /*5370*/  HMMA.16816.F32.BF16 R72, R4.reuse, R20, R40 ;  /* 0x000000140448723c */ /* 0x050fe20000041828 */
[----:B------:R-:W-:Y:S01]  /*5380*/  IMAD.MOV.U32 R112, RZ, RZ, R150 ;  /* 0x000000ffff707224 */ /* 0x000fe200078e0096 */
[----:B------:R1:W-:Y:S06]  /*5390*/  MUFU.EX2 R225, R3 ;  /* 0x0000000300e17308 */ /* 0x0003ec0000000800 */
[C---:B------:R-:W-:Y:S01]  /*53a0*/  HMMA.16816.F32.BF16 R80, R4.reuse, R18, R44 ;  /* 0x000000120450723c */ /* 0x040fe2000004182c */
[----:B------:R-:W-:Y:S07]  /*53b0*/  LDSM.16.MT88.4 R16, [R191+0x4800] ;  /* 0x00480000bf10783b */ /* 0x000fee0000004200 */
[----:B-----5:R-:W-:Y:S01]  /*53c0*/  HMMA.16816.F32.BF16 R40, R4, R12, R24 ;  /* 0x0000000c0428723c */ /* 0x020fe20000041818 */
[----:B-1----:R-:W-:-:S02]  /*53d0*/  FFMA.FTZ R3, R136, c[0x0][0x2d0], -R0 ;  /* 0x0000b40088037a23 */ /* 0x002fc40000010800 */
[----:B------:R-:W-:Y:S02]  /*53e0*/  IMAD.MOV.U32 R136, RZ, RZ, R149 ;  /* 0x000000ffff887224 */ /* 0x000fe400078e0095 */
[----:B------:R1:W4:Y:S03]  /*53f0*/  MUFU.EX2 R223, R3 ;  /* 0x0000000300df7308 */ /* 0x0003260000000800 */
[C---:B------:R-:W-:Y:S01]  /*5400*/  HMMA.16816.F32.BF16 R32, R4.reuse, R14, R76 ;  /* 0x0000000e0420723c */ /* 0x040fe2000004184c */
[----:B------:R-:W5:Y:S07]  /*5410*/  LDSM.16.MT88.4 R12, [R191+0x1000] ;  /* 0x00100000bf0c783b */ /* 0x000f6e0000004200 */
[----:B------:R-:W-:Y:S01]  /*5420*/  HMMA.16816.F32.BF16 R68, R4, R22, R36 ;  /* 0x000000160444723c */ /* 0x000fe20000041824 */
[----:B------:R-:W5:Y:S01]  /*5430*/  LDSM.16.MT88.4 R20, [R193+0x1000] ;  /* 0x00100000c114783b */ /* 0x000f620000004200 */
[----:B-1----:R-:W-:-:S06]  /*5440*/  FFMA.FTZ R3, R115, c[0x0][0x2d0], -R0 ;  /* 0x0000b40073037a23 */ /* 0x002fcc0000010800 */
[C---:B--2---:R-:W-:Y:S01]  /*5450*/  HMMA.16816.F32.BF16 R28, R4.reuse, R8, R104 ;  /* 0x00000008041c723c */ /* 0x044fe20000041868 */
[----:B------:R1:W-:Y:S07]  /*5460*/  MUFU.EX2 R222, R3 ;  /* 0x0000000300de7308 */ /* 0x0003ee0000000800 */
[----:B------:R-:W-:Y:S01]  /*5470*/  HMMA.16816.F32.BF16 R24, R4, R10, R92 ;  /* 0x0000000a0418723c */ /* 0x000fe2000004185c */
[----:B------:R-:W2:Y:S06]  /*5480*/  LDSM.16.MT88.4 R8, [R194+0x1000] ;  /* 0x00100000c208783b */ /* 0x000eac0000004200 */
[----:B---3--:R-:W-:-:S02]  /*5490*/  F2FP.BF16.PACK_AB R4, R229, R227 ;  /* 0x000000e3e504723e */ /* 0x008fc400000010ff */
[----:B----4-:R-:W-:Y:S01]  /*54a0*/  F2FP.BF16.PACK_AB R5, R223, R225 ;  /* 0x000000e1df05723e */ /* 0x010fe200000010ff */
[----:B-1----:R-:W-:Y:S01]  /*54b0*/  FFMA.FTZ R3, R137, c[0x0][0x2d0], -R0 ;  /* 0x0000b40089037a23 */ /* 0x002fe20000010800 */
[----:B------:R-:W-:-:S03]  /*54c0*/  F2FP.BF16.PACK_AB R6, R228, R226 ;  /* 0x000000e2e406723e */ /* 0x000fc600000010ff */
[----:B------:R-:W1:Y:S02]  /*54d0*/  MUFU.EX2 R224, R3 ;  /* 0x0000000300e07308 */ /* 0x000e640000000800 */
[----:B-1----:R-:W-:Y:S01]  /*54e0*/  F2FP.BF16.PACK_AB R7, R224, R222 ;  /* 0x000000dee007723e */ /* 0x002fe200000010ff */
[----:B------:R-:W-:-:S06]  /*54f0*/  FFMA.FTZ R3, R139, c[0x0][0x2d0], -R2 ;  /* 0x0000b4008b037a23 */ /* 0x000fcc0000010802 */
[C---:B-----5:R-:W-:Y:S08]  /*5500*/  HMMA.16816.F32.BF16 R60, R4.reuse, R12, R100 ;  /* 0x0000000c043c723c */ /* 0x060ff00000041864 */
[C---:B------:R-:W-:Y:S01]  /*5510*/  HMMA.16816.F32.BF16 R52, R4.reuse, R14, R88 ;  /* 0x0000000e0434723c */ /* 0x040fe20000041858 */
[----:B------:R-:W1:Y:S07]  /*5520*/  LDSM.16.MT88.4 R12, [R192+0x1000] ;  /* 0x00100000c00c783b */ /* 0x000e6e0000004200 */
[C---:B------:R-:W-:Y:S08]  /*5530*/  HMMA.16816.F32.BF16 R48, R4.reuse, R20, R84 ;  /* 0x000000140430723c */ /* 0x040ff00000041854 */
[C---:B------:R-:W-:Y:S01]  /*5540*/  HMMA.16816.F32.BF16 R44, R4.reuse, R22, R120 ;  /* 0x00000016042c723c */ /* 0x040fe20000041878 */
[----:B------:R-:W3:Y:S04]  /*5550*/  LDSM.16.MT88.4 R20, [R193+0x4800] ;  /* 0x00480000c114783b */ /* 0x000ee80000004200 */
[----:B------:R-:W-:Y:S03]  /*5560*/  LDSM.16.MT88.4 R120, [R191+0x3000] ;  /* 0x00300000bf78783b */ /* 0x000fe60000004200 */
[C---:B--2---:R-:W-:Y:S08]  /*5570*/  HMMA.16816.F32.BF16 R100, R4.reuse, R10, R80 ;  /* 0x0000000a0464723c */ /* 0x044ff00000041850 */
[C---:B------:R-:W-:Y:S08]  /*5580*/  HMMA.16816.F32.BF16 R88, R4.reuse, R16, R72 ;  /* 0x000000100458723c */ /* 0x040ff00000041848 */
[C---:B------:R-:W-:Y:S01]  /*5590*/  HMMA.16816.F32.BF16 R80, R4.reuse, R18, R68 ;  /* 0x000000120450723c */ /* 0x040fe20000041844 */
[----:B------:R-:W-:Y:S07]  /*55a0*/  LDSM.16.MT88.4 R16, [R191+0x1800] ;  /* 0x00180000bf10783b */ /* 0x000fee0000004200 */
[C---:B-1----:R-:W-:Y:S08]  /*55b0*/  HMMA.16816.F32.BF16 R104, R4.reuse, R14, R116 ;  /* 0x0000000e0468723c */ /* 0x042ff00000041874 */
[C---:B------:R-:W-:Y:S01]  /*55c0*/  HMMA.16816.F32.BF16 R116, R4.reuse, R8, R96 ;  /* 0x000000080474723c */ /* 0x040fe20000041860 */
[----:B------:R-:W1:Y:S07]  /*55d0*/  LDSM.16.MT88.4 R8, [R192+0x4800] ;  /* 0x00480000c008783b */ /* 0x000e6e0000004200 */
[C---:B------:R-:W-:Y:S01]  /*55e0*/  HMMA.16816.F32.BF16 R36, R4.reuse, R12, R124 ;  /* 0x0000000c0424723c */ /* 0x040fe2000004187c */
[----:B------:R2:W-:Y:S01]  /*55f0*/  MUFU.EX2 R124, R3 ;  /* 0x00000003007c7308 */ /* 0x0005e20000000800 */
[----:B------:R-:W4:Y:S05]  /*5600*/  LDSM.16.MT88.4 R12, [R194+0x4800] ;  /* 0x00480000c20c783b */ /* 0x000f2a0000004200 */
[----:B------:R-:W-:Y:S01]  /*5610*/  IMAD.MOV.U32 R127, RZ, RZ, R154 ;  /* 0x000000ffff7f7224 */ /* 0x000fe200078e009a */
[----:B---3--:R-:W-:Y:S01]  /*5620*/  HMMA.16816.F32.BF16 R72, R4, R22, R56 ;  /* 0x000000160448723c */ /* 0x008fe20000041838 */
[----:B------:R-:W-:-:S02]  /*5630*/  IMAD.MOV.U32 R126, RZ, RZ, R153 ;  /* 0x000000ffff7e7224 */ /* 0x000fc400078e0099 */
[----:B------:R-:W-:-:S05]  /*5640*/  IMAD.MOV.U32 R125, RZ, RZ, R152 ;  /* 0x000000ffff7d7224 */ /* 0x000fca00078e0098 */
[C---:B------:R-:W-:Y:S01]  /*5650*/  HMMA.16816.F32.BF16 R76, R4.reuse, R20, R64 ;  /* 0x00000014044c723c */ /* 0x040fe20000041840 */
[--C-:B--2---:R-:W-:Y:S01]  /*5660*/  FFMA.FTZ R3, R141, c[0x0][0x2d0], -R2.reuse ;  /* 0x0000b4008d037a23 */ /* 0x104fe20000010802 */
[----:B------:R-:W-:Y:S03]  /*5670*/  LDSM.16.MT88.4 R20, [R192+0x1800] ;  /* 0x00180000c014783b */ /* 0x000fe60000004200 */
[----:B------:R2:W3:Y:S03]  /*5680*/  MUFU.EX2 R161, R3 ;  /* 0x0000000300a17308 */ /* 0x0004e60000000800 */
[----:B-1----:R-:W-:Y:S01]  /*5690*/  HMMA.16816.F32.BF16 R56, R4, R8, R40 ;  /* 0x000000080438723c */ /* 0x002fe20000041828 */
[----:B--2---:R-:W-:-:S04]  /*56a0*/  FFMA.FTZ R3, R138, c[0x0][0x2d0], -R2 ;  /* 0x0000b4008a037a23 */ /* 0x004fc80000010802 */
[----:B------:R1:W-:Y:S03]  /*56b0*/  MUFU.EX2 R160, R3 ;  /* 0x0000000300a07308 */ /* 0x0003e60000000800 */
[C---:B------:R-:W-:Y:S01]  /*56c0*/  HMMA.16816.F32.BF16 R68, R4.reuse, R10, R32 ;  /* 0x0000000a0444723c */ /* 0x040fe20000041820 */
[----:B------:R-:W2:Y:S07]  /*56d0*/  LDSM.16.MT88.4 R8, [R193+0x1800] ;  /* 0x00180000c108783b */ /* 0x000eae0000004200 */
[----:B----4-:R-:W-:Y:S01]  /*56e0*/  HMMA.16816.F32.BF16 R84, R4, R12, R28 ;  /* 0x0000000c0454723c */ /* 0x010fe2000004181c */
[----:B-1----:R-:W-:-:S07]  /*56f0*/  FFMA.FTZ R3, R140, c[0x0][0x2d0], -R2 ;  /* 0x0000b4008c037a23 */ /* 0x002fce0000010802 */
[----:B------:R-:W-:Y:S01]  /*5700*/  HMMA.16816.F32.BF16 R64, R4, R14, R24 ;  /* 0x0000000e0440723c */ /* 0x000fe20000041818 */
[----:B------:R-:W1:Y:S01]  /*5710*/  LDSM.16.MT88.4 R12, [R194+0x1800] ;  /* 0x00180000c20c783b */ /* 0x000e620000004200 */
[----:B------:R4:W5:Y:S05]  /*5720*/  MUFU.EX2 R159, R3 ;  /* 0x00000003009f7308 */ /* 0x00096a0000000800 */
[----:B---3--:R-:W-:Y:S01]  /*5730*/  F2FP.BF16.PACK_AB R4, R161, R124 ;  /* 0x0000007ca104723e */ /* 0x008fe200000010ff */
[----:B----4-:R-:W-:Y:S01]  /*5740*/  FFMA.FTZ R3, R143, c[0x0][0x2d0], -R0 ;  /* 0x0000b4008f037a23 */ /* 0x010fe20000010800 */
[----:B-----5:R-:W-:-:S03]  /*5750*/  F2FP.BF16.PACK_AB R6, R159, R160 ;  /* 0x000000a09f06723e */ /* 0x020fc600000010ff */
[----:B------:R3:W-:Y:S02]  /*5760*/  MUFU.EX2 R154, R3 ;  /* 0x00000003009a7308 */ /* 0x0007e40000000800 */
[----:B---3--:R-:W-:-:S06]  /*5770*/  FFMA.FTZ R3, R142, c[0x0][0x2d0], -R0 ;  /* 0x0000b4008e037a23 */ /* 0x008fcc0000010800 */
[----:B------:R3:W4:Y:S02]  /*5780*/  MUFU.EX2 R150, R3 ;  /* 0x0000000300967308 */ /* 0x0007240000000800 */
[----:B---3--:R-:W-:Y:S01]  /*5790*/  FFMA.FTZ R3, R145, c[0x0][0x2d0], -R0 ;  /* 0x0000b40091037a23 */ /* 0x008fe20000010800 */
[----:B----4-:R-:W-:-:S05]  /*57a0*/  F2FP.BF16.PACK_AB R5, R150, R154 ;  /* 0x0000009a9605723e */ /* 0x010fca00000010ff */
[----:B------:R3:W-:Y:S02]  /*57b0*/  MUFU.EX2 R153, R3 ;  /* 0x0000000300997308 */ /* 0x0007e40000000800 */
[----:B---3--:R-:W-:-:S06]  /*57c0*/  FFMA.FTZ R3, R144, c[0x0][0x2d0], -R0 ;  /* 0x0000b40090037a23 */ /* 0x008fcc0000010800 */
        /* <DEDUP_REMOVED lines=8> */
[C---:B------:R-:W-:Y:S01]  /*5850*/  HMMA.16816.F32.BF16 R44, R4.reuse, R20, R36 ;  /* 0x00000014042c723c */ /* 0x040fe20000041824 */
[----:B------:R3:W4:Y:S07]  /*5860*/  MUFU.EX2 R149, R3 ;  /* 0x0000000300957308 */ /* 0x00072e0000000800 */
[C---:B------:R-:W-:Y:S01]  /*5870*/  HMMA.16816.F32.BF16 R40, R4.reuse, R22, R104 ;  /* 0x000000160428723c */ /* 0x040fe20000041868 */
[----:B------:R-:W5:Y:S07]  /*5880*/  LDSM.16.MT88.4 R20, [R192+0x5000] ;  /* 0x00500000c014783b */ /* 0x000f6e0000004200 */
[----:B------:R-:W-:Y:S01]  /*5890*/  HMMA.16816.F32.BF16 R60, R4, R16, R60 ;  /* 0x00000010043c723c */ /* 0x000fe2000004183c */
[----:B---3--:R-:W-:-:S04]  /*58a0*/  FFMA.FTZ R3, R146, c[0x0][0x2d0], -R2 ;  /* 0x0000b40092037a23 */ /* 0x008fc80000010802 */
[----:B------:R3:W-:Y:S03]  /*58b0*/  MUFU.EX2 R146, R3 ;  /* 0x0000000300927308 */ /* 0x0007e60000000800 */
[C---:B------:R-:W-:Y:S01]  /*58c0*/  HMMA.16816.F32.BF16 R96, R4.reuse, R18, R52 ;  /* 0x000000120460723c */ /* 0x040fe20000041834 */
[----:B------:R-:W4:Y:S07]  /*58d0*/  LDSM.16.MT88.4 R16, [R193+0x5000] ;  /* 0x00500000c110783b */ /* 0x000f2e0000004200 */
[----:B-1----:R-:W-:Y:S01]  /*58e0*/  HMMA.16816.F32.BF16 R28, R4, R12, R116 ;  /* 0x0000000c041c723c */ /* 0x002fe20000041874 */
[----:B---3--:R-:W-:-:S07]  /*58f0*/  FFMA.FTZ R3, R151, c[0x0][0x2d0], -R2 ;  /* 0x0000b40097037a23 */ /* 0x008fce0000010802 */
[C---:B--2---:R-:W-:Y:S01]  /*5900*/  HMMA.16816.F32.BF16 R24, R4.reuse, R8, R88 ;  /* 0x000000080418723c */ /* 0x044fe20000041858 */
[----:B------:R-:W-:Y:S01]  /*5910*/  IMAD.MOV.U32 R151, RZ, RZ, R136 ;  /* 0x000000ffff977224 */ /* 0x000fe200078e0088 */
[----:B------:R1:W-:Y:S06]  /*5920*/  MUFU.EX2 R148, R3 ;  /* 0x0000000300947308 */ /* 0x0003ec0000000800 */
[C---:B------:R-:W-:Y:S01]  /*5930*/  HMMA.16816.F32.BF16 R32, R4.reuse, R10, R80 ;  /* 0x0000000a0420723c */ /* 0x040fe20000041850 */
[----:B------:R-:W2:Y:S07]  /*5940*/  LDSM.16.MT88.4 R8, [R194+0x5000] ;  /* 0x00500000c208783b */ /* 0x000eae0000004200 */
[----:B-----5:R-:W-:Y:S01]  /*5950*/  HMMA.16816.F32.BF16 R56, R4, R20, R56 ;  /* 0x000000140438723c */ /* 0x020fe20000041838 */
[----:B-1----:R-:W-:-:S02]  /*5960*/  FFMA.FTZ R3, R157, c[0x0][0x2d0], -R0 ;  /* 0x0000b4009d037a23 */ /* 0x002fc40000010800 */
[----:B------:R-:W-:Y:S02]  /*5970*/  IMAD.MOV.U32 R157, RZ, RZ, R112 ;  /* 0x000000ffff9d7224 */ /* 0x000fe400078e0070 */
[----:B------:R1:W-:Y:S03]  /*5980*/  MUFU.EX2 R142, R3 ;  /* 0x00000003008e7308 */ /* 0x0003e60000000800 */
[C---:B------:R-:W-:Y:S01]  /*5990*/  HMMA.16816.F32.BF16 R68, R4.reuse, R22, R68 ;  /* 0x000000160444723c */ /* 0x040fe20000041844 */
[----:B------:R-:W3:Y:S07]  /*59a0*/  LDSM.16.MT88.4 R20, [R191+0x2000] ;  /* 0x00200000bf14783b */ /* 0x000eee0000004200 */
[----:B------:R-:W-:Y:S01]  /*59b0*/  HMMA.16816.F32.BF16 R36, R4, R14, R100 ;  /* 0x0000000e0424723c */ /* 0x000fe20000041864 */
[----:B------:R-:W-:Y:S01]  /*59c0*/  LDSM.16.MT88.4 R12, [R193+0x2000] ;  /* 0x00200000c10c783b */ /* 0x000fe20000004200 */
[----:B-1----:R-:W-:-:S06]  /*59d0*/  FFMA.FTZ R3, R158, c[0x0][0x2d0], -R0 ;  /* 0x0000b4009e037a23 */ /* 0x002fcc0000010800 */
[C---:B----4-:R-:W-:Y:S01]  /*59e0*/  HMMA.16816.F32.BF16 R48, R4.reuse, R16, R76 ;  /* 0x000000100430723c */ /* 0x050fe2000004184c */
[----:B------:R-:W-:Y:S01]  /*59f0*/  IMAD.MOV.U32 R158, RZ, RZ, R125 ;  /* 0x000000ffff9e7224 */ /* 0x000fe200078e007d */
[----:B------:R1:W4:Y:S06]  /*5a00*/  MUFU.EX2 R143, R3 ;  /* 0x00000003008f7308 */ /* 0x00032c0000000800 */
[C---:B------:R-:W-:Y:S01]  /*5a10*/  HMMA.16816.F32.BF16 R52, R4.reuse, R18, R72 ;  /* 0x000000120434723c */ /* 0x040fe20000041848 */
[----:B------:R-:W-:Y:S07]  /*5a20*/  LDSM.16.MT88.4 R16, [R194+0x2000] ;  /* 0x00200000c210783b */ /* 0x000fee0000004200 */
[----:B--2---:R-:W-:Y:S01]  /*5a30*/  HMMA.16816.F32.BF16 R80, R4, R8, R84 ;  /* 0x000000080450723c */ /* 0x004fe20000041854 */
[----:B-1----:R-:W-:-:S02]  /*5a40*/  FFMA.FTZ R3, R156, c[0x0][0x2d0], -R0 ;  /* 0x0000b4009c037a23 */ /* 0x002fc40000010800 */
[----:B------:R-:W-:Y:S02]  /*5a50*/  IMAD.MOV.U32 R156, RZ, RZ, R126 ;  /* 0x000000ffff9c7224 */ /* 0x000fe400078e007e */
[----:B------:R1:W-:Y:S03]  /*5a60*/  MUFU.EX2 R144, R3 ;  /* 0x0000000300907308 */ /* 0x0003e60000000800 */
[----:B------:R-:W-:Y:S01]  /*5a70*/  HMMA.16816.F32.BF16 R64, R4, R10, R64 ;  /* 0x0000000a0440723c */ /* 0x000fe20000041840 */
[----:B------:R-:W2:Y:S06]  /*5a80*/  LDSM.16.MT88.4 R8, [R192+0x2000] ;  /* 0x00200000c008783b */ /* 0x000eac0000004200 */
[----:B------:R-:W-:-:S02]  /*5a90*/  F2FP.BF16.PACK_AB R4, R149, R147 ;  /* 0x000000939504723e */ /* 0x000fc400000010ff */
[----:B----4-:R-:W-:Y:S02]  /*5aa0*/  F2FP.BF16.PACK_AB R5, R143, R142 ;  /* 0x0000008e8f05723e */ /* 0x010fe400000010ff */
[----:B------:R-:W-:Y:S01]  /*5ab0*/  F2FP.BF16.PACK_AB R6, R148, R146 ;  /* 0x000000929406723e */ /* 0x000fe200000010ff */
[----:B-1----:R-:W-:Y:S02]  /*5ac0*/  FFMA.FTZ R3, R155, c[0x0][0x2d0], -R0 ;  /* 0x0000b4009b037a23 */ /* 0x002fe40000010800 */
[----:B------:R-:W-:Y:S02]  /*5ad0*/  IMAD.MOV.U32 R155, RZ, RZ, R127 ;  /* 0x000000ffff9b7224 */ /* 0x000fe400078e007f */
[----:B------:R-:W1:Y:S02]  /*5ae0*/  MUFU.EX2 R145, R3 ;  /* 0x0000000300917308 */ /* 0x000e640000000800 */
[----:B-1----:R-:W-:Y:S01]  /*5af0*/  F2FP.BF16.PACK_AB R7, R145, R144 ;  /* 0x000000909107723e */ /* 0x002fe200000010ff */
[----:B------:R-:W-:-:S05]  /*5b00*/  FFMA.FTZ R3, R214, c[0x0][0x2d0], -R2 ;  /* 0x0000b400d6037a23 */ /* 0x000fca0000010802 */
[----:B------:R1:W-:Y:S01]  /*5b10*/  MUFU.EX2 R138, R3 ;  /* 0x00000003008a7308 */ /* 0x0003e20000000800 */
[C---:B---3--:R-:W-:Y:S08]  /*5b20*/  HMMA.16816.F32.BF16 R116, R4.reuse, R20, R60 ;  /* 0x000000140474723c */ /* 0x048ff0000004183c */
[----:B------:R-:W-:Y:S01]  /*5b30*/  HMMA.16816.F32.BF16 R72, R4, R22, R96 ;  /* 0x000000160448723c */ /* 0x000fe20000041860 */
[----:B------:R-:W3:Y:S01]  /*5b40*/  LDSM.16.MT88.4 R20, [R191+0x5800] ;  /* 0x00580000bf14783b */ /* 0x000ee20000004200 */
[----:B-1----:R-:W-:-:S06]  /*5b50*/  FFMA.FTZ R3, R163, c[0x0][0x2d0], -R2 ;  /* 0x0000b400a3037a23 */ /* 0x002fcc0000010802 */
[C---:B--2---:R-:W-:Y:S01]  /*5b60*/  HMMA.16816.F32.BF16 R100, R4.reuse, R8, R44 ;  /* 0x000000080464723c */ /* 0x044fe2000004182c */
[----:B------:R1:W2:Y:S07]  /*5b70*/  MUFU.EX2 R140, R3 ;  /* 0x00000003008c7308 */ /* 0x0002ae0000000800 */
[C---:B------:R-:W-:Y:S01]  /*5b80*/  HMMA.16816.F32.BF16 R84, R4.reuse, R10, R40 ;  /* 0x0000000a0454723c */ /* 0x040fe20000041828 */
[----:B------:R-:W4:Y:S07]  /*5b90*/  LDSM.16.MT88.4 R8, [R193+0x5800] ;  /* 0x00580000c108783b */ /* 0x000f2e0000004200 */
[----:B------:R-:W-:Y:S01]  /*5ba0*/  HMMA.16816.F32.BF16 R88, R4, R18, R36 ;  /* 0x000000120458723c */ /* 0x000fe20000041824 */
[----:B-1----:R-:W-:-:S04]  /*5bb0*/  FFMA.FTZ R3, R218, c[0x0][0x2d0], -R2 ;  /* 0x0000b400da037a23 */ /* 0x002fc80000010802 */
[----:B------:R1:W-:Y:S03]  /*5bc0*/  MUFU.EX2 R139, R3 ;  /* 0x00000003008b7308 */ /* 0x0003e60000000800 */
[C---:B------:R-:W-:Y:S01]  /*5bd0*/  HMMA.16816.F32.BF16 R76, R4.reuse, R12, R108 ;  /* 0x0000000c044c723c */ /* 0x040fe2000004186c */
[----:B------:R-:W-:Y:S01]  /*5be0*/  IMAD.MOV.U32 R214, RZ, RZ, c[0x0][0x2c4] ;  /* 0x0000b100ffd67624 */ /* 0x000fe200078e00ff */
[----:B------:R-:W-:Y:S06]  /*5bf0*/  LDSM.16.MT88.4 R108, [R192+0x6800] ;  /* 0x00680000c06c783b */ /* 0x000fec0000004200 */
[----:B------:R-:W-:Y:S01]  /*5c00*/  HMMA.16816.F32.BF16 R96, R4, R14, R92 ;  /* 0x0000000e0460723c */ /* 0x000fe2000004185c */
[----:B------:R-:W5:Y:S01]  /*5c10*/  LDSM.16.MT88.4 R12, [R192+0x5800] ;  /* 0x00580000c00c783b */ /* 0x000f620000004200 */
[----:B-1----:R-:W-:-:S06]  /*5c20*/  FFMA.FTZ R3, R217, c[0x0][0x2d0], -R2 ;  /* 0x0000b400d9037a23 */ /* 0x002fcc0000010802 */
[C---:B---3--:R-:W-:Y:S01]  /*5c30*/  HMMA.16816.F32.BF16 R60, R4.reuse, R20, R24 ;  /* 0x00000014043c723c */ /* 0x048fe20000041818 */
[----:B------:R1:W-:Y:S07]  /*5c40*/  MUFU.EX2 R141, R3 ;  /* 0x00000003008d7308 */ /* 0x0003ee0000000800 */
[C---:B------:R-:W-:Y:S01]  /*5c50*/  HMMA.16816.F32.BF16 R40, R4.reuse, R22, R32 ;  /* 0x000000160428723c */ /* 0x040fe20000041820 */
[----:B------:R-:W-:Y:S07]  /*5c60*/  LDSM.16.MT88.4 R20, [R193+0x2800] ;  /* 0x00280000c114783b */ /* 0x000fee0000004200 */
[----:B----4-:R-:W-:Y:S01]  /*5c70*/  HMMA.16816.F32.BF16 R36, R4, R8, R48 ;  /* 0x000000080424723c */ /* 0x010fe20000041830 */
[----:B-1----:R-:W-:-:S04]  /*5c80*/  FFMA.FTZ R3, R215, c[0x0][0x2d0], -R0 ;  /* 0x0000b400d7037a23 */ /* 0x002fc80000010800 */
[----:B------:R1:W-:Y:S03]  /*5c90*/  MUFU.EX2 R137, R3 ;  /* 0x0000000300897308 */ /* 0x0003e60000000800 */
[C---:B------:R-:W-:Y:S01]  /*5ca0*/  HMMA.16816.F32.BF16 R24, R4.reuse, R10, R52 ;  /* 0x0000000a0418723c */ /* 0x040fe20000041834 */
[----:B------:R-:W3:Y:S07]  /*5cb0*/  LDSM.16.MT88.4 R8, [R194+0x5800] ;  /* 0x00580000c208783b */ /* 0x000eee0000004200 */
[----:B------:R-:W-:Y:S01]  /*5cc0*/  HMMA.16816.F32.BF16 R92, R4, R16, R28 ;  /* 0x00000010045c723c */ /* 0x000fe2000004181c */
[----:B------:R-:W4:Y:S01]  /*5cd0*/  LDSM.16.MT88.4 R16, [R192+0x2800] ;  /* 0x00280000c010783b */ /* 0x000f220000004200 */
[----:B-1----:R-:W-:-:S06]  /*5ce0*/  FFMA.FTZ R3, R219, c[0x0][0x2d0], -R0 ;  /* 0x0000b400db037a23 */ /* 0x002fcc0000010800 */
[C---:B-----5:R-:W-:Y:S01]  /*5cf0*/  HMMA.16816.F32.BF16 R44, R4.reuse, R12, R56 ;  /* 0x0000000c042c723c */ /* 0x060fe20000041838 */
[----:B------:R1:W5:Y:S07]  /*5d00*/  MUFU.EX2 R115, R3 ;  /* 0x0000000300737308 */ /* 0x00036e0000000800 */
[----:B------:R-:W-:Y:S01]  /*5d10*/  HMMA.16816.F32.BF16 R28, R4, R14, R68 ;  /* 0x0000000e041c723c */ /* 0x000fe20000041844 */
[----:B------:R-:W-:Y:S01]  /*5d20*/  LDSM.16.MT88.4 R12, [R191+0x2800] ;  /* 0x00280000bf0c783b */ /* 0x000fe20000004200 */
[----:B-1----:R-:W-:-:S04]  /*5d30*/  FFMA.FTZ R3, R162, c[0x0][0x2d0], -R0 ;  /* 0x0000b400a2037a23 */ /* 0x002fc80000010800 */
[----:B------:R1:W-:Y:S02]  /*5d40*/  MUFU.EX2 R112, R3 ;  /* 0x0000000300707308 */ /* 0x0003e40000000800 */
[C---:B---3--:R-:W-:Y:S01]  /*5d50*/  HMMA.16816.F32.BF16 R48, R4.reuse, R8, R80 ;  /* 0x000000080430723c */ /* 0x048fe20000041850 */
[----:B------:R-:W-:Y:S01]  /*5d60*/  ISETP.NE.AND P4, PT, R214, 0x1, PT ;  /* 0x00000001d600780c */ /* 0x000fe20003f85270 */
[----:B------:R-:W-:Y:S06]  /*5d70*/  LDSM.16.MT88.4 R80, [R192+0x3000] ;  /* 0x00300000c050783b */ /* 0x000fec0000004200 */
[----:B------:R-:W-:Y:S01]  /*5d80*/  HMMA.16816.F32.BF16 R32, R4, R10, R64 ;  /* 0x0000000a0420723c */ /* 0x000fe20000041840 */
[----:B------:R-:W3:Y:S01]  /*5d90*/  LDSM.16.MT88.4 R8, [R191+0x6000] ;  /* 0x00600000bf08783b */ /* 0x000ee20000004200 */
[----:B-1----:R-:W-:-:S05]  /*5da0*/  FFMA.FTZ R3, R221, c[0x0][0x2d0], -R0 ;  /* 0x0000b400dd037a23 */ /* 0x002fca0000010800 */
[----:B--2---:R-:W-:Y:S01]  /*5db0*/  F2FP.BF16.PACK_AB R4, R140, R138 ;  /* 0x0000008a8c04723e */ /* 0x004fe200000010ff */
[----:B------:R-:W1:Y:S01]  /*5dc0*/  MUFU.EX2 R136, R3 ;  /* 0x0000000300887308 */ /* 0x000e620000000800 */
[----:B-----5:R-:W-:Y:S02]  /*5dd0*/  F2FP.BF16.PACK_AB R5, R115, R137 ;  /* 0x000000897305723e */ /* 0x020fe400000010ff */
[----:B------:R-:W-:Y:S02]  /*5de0*/  F2FP.BF16.PACK_AB R6, R141, R139 ;  /* 0x0000008b8d06723e */ /* 0x000fe400000010ff */
[----:B-1----:R-:W-:Y:S01]  /*5df0*/  F2FP.BF16.PACK_AB R7, R136, R112 ;  /* 0x000000708807723e */ /* 0x002fe200000010ff */
[----:B------:R-:W-:-:S06]  /*5e00*/  FFMA.FTZ R3, R234, c[0x0][0x2d0], -R2 ;  /* 0x0000b400ea037a23 */ /* 0x000fcc0000010802 */
[C---:B------:R-:W-:Y:S08]  /*5e10*/  HMMA.16816.F32.BF16 R68, R4.reuse, R20, R76 ;  /* 0x000000140444723c */ /* 0x040ff0000004184c */
[C---:B----4-:R-:W-:Y:S01]  /*5e20*/  HMMA.16816.F32.BF16 R76, R4.reuse, R16, R100 ;  /* 0x00000010044c723c */ /* 0x050fe20000041864 */
[----:B------:R1:W-:Y:S01]  /*5e30*/  MUFU.EX2 R17, R3 ;  /* 0x0000000300117308 */ /* 0x0003e20000000800 */
[----:B------:R-:W-:Y:S06]  /*5e40*/  LDSM.16.MT88.4 R100, [R193+0x6800] ;  /* 0x00680000c164783b */ /* 0x000fec0000004200 */
[C---:B---3--:R-:W-:Y:S08]  /*5e50*/  HMMA.16816.F32.BF16 R60, R4.reuse, R8, R60 ;  /* 0x00000008043c723c */ /* 0x048ff0000004183c */
[----:B------:R-:W-:Y:S01]  /*5e60*/  HMMA.16816.F32.BF16 R40, R4, R10, R40 ;  /* 0x0000000a0428723c */ /* 0x000fe20000041828 */
[----:B------:R-:W2:Y:S01]  /*5e70*/  LDSM.16.MT88.4 R8, [R192+0x6000] ;  /* 0x00600000c008783b */ /* 0x000ea20000004200 */
[----:B-1----:R-:W-:-:S06]  /*5e80*/  FFMA.FTZ R3, R233, c[0x0][0x2d0], -R2 ;  /* 0x0000b400e9037a23 */ /* 0x002fcc0000010802 */
[C---:B------:R-:W-:Y:S01]  /*5e90*/  HMMA.16816.F32.BF16 R84, R4.reuse, R18, R84 ;  /* 0x000000120454723c */ /* 0x040fe20000041854 */
[----:B------:R1:W3:Y:S07]  /*5ea0*/  MUFU.EX2 R18, R3 ;  /* 0x0000000300127308 */ /* 0x0002ee0000000800 */
[C---:B------:R-:W-:Y:S01]  /*5eb0*/  HMMA.16816.F32.BF16 R56, R4.reuse, R22, R96 ;  /* 0x000000160438723c */ /* 0x040fe20000041860 */
[----:B------:R-:W4:Y:S04]  /*5ec0*/  LDSM.16.MT88.4 R20, [R193+0x6000] ;  /* 0x00600000c114783b */ /* 0x000f280000004200 */
[----:B------:R-:W-:Y:S03]  /*5ed0*/  LDSM.16.MT88.4 R96, [R191+0x6800] ;  /* 0x00680000bf60783b */ /* 0x000fe60000004200 */
[----:B------:R-:W-:Y:S01]  /*5ee0*/  HMMA.16816.F32.BF16 R116, R4, R12, R116 ;  /* 0x0000000c0474723c */ /* 0x000fe20000041874 */
[--C-:B-1----:R-:W-:Y:S01]  /*5ef0*/  FFMA.FTZ R3, R232, c[0x0][0x2d0], -R2.reuse ;  /* 0x0000b400e8037a23 */ /* 0x102fe20000010802 */
[----:B------:R-:W-:Y:S01]  /*5f00*/  IADD3 R217, R158, -0x2, RZ ;  /* 0xfffffffe9ed97810 */ /* 0x000fe20007ffe0ff */
[----:B------:R-:W-:Y:S01]  /*5f10*/  FFMA.FTZ R2, R231, c[0x0][0x2d0], -R2 ;  /* 0x0000b400e7027a23 */ /* 0x000fe20000010802 */
[----:B---3--:R-:W-:-:S03]  /*5f20*/  F2FP.BF16.PACK_AB R64, R18, R17 ;  /* 0x000000111240723e */ /* 0x008fc600000010ff */
[----:B------:R1:W-:Y:S01]  /*5f30*/  MUFU.EX2 R19, R2 ;  /* 0x0000000200137308 */ /* 0x0003e20000000800 */
[C---:B------:R-:W-:Y:S01]  /*5f40*/  HMMA.16816.F32.BF16 R52, R4.reuse, R14, R72 ;  /* 0x0000000e0434723c */ /* 0x040fe20000041848 */
[----:B------:R-:W3:Y:S04]  /*5f50*/  LDSM.16.MT88.4 R12, [R194+0x2800] ;  /* 0x00280000c20c783b */ /* 0x000ee80000004200 */
[----:B------:R-:W-:Y:S03]  /*5f60*/  LDSM.16.MT88.4 R72, [R193+0x3000] ;  /* 0x00300000c148783b */ /* 0x000fe60000004200 */
[----:B--2---:R-:W-:Y:S01]  /*5f70*/  HMMA.16816.F32.BF16 R44, R4, R8, R44 ;  /* 0x00000008042c723c */ /* 0x004fe2000004182c */
[----:B-1----:R-:W-:-:S07]  /*5f80*/  FFMA.FTZ R2, R230, c[0x0][0x2d0], -R0 ;  /* 0x0000b400e6027a23 */ /* 0x002fce0000010800 */
[C---:B------:R-:W-:Y:S01]  /*5f90*/  HMMA.16816.F32.BF16 R28, R4.reuse, R10, R28 ;  /* 0x0000000a041c723c */ /* 0x040fe2000004181c */
[----:B------:R1:W-:Y:S07]  /*5fa0*/  MUFU.EX2 R16, R2 ;  /* 0x0000000200107308 */ /* 0x0003ee0000000800 */
[C---:B----4-:R-:W-:Y:S01]  /*5fb0*/  HMMA.16816.F32.BF16 R36, R4.reuse, R20, R36 ;  /* 0x000000140424723c */ /* 0x050fe20000041824 */
[----:B------:R-:W2:Y:S07]  /*5fc0*/  MUFU.EX2 R20, R3 ;  /* 0x0000000300147308 */ /* 0x000eae0000000800 */
[----:B------:R-:W-:Y:S01]  /*5fd0*/  HMMA.16816.F32.BF16 R24, R4, R22, R24 ;  /* 0x000000160418723c */ /* 0x000fe20000041818 */
[----:B-1----:R-:W-:-:S04]  /*5fe0*/  FFMA.FTZ R2, R237, c[0x0][0x2d0], -R0 ;  /* 0x0000b400ed027a23 */ /* 0x002fc80000010800 */
[----:B------:R1:W4:Y:S03]  /*5ff0*/  MUFU.EX2 R9, R2 ;  /* 0x0000000200097308 */ /* 0x0003260000000800 */
[----:B---3--:R-:W-:Y:S01]  /*6000*/  HMMA.16816.F32.BF16 R92, R4, R12, R92 ;  /* 0x0000000c045c723c */ /* 0x008fe2000004185c */
[----:B--2---:R-:W-:-:S07]  /*6010*/  F2FP.BF16.PACK_AB R66, R19, R20 ;  /* 0x000000141342723e */ /* 0x004fce00000010ff */
[----:B------:R-:W-:Y:S01]  /*6020*/  HMMA.16816.F32.BF16 R104, R4, R14, R88 ;  /* 0x0000000e0468723c */ /* 0x000fe20000041858 */
[----:B------:R-:W2:Y:S04]  /*6030*/  LDSM.16.MT88.4 R12, [R194+0x6000] ;  /* 0x00600000c20c783b */ /* 0x000ea80000004200 */
[----:B------:R-:W3:Y:S01]  /*6040*/  LDSM.16.MT88.4 R88, [R194+0x3000] ;  /* 0x00300000c258783b */ /* 0x000ee20000004200 */
[--C-:B-1----:R-:W-:Y:S01]  /*6050*/  FFMA.FTZ R2, R236, c[0x0][0x2d0], -R0.reuse ;  /* 0x0000b400ec027a23 */ /* 0x102fe20000010800 */
[----:B----4-:R-:W-:Y:S01]  /*6060*/  F2FP.BF16.PACK_AB R65, R9, R16 ;  /* 0x000000100941723e */ /* 0x010fe200000010ff */
[----:B------:R-:W-:Y:S02]  /*6070*/  FFMA.FTZ R0, R235, c[0x0][0x2d0], -R0 ;  /* 0x0000b400eb007a23 */ /* 0x000fe40000010800 */
[----:B------:R1:W-:Y:S08]  /*6080*/  MUFU.EX2 R10, R2 ;  /* 0x00000002000a7308 */ /* 0x0003f00000000800 */
[----:B------:R-:W4:Y:S01]  /*6090*/  MUFU.EX2 R8, R0 ;  /* 0x0000000000087308 */ /* 0x000f220000000800 */
[----:B-1----:R-:W-:-:S04]  /*60a0*/  FADD.FTZ R2, R252, R251 ;  /* 0x000000fbfc027221 */ /* 0x002fc80000010000 */
[----:B------:R-:W-:-:S04]  /*60b0*/  FADD.FTZ R2, R250, R2 ;  /* 0x00000002fa027221 */ /* 0x000fc80000010000 */
[----:B------:R-:W-:Y:S01]  /*60c0*/  FADD.FTZ R2, R157, R2 ;  /* 0x000000029d027221 */ /* 0x000fe20000010000 */
[----:B----4-:R-:W-:Y:S01]  /*60d0*/  F2FP.BF16.PACK_AB R67, R8, R10 ;  /* 0x0000000a0843723e */ /* 0x010fe200000010ff */
[----:B------:R-:W4:Y:S01]  /*60e0*/  LDL R157, [R1+0x64] ;  /* 0x00006400019d7983 */ /* 0x000f220000100800 */
[----:B------:R-:W-:-:S04]  /*60f0*/  FADD.FTZ R0, R246, R243 ;  /* 0x000000f3f6007221 */ /* 0x000fc80000010000 */
[----:B------:R-:W-:Y:S01]  /*6100*/  FADD.FTZ R0, R242, R0 ;  /* 0x00000000f2007221 */ /* 0x000fe20000010000 */
[C---:B--2---:R-:W-:Y:S01]  /*6110*/  HMMA.16816.F32.BF16 R48, R4.reuse, R12, R48 ;  /* 0x0000000c0430723c */ /* 0x044fe20000041830 */
[----:B------:R-:W-:Y:S02]  /*6120*/  FADD.FTZ R2, R245, R2 ;  /* 0x00000002f5027221 */ /* 0x000fe40000010000 */
[----:B------:R-:W-:Y:S02]  /*6130*/  FADD.FTZ R0, R249, R0 ;  /* 0x00000000f9007221 */ /* 0x000fe40000010000 */
[----:B------:R-:W-:Y:S02]  /*6140*/  FADD.FTZ R2, R247, R2 ;  /* 0x00000002f7027221 */ /* 0x000fe40000010000 */
[----:B------:R-:W-:Y:S01]  /*6150*/  FADD.FTZ R0, R239, R0 ;  /* 0x00000000ef007221 */ /* 0x000fe20000010000 */
[----:B------:R-:W-:Y:S01]  /*6160*/  HMMA.16816.F32.BF16 R32, R4, R14, R32 ;  /* 0x0000000e0420723c */ /* 0x000fe20000041820 */
[----:B------:R-:W-:Y:S01]  /*6170*/  FADD.FTZ R3, R244, R2 ;  /* 0x00000002f4037221 */ /* 0x000fe20000010000 */
[----:B------:R-:W1:Y:S01]  /*6180*/  LDSM.16.MT88.4 R12, [R194+0x6800] ;  /* 0x00680000c20c783b */ /* 0x000e620000004200 */
[----:B------:R-:W-:-:S04]  /*6190*/  FADD.FTZ R0, R240, R0 ;  /* 0x00000000f0007221 */ /* 0x000fc80000010000 */
        /* <DEDUP_REMOVED lines=16> */
[C---:B---3--:R-:W-:Y:S01]  /*62a0*/  HMMA.16816.F32.BF16 R84, R64.reuse, R88, R92 ;  /* 0x000000584054723c */ /* 0x048fe2000004185c */
        /* <DEDUP_REMOVED lines=14> */
[----:B------:R-:W-:Y:S01]  /*6390*/  HMMA.16816.F32.BF16 R92, R64, R96, R60 ;  /* 0x00000060405c723c */ /* 0x000fe2000004183c */
[----:B------:R-:W-:-:S04]  /*63a0*/  FADD.FTZ R2, R148, R2 ;  /* 0x0000000294027221 */ /* 0x000fc80000010000 */
[----:B------:R-:W-:-:S03]  /*63b0*/  FADD.FTZ R2, R138, R2 ;  /* 0x000000028a027221 */ /* 0x000fc60000010000 */
        /* <DEDUP_REMOVED lines=8> */
[----:B------:R-:W-:Y:S01]  /*6440*/  HMMA.16816.F32.BF16 R64, R64, R14, R32 ;  /* 0x0000000e4040723c */ /* 0x000fe20000041820 */
[----:B----4-:R-:W-:-:S04]  /*6450*/  @P4 IMAD.HI.U32 R4, R157, c[0x0][0x2c8], RZ ;  /* 0x0000b2009d044a27 */ /* 0x010fc800078e00ff */
[----:B------:R-:W-:Y:S01]  /*6460*/  IMAD.MOV.U32 R0, RZ, RZ, R157 ;  /* 0x000000ffff007224 */ /* 0x000fe200078e009d */
[----:B------:R-:W-:Y:S01]  /*6470*/  @P4 SHF.R.U32.HI R0, RZ, c[0x0][0x2cc], R4 ;  /* 0x0000b300ff004a19 */ /* 0x000fe20000011604 */
[----:B------:R-:W-:-:S03]  /*6480*/  FADD.FTZ R4, R145, R3 ;  /* 0x0000000391047221 */ /* 0x000fc60000010000 */
[----:B------:R-:W-:Y:S01]  /*6490*/  IADD3 R3, R0, R156, -R155 ;  /* 0x0000009c00037210 */ /* 0x000fe20007ffe89b */
[----:B------:R-:W-:Y:S02]  /*64a0*/  FADD.FTZ R0, R140, R2 ;  /* 0x000000028c007221 */ /* 0x000fe40000010000 */
[----:B------:R-:W-:Y:S02]  /*64b0*/  IMAD.MOV.U32 R2, RZ, RZ, RZ ;  /* 0x000000ffff027224 */ /* 0x000fe400078e00ff */
[----:B------:R-:W-:Y:S02]  /*64c0*/  FADD.FTZ R4, R137, R4 ;  /* 0x0000000489047221 */ /* 0x000fe40000010000 */
[----:B------:R-:W-:-:S04]  /*64d0*/  IMAD.HI R2, R3, -0x6db6db6d, R2 ;  /* 0x9249249303027827 */ /* 0x000fc800078e0202 */
[----:B------:R-:W-:Y:S02]  /*64e0*/  FADD.FTZ R3, R115, R4 ;  /* 0x0000000473037221 */ /* 0x000fe40000010000 */
[----:B------:R-:W-:Y:S02]  /*64f0*/  FADD.FTZ R0, R139, R0 ;  /* 0x000000008b007221 */ /* 0x000fe40000010000 */
[----:B------:R-:W-:Y:S02]  /*6500*/  FADD.FTZ R3, R112, R3 ;  /* 0x0000000370037221 */ /* 0x000fe40000010000 */
[----:B------:R-:W-:Y:S01]  /*6510*/  FADD.FTZ R4, R141, R0 ;  /* 0x000000008d047221 */ /* 0x000fe20000010000 */
[----:B------:R-:W-:Y:S01]  /*6520*/  SHF.R.U32.HI R0, RZ, 0x1f, R2 ;  /* 0x0000001fff007819 */ /* 0x000fe20000011602 */
[----:B------:R-:W-:-:S03]  /*6530*/  FADD.FTZ R3, R136, R3 ;  /* 0x0000000388037221 */ /* 0x000fc60000010000 */
[----:B------:R-:W-:Y:S01]  /*6540*/  LEA.HI.SX32 R2, R2, R0, 0x1a ;  /* 0x0000000002027211 */ /* 0x000fe200078fd2ff */
[----:B------:R-:W-:Y:S02]  /*6550*/  FADD.FTZ R0, R17, R4 ;  /* 0x0000000411007221 */ /* 0x000fe40000010000 */
[----:B------:R-:W-:Y:S01]  /*6560*/  FADD.FTZ R3, R16, R3 ;  /* 0x0000000310037221 */ /* 0x000fe20000010000 */
[----:B------:R-:W-:Y:S01]  /*6570*/  IMNMX R4, R151, R2, !PT ;  /* 0x0000000297047217 */ /* 0x000fe20007800200 */
[----:B------:R-:W-:Y:S02]  /*6580*/  FADD.FTZ R0, R18, R0 ;  /* 0x0000000012007221 */ /* 0x000fe40000010000 */
[----:B------:R-:W-:Y:S02]  /*6590*/  FADD.FTZ R2, R9, R3 ;  /* 0x0000000309027221 */ /* 0x000fe40000010000 */
[----:B------:R-:W-:Y:S02]  /*65a0*/  FADD.FTZ R0, R20, R0 ;  /* 0x0000000014007221 */ /* 0x000fe40000010000 */
[----:B------:R-:W-:-:S02]  /*65b0*/  FADD.FTZ R2, R10, R2 ;  /* 0x000000020a027221 */ /* 0x000fc40000010000 */
[----:B------:R-:W-:Y:S02]  /*65c0*/  FADD.FTZ R3, R19, R0 ;  /* 0x0000000013037221 */ /* 0x000fe40000010000 */
[----:B------:R-:W-:Y:S01]  /*65d0*/  FADD.FTZ R0, R8, R2 ;  /* 0x0000000208007221 */ /* 0x000fe20000010000 */
[----:B------:R1:W-:Y:S04]  /*65e0*/  STL [R1+0x3c], R4 ;  /* 0x00003c0401007387 */ /* 0x0003e80000100800 */
[----:B------:R1:W-:Y:S04]  /*65f0*/  STL [R1+0x20], R0 ;  /* 0x0000200001007387 */ /* 0x0003e80000100800 */
[----:B------:R1:W-:Y:S01]  /*6600*/  STL [R1+0x24], R3 ;  /* 0x0000240301007387 */ /* 0x0003e20000100800 */
[----:B------:R-:W-:Y:S11]  /*6610*/  ISETP.GE.AND P0, PT, R217, R4, PT ;  /* 0x00000004d900720c */ /* 0x000ff60003f06270 */
[----:B------:R-:W-:Y:S02]  /*6620*/  @!UPT UIADD3 URZ, URZ, URZ, URZ ;  /* 0x0000003f3f3ff290 */ /* 0x000fe4000fffe03f */
[----:B------:R-:W-:Y:S05]  /*6630*/  @!P0 BRA `(.L_x_1019) ;  /* 0x00003c4000008947 */ /* 0x000fea0003800000 */
[----:B------:R-:W2:Y:S01]  /*6640*/  LDL R151, [R1+0x90] ;  /* 0x0000900001977983 */ /* 0x000ea20000100800 */
[----:B------:R-:W-:Y:S01]  /*6650*/  IMAD.MOV.U32 R115, RZ, RZ, R113 ;  /* 0x000000ffff737224 */ /* 0x000fe200078e0071 */
[----:B-1----:R-:W-:Y:S02]  /*6660*/  MOV R3, R114 ;  /* 0x0000007200037202 */ /* 0x002fe40000000f00 */
[----:B------:R-:W-:Y:S01]  /*6670*/  MOV R214, R217 ;  /* 0x000000d900d67202 */ /* 0x000fe20000000f00 */
[----:B--2---:R-:W-:-:S05]  /*6680*/  IMAD.IADD R0, R151, 0x1, R157 ;  /* 0x0000000197007824 */ /* 0x004fca00078e029d */
[----:B------:R1:W-:Y:S02]  /*6690*/  STL [R1+0x38], R0 ;  /* 0x0000380001007387 */ /* 0x0003e40000100800 */
[----:B-1----:R-:W-:-:S05]  /*66a0*/  @P4 IMAD.HI.U32 R0, R0, c[0x0][0x2c8], RZ ;  /* 0x0000b20000004a27 */ /* 0x002fca00078e00ff */
[----:B------:R-:W-:-:S05]  /*66b0*/  @P4 SHF.R.U32.HI R0, RZ, c[0x0][0x2cc], R0 ;  /* 0x0000b300ff004a19 */ /* 0x000fca0000011600 */
[----:B------:R1:W-:Y:S02]  /*66c0*/  @P4 STL [R1+0x40], R0 ;  /* 0x0000400001004387 */ /* 0x0003e40000100800 */
.L_x_1024:
[----:B------:R-:W2:Y:S01]  /*66d0*/  LDL R112, [R1+0x28] ;  /* 0x0000280001707983 */ /* 0x000ea20000100800 */
[----:B------:R-:W-:Y:S04]  /*66e0*/  DEPBAR.LE SB0, 0x0 ;  /* 0x000080000000791a */ /* 0x000fe80000000000 */
[----:B------:R-:W-:Y:S01]  /*66f0*/  WARPSYNC 0xffffffff ;  /* 0xffffffff00007948 */ /* 0x000fe20003800000 */
[----:B------:R-:W-:Y:S06]  /*6700*/  BAR.SYNC.DEFER_BLOCKING 0x0 ;  /* 0x0000000000007b1d */ /* 0x000fec0000010000 */
[----:B------:R3:W4:Y:S01]  /*6710*/  LDSM.16.M88.4 R8, [R188] ;  /* 0x00000000bc08783b */ /* 0x0007220000000200 */
[----:B------:R-:W-:Y:S03]  /*6720*/  BSSY B0, `(.L_x_1020) ;  /* 0x000004b000007945 */ /* 0x000fe60003800000 */
[----:B------:R3:W1:Y:S04]  /*6730*/  LDSM.16.M88.4 R16, [R188+0x800] ;  /* 0x00080000bc10783b */ /* 0x0006680000000200 */
[----:B------:R3:W1:Y:S04]  /*6740*/  LDSM.16.M88.4 R24, [R188+0x1000] ;  /* 0x00100000bc18783b */ /* 0x0006680000000200 */
[----:B------:R3:W1:Y:S04]  /*6750*/  LDSM.16.M88.4 R32, [R188+0x1800] ;  /* 0x00180000bc20783b */ /* 0x0006680000000200 */
[----:B------:R3:W1:Y:S04]  /*6760*/  LDSM.16.M88.4 R40, [R188+0x2000] ;  /* 0x00200000bc28783b */ /* 0x0006680000000200 */
[----:B------:R3:W1:Y:S04]  /*6770*/  LDSM.16.M88.4 R48, [R188+0x2800] ;  /* 0x00280000bc30783b */ /* 0x0006680000000200 */
[----:B------:R3:W1:Y:S04]  /*6780*/  LDSM.16.M88.4 R56, [R188+0x3000] ;  /* 0x00300000bc38783b */ /* 0x0006680000000200 */
[----:B------:R3:W1:Y:S04]  /*6790*/  LDSM.16.M88.4 R136, [R195] ;  /* 0x00000000c388783b */ /* 0x0006680000000200 */
[----:B------:R3:W1:Y:S04]  /*67a0*/  LDSM.16.M88.4 R140, [R204] ;  /* 0x00000000cc8c783b */ /* 0x0006680000000200 */
[----:B------:R3:W1:Y:S04]  /*67b0*/  LDSM.16.M88.4 R144, [R205] ;  /* 0x00000000cd90783b */ /* 0x0006680000000200 */
[----:B------:R3:W1:Y:S04]  /*67c0*/  LDSM.16.M88.4 R148, [R206] ;  /* 0x00000000ce94783b */ /* 0x0006680000000200 */
[----:B------:R3:W1:Y:S04]  /*67d0*/  LDSM.16.M88.4 R152, [R207] ;  /* 0x00000000cf98783b */ /* 0x0006680000000200 */
[----:B------:R3:W1:Y:S04]  /*67e0*/  LDSM.16.M88.4 R156, [R208] ;  /* 0x00000000d09c783b */ /* 0x0006680000000200 */
[----:B------:R3:W1:Y:S01]  /*67f0*/  LDSM.16.M88.4 R160, [R209] ;  /* 0x00000000d1a0783b */ /* 0x0006620000000200 */
[----:B--2---:R-:W-:Y:S11]  /*6800*/  ISETP.GT.AND P0, PT, R112, R214, PT ;  /* 0x000000d67000720c */ /* 0x004ff60003f04270 */
[----:B------:R-:W-:Y:S02]  /*6810*/  @!UPT UIADD3 URZ, URZ, URZ, URZ ;  /* 0x0000003f3f3ff290 */ /* 0x000fe4000fffe03f */
[----:B------:R-:W-:-:S05]  /*6820*/  @P0 BRA `(.L_x_1021) ;  /* 0x000003a000000947 */ /* 0x000fca0003800000 */
[----:B-1-34-:R-:W-:Y:S01]  /*6830*/  IMAD.WIDE.U32 R22, R214, c[0x0][0x208], RZ ;  /* 0x00008200d6167a25 */ /* 0x01afe200078e00ff */
[----:B------:R-:W2:Y:S01]  /*6840*/  LDL.64 R30, [R1+0x8] ;  /* 0x00000800011e7983 */ /* 0x000ea20000100a00 */
[----:B------:R-:W-:Y:S01]  /*6850*/  ULDC.64 UR4, c[0x0][0x208] ;  /* 0x0000820000047ab9 */ /* 0x000fe20000000a00 */
[----:B------:R-:W-:Y:S01]  /*6860*/  SHF.R.S32.HI R0, RZ, 0x1f, R214 ;  /* 0x0000001fff007819 */ /* 0x000fe200000114d6 */
[----:B------:R-:W-:Y:S01]  /*6870*/  USHF.L.U32 UR9, UR4, 0x5, URZ ;  /* 0x0000000504097899 */ /* 0x000fe2000800063f */
[----:B------:R-:W3:Y:S01]  /*6880*/  LDL.64 R28, [R1] ;  /* 0x00000000011c7983 */ /* 0x000ee20000100a00 */
[----:B------:R-:W-:Y:S02]  /*6890*/  UMOV UR8, 0x5 ;  /* 0x0000000500087882 */ /* 0x000fe40000000000 */
[----:B------:R-:W-:Y:S01]  /*68a0*/  IMAD R0, R0, c[0x0][0x208], RZ ;  /* 0x0000820000007a24 */ /* 0x000fe200078e02ff */
[----:B------:R-:W1:Y:S01]  /*68b0*/  S2R R12, SR_TID.X ;  /* 0x00000000000c7919 */ /* 0x000e620000002100 */
[----:B------:R-:W-:Y:S01]  /*68c0*/  USHF.L.U64.HI UR5, UR4, UR8, UR5 ;  /* 0x0000000804057299 */ /* 0x000fe20008010205 */
[----:B------:R-:W-:Y:S01]  /*68d0*/  IMAD.U32 R4, RZ, RZ, UR9 ;  /* 0x00000009ff047e24 */ /* 0x000fe2000f8e00ff */
[----:B------:R-:W-:Y:S01]  /*68e0*/  UIADD3 UR8, UP0, UR9, UR9, URZ ;  /* 0x0000000909087290 */ /* 0x000fe2000ff1e03f */
[----:B------:R-:W-:Y:S03]  /*68f0*/  IMAD R0, R214, c[0x0][0x20c], R0 ;  /* 0x00008300d6007a24 */ /* 0x000fe600078e0200 */
[----:B------:R-:W-:Y:S01]  /*6900*/  IMAD.U32 R5, RZ, RZ, UR5 ;  /* 0x00000005ff057e24 */ /* 0x000fe2000f8e00ff */
[----:B------:R-:W-:Y:S01]  /*6910*/  UIADD3.X UR4, UR5, UR5, URZ, UP0, !UPT ;  /* 0x0000000505047290 */ /* 0x000fe200087fe43f */
[----:B------:R-:W-:Y:S02]  /*6920*/  IMAD.IADD R0, R23, 0x1, R0 ;  /* 0x0000000117007824 */ /* 0x000fe400078e0200 */
[----:B------:R-:W-:Y:S04]  /*6930*/  IMAD.WIDE.U32 R6, R22, 0x70, R4 ;  /* 0x0000007016067825 */ /* 0x000fe800078e0004 */
[----:B------:R-:W-:Y:S01]  /*6940*/  IMAD R21, R0, 0x70, RZ ;  /* 0x0000007000157824 */ /* 0x000fe200078e02ff */
[----:B------:R-:W-:Y:S01]  /*6950*/  IADD3 R20, P1, R6, UR9, RZ ;  /* 0x0000000906147c10 */ /* 0x000fe2000ff3e0ff */
[----:B------:R-:W-:Y:S02]  /*6960*/  IMAD.U32 R14, RZ, RZ, UR8 ;  /* 0x00000008ff0e7e24 */ /* 0x000fe4000f8e00ff */
[----:B------:R-:W-:Y:S02]  /*6970*/  IMAD.IADD R0, R21, 0x1, R7 ;  /* 0x0000000115007824 */ /* 0x000fe400078e0207 */
[----:B------:R-:W-:Y:S01]  /*6980*/  IMAD.U32 R15, RZ, RZ, UR4 ;  /* 0x00000004ff0f7e24 */ /* 0x000fe2000f8e00ff */
[----:B-1----:R-:W-:Y:S03]  /*6990*/  ISETP.GT.AND P3, PT, R12, 0x7f, PT ;  /* 0x0000007f0c00780c */ /* 0x002fe60003f64270 */
[----:B------:R-:W-:Y:S01]  /*69a0*/  IMAD.WIDE.U32 R14, R22, 0x70, R14 ;  /* 0x00000070160e7825 */ /* 0x000fe200078e000e */
[----:B--2---:R-:W-:Y:S03]  /*69b0*/  IADD3 R2, P0, R30, R6, RZ ;  /* 0x000000061e027210 */ /* 0x004fe60007f1e0ff */
[----:B------:R-:W-:Y:S02]  /*69c0*/  IMAD.MOV.U32 R4, RZ, RZ, R30 ;  /* 0x000000ffff047224 */ /* 0x000fe400078e001e */
[--C-:B---3--:R-:W-:Y:S02]  /*69d0*/  IMAD.MOV.U32 R5, RZ, RZ, R29.reuse ;  /* 0x000000ffff057224 */ /* 0x108fe400078e001d */
[----:B------:R-:W-:Y:S01]  /*69e0*/  IMAD.X R7, R0, 0x1, R29, P0 ;  /* 0x0000000100077824 */ /* 0x000fe200000e061d */
[----:B------:R-:W-:Y:S01]  /*69f0*/  LEA R6, P0, R2, c[0x0][0x1f8], 0x1 ;  /* 0x00007e0002067a11 */ /* 0x000fe200078008ff */
[----:B------:R-:W-:Y:S01]  /*6a00*/  IMAD.WIDE.U32 R4, R22, 0x70, R4 ;  /* 0x0000007016047825 */ /* 0x000fe200078e0004 */
[----:B------:R-:W-:Y:S02]  /*6a10*/  IADD3.X R0, R0, UR5, RZ, P1, !PT ;  /* 0x0000000500007c10 */ /* 0x000fe40008ffe4ff */
[----:B------:R-:W-:Y:S01]  /*6a20*/  LEA.HI.X R7, R2, c[0x0][0x1fc], R7, 0x1, P0 ;  /* 0x00007f0002077a11 */ /* 0x000fe200000f0c07 */
[----:B------:R-:W-:Y:S01]  /*6a30*/  IMAD.IADD R5, R5, 0x1, R21 ;  /* 0x0000000105057824 */ /* 0x000fe200078e0215 */
[C---:B------:R-:W-:Y:S04]  /*6a40*/  LEA R12, P2, R4.reuse, c[0x0][0x1f8], 0x1 ;  /* 0x00007e00040c7a11 */ /* 0x040fe800078408ff */
[----:B------:R-:W-:Y:S02]  /*6a50*/  LEA.HI.X R13, R4, c[0x0][0x1fc], R5, 0x1, P2 ;  /* 0x00007f00040d7a11 */ /* 0x000fe400010f0c05 */
[----:B------:R-:W-:Y:S02]  /*6a60*/  IADD3 R2, P2, R20, R30, RZ ;  /* 0x0000001e14027210 */ /* 0x000fe40007f5e0ff */
[----:B------:R-:W-:Y:S01]  /*6a70*/  @!P3 IADD3 R5, P1, P0, R30, UR9, R20 ;  /* 0x000000091e05bc10 */ /* 0x000fe2000f83e014 */
[----:B------:R-:W-:Y:S01]  /*6a80*/  @!PT LDS RZ, [RZ] ;  /* 0x00000000fffff984 */ /* 0x000fe20000000800 */
[----:B------:R-:W-:Y:S01]  /*6a90*/  @!PT LDS RZ, [RZ] ;  /* 0x00000000fffff984 */ /* 0x000fe20000000800 */
[----:B------:R-:W-:Y:S01]  /*6aa0*/  @!PT LDS RZ, [RZ] ;  /* 0x00000000fffff984 */ /* 0x000fe20000000800 */
[----:B------:R1:W-:Y:S02]  /*6ab0*/  LDGSTS.E.BYPASS.LTC128B.128 [R216+0x100], [R12.64], !P6 ;  /* 0x001000000cd87fae */ /* 0x0003e4000f101d46 */
[----:B------:R-:W-:Y:S01]  /*6ac0*/  IMAD.X R23, R0, 0x1, R29, P2 ;  /* 0x0000000100177824 */ /* 0x000fe200010e061d */
[----:B------:R-:W-:Y:S01]  /*6ad0*/  LEA R20, P2, R2, c[0x0][0x1f8], 0x1 ;  /* 0x00007e0002147a11 */ /* 0x000fe200078408ff */
[----:B------:R1:W-:Y:S01]  /*6ae0*/  LDGSTS.E.BYPASS.LTC128B.128 [R216+0x3900], [R12.64+0x80], !P5 ;  /* 0x039000800cd87fae */ /* 0x0003e2000e901d46 */
[----:B------:R-:W-:Y:S02]  /*6af0*/  @!P3 IADD3.X R22, R29, UR5, R0, P1, P0 ;  /* 0x000000051d16bc10 */ /* 0x000fe40008fe0400 */
[C---:B------:R-:W-:Y:S01]  /*6b00*/  @!P3 LEA R4, P0, R5.reuse, c[0x0][0x1f8], 0x1 ;  /* 0x00007e000504ba11 */ /* 0x040fe200078008ff */
[----:B------:R1:W-:Y:S01]  /*6b10*/  LDGSTS.E.BYPASS.LTC128B.128 [R216+0x1100], [R6.64], !P6 ;  /* 0x0110000006d87fae */ /* 0x0003e2000f101d46 */
[----:B------:R-:W-:Y:S02]  /*6b20*/  IADD3 R0, P1, R30, R14, RZ ;  /* 0x0000000e1e007210 */ /* 0x000fe40007f3e0ff */
[----:B------:R-:W-:Y:S01]  /*6b30*/  @!P3 LEA.HI.X R5, R5, c[0x0][0x1fc], R22, 0x1, P0 ;  /* 0x00007f000505ba11 */ /* 0x000fe200000f0c16 */
[----:B------:R1:W-:Y:S01]  /*6b40*/  LDGSTS.E.BYPASS.LTC128B.128 [R216+0x4900], [R6.64+0x80], !P5 ;  /* 0x0490008006d87fae */ /* 0x0003e2000e901d46 */
[----:B------:R-:W-:Y:S02]  /*6b50*/  LEA R14, P0, R0, c[0x0][0x1f8], 0x1 ;  /* 0x00007e00000e7a11 */ /* 0x000fe400078008ff */
[----:B------:R-:W-:Y:S02]  /*6b60*/  IADD3.X R15, R29, R21, R15, P1, !PT ;  /* 0x000000151d0f7210 */ /* 0x000fe40000ffe40f */
[----:B------:R-:W-:Y:S02]  /*6b70*/  LEA.HI.X R21, R2, c[0x0][0x1fc], R23, 0x1, P2 ;  /* 0x00007f0002157a11 */ /* 0x000fe400010f0c17 */
[----:B------:R-:W-:Y:S03]  /*6b80*/  LEA.HI.X R15, R0, c[0x0][0x1fc], R15, 0x1, P0 ;  /* 0x00007f00000f7a11 */ /* 0x000fe600000f0c0f */
[----:B------:R1:W-:Y:S04]  /*6b90*/  LDGSTS.E.BYPASS.LTC128B.128 [R216+0x2100], [R20.64], !P6 ;  /* 0x0210000014d87fae */ /* 0x0003e8000f101d46 */
[----:B------:R1:W-:Y:S04]  /*6ba0*/  LDGSTS.E.BYPASS.LTC128B.128 [R216+0x5900], [R14.64+0x80], !P5 ;  /* 0x059000800ed87fae */ /* 0x0003e8000e901d46 */
[----:B------:R1:W-:Y:S04]  /*6bb0*/  @!P3 LDGSTS.E.BYPASS.LTC128B.128 [R216+0x3100], [R4.64], !P6 ;  /* 0x0310000004d8bfae */ /* 0x0003e8000f101d46 */
[----:B------:R1:W-:Y:S02]  /*6bc0*/  @!P3 LDGSTS.E.BYPASS.LTC128B.128 [R216+0x6900], [R4.64+0x80], !P5 ;  /* 0x0690008004d8bfae */ /* 0x0003e4000e901d46 */
.L_x_1021:
[----:B-1-34-:R-:W-:Y:S05]  /*6bd0*/  BSYNC B0 ;  /* 0x0000000000007941 */ /* 0x01afea0003800000 */
.L_x_1020:
[C---:B------:R-:W-:Y:S01]  /*6be0*/  HMMA.16816.F32.BF16 R4, R128.reuse, R8, RZ ;  /* 0x000000088004723c */ /* 0x040fe200000418ff */
[----:B------:R-:W0:Y:S01]  /*6bf0*/  LDGDEPBAR ;  /* 0x00000000000079af */ /* 0x000e220000000000 */
[----:B------:R-:W-:Y:S01]  /*6c00*/  BSSY B0, `(.L_x_1022) ;  /* 0x00000d5000007945 */ /* 0x000fe20003800000 */
[----:B------:R-:W-:Y:S05]  /*6c10*/  ISETP.GT.AND P0, PT, R214, R112, PT ;  /* 0x00000070d600720c */ /* 0x000fea0003f04270 */
[C---:B------:R-:W-:Y:S08]  /*6c20*/  HMMA.16816.F32.BF16 R8, R128.reuse, R10, RZ ;  /* 0x0000000a8008723c */ /* 0x040ff000000418ff */
        /* <DEDUP_REMOVED lines=11> */
[----:B------:R-:W-:Y:S08]  /*6ce0*/  HMMA.16816.F32.BF16 R56, R128, R58, RZ ;  /* 0x0000003a8038723c */ /* 0x000ff000000418ff */
[C---:B------:R-:W-:Y:S08]  /*6cf0*/  HMMA.16816.F32.BF16 R4, R132.reuse, R136, R4 ;  /* 0x000000888404723c */ /* 0x040ff00000041804 */
[C---:B------:R-:W-:Y:S01]  /*6d00*/  HMMA.16816.F32.BF16 R8, R132.reuse, R138, R8 ;  /* 0x0000008a8408723c */ /* 0x040fe20000041808 */
[----:B------:R-:W1:Y:S07]  /*6d10*/  LDSM.16.M88.4 R136, [R190] ;  /* 0x00000000be88783b */ /* 0x000e6e0000000200 */
        /* <DEDUP_REMOVED lines=16> */
[----:B------:R-:W-:Y:S08]  /*6e20*/  HMMA.16816.F32.BF16 R56, R132, R162, R56 ;  /* 0x000000a28438723c */ /* 0x000ff00000041838 */
[C---:B-1----:R-:W-:Y:S08]  /*6e30*/  HMMA.16816.F32.BF16 R4, R164.reuse, R136, R4 ;  /* 0x00000088a404723c */ /* 0x042ff00000041804 */
[C---:B------:R-:W-:Y:S01]  /*6e40*/  HMMA.16816.F32.BF16 R8, R164.reuse, R138, R8 ;  /* 0x0000008aa408723c */ /* 0x040fe20000041808 */
[----:B------:R-:W1:Y:S07]  /*6e50*/  LDSM.16.M88.4 R136, [R190+0x3000] ;  /* 0x00300000be88783b */ /* 0x000e6e0000000200 */
        /* <DEDUP_REMOVED lines=14> */
[----:B------:R-:W4:Y:S07]  /*6f40*/  LDSM.16.M88.4 R156, [R189+0x2000] ;  /* 0x00200000bd9c783b */ /* 0x000f2e0000000200 */
[C---:B-1----:R-:W-:Y:S08]  /*6f50*/  HMMA.16816.F32.BF16 R52, R164.reuse, R136, R52 ;  /* 0x00000088a434723c */ /* 0x042ff00000041834 */
[----:B------:R-:W-:Y:S01]  /*6f60*/  HMMA.16816.F32.BF16 R56, R164, R138, R56 ;  /* 0x0000008aa438723c */ /* 0x000fe20000041838 */
[----:B------:R-:W1:Y:S07]  /*6f70*/  LDSM.16.M88.4 R136, [R189+0x2800] ;  /* 0x00280000bd88783b */ /* 0x000e6e0000000200 */
[C---:B--2---:R-:W-:Y:S08]  /*6f80*/  HMMA.16816.F32.BF16 R4, R168.reuse, R140, R4 ;  /* 0x0000008ca804723c */ /* 0x044ff00000041804 */
[C---:B------:R-:W-:Y:S01]  /*6f90*/  HMMA.16816.F32.BF16 R8, R168.reuse, R142, R8 ;  /* 0x0000008ea808723c */ /* 0x040fe20000041808 */
[----:B------:R-:W2:Y:S07]  /*6fa0*/  LDSM.16.M88.4 R140, [R189+0x3000] ;  /* 0x00300000bd8c783b */ /* 0x000eae0000000200 */
        /* <DEDUP_REMOVED lines=27> */
[C---:B------:R-:W-:Y:S08]  /*7160*/  HMMA.16816.F32.BF16 R28, R172.reuse, R156, R28 ;  /* 0x0000009cac1c723c */ /* 0x040ff0000004181c */
[C---:B------:R-:W-:Y:S01]  /*7170*/  HMMA.16816.F32.BF16 R32, R172.reuse, R158, R32 ;  /* 0x0000009eac20723c */ /* 0x040fe20000041820 */
[----:B------:R-:W4:Y:S07]  /*7180*/  LDSM.16.M88.4 R156, [R198] ;  /* 0x00000000c69c783b */ /* 0x000f2e0000000200 */
[C---:B-1----:R-:W-:Y:S08]  /*7190*/  HMMA.16816.F32.BF16 R36, R172.reuse, R136, R36 ;  /* 0x00000088ac24723c */ /* 0x042ff00000041824 */
[C---:B------:R-:W-:Y:S01]  /*71a0*/  HMMA.16816.F32.BF16 R40, R172.reuse, R138, R40 ;  /* 0x0000008aac28723c */ /* 0x040fe20000041828 */
[----:B------:R-:W1:Y:S07]  /*71b0*/  LDSM.16.M88.4 R136, [R199] ;  /* 0x00000000c788783b */ /* 0x000e6e0000000200 */
[C---:B--2---:R-:W-:Y:S08]  /*71c0*/  HMMA.16816.F32.BF16 R44, R172.reuse, R140, R44 ;  /* 0x0000008cac2c723c */ /* 0x044ff0000004182c */
[C---:B------:R-:W-:Y:S01]  /*71d0*/  HMMA.16816.F32.BF16 R48, R172.reuse, R142, R48 ;  /* 0x0000008eac30723c */ /* 0x040fe20000041830 */
[----:B------:R-:W2:Y:S07]  /*71e0*/  LDSM.16.M88.4 R140, [R200] ;  /* 0x00000000c88c783b */ /* 0x000eae0000000200 */
[C---:B---3--:R-:W-:Y:S08]  /*71f0*/  HMMA.16816.F32.BF16 R52, R172.reuse, R144, R52 ;  /* 0x00000090ac34723c */ /* 0x048ff00000041834 */
[----:B------:R-:W-:Y:S01]  /*7200*/  HMMA.16816.F32.BF16 R56, R172, R146, R56 ;  /* 0x00000092ac38723c */ /* 0x000fe20000041838 */
[----:B------:R-:W3:Y:S07]  /*7210*/  LDSM.16.M88.4 R144, [R201] ;  /* 0x00000000c990783b */ /* 0x000eee0000000200 */
[C---:B----4-:R-:W-:Y:S08]  /*7220*/  HMMA.16816.F32.BF16 R4, R176.reuse, R148, R4 ;  /* 0x00000094b004723c */ /* 0x050ff00000041804 */
[C---:B------:R-:W-:Y:S01]  /*7230*/  HMMA.16816.F32.BF16 R8, R176.reuse, R150, R8 ;  /* 0x00000096b008723c */ /* 0x040fe20000041808 */
[----:B------:R-:W4:Y:S07]  /*7240*/  LDSM.16.M88.4 R148, [R202] ;  /* 0x00000000ca94783b */ /* 0x000f2e0000000200 */
        /* <DEDUP_REMOVED lines=37> */
[----:B------:R-:W-:Y:S01]  /*74a0*/  HMMA.16816.F32.BF16 R56, R180, R154, R56 ;  /* 0x0000009ab438723c */ /* 0x000fe20000041838 */
[----:B------:R-:W5:Y:S07]  /*74b0*/  LDSM.16.M88.4 R152, [R189+0x6000] ;  /* 0x00600000bd98783b */ /* 0x000f6e0000000200 */
[C---:B------:R-:W-:Y:S08]  /*74c0*/  HMMA.16816.F32.BF16 R4, R184.reuse, R156, R4 ;  /* 0x0000009cb804723c */ /* 0x040ff00000041804 */
[C---:B------:R-:W-:Y:S01]  /*74d0*/  HMMA.16816.F32.BF16 R8, R184.reuse, R158, R8 ;  /* 0x0000009eb808723c */ /* 0x040fe20000041808 */
[----:B------:R-:W4:Y:S01]  /*74e0*/  LDSM.16.M88.4 R156, [R189+0x6800] ;  /* 0x00680000bd9c783b */ /* 0x000f220000000200 */
[----:B------:R-:W-:Y:S06]  /*74f0*/  DEPBAR.LE SB0, 0x0 ;  /* 0x000080000000791a */ /* 0x000fec0000000000 */
[C---:B-1----:R-:W-:Y:S01]  /*7500*/  HMMA.16816.F32.BF16 R12, R184.reuse, R136, R12 ;  /* 0x00000088b80c723c */ /* 0x042fe2000004180c */
[----:B------:R-:W-:Y:S07]  /*7510*/  BAR.SYNC.DEFER_BLOCKING 0x0 ;  /* 0x0000000000007b1d */ /* 0x000fee0000010000 */
[C---:B------:R-:W-:Y:S08]  /*7520*/  HMMA.16816.F32.BF16 R16, R184.reuse, R138, R16 ;  /* 0x0000008ab810723c */ /* 0x040ff00000041810 */
[C---:B--2---:R-:W-:Y:S08]  /*7530*/  HMMA.16816.F32.BF16 R20, R184.reuse, R140, R20 ;  /* 0x0000008cb814723c */ /* 0x044ff00000041814 */
[C---:B------:R-:W-:Y:S08]  /*7540*/  HMMA.16816.F32.BF16 R24, R184.reuse, R142, R24 ;  /* 0x0000008eb818723c */ /* 0x040ff00000041818 */
[C---:B---3--:R-:W-:Y:S08]  /*7550*/  HMMA.16816.F32.BF16 R28, R184.reuse, R144, R28 ;  /* 0x00000090b81c723c */ /* 0x048ff0000004181c */
[C---:B------:R-:W-:Y:S08]  /*7560*/  HMMA.16816.F32.BF16 R32, R184.reuse, R146, R32 ;  /* 0x00000092b820723c */ /* 0x040ff00000041820 */
[C---:B----4-:R-:W-:Y:S08]  /*7570*/  HMMA.16816.F32.BF16 R36, R184.reuse, R148, R36 ;  /* 0x00000094b824723c */ /* 0x050ff00000041824 */
[C---:B------:R-:W-:Y:S08]  /*7580*/  HMMA.16816.F32.BF16 R40, R184.reuse, R150, R40 ;  /* 0x00000096b828723c */ /* 0x040ff00000041828 */
[C---:B-----5:R-:W-:Y:S08]  /*7590*/  HMMA.16816.F32.BF16 R44, R184.reuse, R152, R44 ;  /* 0x00000098b82c723c */ /* 0x060ff0000004182c */
[C---:B------:R-:W-:Y:S08]  /*75a0*/  HMMA.16816.F32.BF16 R48, R184.reuse, R154, R48 ;  /* 0x0000009ab830723c */ /* 0x040ff00000041830 */
[C---:B------:R-:W-:Y:S08]  /*75b0*/  HMMA.16816.F32.BF16 R52, R184.reuse, R156, R52 ;  /* 0x0000009cb834723c */ /* 0x040ff00000041834 */
[----:B------:R-:W-:Y:S01]  /*75c0*/  HMMA.16816.F32.BF16 R56, R184, R158, R56 ;  /* 0x0000009eb838723c */ /* 0x000fe20000041838 */
[----:B------:R-:W-:Y:S07]  /*75d0*/  @!UPT UIADD3 URZ, URZ, URZ, URZ ;  /* 0x0000003f3f3ff290 */ /* 0x000fee000fffe03f */
[----:B------:R-:W-:-:S11]  /*75e0*/  @!P0 BRA `(.L_x_1023) ;  /* 0x0000036000008947 */ /* 0x000fd60003800000 */
[----:B------:R-:W-:Y:S01]  /*75f0*/  IADD3 R0, R214, -0x1, RZ ;  /* 0xffffffffd6007810 */ /* 0x000fe20007ffe0ff */
[----:B------:R-:W2:Y:S01]  /*7600*/  LDL.64 R222, [R1+0x18] ;  /* 0x0000180001de7983 */ /* 0x000ea20000100a00 */
[----:B------:R-:W-:Y:S02]  /*7610*/  ISETP.GE.AND P2, PT, R220, 0x21, PT ;  /* 0x00000021dc00780c */ /* 0x000fe40003f46270 */
[----:B------:R-:W-:Y:S01]  /*7620*/  SHF.R.S32.HI R2, RZ, 0x1f, R0 ;  /* 0x0000001fff027819 */ /* 0x000fe20000011400 */
[----:B------:R-:W-:Y:S01]  /*7630*/  IMAD.WIDE.U32 R112, R0, c[0x0][0x1e0], RZ ;  /* 0x0000780000707a25 */ /* 0x000fe200078e00ff */
[C---:B------:R-:W-:Y:S01]  /*7640*/  ISETP.GE.AND P1, PT, R220.reuse, 0x41, PT ;  /* 0x00000041dc00780c */ /* 0x040fe20003f26270 */
[----:B------:R-:W3:Y:S01]  /*7650*/  LDL.64 R218, [R1+0x10] ;  /* 0x0000100001da7983 */ /* 0x000ee20000100a00 */
[----:B------:R-:W-:Y:S01]  /*7660*/  ISETP.GE.AND P3, PT, R220, 0x1, PT ;  /* 0x00000001dc00780c */ /* 0x000fe20003f66270 */
[----:B------:R-:W-:Y:S04]  /*7670*/  IMAD R2, R2, c[0x0][0x1e0], RZ ;  /* 0x0000780002027a24 */ /* 0x000fe800078e02ff */
[----:B------:R-:W-:Y:S02]  /*7680*/  IMAD R0, R0, c[0x0][0x1e4], R2 ;  /* 0x0000790000007a24 */ /* 0x000fe400078e0202 */
[----:B------:R-:W-:Y:S02]  /*7690*/  @P2 IMAD.MOV.U32 R2, RZ, RZ, c[0x0][0x1e0] ;  /* 0x00007800ff022624 */ /* 0x000fe400078e00ff */
[----:B------:R-:W-:Y:S02]  /*76a0*/  IMAD.IADD R0, R113, 0x1, R0 ;  /* 0x0000000171007824 */ /* 0x000fe400078e0200 */
[----:B------:R-:W-:Y:S04]  /*76b0*/  IMAD.WIDE.U32 R112, R112, 0x70, RZ ;  /* 0x0000007070707825 */ /* 0x000fe800078e00ff */
[----:B------:R-:W-:Y:S01]  /*76c0*/  IMAD R0, R0, 0x70, RZ ;  /* 0x0000007000007824 */ /* 0x000fe200078e02ff */
[CC--:B------:R-:W-:Y:S01]  /*76d0*/  @P2 LEA R136, P0, R2.reuse, R112.reuse, 0x5 ;  /* 0x0000007002882211 */ /* 0x0c0fe200078028ff */
[----:B------:R-:W-:Y:S02]  /*76e0*/  @P2 IMAD.MOV.U32 R114, RZ, RZ, c[0x0][0x1e4] ;  /* 0x00007900ff722624 */ /* 0x000fe400078e00ff */
[----:B------:R-:W-:Y:S02]  /*76f0*/  IMAD.IADD R113, R113, 0x1, R0 ;  /* 0x0000000171717824 */ /* 0x000fe400078e0200 */
[----:B------:R-:W-:Y:S03]  /*7700*/  @P1 IMAD.MOV.U32 R0, RZ, RZ, c[0x0][0x1e0] ;  /* 0x00007800ff001624 */ /* 0x000fe600078e00ff */
[-C--:B------:R-:W-:Y:S01]  /*7710*/  @P2 LEA.HI.X R114, R2, R113.reuse, R114, 0x5, P0 ;  /* 0x0000007102722211 */ /* 0x080fe200000f2c72 */
[----:B------:R-:W-:Y:S01]  /*7720*/  @P1 IMAD.MOV.U32 R2, RZ, RZ, c[0x0][0x1e4] ;  /* 0x00007900ff021624 */ /* 0x000fe200078e00ff */
[CC--:B------:R-:W-:Y:S04]  /*7730*/  @P1 LEA R137, P0, R0.reuse, R112.reuse, 0x6 ;  /* 0x0000007000891211 */ /* 0x0c0fe800078030ff */
[----:B------:R-:W-:Y:S02]  /*7740*/  @P1 LEA.HI.X R138, R0, R113, R2, 0x6, P0 ;  /* 0x00000071008a1211 */ /* 0x000fe400000f3402 */
[----:B--2---:R-:W-:Y:S05]  /*7750*/  @P3 IADD3 R0, P0, R222, R112, RZ ;  /* 0x00000070de003210 */ /* 0x004fea0007f1e0ff */
[--C-:B---3--:R-:W-:Y:S01]  /*7760*/  @P3 IMAD.X R2, R113, 0x1, R219.reuse, P0 ;  /* 0x0000000171023824 */ /* 0x108fe200000e06db */
        /* <DEDUP_REMOVED lines=25> */
[----:B------:R-:W-:Y:S02]  /*7900*/  @P0 IADD3.X R2, R219, R2, R113, P4, !PT ;  /* 0x00000002db020210 */ /* 0x000fe400027fe471 */
[C---:B------:R-:W-:Y:S04]  /*7910*/  @P0 LEA R112, P4, R0.reuse, c[0x0][0x1c8], 0x1 ;  /* 0x0000720000700a11 */ /* 0x040fe800078808ff */
[----:B------:R-:W-:Y:S05]  /*7920*/  @P0 LEA.HI.X R113, R0, c[0x0][0x1cc], R2, 0x1, P4 ;  /* 0x0000730000710a11 */ /* 0x000fea00020f0c02 */
[----:B------:R1:W-:Y:S04]  /*7930*/  @P0 LDGSTS.E.BYPASS.LTC128B.128 [R216+0xb100], [R112.64], !P6 ;  /* 0x0b10000070d80fae */ /* 0x0003e8000f101d46 */
[----:B------:R1:W-:Y:S02]  /*7940*/  @P0 LDGSTS.E.BYPASS.LTC128B.128 [R216+0xe900], [R112.64+0x80], !P5 ;  /* 0x0e90008070d80fae */ /* 0x0003e4000e901d46 */
.L_x_1023:
[----:B------:R-:W-:Y:S05]  /*7950*/  BSYNC B0 ;  /* 0x0000000000007941 */ /* 0x000fea0003800000 */
.L_x_1022:
[----:B------:R-:W-:Y:S01]  /*7960*/  IMAD.MOV.U32 R0, RZ, RZ, c[0x0][0x2c4] ;  /* 0x0000b100ff007624 */ /* 0x000fe200078e00ff */
[----:B------:R-:W2:Y:S04]  /*7970*/  LDL R2, [R1+0x40] ;  /* 0x0000400001027983 */ /* 0x000ea80000100800 */
[----:B------:R-:W-:Y:S01]  /*7980*/  ISETP.NE.AND P0, PT, R0, 0x1, PT ;  /* 0x000000010000780c */ /* 0x000fe20003f05270 */
[----:B-1----:R-:W3:Y:S04]  /*7990*/  LDL R137, [R1+0x58] ;  /* 0x0000580001897983 */ /* 0x002ee80000100800 */
[----:B------:R1:W2:Y:S04]  /*79a0*/  LDL R0, [R1+0x38] ;  /* 0x0000380001007983 */ /* 0x0002a80000100800 */
[----:B------:R-:W4:Y:S04]  /*79b0*/  LDL R136, [R1+0x4c] ;  /* 0x00004c0001887983 */ /* 0x000f280000100800 */
[----:B------:R-:W4:Y:S04]  /*79c0*/  LDL R114, [R1+0x44] ;  /* 0x0000440001727983 */ /* 0x000f280000100800 */
[----:B------:R-:W0:Y:S01]  /*79d0*/  LDGDEPBAR ;  /* 0x00000000000079af */ /* 0x000e220000000000 */
[----:B--2---:R-:W-:Y:S02]  /*79e0*/  @P0 IMAD.MOV.U32 R0, RZ, RZ, R2 ;  /* 0x000000ffff000224 */ /* 0x004fe400078e0002 */
[----:B------:R-:W-:Y:S05]  /*79f0*/  IMAD R2, R214, -0x70, RZ ;  /* 0xffffff90d6027824 */ /* 0x000fea00078e02ff */
[----:B------:R-:W2:Y:S01]  /*7a00*/  SHFL.IDX PT, R112, R0, 0x1, 0x1c1f ;  /* 0x003c1f0000707f89 */ /* 0x000ea200000e0000 */
[----:B---3--:R-:W-:Y:S04]  /*7a10*/  IADD3 R2, -R137, 0x1, R2 ;  /* 0x0000000189027810 */ /* 0x008fe80007ffe102 */
[----:B----4-:R-:W-:Y:S03]  /*7a20*/  IADD3 R2, -R114, R2, R136 ;  /* 0x0000000272027210 */ /* 0x010fe60007ffe188 */
[----:B------:R2:W3:Y:S02]  /*7a30*/  SHFL.IDX PT, R113, R0, RZ, 0x1c1f ;  /* 0x001c1fff00717589 */ /* 0x0004e400000e0000 */
[C---:B--2---:R-:W-:Y:S02]  /*7a40*/  IMAD.IADD R0, R2.reuse, 0x1, R112 ;  /* 0x0000000102007824 */ /* 0x044fe400078e0270 */
[----:B---3--:R-:W-:Y:S03]  /*7a50*/  IMAD.IADD R112, R2, 0x1, R113 ;  /* 0x0000000102707824 */ /* 0x008fe600078e0271 */
[C---:B------:R-:W-:Y:S02]  /*7a60*/  ISETP.GT.AND P1, PT, R0.reuse, RZ, PT ;  /* 0x000000ff0000720c */ /* 0x040fe40003f24270 */
[----:B------:R-:W-:Y:S02]  /*7a70*/  ISETP.GT.AND P0, PT, R0, 0x1, PT ;  /* 0x000000010000780c */ /* 0x000fe40003f04270 */
[----:B------:R-:W-:Y:S02]  /*7a80*/  FSEL R6, R6, -INF , P1 ;  /* 0xff80000006067808 */ /* 0x000fe40000800000 */
[----:B------:R-:W-:Y:S02]  /*7a90*/  ISETP.GT.AND P1, PT, R0, 0x8, PT ;  /* 0x000000080000780c */ /* 0x000fe40003f24270 */
[----:B------:R-:W-:Y:S02]  /*7aa0*/  FMNMX.FTZ R2, R6, R115, !PT ;  /* 0x0000007306027209 */ /* 0x000fe40007810000 */
[----:B------:R-:W-:Y:S02]  /*7ab0*/  FSEL R114, R7, -INF , P0 ;  /* 0xff80000007727808 */ /* 0x000fe40000000000 */
[----:B------:R-:W-:Y:S02]  /*7ac0*/  ISETP.GT.AND P0, PT, R0, 0x9, PT ;  /* 0x000000090000780c */ /* 0x000fe40003f04270 */
[----:B------:R-:W-:Y:S02]  /*7ad0*/  FSEL R7, R10, -INF , P1 ;  /* 0xff8000000a077808 */ /* 0x000fe40000800000 */
[----:B------:R-:W-:Y:S02]  /*7ae0*/  FMNMX.FTZ R2, R114, R2, !PT ;  /* 0x0000000272027209 */ /* 0x000fe40007810000 */
[----:B------:R-:W-:Y:S02]  /*7af0*/  ISETP.GT.AND P1, PT, R0, 0x10, PT ;  /* 0x000000100000780c */ /* 0x000fe40003f24270 */
[----:B------:R-:W-:Y:S02]  /*7b00*/  FSEL R11, R11, -INF , P0 ;  /* 0xff8000000b0b7808 */ /* 0x000fe40000000000 */
[----:B------:R-:W-:Y:S02]  /*7b10*/  FMNMX.FTZ R2, R7, R2, !PT ;  /* 0x0000000207027209 */ /* 0x000fe40007810000 */
[----:B------:R-:W-:Y:S02]  /*7b20*/  FSEL R144, R14, -INF , P1 ;  /* 0xff8000000e907808 */ /* 0x000fe40000800000 */
[----:B------:R-:W-:Y:S02]  /*7b30*/  ISETP.GT.AND P0, PT, R0, 0x11, PT ;  /* 0x000000110000780c */ /* 0x000fe40003f04270 */
[----:B------:R-:W-:Y:S02]  /*7b40*/  FMNMX.FTZ R2, R11, R2, !PT ;  /* 0x000000020b027209 */ /* 0x000fe40007810000 */
[----:B------:R-:W-:Y:S02]  /*7b50*/  ISETP.GT.AND P3, PT, R112, RZ, PT ;  /* 0x000000ff7000720c */ /* 0x000fe40003f64270 */
        /* <DEDUP_REMOVED lines=9> */
[----:B------:R-:W-:Y:S02]  /*7bf0*/  ISETP.GT.AND P3, PT, R112, 0x8, PT ;  /* 0x000000087000780c */ /* 0x000fe40003f64270 */
[----:B------:R-:W-:Y:S02]  /*7c00*/  FMNMX.FTZ R4, R136, R3, !PT ;  /* 0x0000000388047209 */ /* 0x000fe40007810000 */
[----:B------:R-:W-:Y:S02]  /*7c10*/  FSEL R149, R19, -INF , P0 ;  /* 0xff80000013957808 */ /* 0x000fe40000000000 */
[----:B------:R-:W-:Y:S02]  /*7c20*/  ISETP.GT.AND P1, PT, R0, 0x20, PT ;  /* 0x000000200000780c */ /* 0x000fe40003f24270 */
[----:B------:R-:W-:Y:S02]  /*7c30*/  FMNMX.FTZ R5, R148, R2, !PT ;  /* 0x0000000294057209 */ /* 0x000fe40007810000 */
[----:B------:R-:W-:Y:S02]  /*7c40*/  ISETP.GT.AND P2, PT, R112, 0x9, PT ;  /* 0x000000097000780c */ /* 0x000fe40003f44270 */
[----:B------:R-:W-:Y:S02]  /*7c50*/  FSEL R8, R8, -INF , P3 ;  /* 0xff80000008087808 */ /* 0x000fe40001800000 */
        /* <DEDUP_REMOVED lines=8> */
[----:B------:R-:W-:Y:S02]  /*7ce0*/  FMNMX.FTZ R2, R152, R5, !PT ;  /* 0x0000000598027209 */ /* 0x000fe40007810000 */
[----:B------:R-:W-:Y:S02]  /*7cf0*/  ISETP.GT.AND P1, PT, R0, 0x28, PT ;  /* 0x000000280000780c */ /* 0x000fe40003f24270 */
[----:B------:R-:W-:Y:S02]  /*7d00*/  FSEL R142, R12, -INF , P3 ;  /* 0xff8000000c8e7808 */ /* 0x000fe40001800000 */
[----:B------:R-:W-:Y:S02]  /*7d10*/  ISETP.GT.AND P2, PT, R112, 0x11, PT ;  /* 0x000000117000780c */ /* 0x000fe40003f44270 */
[----:B------:R-:W-:Y:S02]  /*7d20*/  FMNMX.FTZ R4, R9, R4, !PT ;  /* 0x0000000409047209 */ /* 0x000fe40007810000 */
[----:B------:R-:W-:Y:S02]  /*7d30*/  FSEL R156, R26, -INF , P1 ;  /* 0xff8000001a9c7808 */ /* 0x000fe40000800000 */
[----:B------:R-:W-:Y:S02]  /*7d40*/  FMNMX.FTZ R2, R153, R2, !PT ;  /* 0x0000000299027209 */ /* 0x000fe40007810000 */
[----:B------:R-:W-:Y:S02]  /*7d50*/  ISETP.GT.AND P0, PT, R0, 0x29, PT ;  /* 0x000000290000780c */ /* 0x000fe40003f04270 */
[----:B------:R-:W-:Y:S02]  /*7d60*/  FSEL R143, R13, -INF , P2 ;  /* 0xff8000000d8f7808 */ /* 0x000fe40001000000 */
[----:B------:R-:W-:Y:S01]  /*7d70*/  ISETP.GT.AND P3, PT, R112, 0x18, PT ;  /* 0x000000187000780c */ /* 0x000fe20003f64270 */
[----:B------:R-:W-:Y:S01]  /*7d80*/  LDSM.16.MT88.4 R12, [R191] ;  /* 0x00000000bf0c783b */ /* 0x000fe20000004200 */
        /* <DEDUP_REMOVED lines=19> */
[----:B------:R-:W-:Y:S02]  /*7ec0*/  FMNMX.FTZ R2, R163, R2, !PT ;  /* 0x00000002a3027209 */ /* 0x000fe40007810000 */
[----:B------:R-:W-:Y:S02]  /*7ed0*/  ISETP.GT.AND P0, PT, R0, 0x39, PT ;  /* 0x000000390000780c */ /* 0x000fe40003f04270 */
[----:B------:R-:W-:Y:S02]  /*7ee0*/  FSEL R215, R34, -INF , P1 ;  /* 0xff80000022d77808 */ /* 0x000fe40000800000 */
[----:B------:R-:W-:Y:S02]  /*7ef0*/  FSEL R150, R21, -INF , P2 ;  /* 0xff80000015967808 */ /* 0x000fe40001000000 */
[----:B------:R-:W-:Y:S01]  /*7f00*/  FMNMX.FTZ R4, R151, R4, !PT ;  /* 0x0000000497047209 */ /* 0x000fe20007810000 */
[----:B------:R-:W-:Y:S01]  /*7f10*/  LDSM.16.MT88.4 R20, [R193] ;  /* 0x00000000c114783b */ /* 0x000fe20000004200 */
[----:B------:R-:W-:Y:S02]  /*7f20*/  ISETP.GT.AND P3, PT, R112, 0x28, PT ;  /* 0x000000287000780c */ /* 0x000fe40003f64270 */
[----:B------:R-:W-:Y:S02]  /*7f30*/  FSEL R217, R35, -INF , P0 ;  /* 0xff80000023d97808 */ /* 0x000fe40000000000 */
[----:B------:R-:W-:Y:S02]  /*7f40*/  ISETP.GT.AND P1, PT, R0, 0x40, PT ;  /* 0x000000400000780c */ /* 0x000fe40003f24270 */
[----:B------:R-:W-:Y:S02]  /*7f50*/  ISETP.GT.AND P2, PT, R112, 0x29, PT ;  /* 0x000000297000780c */ /* 0x000fe40003f44270 */
[----:B------:R-:W-:Y:S02]  /*7f60*/  FMNMX.FTZ R5, R215, R2, !PT ;  /* 0x00000002d7057209 */ /* 0x000fe40007810000 */
[----:B------:R-:W-:Y:S02]  /*7f70*/  FSEL R154, R24, -INF , P3 ;  /* 0xff800000189a7808 */ /* 0x000fe40001800000 */
[----:B------:R-:W-:Y:S02]  /*7f80*/  FMNMX.FTZ R2, R150, R4, !PT ;  /* 0x0000000496027209 */ /* 0x000fe40007810000 */
[----:B------:R-:W-:Y:S02]  /*7f90*/  FSEL R224, R38, -INF , P1 ;  /* 0xff80000026e07808 */ /* 0x000fe40000800000 */
[----:B------:R-:W-:Y:S02]  /*7fa0*/  FSEL R155, R25, -INF , P2 ;  /* 0xff800000199b7808 */ /* 0x000fe40001000000 */
[----:B------:R-:W-:Y:S02]  /*7fb0*/  ISETP.GT.AND P2, PT, R112, 0x31, PT ;  /* 0x000000317000780c */ /* 0x000fe40003f44270 */
[----:B------:R-:W-:Y:S02]  /*7fc0*/  ISETP.GT.AND P0, PT, R0, 0x41, PT ;  /* 0x000000410000780c */ /* 0x000fe40003f04270 */
[----:B------:R-:W-:Y:S02]  /*7fd0*/  FMNMX.FTZ R5, R217, R5, !PT ;  /* 0x00000005d9057209 */ /* 0x000fe40007810000 */
[----:B------:R-:W-:Y:S02]  /*7fe0*/  ISETP.GT.AND P3, PT, R112, 0x30, PT ;  /* 0x000000307000780c */ /* 0x000fe40003f64270 */
[----:B------:R-:W-:Y:S02]  /*7ff0*/  FMNMX.FTZ R4, R154, R2, !PT ;  /* 0x000000029a047209 */ /* 0x000fe40007810000 */
[----:B------:R-:W-:Y:S02]  /*8000*/  FSEL R159, R29, -INF , P2 ;  /* 0xff8000001d9f7808 */ /* 0x000fe40001000000 */
[----:B------:R-:W-:Y:S02]  /*8010*/  FSEL R225, R39, -INF , P0 ;  /* 0xff80000027e17808 */ /* 0x000fe40000000000 */
[----:B------:R-:W-:Y:S02]  /*8020*/  ISETP.GT.AND P2, PT, R112, 0x39, PT ;  /* 0x000000397000780c */ /* 0x000fe40003f44270 */
[----:B------:R-:W-:Y:S02]  /*8030*/  ISETP.GT.AND P1, PT, R0, 0x48, PT ;  /* 0x000000480000780c */ /* 0x000fe40003f24270 */
[----:B------:R-:W-:Y:S02]  /*8040*/  FMNMX.FTZ R2, R224, R5, !PT ;  /* 0x00000005e0027209 */ /* 0x000fe40007810000 */
[----:B------:R-:W-:Y:S02]  /*8050*/  FSEL R158, R28, -INF , P3 ;  /* 0xff8000001c9e7808 */ /* 0x000fe40001800000 */
[----:B------:R-:W-:Y:S01]  /*8060*/  FMNMX.FTZ R4, R155, R4, !PT ;  /* 0x000000049b047209 */ /* 0x000fe20007810000 */
[----:B------:R-:W-:Y:S01]  /*8070*/  LDSM.16.MT88.4 R28, [R192] ;  /* 0x00000000c01c783b */ /* 0x000fe20000004200 */
[C---:B------:R-:W-:Y:S02]  /*8080*/  ISETP.GT.AND P3, PT, R112.reuse, 0x38, PT ;  /* 0x000000387000780c */ /* 0x040fe40003f64270 */
[----:B------:R-:W-:Y:S02]  /*8090*/  FSEL R162, R33, -INF , P2 ;  /* 0xff80000021a27808 */ /* 0x000fe40001000000 */
[----:B------:R-:W-:Y:S02]  /*80a0*/  ISETP.GT.AND P2, PT, R112, 0x41, PT ;  /* 0x000000417000780c */ /* 0x000fe40003f44270 */
[----:B------:R-:W-:Y:S02]  /*80b0*/  ISETP.GT.AND P0, PT, R0, 0x49, PT ;  /* 0x000000490000780c */ /* 0x000fe40003f04270 */
[----:B------:R-:W-:Y:S02]  /*80c0*/  FSEL R235, R42, -INF , P1 ;  /* 0xff8000002aeb7808 */ /* 0x000fe40000800000 */
[----:B------:R-:W-:Y:S02]  /*80d0*/  FMNMX.FTZ R2, R225, R2, !PT ;  /* 0x00000002e1027209 */ /* 0x000fe40007810000 */
[----:B------:R-:W-:Y:S02]  /*80e0*/  FMNMX.FTZ R5, R158, R4, !PT ;  /* 0x000000049e057209 */ /* 0x000fe40007810000 */
[----:B------:R-:W-:Y:S02]  /*80f0*/  FSEL R221, R37, -INF , P2 ;  /* 0xff80000025dd7808 */ /* 0x000fe40001000000 */
[----:B------:R-:W-:Y:S02]  /*8100*/  FSEL R161, R32, -INF , P3 ;  /* 0xff80000020a17808 */ /* 0x000fe40001800000 */
[C---:B------:R-:W-:Y:S02]  /*8110*/  ISETP.GT.AND P3, PT, R112.reuse, 0x40, PT ;  /* 0x000000407000780c */ /* 0x040fe40003f64270 */
[----:B------:R-:W-:Y:S02]  /*8120*/  ISETP.GT.AND P2, PT, R112, 0x49, PT ;  /* 0x000000497000780c */ /* 0x000fe40003f44270 */
[----:B------:R-:W-:Y:S02]  /*8130*/  FSEL R240, R43, -INF , P0 ;  /* 0xff8000002bf07808 */ /* 0x000fe40000000000 */
[----:B------:R-:W-:Y:S02]  /*8140*/  ISETP.GT.AND P0, PT, R0, 0x50, PT ;  /* 0x000000500000780c */ /* 0x000fe40003f04270 */
[----:B------:R-:W-:Y:S02]  /*8150*/  FMNMX.FTZ R2, R235, R2, !PT ;  /* 0x00000002eb027209 */ /* 0x000fe40007810000 */
[----:B------:R-:W-:Y:S02]  /*8160*/  FMNMX.FTZ R5, R159, R5, !PT ;  /* 0x000000059f057209 */ /* 0x000fe40007810000 */
[----:B------:R-:W-:Y:S02]  /*8170*/  FSEL R219, R36, -INF , P3 ;  /* 0xff80000024db7808 */ /* 0x000fe40001800000 */
[----:B------:R-:W-:Y:S01]  /*8180*/  FSEL R243, R46, -INF , P0 ;  /* 0xff8000002ef37808 */ /* 0x000fe20000000000 */
[----:B------:R-:W-:Y:S01]  /*8190*/  LDSM.16.MT88.4 R36, [R196] ;  /* 0x00000000c424783b */ /* 0x000fe20000004200 */
[----:B------:R-:W-:Y:S02]  /*81a0*/  FSEL R227, R41, -INF , P2 ;  /* 0xff80000029e37808 */ /* 0x000fe40001000000 */
[----:B------:R-:W-:Y:S02]  /*81b0*/  ISETP.GT.AND P2, PT, R0, 0x51, PT ;  /* 0x000000510000780c */ /* 0x000fe40003f44270 */
        /* <DEDUP_REMOVED lines=12> */
[C---:B------:R-:W-:Y:S02]  /*8280*/  ISETP.GT.AND P1, PT, R0.reuse, 0x60, PT ;  /* 0x000000600000780c */ /* 0x040fe40003f24270 */
[C---:B------:R-:W-:Y:S02]  /*8290*/  ISETP.GT.AND P0, PT, R0.reuse, 0x61, PT ;  /* 0x000000610000780c */ /* 0x040fe40003f04270 */
[C---:B------:R-:W-:Y:S02]  /*82a0*/  ISETP.GT.AND P2, PT, R0.reuse, 0x68, PT ;  /* 0x000000680000780c */ /* 0x040fe40003f44270 */
        /* <DEDUP_REMOVED lines=10> */
[----:B------:R-:W-:Y:S02]  /*8350*/  FSEL R239, R44, -INF , P1 ;  /* 0xff8000002cef7808 */ /* 0x000fe40000800000 */
[----:B------:R-:W-:Y:S02]  /*8360*/  ISETP.GT.AND P0, PT, R112, 0x51, PT ;  /* 0x000000517000780c */ /* 0x000fe40003f04270 */
[----:B------:R-:W-:Y:S02]  /*8370*/  FMNMX.FTZ R2, R227, R2, !PT ;  /* 0x00000002e3027209 */ /* 0x000fe40007810000 */
[----:B------:R-:W-:Y:S02]  /*8380*/  FSEL R223, R58, -INF , P2 ;  /* 0xff8000003adf7808 */ /* 0x000fe40001000000 */
[----:B------:R-:W-:Y:S02]  /*8390*/  FMNMX.FTZ R0, R222, R0, !PT ;  /* 0x00000000de007209 */ /* 0x000fe40007810000 */
[----:B------:R-:W-:Y:S02]  /*83a0*/  FSEL R238, R45, -INF , P0 ;  /* 0xff8000002dee7808 */ /* 0x000fe40000000000 */
[----:B------:R-:W-:Y:S01]  /*83b0*/  ISETP.GT.AND P1, PT, R112, 0x58, PT ;  /* 0x000000587000780c */ /* 0x000fe20003f24270 */
[----:B------:R-:W-:Y:S01]  /*83c0*/  LDSM.16.MT88.4 R44, [R191+0x3800] ;  /* 0x00380000bf2c783b */ /* 0x000fe20000004200 */
[----:B------:R-:W-:Y:S02]  /*83d0*/  FMNMX.FTZ R2, R239, R2, !PT ;  /* 0x00000002ef027209 */ /* 0x000fe40007810000 */
[----:B------:R-:W-:Y:S02]  /*83e0*/  FSEL R113, R59, -INF , P3 ;  /* 0xff8000003b717808 */ /* 0x000fe40001800000 */
[----:B------:R-:W-:Y:S02]  /*83f0*/  FMNMX.FTZ R0, R223, R0, !PT ;  /* 0x00000000df007209 */ /* 0x000fe40007810000 */
[----:B------:R-:W-:Y:S02]  /*8400*/  FSEL R234, R48, -INF , P1 ;  /* 0xff80000030ea7808 */ /* 0x000fe40000800000 */
[----:B------:R-:W-:Y:S02]  /*8410*/  FMNMX.FTZ R2, R238, R2, !PT ;  /* 0x00000002ee027209 */ /* 0x000fe40007810000 */
[----:B------:R-:W-:Y:S02]  /*8420*/  FMNMX.FTZ R0, R113, R0, !PT ;  /* 0x0000000071007209 */ /* 0x000fe40007810000 */
[----:B------:R-:W-:Y:S02]  /*8430*/  FMNMX.FTZ R4, R234, R2, !PT ;  /* 0x00000002ea047209 */ /* 0x000fe40007810000 */
[C---:B------:R-:W-:Y:S01]  /*8440*/  ISETP.GT.AND P0, PT, R112.reuse, 0x59, PT ;  /* 0x000000597000780c */ /* 0x040fe20003f04270 */
[----:B------:R-:W2:Y:S01]  /*8450*/  SHFL.BFLY PT, R2, R0, 0x2, 0x1f ;  /* 0x0c401f0000027f89 */ /* 0x000ea200000e0000 */
[C---:B------:R-:W-:Y:S02]  /*8460*/  ISETP.GT.AND P1, PT, R112.reuse, 0x60, PT ;  /* 0x000000607000780c */ /* 0x040fe40003f24270 */
[----:B------:R-:W-:Y:S02]  /*8470*/  FSEL R232, R49, -INF , P0 ;  /* 0xff80000031e87808 */ /* 0x000fe40000000000 */
[----:B------:R-:W-:Y:S02]  /*8480*/  ISETP.GT.AND P0, PT, R112, 0x61, PT ;  /* 0x000000617000780c */ /* 0x000fe40003f04270 */
[----:B------:R-:W-:Y:S02]  /*8490*/  FSEL R231, R52, -INF , P1 ;  /* 0xff80000034e77808 */ /* 0x000fe40000800000 */
[----:B------:R-:W-:Y:S02]  /*84a0*/  FSEL R230, R53, -INF , P0 ;  /* 0xff80000035e67808 */ /* 0x000fe40000000000 */
[C---:B------:R-:W-:Y:S01]  /*84b0*/  ISETP.GT.AND P1, PT, R112.reuse, 0x68, PT ;  /* 0x000000687000780c */ /* 0x040fe20003f24270 */
[----:B------:R-:W-:Y:S01]  /*84c0*/  LDSM.16.MT88.4 R52, [R193+0x3800] ;  /* 0x00380000c134783b */ /* 0x000fe20000004200 */
[----:B------:R-:W-:Y:S02]  /*84d0*/  ISETP.GT.AND P0, PT, R112, 0x69, PT ;  /* 0x000000697000780c */ /* 0x000fe40003f04270 */
[----:B------:R-:W-:Y:S02]  /*84e0*/  FMNMX.FTZ R4, R232, R4, !PT ;  /* 0x00000004e8047209 */ /* 0x000fe40007810000 */
[----:B------:R-:W-:Y:S02]  /*84f0*/  FSEL R228, R57, -INF , P0 ;  /* 0xff80000039e47808 */ /* 0x000fe40000000000 */
[----:B------:R-:W-:Y:S02]  /*8500*/  FMNMX.FTZ R4, R231, R4, !PT ;  /* 0x00000004e7047209 */ /* 0x000fe40007810000 */
[----:B------:R-:W-:Y:S02]  /*8510*/  FSEL R229, R56, -INF , P1 ;  /* 0xff80000038e57808 */ /* 0x000fe40000800000 */
[----:B------:R-:W-:Y:S02]  /*8520*/  FMNMX.FTZ R4, R230, R4, !PT ;  /* 0x00000004e6047209 */ /* 0x000fe40007810000 */
[----:B--2---:R-:W-:Y:S02]  /*8530*/  FMNMX.FTZ R0, R0, R2, !PT ;  /* 0x0000000200007209 */ /* 0x004fe40007810000 */
[----:B------:R-:W-:Y:S03]  /*8540*/  FMNMX.FTZ R4, R229, R4, !PT ;  /* 0x00000004e5047209 */ /* 0x000fe60007810000 */
[----:B------:R-:W2:Y:S01]  /*8550*/  SHFL.BFLY PT, R2, R0, 0x1, 0x1f ;  /* 0x0c201f0000027f89 */ /* 0x000ea200000e0000 */
[----:B------:R-:W-:Y:S07]  /*8560*/  FMNMX.FTZ R4, R228, R4, !PT ;  /* 0x00000004e4047209 */ /* 0x000fee0007810000 */
[----:B------:R-:W3:Y:S01]  /*8570*/  SHFL.BFLY PT, R5, R4, 0x2, 0x1f ;  /* 0x0c401f0004057f89 */ /* 0x000ee200000e0000 */
[----:B--2---:R-:W-:Y:S04]  /*8580*/  FMNMX.FTZ R112, R0, R2, !PT ;  /* 0x0000000200707209 */ /* 0x004fe80007810000 */
[C---:B------:R-:W-:Y:S01]  /*8590*/  FSETP.NEU.FTZ.AND P0, PT, R112.reuse, -INF , PT ;  /* 0xff8000007000780b */ /* 0x040fe20003f1d000 */
[----:B------:R-:W-:Y:S01]  /*85a0*/  FMUL.FTZ R0, R112, c[0x0][0x2d0] ;  /* 0x0000b40070007a20 */ /* 0x000fe20000410000 */
[----:B---3--:R-:W-:Y:S04]  /*85b0*/  FMNMX.FTZ R4, R4, R5, !PT ;  /* 0x0000000504047209 */ /* 0x008fe80007810000 */
[----:B------:R-:W-:Y:S01]  /*85c0*/  FSEL R141, R0, RZ, P0 ;  /* 0x000000ff008d7208 */ /* 0x000fe20000000000 */
[----:B------:R-:W2:Y:S04]  /*85d0*/  SHFL.BFLY PT, R2, R4, 0x1, 0x1f ;  /* 0x0c201f0004027f89 */ /* 0x000ea800000e0000 */
[--C-:B------:R-:W-:Y:S04]  /*85e0*/  FFMA.FTZ R0, R6, c[0x0][0x2d0], -R141.reuse ;  /* 0x0000b40006007a23 */ /* 0x100fe8000001088d */
[----:B------:R3:W-:Y:S02]  /*85f0*/  MUFU.EX2 R244, R0 ;  /* 0x0000000000f47308 */ /* 0x0007e40000000800 */
[--C-:B---3--:R-:W-:Y:S01]  /*8600*/  FFMA.FTZ R0, R114, c[0x0][0x2d0], -R141.reuse ;  /* 0x0000b40072007a23 */ /* 0x108fe2000001088d */
[----:B--2---:R-:W-:Y:S07]  /*8610*/  FMNMX.FTZ R114, R4, R2, !PT ;  /* 0x0000000204727209 */ /* 0x004fee0007810000 */
[----:B------:R2:W3:Y:S01]  /*8620*/  MUFU.EX2 R247, R0 ;  /* 0x0000000000f77308 */ /* 0x0004e20000000800 */
[C---:B------:R-:W-:Y:S01]  /*8630*/  FSETP.NEU.FTZ.AND P1, PT, R114.reuse, -INF , PT ;  /* 0xff8000007200780b */ /* 0x040fe20003f3d000 */
[----:B------:R-:W-:Y:S05]  /*8640*/  FMUL.FTZ R2, R114, c[0x0][0x2d0] ;  /* 0x0000b40072027a20 */ /* 0x000fea0000410000 */
[----:B------:R-:W-:Y:S05]  /*8650*/  FSEL R140, R2, RZ, P1 ;  /* 0x000000ff028c7208 */ /* 0x000fea0000800000 */
[--C-:B------:R-:W-:Y:S02]  /*8660*/  FFMA.FTZ R2, R9, c[0x0][0x2d0], -R140.reuse ;  /* 0x0000b40009027a23 */ /* 0x100fe4000001088c */
[--C-:B------:R-:W-:Y:S02]  /*8670*/  FFMA.FTZ R4, R137, c[0x0][0x2d0], -R140.reuse ;  /* 0x0000b40089047a23 */ /* 0x100fe4000001088c */
[----:B------:R4:W-:Y:S01]  /*8680*/  MUFU.EX2 R233, R2 ;  /* 0x0000000200e97308 */ /* 0x0009e20000000800 */
[--C-:B------:R-:W-:Y:S02]  /*8690*/  FFMA.FTZ R5, R136, c[0x0][0x2d0], -R140.reuse ;  /* 0x0000b40088057a23 */ /* 0x100fe4000001088c */
[--C-:B--2---:R-:W-:Y:S01]  /*86a0*/  FFMA.FTZ R0, R7, c[0x0][0x2d0], -R141.reuse ;  /* 0x0000b40007007a23 */ /* 0x104fe2000001088d */
[----:B---3--:R-:W-:Y:S06]  /*86b0*/  F2FP.BF16.PACK_AB R137, R247, R244 ;  /* 0x000000f4f789723e */ /* 0x008fec00000010ff */
[----:B------:R-:W-:Y:S10]  /*86c0*/  MUFU.EX2 R138, R4 ;  /* 0x00000004008a7308 */ /* 0x000ff40000000800 */
[----:B------:R2:W-:Y:S01]  /*86d0*/  MUFU.EX2 R241, R0 ;  /* 0x0000000000f17308 */ /* 0x0005e20000000800 */
[----:B----4-:R-:W-:Y:S09]  /*86e0*/  FSEL R2, R112, RZ, P0 ;  /* 0x000000ff70027208 */ /* 0x010ff20000000000 */
[----:B------:R-:W-:Y:S01]  /*86f0*/  MUFU.EX2 R245, R5 ;  /* 0x0000000500f57308 */ /* 0x000fe20000000800 */
[----:B--2---:R-:W-:Y:S09]  /*8700*/  FFMA.FTZ R0, R11, c[0x0][0x2d0], -R141 ;  /* 0x0000b4000b007a23 */ /* 0x004ff2000001088d */
[----:B------:R2:W3:Y:S02]  /*8710*/  MUFU.EX2 R236, R0 ;  /* 0x0000000000ec7308 */ /* 0x0004e40000000800 */
[--C-:B--2---:R-:W-:Y:S01]  /*8720*/  FFMA.FTZ R0, R8, c[0x0][0x2d0], -R140.reuse ;  /* 0x0000b40008007a23 */ /* 0x104fe2000001088c */
[----:B---3--:R-:W-:Y:S07]  /*8730*/  F2FP.BF16.PACK_AB R139, R236, R241 ;  /* 0x000000f1ec8b723e */ /* 0x008fee00000010ff */
[----:B------:R2:W-:Y:S02]  /*8740*/  MUFU.EX2 R237, R0 ;  /* 0x0000000000ed7308 */ /* 0x0005e40000000800 */
[----:B--2---:R-:W-:Y:S05]  /*8750*/  FSEL R0, R114, RZ, P1 ;  /* 0x000000ff72007208 */ /* 0x004fea0000800000 */
[----:B------:R-:W-:Y:S04]  /*8760*/  FADD.FTZ R0, -R0, R3 ;  /* 0x0000000300007221 */ /* 0x000fe80000010100 */
[----:B------:R-:W-:Y:S04]  /*8770*/  FMUL.FTZ R0, R0, c[0x0][0x2d0] ;  /* 0x0000b40000007a20 */ /* 0x000fe80000410000 */
[----:B------:R2:W3:Y:S02]  /*8780*/  MUFU.EX2 R3, R0 ;  /* 0x0000000000037308 */ /* 0x0004e40000000800 */
[----:B--2---:R-:W-:Y:S02]  /*8790*/  FADD.FTZ R0, -R2, R115 ;  /* 0x0000007302007221 */ /* 0x004fe40000010100 */
[----:B------:R-:W-:Y:S02]  /*87a0*/  FFMA.FTZ R2, R142, c[0x0][0x2d0], -R140 ;  /* 0x0000b4008e027a23 */ /* 0x000fe4000001088c */
[C---:B---3--:R-:W-:Y:S04]  /*87b0*/  FMUL.FTZ R9, R3.reuse, R121 ;  /* 0x0000007903097220 */ /* 0x048fe80000410000 */
[----:B------:R2:W-:Y:S01]  /*87c0*/  MUFU.EX2 R121, R2 ;  /* 0x0000000200797308 */ /* 0x0005e20000000800 */
[C---:B------:R-:W-:Y:S02]  /*87d0*/  FMUL.FTZ R4, R3.reuse, R116 ;  /* 0x0000007403047220 */ /* 0x040fe40000410000 */
[----:B------:R-:W-:Y:S02]  /*87e0*/  FMUL.FTZ R0, R0, c[0x0][0x2d0] ;  /* 0x0000b40000007a20 */ /* 0x000fe40000410000 */
[C---:B------:R-:W-:Y:S02]  /*87f0*/  FMUL.FTZ R57, R3.reuse, R109 ;  /* 0x0000006d03397220 */ /* 0x040fe40000410000 */
[C---:B------:R-:W-:Y:S02]  /*8800*/  FMUL.FTZ R8, R3.reuse, R120 ;  /* 0x0000007803087220 */ /* 0x040fe40000410000 */
[----:B------:R-:W-:Y:S01]  /*8810*/  IMAD.MOV.U32 R120, RZ, RZ, R241 ;  /* 0x000000ffff787224 */ /* 0x000fe200078e00f1 */
[----:B------:R-:W3:Y:S01]  /*8820*/  MUFU.EX2 R0, R0 ;  /* 0x0000000000007308 */ /* 0x000ee20000000800 */
[----:B------:R-:W-:Y:S02]  /*8830*/  FMUL.FTZ R56, R3, R108 ;  /* 0x0000006c03387220 */ /* 0x000fe40000410000 */
[----:B------:R-:W-:Y:S01]  /*8840*/  IMAD.MOV.U32 R115, RZ, RZ, R138 ;  /* 0x000000ffff737224 */ /* 0x000fe200078e008a */
[----:B------:R-:W-:Y:S01]  /*8850*/  F2FP.BF16.PACK_AB R138, R233, R237 ;  /* 0x000000ede98a723e */ /* 0x000fe200000010ff */
[C---:B------:R-:W-:Y:S02]  /*8860*/  FMUL.FTZ R5, R3.reuse, R117 ;  /* 0x0000007503057220 */ /* 0x040fe40000410000 */
[----:B------:R-:W-:Y:S01]  /*8870*/  FMUL.FTZ R16, R3, R72 ;  /* 0x0000004803107220 */ /* 0x000fe20000410000 */
[----:B------:R-:W-:Y:S01]  /*8880*/  F2FP.BF16.PACK_AB R136, R115, R245 ;  /* 0x000000f57388723e */ /* 0x000fe200000010ff */
[C---:B------:R-:W-:Y:S02]  /*8890*/  FMUL.FTZ R17, R3.reuse, R73 ;  /* 0x0000004903117220 */ /* 0x040fe40000410000 */
[C---:B------:R-:W-:Y:S02]  /*88a0*/  FMUL.FTZ R24, R3.reuse, R80 ;  /* 0x0000005003187220 */ /* 0x040fe40000410000 */
[----:B------:R-:W-:Y:S02]  /*88b0*/  FMUL.FTZ R25, R3, R81 ;  /* 0x0000005103197220 */ /* 0x000fe40000410000 */
[----:B--2---:R-:W-:Y:S02]  /*88c0*/  FFMA.FTZ R2, R143, c[0x0][0x2d0], -R140 ;  /* 0x0000b4008f027a23 */ /* 0x004fe4000001088c */
[----:B------:R-:W-:Y:S02]  /*88d0*/  IMAD.MOV.U32 R117, RZ, RZ, R233 ;  /* 0x000000ffff757224 */ /* 0x000fe400078e00e9 */
[----:B------:R2:W4:Y:S01]  /*88e0*/  MUFU.EX2 R242, R2 ;  /* 0x0000000200f27308 */ /* 0x0005220000000800 */
[C---:B------:R-:W-:Y:S02]  /*88f0*/  FMUL.FTZ R33, R3.reuse, R89 ;  /* 0x0000005903217220 */ /* 0x040fe40000410000 */
[C---:B------:R-:W-:Y:S02]  /*8900*/  FMUL.FTZ R32, R3.reuse, R88 ;  /* 0x0000005803207220 */ /* 0x040fe40000410000 */
[C---:B---3--:R-:W-:Y:S02]  /*8910*/  FMUL.FTZ R58, R0.reuse, R110 ;  /* 0x0000006e003a7220 */ /* 0x048fe40000410000 */
[C---:B------:R-:W-:Y:S02]  /*8920*/  FMUL.FTZ R59, R0.reuse, R111 ;  /* 0x0000006f003b7220 */ /* 0x040fe40000410000 */
[C---:B------:R-:W-:Y:S02]  /*8930*/  FMUL.FTZ R6, R0.reuse, R118 ;  /* 0x0000007600067220 */ /* 0x040fe40000410000 */
[C---:B------:R-:W-:Y:S02]  /*8940*/  FMUL.FTZ R7, R0.reuse, R119 ;  /* 0x0000007700077220 */ /* 0x040fe40000410000 */
[----:B------:R-:W-:Y:S02]  /*8950*/  IMAD.MOV.U32 R119, RZ, RZ, R237 ;  /* 0x000000ffff777224 */ /* 0x000fe400078e00ed */
[C---:B------:R-:W-:Y:S02]  /*8960*/  FMUL.FTZ R18, R0.reuse, R74 ;  /* 0x0000004a00127220 */ /* 0x040fe40000410000 */
[C---:B------:R-:W-:Y:S01]  /*8970*/  FMUL.FTZ R19, R0.reuse, R75 ;  /* 0x0000004b00137220 */ /* 0x040fe20000410000 */
[C---:B------:R-:W-:Y:S01]  /*8980*/  HMMA.16816.F32.BF16 R4, R136.reuse, R12, R4 ;  /* 0x0000000c8804723c */ /* 0x040fe20000041804 */
[----:B------:R-:W-:Y:S04]  /*8990*/  LDSM.16.MT88.4 R72, [R194+0x3800] ;  /* 0x00380000c248783b */ /* 0x000fe80000004200 */
[----:B------:R-:W-:Y:S02]  /*89a0*/  FMUL.FTZ R10, R0, R122 ;  /* 0x0000007a000a7220 */ /* 0x000fe40000410000 */
[----:B--2---:R-:W-:Y:S02]  /*89b0*/  FFMA.FTZ R2, R144, c[0x0][0x2d0], -R141 ;  /* 0x0000b40090027a23 */ /* 0x004fe4000001088d */
[----:B----4-:R-:W-:Y:S02]  /*89c0*/  IMAD.MOV.U32 R111, RZ, RZ, R242 ;  /* 0x000000ffff6f7224 */ /* 0x010fe400078e00f2 */
[----:B------:R2:W-:Y:S01]  /*89d0*/  MUFU.EX2 R116, R2 ;  /* 0x0000000200747308 */ /* 0x0005e20000000800 */
[C---:B------:R-:W-:Y:S02]  /*89e0*/  FMUL.FTZ R11, R0.reuse, R123 ;  /* 0x0000007b000b7220 */ /* 0x040fe40000410000 */
[C---:B------:R-:W-:Y:S02]  /*89f0*/  FMUL.FTZ R12, R3.reuse, R68 ;  /* 0x00000044030c7220 */ /* 0x040fe40000410000 */
[----:B------:R-:W-:Y:S02]  /*8a00*/  FMUL.FTZ R13, R3, R69 ;  /* 0x00000045030d7220 */ /* 0x000fe40000410000 */
[C---:B------:R-:W-:Y:S01]  /*8a10*/  FMUL.FTZ R26, R0.reuse, R82 ;  /* 0x00000052001a7220 */ /* 0x040fe20000410000 */
[C---:B------:R-:W-:Y:S03]  /*8a20*/  HMMA.16816.F32.BF16 R8, R136.reuse, R14, R8 ;  /* 0x0000000e8808723c */ /* 0x040fe60000041808 */
[----:B------:R-:W-:Y:S02]  /*8a30*/  IMAD.MOV.U32 R118, RZ, RZ, R236 ;  /* 0x000000ffff767224 */ /* 0x000fe400078e00ec */
[C---:B------:R-:W-:Y:S02]  /*8a40*/  FMUL.FTZ R27, R0.reuse, R83 ;  /* 0x00000053001b7220 */ /* 0x040fe40000410000 */
[C---:B------:R-:W-:Y:S01]  /*8a50*/  FMUL.FTZ R14, R0.reuse, R70 ;  /* 0x00000046000e7220 */ /* 0x040fe20000410000 */
[----:B------:R-:W-:Y:S01]  /*8a60*/  LDSM.16.MT88.4 R80, [R193+0x800] ;  /* 0x00080000c150783b */ /* 0x000fe20000004200 */
[C---:B------:R-:W-:Y:S03]  /*8a70*/  FMUL.FTZ R15, R0.reuse, R71 ;  /* 0x00000047000f7220 */ /* 0x040fe60000410000 */
[C---:B------:R-:W-:Y:S02]  /*8a80*/  FMUL.FTZ R35, R0.reuse, R91 ;  /* 0x0000005b00237220 */ /* 0x040fe40000410000 */
[----:B------:R-:W-:Y:S02]  /*8a90*/  IMAD.MOV.U32 R122, RZ, RZ, R223 ;  /* 0x000000ffff7a7224 */ /* 0x000fe400078e00df */
[C---:B------:R-:W-:Y:S01]  /*8aa0*/  HMMA.16816.F32.BF16 R12, R136.reuse, R20, R12 ;  /* 0x00000014880c723c */ /* 0x040fe2000004180c */
[----:B------:R-:W3:Y:S02]  /*8ab0*/  LDSM.16.MT88.4 R68, [R192+0x3800] ;  /* 0x00380000c044783b */ /* 0x000ee40000004200 */
[--C-:B--2---:R-:W-:Y:S02]  /*8ac0*/  FFMA.FTZ R2, R145, c[0x0][0x2d0], -R141.reuse ;  /* 0x0000b40091027a23 */ /* 0x104fe4000001088d */
[----:B------:R-:W-:Y:S02]  /*8ad0*/  IMAD.MOV.U32 R123, RZ, RZ, R222 ;  /* 0x000000ffff7b7224 */ /* 0x000fe400078e00de */
[----:B------:R2:W4:Y:S01]  /*8ae0*/  MUFU.EX2 R252, R2 ;  /* 0x0000000200fc7308 */ /* 0x0005220000000800 */
[C---:B------:R-:W-:Y:S04]  /*8af0*/  HMMA.16816.F32.BF16 R16, R136.reuse, R22, R16 ;  /* 0x000000168810723c */ /* 0x040fe80000041810 */
[C---:B------:R-:W-:Y:S02]  /*8b00*/  FMUL.FTZ R20, R3.reuse, R76 ;  /* 0x0000004c03147220 */ /* 0x040fe40000410000 */
[C---:B------:R-:W-:Y:S02]  /*8b10*/  FMUL.FTZ R21, R3.reuse, R77 ;  /* 0x0000004d03157220 */ /* 0x040fe40000410000 */
[C---:B------:R-:W-:Y:S04]  /*8b20*/  FMUL.FTZ R22, R0.reuse, R78 ;  /* 0x0000004e00167220 */ /* 0x040fe80000410000 */
[----:B------:R-:W-:Y:S02]  /*8b30*/  FMUL.FTZ R23, R0, R79 ;  /* 0x0000004f00177220 */ /* 0x000fe40000410000 */
[----:B------:R-:W2:Y:S01]  /*8b40*/  LDSM.16.MT88.4 R76, [R191+0x800] ;  /* 0x00080000bf4c783b */ /* 0x000ea20000004200 */
[--C-:B------:R-:W-:Y:S02]  /*8b50*/  FFMA.FTZ R89, R234, c[0x0][0x2d0], -R140.reuse ;  /* 0x0000b400ea597a23 */ /* 0x100fe4000001088c */
[----:B------:R-:W-:Y:S02]  /*8b60*/  FMUL.FTZ R34, R0, R90 ;  /* 0x0000005a00227220 */ /* 0x000fe40000410000 */
[C---:B------:R-:W-:Y:S03]  /*8b70*/  HMMA.16816.F32.BF16 R20, R136.reuse, R28, R20 ;  /* 0x0000001c8814723c */ /* 0x040fe60000041814 */
[--C-:B------:R-:W-:Y:S02]  /*8b80*/  FFMA.FTZ R90, R232, c[0x0][0x2d0], -R140.reuse ;  /* 0x0000b400e85a7a23 */ /* 0x100fe4000001088c */
[--C-:B--2---:R-:W-:Y:S02]  /*8b90*/  FFMA.FTZ R2, R146, c[0x0][0x2d0], -R140.reuse ;  /* 0x0000b40092027a23 */ /* 0x104fe4000001088c */
[C---:B------:R-:W-:Y:S01]  /*8ba0*/  FMUL.FTZ R28, R3.reuse, R84 ;  /* 0x00000054031c7220 */ /* 0x040fe20000410000 */
[C---:B------:R-:W-:Y:S01]  /*8bb0*/  HMMA.16816.F32.BF16 R24, R136.reuse, R30, R24 ;  /* 0x0000001e8818723c */ /* 0x040fe20000041818 */
[----:B------:R2:W-:Y:S03]  /*8bc0*/  MUFU.EX2 R251, R2 ;  /* 0x0000000200fb7308 */ /* 0x0005e60000000800 */
[C---:B------:R-:W-:Y:S02]  /*8bd0*/  FMUL.FTZ R29, R3.reuse, R85 ;  /* 0x00000055031d7220 */ /* 0x040fe40000410000 */
[----:B------:R-:W-:Y:S02]  /*8be0*/  FMUL.FTZ R40, R3, R96 ;  /* 0x0000006003287220 */ /* 0x000fe40000410000 */
[C---:B------:R-:W-:Y:S04]  /*8bf0*/  FMUL.FTZ R30, R0.reuse, R86 ;  /* 0x00000056001e7220 */ /* 0x040fe80000410000 */
[----:B------:R-:W-:Y:S02]  /*8c00*/  FMUL.FTZ R31, R0, R87 ;  /* 0x00000057001f7220 */ /* 0x000fe40000410000 */
[----:B------:R-:W1:Y:S01]  /*8c10*/  LDSM.16.MT88.4 R84, [R192+0x800] ;  /* 0x00080000c054783b */ /* 0x000e620000004200 */
[--C-:B------:R-:W-:Y:S02]  /*8c20*/  FFMA.FTZ R96, R123, c[0x0][0x2d0], -R141.reuse ;  /* 0x0000b4007b607a23 */ /* 0x100fe4000001088d */
[----:B------:R-:W-:Y:S02]  /*8c30*/  FMUL.FTZ R41, R3, R97 ;  /* 0x0000006103297220 */ /* 0x000fe40000410000 */
[C---:B------:R-:W-:Y:S01]  /*8c40*/  HMMA.16816.F32.BF16 R28, R136.reuse, R36, R28 ;  /* 0x00000024881c723c */ /* 0x040fe2000004181c */
[----:B------:R-:W-:Y:S02]  /*8c50*/  MUFU.EX2 R143, R96 ;  /* 0x00000060008f7308 */ /* 0x000fe40000000800 */
[--C-:B------:R-:W-:Y:S02]  /*8c60*/  FFMA.FTZ R97, R122, c[0x0][0x2d0], -R141.reuse ;  /* 0x0000b4007a617a23 */ /* 0x100fe4000001088d */
[C---:B------:R-:W-:Y:S02]  /*8c70*/  FMUL.FTZ R42, R0.reuse, R98 ;  /* 0x00000062002a7220 */ /* 0x040fe40000410000 */
[--C-:B--2---:R-:W-:Y:S01]  /*8c80*/  FFMA.FTZ R2, R147, c[0x0][0x2d0], -R140.reuse ;  /* 0x0000b40093027a23 */ /* 0x104fe2000001088c */
[C---:B------:R-:W-:Y:S03]  /*8c90*/  HMMA.16816.F32.BF16 R32, R136.reuse, R38, R32 ;  /* 0x000000268820723c */ /* 0x040fe60000041820 */
[----:B------:R2:W-:Y:S01]  /*8ca0*/  MUFU.EX2 R248, R2 ;  /* 0x0000000200f87308 */ /* 0x0005e20000000800 */
[C---:B------:R-:W-:Y:S02]  /*8cb0*/  FMUL.FTZ R36, R3.reuse, R92 ;  /* 0x0000005c03247220 */ /* 0x040fe40000410000 */
[----:B------:R-:W-:Y:S01]  /*8cc0*/  FMUL.FTZ R37, R3, R93 ;  /* 0x0000005d03257220 */ /* 0x000fe20000410000 */
[----:B------:R-:W5:Y:S01]  /*8cd0*/  LDL.LU R92, [R1+0x20] ;  /* 0x00002000015c7983 */ /* 0x000f620000300800 */
[C---:B------:R-:W-:Y:S03]  /*8ce0*/  FMUL.FTZ R38, R0.reuse, R94 ;  /* 0x0000005e00267220 */ /* 0x040fe60000410000 */
[----:B------:R-:W5:Y:S01]  /*8cf0*/  LDL.LU R91, [R1+0x24] ;  /* 0x00002400015b7983 */ /* 0x000f620000300800 */
[C---:B------:R-:W-:Y:S02]  /*8d00*/  FMUL.FTZ R39, R0.reuse, R95 ;  /* 0x0000005f00277220 */ /* 0x040fe40000410000 */
[----:B------:R-:W-:Y:S02]  /*8d10*/  FMUL.FTZ R43, R0, R99 ;  /* 0x00000063002b7220 */ /* 0x000fe40000410000 */
[--C-:B------:R-:W-:Y:S02]  /*8d20*/  FFMA.FTZ R99, R231, c[0x0][0x2d0], -R140.reuse ;  /* 0x0000b400e7637a23 */ /* 0x100fe4000001088c */
[C---:B------:R-:W-:Y:S01]  /*8d30*/  FMUL.FTZ R48, R3.reuse, R100 ;  /* 0x0000006403307220 */ /* 0x040fe20000410000 */
[C---:B------:R-:W-:Y:S01]  /*8d40*/  HMMA.16816.F32.BF16 R36, R136.reuse, R44, R36 ;  /* 0x0000002c8824723c */ /* 0x040fe20000041824 */
[----:B------:R-:W-:Y:S02]  /*8d50*/  MUFU.EX2 R145, R99 ;  /* 0x0000006300917308 */ /* 0x000fe40000000800 */
[--C-:B------:R-:W-:Y:S02]  /*8d60*/  FFMA.FTZ R100, R230, c[0x0][0x2d0], -R140.reuse ;  /* 0x0000b400e6647a23 */ /* 0x100fe4000001088c */
[----:B------:R-:W-:Y:S02]  /*8d70*/  FMUL.FTZ R49, R3, R101 ;  /* 0x0000006503317220 */ /* 0x000fe40000410000 */
[----:B------:R-:W-:Y:S01]  /*8d80*/  FFMA.FTZ R101, R229, c[0x0][0x2d0], -R140 ;  /* 0x0000b400e5657a23 */ /* 0x000fe2000001088c */
[C---:B------:R-:W-:Y:S03]  /*8d90*/  HMMA.16816.F32.BF16 R40, R136.reuse, R46, R40 ;  /* 0x0000002e8828723c */ /* 0x040fe60000041828 */
[----:B------:R-:W-:Y:S01]  /*8da0*/  MUFU.EX2 R146, R100 ;  /* 0x0000006400927308 */ /* 0x000fe20000000800 */
[----:B--2---:R-:W-:Y:S02]  /*8db0*/  FFMA.FTZ R2, R148, c[0x0][0x2d0], -R141 ;  /* 0x0000b40094027a23 */ /* 0x004fe4000001088d */
[C---:B------:R-:W-:Y:S02]  /*8dc0*/  FMUL.FTZ R44, R3.reuse, R124 ;  /* 0x0000007c032c7220 */ /* 0x040fe40000410000 */
[C---:B------:R-:W-:Y:S04]  /*8dd0*/  FMUL.FTZ R46, R0.reuse, R126 ;  /* 0x0000007e002e7220 */ /* 0x040fe80000410000 */
[C---:B------:R-:W-:Y:S01]  /*8de0*/  FMUL.FTZ R47, R0.reuse, R127 ;  /* 0x0000007f002f7220 */ /* 0x040fe20000410000 */
[----:B------:R2:W-:Y:S01]  /*8df0*/  MUFU.EX2 R110, R2 ;  /* 0x00000002006e7308 */ /* 0x0005e20000000800 */
[C---:B------:R-:W-:Y:S02]  /*8e00*/  FMUL.FTZ R45, R3.reuse, R125 ;  /* 0x0000007d032d7220 */ /* 0x040fe40000410000 */
[C---:B------:R-:W-:Y:S02]  /*8e10*/  FMUL.FTZ R50, R0.reuse, R102 ;  /* 0x0000006600327220 */ /* 0x040fe40000410000 */
[----:B------:R-:W-:Y:S02]  /*8e20*/  IMAD.MOV.U32 R102, RZ, RZ, R120 ;  /* 0x000000ffff667224 */ /* 0x000fe400078e0078 */
[C---:B------:R-:W-:Y:S01]  /*8e30*/  FMUL.FTZ R51, R0.reuse, R103 ;  /* 0x0000006700337220 */ /* 0x040fe20000410000 */
[C---:B------:R-:W-:Y:S03]  /*8e40*/  HMMA.16816.F32.BF16 R44, R136.reuse, R52, R44 ;  /* 0x00000034882c723c */ /* 0x040fe6000004182c */
[----:B------:R-:W-:Y:S02]  /*8e50*/  IMAD.MOV.U32 R103, RZ, RZ, R115 ;  /* 0x000000ffff677224 */ /* 0x000fe400078e0073 */
[----:B------:R-:W-:Y:S02]  /*8e60*/  IMAD.MOV.U32 R142, RZ, RZ, R218 ;  /* 0x000000ffff8e7224 */ /* 0x000fe400078e00da */
[C---:B------:R-:W-:Y:S01]  /*8e70*/  FMUL.FTZ R60, R3.reuse, R60 ;  /* 0x0000003c033c7220 */ /* 0x040fe20000410000 */
[C---:B------:R-:W-:Y:S04]  /*8e80*/  HMMA.16816.F32.BF16 R48, R136.reuse, R54, R48 ;  /* 0x000000368830723c */ /* 0x040fe80000041830 */
[C---:B------:R-:W-:Y:S02]  /*8e90*/  FMUL.FTZ R52, R3.reuse, R104 ;  /* 0x0000006803347220 */ /* 0x040fe40000410000 */
[----:B------:R-:W-:Y:S02]  /*8ea0*/  FMUL.FTZ R53, R3, R105 ;  /* 0x0000006903357220 */ /* 0x000fe40000410000 */
[--C-:B--2---:R-:W-:Y:S04]  /*8eb0*/  FFMA.FTZ R2, R149, c[0x0][0x2d0], -R141.reuse ;  /* 0x0000b40095027a23 */ /* 0x104fe8000001088d */
[----:B------:R2:W1:Y:S01]  /*8ec0*/  MUFU.EX2 R109, R2 ;  /* 0x00000002006d7308 */ /* 0x0004620000000800 */
[C---:B------:R-:W-:Y:S02]  /*8ed0*/  FMUL.FTZ R54, R0.reuse, R106 ;  /* 0x0000006a00367220 */ /* 0x040fe40000410000 */
[C---:B------:R-:W-:Y:S02]  /*8ee0*/  FMUL.FTZ R55, R0.reuse, R107 ;  /* 0x0000006b00377220 */ /* 0x040fe40000410000 */
[C---:B------:R-:W-:Y:S02]  /*8ef0*/  FMUL.FTZ R61, R3.reuse, R61 ;  /* 0x0000003d033d7220 */ /* 0x040fe40000410000 */
[C---:B------:R-:W-:Y:S02]  /*8f00*/  FMUL.FTZ R62, R0.reuse, R62 ;  /* 0x0000003e003e7220 */ /* 0x040fe40000410000 */
[C---:B------:R-:W-:Y:S01]  /*8f10*/  FMUL.FTZ R63, R0.reuse, R63 ;  /* 0x0000003f003f7220 */ /* 0x040fe20000410000 */
[C---:B---3--:R-:W-:Y:S03]  /*8f20*/  HMMA.16816.F32.BF16 R52, R136.reuse, R68, R52 ;  /* 0x000000448834723c */ /* 0x048fe60000041834 */
[C---:B------:R-:W-:Y:S02]  /*8f30*/  FMUL.FTZ R64, R3.reuse, R64 ;  /* 0x0000004003407220 */ /* 0x040fe40000410000 */
[----:B------:R-:W-:Y:S02]  /*8f40*/  FMUL.FTZ R65, R3, R65 ;  /* 0x0000004103417220 */ /* 0x000fe40000410000 */
[----:B------:R-:W-:Y:S01]  /*8f50*/  F2FP.BF16.PACK_AB R68, R111, R121 ;  /* 0x000000796f44723e */ /* 0x000fe200000010ff */
[C---:B------:R-:W-:Y:S04]  /*8f60*/  HMMA.16816.F32.BF16 R56, R136.reuse, R70, R56 ;  /* 0x000000468838723c */ /* 0x040fe80000041838 */
[----:B------:R-:W-:Y:S01]  /*8f70*/  FMUL.FTZ R66, R0, R66 ;  /* 0x0000004200427220 */ /* 0x000fe20000410000 */
[----:B----4-:R-:W-:Y:S01]  /*8f80*/  F2FP.BF16.PACK_AB R69, R252, R116 ;  /* 0x00000074fc45723e */ /* 0x010fe200000010ff */
[--C-:B--2---:R-:W-:Y:S01]  /*8f90*/  FFMA.FTZ R2, R151, c[0x0][0x2d0], -R140.reuse ;  /* 0x0000b40097027a23 */ /* 0x104fe2000001088c */
[----:B-1----:R-:W-:Y:S01]  /*8fa0*/  F2FP.BF16.PACK_AB R71, R109, R110 ;  /* 0x0000006e6d47723e */ /* 0x002fe200000010ff */
[C---:B------:R-:W-:Y:S01]  /*8fb0*/  HMMA.16816.F32.BF16 R60, R136.reuse, R72, R60 ;  /* 0x00000048883c723c */ /* 0x040fe2000004183c */
[----:B------:R-:W-:Y:S03]  /*8fc0*/  MUFU.EX2 R151, R90 ;  /* 0x0000005a00977308 */ /* 0x000fe60000000800 */
[----:B------:R-:W-:Y:S01]  /*8fd0*/  FMUL.FTZ R67, R0, R67 ;  /* 0x0000004300437220 */ /* 0x000fe20000410000 */
[----:B------:R-:W-:Y:S01]  /*8fe0*/  F2FP.BF16.PACK_AB R70, R248, R251 ;  /* 0x000000fbf846723e */ /* 0x000fe200000010ff */
[--C-:B------:R-:W-:Y:S05]  /*8ff0*/  FFMA.FTZ R88, R225, c[0x0][0x2d0], -R141.reuse ;  /* 0x0000b400e1587a23 */ /* 0x100fea000001088d */
[----:B------:R-:W-:Y:S01]  /*9000*/  HMMA.16816.F32.BF16 R64, R136, R74, R64 ;  /* 0x0000004a8840723c */ /* 0x000fe20000041840 */
[----:B------:R1:W-:Y:S01]  /*9010*/  MUFU.EX2 R242, R2 ;  /* 0x0000000200f27308 */ /* 0x0003e20000000800 */
[----:B------:R-:W2:Y:S05]  /*9020*/  LDSM.16.MT88.4 R72, [R194+0x800] ;  /* 0x00080000c248783b */ /* 0x000eaa0000004200 */
[----:B------:R-:W-:Y:S01]  /*9030*/  F2FP.BF16.PACK_AB R136, R146, R145 ;  /* 0x000000919288723e */ /* 0x000fe200000010ff */
[C---:B------:R-:W-:Y:S03]  /*9040*/  HMMA.16816.F32.BF16 R4, R68.reuse, R76, R4 ;  /* 0x0000004c4404723c */ /* 0x040fe60000041804 */
[----:B------:R3:W-:Y:S05]  /*9050*/  MUFU.EX2 R105, R88 ;  /* 0x0000005800697308 */ /* 0x0007ea0000000800 */
[C---:B------:R-:W-:Y:S01]  /*9060*/  HMMA.16816.F32.BF16 R8, R68.reuse, R78, R8 ;  /* 0x0000004e4408723c */ /* 0x040fe20000041808 */
[----:B------:R-:W4:Y:S07]  /*9070*/  LDSM.16.MT88.4 R76, [R191+0x4000] ;  /* 0x00400000bf4c783b */ /* 0x000f2e0000004200 */
[C---:B------:R-:W-:Y:S04]  /*9080*/  HMMA.16816.F32.BF16 R12, R68.reuse, R80, R12 ;  /* 0x00000050440c723c */ /* 0x040fe8000004180c */
[--C-:B-1----:R-:W-:Y:S04]  /*9090*/  FFMA.FTZ R2, R150, c[0x0][0x2d0], -R140.reuse ;  /* 0x0000b40096027a23 */ /* 0x102fe8000001088c */
[C---:B------:R-:W-:Y:S01]  /*90a0*/  HMMA.16816.F32.BF16 R16, R68.reuse, R82, R16 ;  /* 0x000000524410723c */ /* 0x040fe20000041810 */
[----:B------:R1:W1:Y:S01]  /*90b0*/  MUFU.EX2 R241, R2 ;  /* 0x0000000200f17308 */ /* 0x0002620000000800 */
[----:B------:R-:W4:Y:S02]  /*90c0*/  LDSM.16.MT88.4 R80, [R193+0x4000] ;  /* 0x00400000c150783b */ /* 0x000f240000004200 */
[--C-:B---3--:R-:W-:Y:S04]  /*90d0*/  FFMA.FTZ R88, R238, c[0x0][0x2d0], -R140.reuse ;  /* 0x0000b400ee587a23 */ /* 0x108fe8000001088c */
[C---:B------:R-:W-:Y:S08]  /*90e0*/  HMMA.16816.F32.BF16 R20, R68.reuse, R84, R20 ;  /* 0x000000544414723c */ /* 0x040ff00000041814 */
[C---:B------:R-:W-:Y:S01]  /*90f0*/  HMMA.16816.F32.BF16 R24, R68.reuse, R86, R24 ;  /* 0x000000564418723c */ /* 0x040fe20000041818 */
[----:B------:R-:W3:Y:S07]  /*9100*/  LDSM.16.MT88.4 R84, [R192+0x4000] ;  /* 0x00400000c054783b */ /* 0x000eee0000004200 */
[C---:B--2---:R-:W-:Y:S04]  /*9110*/  HMMA.16816.F32.BF16 R28, R68.reuse, R72, R28 ;  /* 0x00000048441c723c */ /* 0x044fe8000004181c */
[--C-:B-1----:R-:W-:Y:S02]  /*9120*/  FFMA.FTZ R2, R152, c[0x0][0x2d0], -R141.reuse ;  /* 0x0000b40098027a23 */ /* 0x102fe4000001088d */
[----:B------:R-:W-:Y:S02]  /*9130*/  MUFU.EX2 R152, R89 ;  /* 0x0000005900987308 */ /* 0x000fe40000000800 */
[C---:B------:R-:W-:Y:S01]  /*9140*/  HMMA.16816.F32.BF16 R32, R68.reuse, R74, R32 ;  /* 0x0000004a4420723c */ /* 0x040fe20000041820 */
[----:B------:R-:W1:Y:S07]  /*9150*/  LDSM.16.MT88.4 R72, [R194+0x4000] ;  /* 0x00400000c248783b */ /* 0x000e6e0000004200 */
[C---:B----4-:R-:W-:Y:S01]  /*9160*/  HMMA.16816.F32.BF16 R36, R68.reuse, R76, R36 ;  /* 0x0000004c4424723c */ /* 0x050fe20000041824 */
[----:B------:R2:W-:Y:S07]  /*9170*/  MUFU.EX2 R108, R2 ;  /* 0x00000002006c7308 */ /* 0x0005ee0000000800 */
[C---:B------:R-:W-:Y:S01]  /*9180*/  HMMA.16816.F32.BF16 R40, R68.reuse, R78, R40 ;  /* 0x0000004e4428723c */ /* 0x040fe20000041828 */
[----:B------:R-:W4:Y:S07]  /*9190*/  LDSM.16.MT88.4 R76, [R191+0x1000] ;  /* 0x00100000bf4c783b */ /* 0x000f2e0000004200 */
[C---:B------:R-:W-:Y:S08]  /*91a0*/  HMMA.16816.F32.BF16 R44, R68.reuse, R80, R44 ;  /* 0x00000050442c723c */ /* 0x040ff0000004182c */
[C---:B------:R-:W-:Y:S01]  /*91b0*/  HMMA.16816.F32.BF16 R48, R68.reuse, R82, R48 ;  /* 0x000000524430723c */ /* 0x040fe20000041830 */
[----:B------:R-:W4:Y:S03]  /*91c0*/  LDSM.16.MT88.4 R80, [R193+0x1000] ;  /* 0x00100000c150783b */ /* 0x000f260000004200 */
[--C-:B--2---:R-:W-:Y:S02]  /*91d0*/  FFMA.FTZ R2, R153, c[0x0][0x2d0], -R141.reuse ;  /* 0x0000b40099027a23 */ /* 0x104fe4000001088d */
[----:B------:R-:W-:Y:S02]  /*91e0*/  MUFU.EX2 R153, R88 ;  /* 0x0000005800997308 */ /* 0x000fe40000000800 */
[C---:B---3--:R-:W-:Y:S08]  /*91f0*/  HMMA.16816.F32.BF16 R52, R68.reuse, R84, R52 ;  /* 0x000000544434723c */ /* 0x048ff00000041834 */
[C---:B------:R-:W-:Y:S01]  /*9200*/  HMMA.16816.F32.BF16 R56, R68.reuse, R86, R56 ;  /* 0x000000564438723c */ /* 0x040fe20000041838 */
[----:B------:R2:W3:Y:S01]  /*9210*/  MUFU.EX2 R237, R2 ;  /* 0x0000000200ed7308 */ /* 0x0004e20000000800 */
[----:B------:R-:W4:Y:S06]  /*9220*/  LDSM.16.MT88.4 R84, [R192+0x1000] ;  /* 0x00100000c054783b */ /* 0x000f2c0000004200 */
[C---:B-1----:R-:W-:Y:S08]  /*9230*/  HMMA.16816.F32.BF16 R60, R68.reuse, R72, R60 ;  /* 0x00000048443c723c */ /* 0x042ff0000004183c */
[----:B------:R-:W-:Y:S01]  /*9240*/  HMMA.16816.F32.BF16 R64, R68, R74, R64 ;  /* 0x0000004a4440723c */ /* 0x000fe20000041840 */
[----:B------:R-:W1:Y:S06]  /*9250*/  LDSM.16.MT88.4 R72, [R194+0x1000] ;  /* 0x00100000c248783b */ /* 0x000e6c0000004200 */
[----:B------:R-:W-:Y:S01]  /*9260*/  F2FP.BF16.PACK_AB R68, R241, R242 ;  /* 0x000000f2f144723e */ /* 0x000fe200000010ff */
[--C-:B--2---:R-:W-:Y:S01]  /*9270*/  FFMA.FTZ R2, R154, c[0x0][0x2d0], -R140.reuse ;  /* 0x0000b4009a027a23 */ /* 0x104fe2000001088c */
[----:B---3--:R-:W-:Y:S03]  /*9280*/  F2FP.BF16.PACK_AB R69, R237, R108 ;  /* 0x0000006ced45723e */ /* 0x008fe600000010ff */
[----:B------:R2:W-:Y:S02]  /*9290*/  MUFU.EX2 R236, R2 ;  /* 0x0000000200ec7308 */ /* 0x0005e40000000800 */
[----:B--2---:R-:W-:Y:S08]  /*92a0*/  FFMA.FTZ R2, R155, c[0x0][0x2d0], -R140 ;  /* 0x0000b4009b027a23 */ /* 0x004ff0000001088c */
[----:B------:R2:W3:Y:S02]  /*92b0*/  MUFU.EX2 R233, R2 ;  /* 0x0000000200e97308 */ /* 0x0004e40000000800 */
[----:B--2---:R-:W-:Y:S01]  /*92c0*/  FFMA.FTZ R2, R156, c[0x0][0x2d0], -R141 ;  /* 0x0000b4009c027a23 */ /* 0x004fe2000001088d */
[----:B---3--:R-:W-:Y:S07]  /*92d0*/  F2FP.BF16.PACK_AB R70, R233, R236 ;  /* 0x000000ece946723e */ /* 0x008fee00000010ff */
[----:B------:R2:W3:Y:S01]  /*92e0*/  MUFU.EX2 R223, R2 ;  /* 0x0000000200df7308 */ /* 0x0004e20000000800 */
[----:B-----5:R-:W-:Y:S02]  /*92f0*/  FFMA.FTZ R0, R0, R92, R244 ;  /* 0x0000005c00007223 */ /* 0x020fe400000100f4 */
[----:B------:R-:W-:Y:S01]  /*9300*/  LDSM.16.MT88.4 R92, [R193+0x6000] ;  /* 0x00600000c15c783b */ /* 0x000fe20000004200 */
[----:B------:R-:W-:Y:S02]  /*9310*/  FFMA.FTZ R98, R3, R91, R245 ;  /* 0x0000005b03627223 */ /* 0x000fe400000100f5 */
[----:B------:R-:W-:Y:S05]  /*9320*/  FADD.FTZ R0, R247, R0 ;  /* 0x00000000f7007221 */ /* 0x000fea0000010000 */
[----:B------:R-:W-:Y:S01]  /*9330*/  LDSM.16.MT88.4 R88, [R191+0x6000] ;  /* 0x00600000bf58783b */ /* 0x000fe20000004200 */
[----:B------:R-:W-:Y:S04]  /*9340*/  FADD.FTZ R0, R102, R0 ;  /* 0x0000000066007221 */ /* 0x000fe80000010000 */
[----:B------:R-:W-:Y:S02]  /*9350*/  FADD.FTZ R0, R118, R0 ;  /* 0x0000000076007221 */ /* 0x000fe40000010000 */
[--C-:B--2---:R-:W-:Y:S02]  /*9360*/  FFMA.FTZ R2, R157, c[0x0][0x2d0], -R141.reuse ;  /* 0x0000b4009d027a23 */ /* 0x104fe4000001088d */
[----:B------:R-:W-:Y:S02]  /*9370*/  FADD.FTZ R0, R116, R0 ;  /* 0x0000000074007221 */ /* 0x000fe40000010000 */
[----:B------:R2:W5:Y:S02]  /*9380*/  MUFU.EX2 R222, R2 ;  /* 0x0000000200de7308 */ /* 0x0005640000000800 */
[----:B------:R-:W-:Y:S04]  /*9390*/  FADD.FTZ R0, R252, R0 ;  /* 0x00000000fc007221 */ /* 0x000fe80000010000 */
[----:B------:R-:W-:Y:S04]  /*93a0*/  FADD.FTZ R0, R110, R0 ;  /* 0x000000006e007221 */ /* 0x000fe80000010000 */
[----:B------:R-:W-:Y:S04]  /*93b0*/  FADD.FTZ R0, R109, R0 ;  /* 0x000000006d007221 */ /* 0x000fe80000010000 */
[----:B------:R-:W-:Y:S04]  /*93c0*/  FADD.FTZ R0, R108, R0 ;  /* 0x000000006c007221 */ /* 0x000fe80000010000 */
[----:B------:R-:W-:Y:S04]  /*93d0*/  FADD.FTZ R0, R237, R0 ;  /* 0x00000000ed007221 */ /* 0x000fe80000010000 */
[----:B---3--:R-:W-:Y:S02]  /*93e0*/  FADD.FTZ R0, R223, R0 ;  /* 0x00000000df007221 */ /* 0x008fe40000010000 */
[----:B--2---:R-:W-:Y:S01]  /*93f0*/  FFMA.FTZ R2, R158, c[0x0][0x2d0], -R140 ;  /* 0x0000b4009e027a23 */ /* 0x004fe2000001088c */
[C---:B-----5:R-:W-:Y:S01]  /*9400*/  F2FP.BF16.PACK_AB R71, R222.reuse, R223 ;  /* 0x000000dfde47723e */ /* 0x060fe200000010ff */
[----:B------:R-:W-:Y:S02]  /*9410*/  FADD.FTZ R0, R222, R0 ;  /* 0x00000000de007221 */ /* 0x000fe40000010000 */
[----:B------:R2:W-:Y:S04]  /*9420*/  MUFU.EX2 R218, R2 ;  /* 0x0000000200da7308 */ /* 0x0005e80000000800 */
[C---:B----4-:R-:W-:Y:S08]  /*9430*/  HMMA.16816.F32.BF16 R4, R68.reuse, R76, R4 ;  /* 0x0000004c4404723c */ /* 0x050ff00000041804 */
[C---:B------:R-:W-:Y:S01]  /*9440*/  HMMA.16816.F32.BF16 R8, R68.reuse, R78, R8 ;  /* 0x0000004e4408723c */ /* 0x040fe20000041808 */
[----:B------:R-:W3:Y:S07]  /*9450*/  LDSM.16.MT88.4 R76, [R191+0x4800] ;  /* 0x00480000bf4c783b */ /* 0x000eee0000004200 */
[C---:B------:R-:W-:Y:S04]  /*9460*/  HMMA.16816.F32.BF16 R12, R68.reuse, R80, R12 ;  /* 0x00000050440c723c */ /* 0x040fe8000004180c */
[----:B--2---:R-:W-:Y:S04]  /*9470*/  FFMA.FTZ R2, R159, c[0x0][0x2d0], -R140 ;  /* 0x0000b4009f027a23 */ /* 0x004fe8000001088c */
[C---:B------:R-:W-:Y:S01]  /*9480*/  HMMA.16816.F32.BF16 R16, R68.reuse, R82, R16 ;  /* 0x000000524410723c */ /* 0x040fe20000041810 */
[----:B------:R2:W-:Y:S01]  /*9490*/  MUFU.EX2 R127, R2 ;  /* 0x00000002007f7308 */ /* 0x0005e20000000800 */
[----:B------:R-:W4:Y:S06]  /*94a0*/  LDSM.16.MT88.4 R80, [R193+0x4800] ;  /* 0x00480000c150783b */ /* 0x000f2c0000004200 */
[C---:B------:R-:W-:Y:S08]  /*94b0*/  HMMA.16816.F32.BF16 R20, R68.reuse, R84, R20 ;  /* 0x000000544414723c */ /* 0x040ff00000041814 */
[C---:B------:R-:W-:Y:S01]  /*94c0*/  HMMA.16816.F32.BF16 R24, R68.reuse, R86, R24 ;  /* 0x000000564418723c */ /* 0x040fe20000041818 */
[----:B------:R-:W5:Y:S07]  /*94d0*/  LDSM.16.MT88.4 R84, [R192+0x4800] ;  /* 0x00480000c054783b */ /* 0x000f6e0000004200 */
[C---:B-1----:R-:W-:Y:S04]  /*94e0*/  HMMA.16816.F32.BF16 R28, R68.reuse, R72, R28 ;  /* 0x00000048441c723c */ /* 0x042fe8000004181c */
[--C-:B--2---:R-:W-:Y:S04]  /*94f0*/  FFMA.FTZ R2, R160, c[0x0][0x2d0], -R141.reuse ;  /* 0x0000b400a0027a23 */ /* 0x104fe8000001088d */
[C---:B------:R-:W-:Y:S01]  /*9500*/  HMMA.16816.F32.BF16 R32, R68.reuse, R74, R32 ;  /* 0x0000004a4420723c */ /* 0x040fe20000041820 */
[----:B------:R1:W2:Y:S01]  /*9510*/  MUFU.EX2 R125, R2 ;  /* 0x00000002007d7308 */ /* 0x0002a20000000800 */
[----:B------:R-:W5:Y:S06]  /*9520*/  LDSM.16.MT88.4 R72, [R194+0x4800] ;  /* 0x00480000c248783b */ /* 0x000f6c0000004200 */
[C---:B---3--:R-:W-:Y:S08]  /*9530*/  HMMA.16816.F32.BF16 R36, R68.reuse, R76, R36 ;  /* 0x0000004c4424723c */ /* 0x048ff00000041824 */
[C---:B------:R-:W-:Y:S01]  /*9540*/  HMMA.16816.F32.BF16 R40, R68.reuse, R78, R40 ;  /* 0x0000004e4428723c */ /* 0x040fe20000041828 */
[----:B------:R-:W3:Y:S07]  /*9550*/  LDSM.16.MT88.4 R76, [R191+0x1800] ;  /* 0x00180000bf4c783b */ /* 0x000eee0000004200 */
[C---:B----4-:R-:W-:Y:S04]  /*9560*/  HMMA.16816.F32.BF16 R44, R68.reuse, R80, R44 ;  /* 0x00000050442c723c */ /* 0x050fe8000004182c */
[----:B-1----:R-:W-:Y:S02]  /*9570*/  FFMA.FTZ R2, R163, c[0x0][0x2d0], -R141 ;  /* 0x0000b400a3027a23 */ /* 0x002fe4000001088d */
[----:B------:R-:W-:Y:S02]  /*9580*/  IMAD.MOV.U32 R163, RZ, RZ, R121 ;  /* 0x000000ffffa37224 */ /* 0x000fe400078e0079 */
[C---:B------:R-:W-:Y:S01]  /*9590*/  HMMA.16816.F32.BF16 R48, R68.reuse, R82, R48 ;  /* 0x000000524430723c */ /* 0x040fe20000041830 */
[----:B------:R1:W4:Y:S01]  /*95a0*/  MUFU.EX2 R126, R2 ;  /* 0x00000002007e7308 */ /* 0x0003220000000800 */
[----:B------:R-:W3:Y:S02]  /*95b0*/  LDSM.16.MT88.4 R80, [R193+0x1800] ;  /* 0x00180000c150783b */ /* 0x000ee40000004200 */
[----:B--2---:R-:W-:Y:S04]  /*95c0*/  FADD.FTZ R0, R125, R0 ;  /* 0x000000007d007221 */ /* 0x004fe80000010000 */
[C---:B-----5:R-:W-:Y:S02]  /*95d0*/  HMMA.16816.F32.BF16 R52, R68.reuse, R84, R52 ;  /* 0x000000544434723c */ /* 0x060fe40000041834 */
[----:B------:R-:W-:Y:S06]  /*95e0*/  LDSM.16.MT88.4 R120, [R191+0x3000] ;  /* 0x00300000bf78783b */ /* 0x000fec0000004200 */
[C---:B------:R-:W-:Y:S02]  /*95f0*/  HMMA.16816.F32.BF16 R56, R68.reuse, R86, R56 ;  /* 0x000000564438723c */ /* 0x040fe40000041838 */
[----:B------:R-:W2:Y:S06]  /*9600*/  LDSM.16.MT88.4 R84, [R192+0x1800] ;  /* 0x00180000c054783b */ /* 0x000eac0000004200 */
[C---:B------:R-:W-:Y:S04]  /*9610*/  HMMA.16816.F32.BF16 R60, R68.reuse, R72, R60 ;  /* 0x00000048443c723c */ /* 0x040fe8000004183c */
[----:B-1----:R-:W-:Y:S02]  /*9620*/  FFMA.FTZ R2, R161, c[0x0][0x2d0], -R140 ;  /* 0x0000b400a1027a23 */ /* 0x002fe4000001088c */
[C---:B----4-:R-:W-:Y:S02]  /*9630*/  FADD.FTZ R0, R126.reuse, R0 ;  /* 0x000000007e007221 */ /* 0x050fe40000010000 */
[----:B------:R-:W-:Y:S01]  /*9640*/  HMMA.16816.F32.BF16 R64, R68, R74, R64 ;  /* 0x0000004a4440723c */ /* 0x000fe20000041840 */
[----:B------:R1:W-:Y:S01]  /*9650*/  MUFU.EX2 R161, R2 ;  /* 0x0000000200a17308 */ /* 0x0003e20000000800 */
[----:B------:R-:W4:Y:S05]  /*9660*/  LDSM.16.MT88.4 R72, [R194+0x1800] ;  /* 0x00180000c248783b */ /* 0x000f2a0000004200 */
[----:B------:R-:W-:Y:S02]  /*9670*/  F2FP.BF16.PACK_AB R68, R127, R218 ;  /* 0x000000da7f44723e */ /* 0x000fe400000010ff */
[----:B------:R-:W-:Y:S03]  /*9680*/  F2FP.BF16.PACK_AB R69, R126, R125 ;  /* 0x0000007d7e45723e */ /* 0x000fe600000010ff */
[----:B-1----:R-:W-:Y:S04]  /*9690*/  FFMA.FTZ R2, R162, c[0x0][0x2d0], -R140 ;  /* 0x0000b400a2027a23 */ /* 0x002fe8000001088c */
[----:B------:R1:W5:Y:S02]  /*96a0*/  MUFU.EX2 R160, R2 ;  /* 0x0000000200a07308 */ /* 0x0003640000000800 */
[--C-:B-1----:R-:W-:Y:S01]  /*96b0*/  FFMA.FTZ R2, R215, c[0x0][0x2d0], -R141.reuse ;  /* 0x0000b400d7027a23 */ /* 0x102fe2000001088d */
[----:B-----5:R-:W-:Y:S07]  /*96c0*/  F2FP.BF16.PACK_AB R70, R160, R161 ;  /* 0x000000a1a046723e */ /* 0x020fee00000010ff */
[----:B------:R1:W5:Y:S02]  /*96d0*/  MUFU.EX2 R124, R2 ;  /* 0x00000002007c7308 */ /* 0x0003640000000800 */
[--C-:B-1----:R-:W-:Y:S01]  /*96e0*/  FFMA.FTZ R2, R217, c[0x0][0x2d0], -R141.reuse ;  /* 0x0000b400d9027a23 */ /* 0x102fe2000001088d */
[----:B------:R-:W-:Y:S01]  /*96f0*/  IADD3 R217, R214, -0x1, RZ ;  /* 0xffffffffd6d97810 */ /* 0x000fe20007ffe0ff */
[----:B-----5:R-:W-:Y:S06]  /*9700*/  FADD.FTZ R0, R124, R0 ;  /* 0x000000007c007221 */ /* 0x020fec0000010000 */
[----:B------:R1:W5:Y:S02]  /*9710*/  MUFU.EX2 R159, R2 ;  /* 0x00000002009f7308 */ /* 0x0003640000000800 */
[----:B-1----:R-:W-:Y:S01]  /*9720*/  FFMA.FTZ R2, R219, c[0x0][0x2d0], -R140 ;  /* 0x0000b400db027a23 */ /* 0x002fe2000001088c */
[C---:B-----5:R-:W-:Y:S01]  /*9730*/  F2FP.BF16.PACK_AB R71, R159.reuse, R124 ;  /* 0x0000007c9f47723e */ /* 0x060fe200000010ff */
[----:B------:R-:W-:Y:S06]  /*9740*/  FADD.FTZ R0, R159, R0 ;  /* 0x000000009f007221 */ /* 0x000fec0000010000 */
[----:B------:R1:W-:Y:S01]  /*9750*/  MUFU.EX2 R158, R2 ;  /* 0x00000002009e7308 */ /* 0x0003e20000000800 */
[C---:B---3--:R-:W-:Y:S08]  /*9760*/  HMMA.16816.F32.BF16 R4, R68.reuse, R76, R4 ;  /* 0x0000004c4404723c */ /* 0x048ff00000041804 */
[C---:B------:R-:W-:Y:S01]  /*9770*/  HMMA.16816.F32.BF16 R8, R68.reuse, R78, R8 ;  /* 0x0000004e4408723c */ /* 0x040fe20000041808 */
[----:B------:R-:W3:Y:S07]  /*9780*/  LDSM.16.MT88.4 R76, [R191+0x5000] ;  /* 0x00500000bf4c783b */ /* 0x000eee0000004200 */
[C---:B------:R-:W-:Y:S04]  /*9790*/  HMMA.16816.F32.BF16 R12, R68.reuse, R80, R12 ;  /* 0x00000050440c723c */ /* 0x040fe8000004180c */
[--C-:B-1----:R-:W-:Y:S04]  /*97a0*/  FFMA.FTZ R2, R221, c[0x0][0x2d0], -R140.reuse ;  /* 0x0000b400dd027a23 */ /* 0x102fe8000001088c */
[C---:B------:R-:W-:Y:S01]  /*97b0*/  HMMA.16816.F32.BF16 R16, R68.reuse, R82, R16 ;  /* 0x000000524410723c */ /* 0x040fe20000041810 */
[----:B------:R1:W-:Y:S01]  /*97c0*/  MUFU.EX2 R107, R2 ;  /* 0x00000002006b7308 */ /* 0x0003e20000000800 */
[----:B------:R-:W5:Y:S06]  /*97d0*/  LDSM.16.MT88.4 R80, [R193+0x5000] ;  /* 0x00500000c150783b */ /* 0x000f6c0000004200 */
[C---:B--2---:R-:W-:Y:S08]  /*97e0*/  HMMA.16816.F32.BF16 R20, R68.reuse, R84, R20 ;  /* 0x000000544414723c */ /* 0x044ff00000041814 */
[C---:B------:R-:W-:Y:S01]  /*97f0*/  HMMA.16816.F32.BF16 R24, R68.reuse, R86, R24 ;  /* 0x000000564418723c */ /* 0x040fe20000041818 */
[----:B------:R-:W2:Y:S07]  /*9800*/  LDSM.16.MT88.4 R84, [R192+0x5000] ;  /* 0x00500000c054783b */ /* 0x000eae0000004200 */
[C---:B----4-:R-:W-:Y:S04]  /*9810*/  HMMA.16816.F32.BF16 R28, R68.reuse, R72, R28 ;  /* 0x00000048441c723c */ /* 0x050fe8000004181c */
[--C-:B-1----:R-:W-:Y:S04]  /*9820*/  FFMA.FTZ R2, R224, c[0x0][0x2d0], -R141.reuse ;  /* 0x0000b400e0027a23 */ /* 0x102fe8000001088d */
[C---:B------:R-:W-:Y:S01]  /*9830*/  HMMA.16816.F32.BF16 R32, R68.reuse, R74, R32 ;  /* 0x0000004a4420723c */ /* 0x040fe20000041820 */
[----:B------:R1:W4:Y:S01]  /*9840*/  MUFU.EX2 R106, R2 ;  /* 0x00000002006a7308 */ /* 0x0003220000000800 */
[----:B------:R-:W2:Y:S06]  /*9850*/  LDSM.16.MT88.4 R72, [R194+0x5000] ;  /* 0x00500000c248783b */ /* 0x000eac0000004200 */
[C---:B---3--:R-:W-:Y:S08]  /*9860*/  HMMA.16816.F32.BF16 R36, R68.reuse, R76, R36 ;  /* 0x0000004c4424723c */ /* 0x048ff00000041824 */
[C---:B------:R-:W-:Y:S01]  /*9870*/  HMMA.16816.F32.BF16 R40, R68.reuse, R78, R40 ;  /* 0x0000004e4428723c */ /* 0x040fe20000041828 */
[----:B------:R-:W3:Y:S07]  /*9880*/  LDSM.16.MT88.4 R76, [R191+0x2000] ;  /* 0x00200000bf4c783b */ /* 0x000eee0000004200 */
[C---:B-----5:R-:W-:Y:S04]  /*9890*/  HMMA.16816.F32.BF16 R44, R68.reuse, R80, R44 ;  /* 0x00000050442c723c */ /* 0x060fe8000004182c */
[----:B-1----:R-:W-:Y:S02]  /*98a0*/  FFMA.FTZ R2, R226, c[0x0][0x2d0], -R140 ;  /* 0x0000b400e2027a23 */ /* 0x002fe4000001088c */
[----:B----4-:R-:W-:Y:S02]  /*98b0*/  FADD.FTZ R0, R106, R0 ;  /* 0x000000006a007221 */ /* 0x010fe40000010000 */
[C---:B------:R-:W-:Y:S01]  /*98c0*/  HMMA.16816.F32.BF16 R48, R68.reuse, R82, R48 ;  /* 0x000000524430723c */ /* 0x040fe20000041830 */
[----:B------:R1:W-:Y:S01]  /*98d0*/  MUFU.EX2 R157, R2 ;  /* 0x00000002009d7308 */ /* 0x0003e20000000800 */
[----:B------:R-:W4:Y:S02]  /*98e0*/  LDSM.16.MT88.4 R80, [R193+0x2000] ;  /* 0x00200000c150783b */ /* 0x000f240000004200 */
[----:B------:R-:W-:Y:S04]  /*98f0*/  FADD.FTZ R0, R105, R0 ;  /* 0x0000000069007221 */ /* 0x000fe80000010000 */
[C---:B--2---:R-:W-:Y:S08]  /*9900*/  HMMA.16816.F32.BF16 R52, R68.reuse, R84, R52 ;  /* 0x000000544434723c */ /* 0x044ff00000041834 */
[C---:B------:R-:W-:Y:S01]  /*9910*/  HMMA.16816.F32.BF16 R56, R68.reuse, R86, R56 ;  /* 0x000000564438723c */ /* 0x040fe20000041838 */
[----:B------:R-:W-:Y:S07]  /*9920*/  LDSM.16.MT88.4 R84, [R194+0x2000] ;  /* 0x00200000c254783b */ /* 0x000fee0000004200 */
[C---:B------:R-:W-:Y:S04]  /*9930*/  HMMA.16816.F32.BF16 R60, R68.reuse, R72, R60 ;  /* 0x00000048443c723c */ /* 0x040fe8000004183c */
[----:B-1----:R-:W-:Y:S04]  /*9940*/  FFMA.FTZ R2, R227, c[0x0][0x2d0], -R140 ;  /* 0x0000b400e3027a23 */ /* 0x002fe8000001088c */
[----:B------:R-:W-:Y:S01]  /*9950*/  HMMA.16816.F32.BF16 R64, R68, R74, R64 ;  /* 0x0000004a4440723c */ /* 0x000fe20000041840 */
[----:B------:R1:W2:Y:S01]  /*9960*/  MUFU.EX2 R156, R2 ;  /* 0x00000002009c7308 */ /* 0x0002a20000000800 */
[----:B------:R-:W5:Y:S05]  /*9970*/  LDSM.16.MT88.4 R72, [R192+0x2000] ;  /* 0x00200000c048783b */ /* 0x000f6a0000004200 */
[----:B------:R-:W-:Y:S02]  /*9980*/  F2FP.BF16.PACK_AB R68, R107, R158 ;  /* 0x0000009e6b44723e */ /* 0x000fe400000010ff */
[----:B------:R-:W-:Y:S03]  /*9990*/  F2FP.BF16.PACK_AB R69, R105, R106 ;  /* 0x0000006a6945723e */ /* 0x000fe600000010ff */
[--C-:B-1----:R-:W-:Y:S01]  /*99a0*/  FFMA.FTZ R2, R235, c[0x0][0x2d0], -R141.reuse ;  /* 0x0000b400eb027a23 */ /* 0x102fe2000001088d */
[----:B--2---:R-:W-:Y:S03]  /*99b0*/  F2FP.BF16.PACK_AB R70, R156, R157 ;  /* 0x0000009d9c46723e */ /* 0x004fe600000010ff */
[----:B------:R1:W2:Y:S02]  /*99c0*/  MUFU.EX2 R104, R2 ;  /* 0x0000000200687308 */ /* 0x0002a40000000800 */
[--C-:B-1----:R-:W-:Y:S02]  /*99d0*/  FFMA.FTZ R2, R240, c[0x0][0x2d0], -R141.reuse ;  /* 0x0000b400f0027a23 */ /* 0x102fe4000001088d */
[----:B--2---:R-:W-:Y:S06]  /*99e0*/  FADD.FTZ R0, R104, R0 ;  /* 0x0000000068007221 */ /* 0x004fec0000010000 */
[----:B------:R1:W2:Y:S02]  /*99f0*/  MUFU.EX2 R155, R2 ;  /* 0x00000002009b7308 */ /* 0x0002a40000000800 */
[--C-:B-1----:R-:W-:Y:S01]  /*9a00*/  FFMA.FTZ R2, R239, c[0x0][0x2d0], -R140.reuse ;  /* 0x0000b400ef027a23 */ /* 0x102fe2000001088c */
[C---:B--2---:R-:W-:Y:S01]  /*9a10*/  F2FP.BF16.PACK_AB R71, R155.reuse, R104 ;  /* 0x000000689b47723e */ /* 0x044fe200000010ff */
[----:B------:R-:W-:Y:S06]  /*9a20*/  FFMA.FTZ R140, R228, c[0x0][0x2d0], -R140 ;  /* 0x0000b400e48c7a23 */ /* 0x000fec000001088c */
[----:B------:R1:W-:Y:S01]  /*9a30*/  MUFU.EX2 R154, R2 ;  /* 0x00000002009a7308 */ /* 0x0003e20000000800 */
[----:B------:R-:W-:Y:S01]  /*9a40*/  FADD.FTZ R0, R155, R0 ;  /* 0x000000009b007221 */ /* 0x000fe20000010000 */
[C---:B---3--:R-:W-:Y:S08]  /*9a50*/  HMMA.16816.F32.BF16 R4, R68.reuse, R76, R4 ;  /* 0x0000004c4404723c */ /* 0x048ff00000041804 */
[----:B------:R-:W-:Y:S01]  /*9a60*/  MUFU.EX2 R115, R140 ;  /* 0x0000008c00737308 */ /* 0x000fe20000000800 */
[C---:B------:R-:W-:Y:S01]  /*9a70*/  HMMA.16816.F32.BF16 R8, R68.reuse, R78, R8 ;  /* 0x0000004e4408723c */ /* 0x040fe20000041808 */
[----:B------:R-:W2:Y:S07]  /*9a80*/  LDSM.16.MT88.4 R76, [R191+0x5800] ;  /* 0x00580000bf4c783b */ /* 0x000eae0000004200 */
[C---:B----4-:R-:W-:Y:S04]  /*9a90*/  HMMA.16816.F32.BF16 R12, R68.reuse, R80, R12 ;  /* 0x00000050440c723c */ /* 0x050fe8000004180c */
        /* <DEDUP_REMOVED lines=8> */
[--C-:B-1----:R-:W-:Y:S02]  /*9b20*/  FFMA.FTZ R2, R246, c[0x0][0x2d0], -R141.reuse ;  /* 0x0000b400f6027a23 */ /* 0x102fe4000001088d */
[----:B---3--:R-:W-:Y:S02]  /*9b30*/  FADD.FTZ R0, R149, R0 ;  /* 0x0000000095007221 */ /* 0x008fe40000010000 */
[C---:B------:R-:W-:Y:S01]  /*9b40*/  HMMA.16816.F32.BF16 R32, R68.reuse, R86, R32 ;  /* 0x000000564420723c */ /* 0x040fe20000041820 */
[----:B------:R1:W3:Y:S01]  /*9b50*/  MUFU.EX2 R150, R2 ;  /* 0x0000000200967308 */ /* 0x0002e20000000800 */
[----:B------:R-:W5:Y:S06]  /*9b60*/  LDSM.16.MT88.4 R84, [R194+0x5800] ;  /* 0x00580000c254783b */ /* 0x000f6c0000004200 */
[C---:B--2---:R-:W-:Y:S08]  /*9b70*/  HMMA.16816.F32.BF16 R36, R68.reuse, R76, R36 ;  /* 0x0000004c4424723c */ /* 0x044ff00000041824 */
[C---:B------:R-:W-:Y:S01]  /*9b80*/  HMMA.16816.F32.BF16 R40, R68.reuse, R78, R40 ;  /* 0x0000004e4428723c */ /* 0x040fe20000041828 */
[----:B------:R-:W2:Y:S07]  /*9b90*/  LDSM.16.MT88.4 R76, [R191+0x2800] ;  /* 0x00280000bf4c783b */ /* 0x000eae0000004200 */
[C---:B----4-:R-:W-:Y:S04]  /*9ba0*/  HMMA.16816.F32.BF16 R44, R68.reuse, R80, R44 ;  /* 0x00000050442c723c */ /* 0x050fe8000004182c */
[--C-:B-1----:R-:W-:Y:S02]  /*9bb0*/  FFMA.FTZ R2, R249, c[0x0][0x2d0], -R141.reuse ;  /* 0x0000b400f9027a23 */ /* 0x102fe4000001088d */
[----:B---3--:R-:W-:Y:S02]  /*9bc0*/  FADD.FTZ R0, R150, R0 ;  /* 0x0000000096007221 */ /* 0x008fe40000010000 */
        /* <DEDUP_REMOVED lines=9> */
[----:B------:R-:W-:Y:S01]  /*9c60*/  HMMA.16816.F32.BF16 R64, R68, R86, R64 ;  /* 0x000000564440723c */ /* 0x000fe20000041840 */
[----:B------:R-:W1:Y:S01]  /*9c70*/  MUFU.EX2 R147, R2 ;  /* 0x0000000200937308 */ /* 0x000e620000000800 */
[----:B------:R-:W3:Y:S05]  /*9c80*/  LDSM.16.MT88.4 R84, [R194+0x2800] ;  /* 0x00280000c254783b */ /* 0x000eea0000004200 */
[----:B------:R-:W-:Y:S02]  /*9c90*/  F2FP.BF16.PACK_AB R68, R153, R154 ;  /* 0x0000009a9944723e */ /* 0x000fe400000010ff */
[----:B------:R-:W-:Y:S03]  /*9ca0*/  F2FP.BF16.PACK_AB R69, R150, R149 ;  /* 0x000000959645723e */ /* 0x000fe600000010ff */
[----:B------:R-:W-:Y:S02]  /*9cb0*/  F2FP.BF16.PACK_AB R70, R151, R152 ;  /* 0x000000989746723e */ /* 0x000fe400000010ff */
[----:B-1----:R-:W-:Y:S01]  /*9cc0*/  F2FP.BF16.PACK_AB R71, R147, R148 ;  /* 0x000000949347723e */ /* 0x002fe200000010ff */
[--C-:B------:R-:W-:Y:S02]  /*9cd0*/  FFMA.FTZ R2, R142, c[0x0][0x2d0], -R141.reuse ;  /* 0x0000b4008e027a23 */ /* 0x100fe4000001088d */
[----:B------:R-:W1:Y:S01]  /*9ce0*/  MUFU.EX2 R142, R101 ;  /* 0x00000065008e7308 */ /* 0x000e620000000800 */
[----:B------:R-:W-:Y:S02]  /*9cf0*/  FFMA.FTZ R141, R113, c[0x0][0x2d0], -R141 ;  /* 0x0000b400718d7a23 */ /* 0x000fe4000001088d */
[----:B------:R-:W-:Y:S01]  /*9d00*/  FADD.FTZ R0, R147, R0 ;  /* 0x0000000093007221 */ /* 0x000fe20000010000 */
[C---:B--2---:R-:W-:Y:S06]  /*9d10*/  HMMA.16816.F32.BF16 R4, R68.reuse, R76, R4 ;  /* 0x0000004c4404723c */ /* 0x044fec0000041804 */
[----:B------:R-:W-:Y:S02]  /*9d20*/  MUFU.EX2 R113, R97 ;  /* 0x0000006100717308 */ /* 0x000fe40000000800 */
[C---:B------:R-:W-:Y:S01]  /*9d30*/  HMMA.16816.F32.BF16 R8, R68.reuse, R78, R8 ;  /* 0x0000004e4408723c */ /* 0x040fe20000041808 */
[----:B------:R-:W2:Y:S07]  /*9d40*/  LDSM.16.MT88.4 R76, [R192+0x6000] ;  /* 0x00600000c04c783b */ /* 0x000eae0000004200 */
[C---:B----4-:R-:W-:Y:S01]  /*9d50*/  HMMA.16816.F32.BF16 R12, R68.reuse, R80, R12 ;  /* 0x00000050440c723c */ /* 0x050fe2000004180c */
[----:B------:R4:W3:Y:S03]  /*9d60*/  MUFU.EX2 R144, R2 ;  /* 0x0000000200907308 */ /* 0x0008e60000000800 */
[----:B-1----:R-:W-:Y:S04]  /*9d70*/  F2FP.BF16.PACK_AB R138, R115, R142 ;  /* 0x0000008e738a723e */ /* 0x002fe800000010ff */
[C---:B------:R-:W-:Y:S01]  /*9d80*/  HMMA.16816.F32.BF16 R16, R68.reuse, R82, R16 ;  /* 0x000000524410723c */ /* 0x040fe20000041810 */
[----:B------:R-:W1:Y:S02]  /*9d90*/  LDSM.16.MT88.4 R80, [R194+0x6000] ;  /* 0x00600000c250783b */ /* 0x000e640000004200 */
[----:B------:R-:W2:Y:S05]  /*9da0*/  MUFU.EX2 R3, R141 ;  /* 0x0000008d00037308 */ /* 0x000eaa0000000800 */
[C---:B-----5:R-:W-:Y:S08]  /*9db0*/  HMMA.16816.F32.BF16 R20, R68.reuse, R72, R20 ;  /* 0x000000484414723c */ /* 0x060ff00000041814 */
[C---:B------:R-:W-:Y:S01]  /*9dc0*/  HMMA.16816.F32.BF16 R24, R68.reuse, R74, R24 ;  /* 0x0000004a4418723c */ /* 0x040fe20000041818 */
[----:B------:R-:W5:Y:S03]  /*9dd0*/  LDSM.16.MT88.4 R72, [R193+0x3000] ;  /* 0x00300000c148783b */ /* 0x000f660000004200 */
[----:B----4-:R-:W-:Y:S01]  /*9de0*/  FADD.FTZ R2, R103, R98 ;  /* 0x0000006267027221 */ /* 0x010fe20000010000 */
[----:B---3--:R-:W-:Y:S01]  /*9df0*/  F2FP.BF16.PACK_AB R137, R143, R144 ;  /* 0x000000908f89723e */ /* 0x008fe200000010ff */
[----:B------:R-:W-:Y:S02]  /*9e00*/  FADD.FTZ R0, R144, R0 ;  /* 0x0000000090007221 */ /* 0x000fe40000010000 */
[C---:B------:R-:W-:Y:S01]  /*9e10*/  HMMA.16816.F32.BF16 R28, R68.reuse, R84, R28 ;  /* 0x00000054441c723c */ /* 0x040fe2000004181c */
[----:B------:R-:W-:Y:S03]  /*9e20*/  LDSM.16.MT88.4 R96, [R191+0x6800] ;  /* 0x00680000bf60783b */ /* 0x000fe60000004200 */
[----:B------:R-:W-:Y:S01]  /*9e30*/  FADD.FTZ R2, R119, R2 ;  /* 0x0000000277027221 */ /* 0x000fe20000010000 */
[----:B--2---:R-:W-:Y:S01]  /*9e40*/  F2FP.BF16.PACK_AB R139, R3, R113 ;  /* 0x00000071038b723e */ /* 0x004fe200000010ff */
[----:B------:R-:W-:Y:S02]  /*9e50*/  FADD.FTZ R0, R143, R0 ;  /* 0x000000008f007221 */ /* 0x000fe40000010000 */
[C---:B------:R-:W-:Y:S01]  /*9e60*/  HMMA.16816.F32.BF16 R32, R68.reuse, R86, R32 ;  /* 0x000000564420723c */ /* 0x040fe20000041820 */
[----:B------:R-:W2:Y:S03]  /*9e70*/  LDSM.16.MT88.4 R84, [R192+0x3000] ;  /* 0x00300000c054783b */ /* 0x000ea60000004200 */
[----:B------:R-:W-:Y:S02]  /*9e80*/  FADD.FTZ R2, R117, R2 ;  /* 0x0000000275027221 */ /* 0x000fe40000010000 */
[----:B------:R-:W-:Y:S02]  /*9e90*/  FADD.FTZ R0, R113, R0 ;  /* 0x0000000071007221 */ /* 0x000fe40000010000 */
[C---:B------:R-:W-:Y:S01]  /*9ea0*/  HMMA.16816.F32.BF16 R36, R68.reuse, R88, R36 ;  /* 0x000000584424723c */ /* 0x040fe20000041824 */
[----:B------:R-:W-:Y:S03]  /*9eb0*/  LDSM.16.MT88.4 R100, [R193+0x6800] ;  /* 0x00680000c164783b */ /* 0x000fe60000004200 */
[----:B------:R-:W-:Y:S02]  /*9ec0*/  FADD.FTZ R3, R3, R0 ;  /* 0x0000000003037221 */ /* 0x000fe40000010000 */
[----:B------:R-:W-:Y:S02]  /*9ed0*/  FADD.FTZ R2, R163, R2 ;  /* 0x00000002a3027221 */ /* 0x000fe40000010000 */
[C---:B------:R-:W-:Y:S01]  /*9ee0*/  HMMA.16816.F32.BF16 R40, R68.reuse, R90, R40 ;  /* 0x0000005a4428723c */ /* 0x040fe20000041828 */
[----:B------:R-:W3:Y:S03]  /*9ef0*/  LDSM.16.MT88.4 R88, [R194+0x3000] ;  /* 0x00300000c258783b */ /* 0x000ee60000004200 */
[----:B------:R-:W-:Y:S02]  /*9f00*/  FADD.FTZ R2, R111, R2 ;  /* 0x000000026f027221 */ /* 0x000fe40000010000 */
[----:B------:R-:W-:Y:S02]  /*9f10*/  IMAD.MOV.U32 R113, RZ, RZ, R112 ;  /* 0x000000ffff717224 */ /* 0x000fe400078e0070 */
[C---:B------:R-:W-:Y:S01]  /*9f20*/  HMMA.16816.F32.BF16 R44, R68.reuse, R92, R44 ;  /* 0x0000005c442c723c */ /* 0x040fe2000004182c */
[----:B------:R-:W2:Y:S03]  /*9f30*/  LDSM.16.MT88.4 R108, [R192+0x6800] ;  /* 0x00680000c06c783b */ /* 0x000ea60000004200 */
        /* <DEDUP_REMOVED lines=9> */
[----:B------:R-:W-:Y:S04]  /*9fd0*/  HMMA.16816.F32.BF16 R64, R68, R82, R64 ;  /* 0x000000524440723c */ /* 0x000fe80000041840 */
[----:B------:R-:W-:Y:S04]  /*9fe0*/  FADD.FTZ R2, R233, R2 ;  /* 0x00000002e9027221 */ /* 0x000fe80000010000 */
[C---:B------:R-:W-:Y:S01]  /*9ff0*/  HMMA.16816.F32.BF16 R116, R136.reuse, R120, R4 ;  /* 0x000000788874723c */ /* 0x040fe20000041804 */
[----:B------:R-:W1:Y:S04]  /*a000*/  LDSM.16.MT88.4 R4, [R194+0x6800] ;  /* 0x00680000c204783b */ /* 0x000e680000004200 */
[----:B------:R-:W-:Y:S03]  /*a010*/  FADD.FTZ R2, R218, R2 ;  /* 0x00000002da027221 */ /* 0x000fe60000010000 */
[C---:B------:R-:W-:Y:S01]  /*a020*/  HMMA.16816.F32.BF16 R120, R136.reuse, R122, R8 ;  /* 0x0000007a8878723c */ /* 0x040fe20000041808 */
[----:B------:R-:W4:Y:S03]  /*a030*/  LDL R8, [R1+0x3c] ;  /* 0x00003c0001087983 */ /* 0x000f260000100800 */
[----:B------:R-:W-:Y:S01]  /*a040*/  FADD.FTZ R2, R127, R2 ;  /* 0x000000027f027221 */ /* 0x000fe20000010000 */
[----:B------:R3:W-:Y:S03]  /*a050*/  STL [R1+0x20], R3 ;  /* 0x0000200301007387 */ /* 0x0007e60000100800 */
[C---:B-----5:R-:W-:Y:S04]  /*a060*/  HMMA.16816.F32.BF16 R68, R136.reuse, R72, R12 ;  /* 0x000000488844723c */ /* 0x060fe8000004180c */
[----:B------:R-:W-:Y:S04]  /*a070*/  FADD.FTZ R2, R161, R2 ;  /* 0x00000002a1027221 */ /* 0x000fe80000010000 */
[C---:B------:R-:W-:Y:S04]  /*a080*/  HMMA.16816.F32.BF16 R72, R136.reuse, R74, R16 ;  /* 0x0000004a8848723c */ /* 0x040fe80000041810 */
[----:B------:R-:W-:Y:S04]  /*a090*/  FADD.FTZ R2, R160, R2 ;  /* 0x00000002a0027221 */ /* 0x000fe80000010000 */
[C---:B--2---:R-:W-:Y:S04]  /*a0a0*/  HMMA.16816.F32.BF16 R76, R136.reuse, R84, R20 ;  /* 0x00000054884c723c */ /* 0x044fe80000041814 */
[----:B------:R-:W-:Y:S02]  /*a0b0*/  FADD.FTZ R2, R158, R2 ;  /* 0x000000029e027221 */ /* 0x000fe40000010000 */
[----:B---3--:R-:W-:Y:S02]  /*a0c0*/  IMAD.MOV.U32 R3, RZ, RZ, R114 ;  /* 0x000000ffff037224 */ /* 0x008fe400078e0072 */
        /* <DEDUP_REMOVED lines=21> */
[----:B------:R-:W-:Y:S02]  /*a220*/  FADD.FTZ R0, R115, R2 ;  /* 0x0000000273007221 */ /* 0x000fe40000010000 */
[----:B------:R-:W-:Y:S03]  /*a230*/  IMAD.MOV.U32 R115, RZ, RZ, R112 ;  /* 0x000000ffff737224 */ /* 0x000fe600078e0070 */
[----:B------:R1:W-:Y:S01]  /*a240*/  STL [R1+0x24], R0 ;  /* 0x0000240001007387 */ /* 0x0003e20000100800 */
[----:B----4-:R-:W-:Y:S02]  /*a250*/  ISETP.GT.AND P0, PT, R214, R8, PT ;  /* 0x00000008d600720c */ /* 0x010fe40003f04270 */
[----:B------:R-:W-:Y:S11]  /*a260*/  IMAD.MOV.U32 R214, RZ, RZ, R217 ;  /* 0x000000ffffd67224 */ /* 0x000ff600078e00d9 */
[----:B-1----:R-:W-:-:S05]  /*a270*/  @P0 BRA `(.L_x_1024) ;  /* 0xffffc45000000947 */ /* 0x002fca000383ffff */
.L_x_1019:
[----:B-1----:R-:W2:Y:S02]  /*a280*/  LDL R0, [R1+0x28] ;  /* 0x0000280001007983 */ /* 0x002ea40000100800 */
[----:B--2---:R-:W-:-:S13]  /*a290*/  ISETP.GE.AND P0, PT, R217, R0, PT ;  /* 0x00000000d900720c */ /* 0x004fda0003f06270 */
[----:B------:R-:W-:Y:S05]  /*a2a0*/  @!P0 BRA `(.L_x_1025) ;  /* 0x0000327000008947 */ /* 0x000fea0003800000 */
.L_x_1028:
[----:B------:R-:W2:Y:S01]  /*a2b0*/  LDL.64 R218, [R1+0x8] ;  /* 0x0000080001da7983 */ /* 0x000ea20000100a00 */
[----:B------:R-:W-:Y:S04]  /*a2c0*/  DEPBAR.LE SB0, 0x0 ;  /* 0x000080000000791a */ /* 0x000fe80000000000 */
[----:B------:R-:W3:Y:S01]  /*a2d0*/  LDL.64 R214, [R1] ;  /* 0x0000000001d67983 */ /* 0x000ee20000100a00 */
[----:B------:R-:W-:Y:S01]  /*a2e0*/  WARPSYNC 0xffffffff ;  /* 0xffffffff00007948 */ /* 0x000fe20003800000 */
[----:B-1----:R-:W-:Y:S01]  /*a2f0*/  SHF.R.S32.HI R0, RZ, 0x1f, R217 ;  /* 0x0000001fff007819 */ /* 0x002fe200000114d9 */
[C---:B------:R-:W-:Y:S01]  /*a300*/  IMAD.WIDE.U32 R28, R217.reuse, c[0x0][0x208], RZ ;  /* 0x00008200d91c7a25 */ /* 0x040fe200078e00ff */
[----:B------:R-:W-:Y:S01]  /*a310*/  ULDC.64 UR4, c[0x0][0x208] ;  /* 0x0000820000047ab9 */ /* 0x000fe20000000a00 */
[----:B------:R-:W4:Y:S01]  /*a320*/  LDL.64 R44, [R1+0x30] ;  /* 0x00003000012c7983 */ /* 0x000f220000100a00 */
[----:B------:R-:W-:Y:S01]  /*a330*/  UMOV UR9, 0x5 ;  /* 0x0000000500097882 */ /* 0x000fe20000000000 */
[----:B------:R-:W-:Y:S01]  /*a340*/  IMAD R0, R0, c[0x0][0x208], RZ ;  /* 0x0000820000007a24 */ /* 0x000fe200078e02ff */
[----:B------:R-:W-:Y:S01]  /*a350*/  USHF.L.U32 UR8, UR4, 0x5, URZ ;  /* 0x0000000504087899 */ /* 0x000fe2000800063f */
[----:B------:R-:W-:Y:S01]  /*a360*/  BSSY B0, `(.L_x_1026) ;  /* 0x000011e000007945 */ /* 0x000fe20003800000 */
[----:B------:R-:W5:Y:S01]  /*a370*/  LDL R31, [R1+0x2c] ;  /* 0x00002c00011f7983 */ /* 0x000f620000100800 */
[----:B------:R-:W-:Y:S01]  /*a380*/  IMAD R0, R217, c[0x0][0x20c], R0 ;  /* 0x00008300d9007a24 */ /* 0x000fe200078e0200 */
[----:B------:R-:W-:Y:S02]  /*a390*/  USHF.L.U64.HI UR9, UR4, UR9, UR5 ;  /* 0x0000000904097299 */ /* 0x000fe40008010205 */
[----:B------:R-:W-:Y:S01]  /*a3a0*/  UIADD3 UR5, UP0, UR8, UR8, URZ ;  /* 0x0000000808057290 */ /* 0x000fe2000ff1e03f */
[----:B------:R-:W-:Y:S01]  /*a3b0*/  BAR.SYNC.DEFER_BLOCKING 0x0 ;  /* 0x0000000000007b1d */ /* 0x000fe20000010000 */
[----:B------:R-:W-:Y:S02]  /*a3c0*/  IMAD.IADD R0, R29, 0x1, R0 ;  /* 0x000000011d007824 */ /* 0x000fe400078e0200 */
[----:B------:R-:W-:Y:S01]  /*a3d0*/  IMAD.U32 R20, RZ, RZ, UR8 ;  /* 0x00000008ff147e24 */ /* 0x000fe2000f8e00ff */
[----:B------:R-:W-:Y:S01]  /*a3e0*/  UIADD3.X UR4, UR9, UR9, URZ, UP0, !UPT ;  /* 0x0000000909047290 */ /* 0x000fe200087fe43f */
[----:B------:R-:W-:Y:S02]  /*a3f0*/  IMAD R47, R0, 0x70, RZ ;  /* 0x00000070002f7824 */ /* 0x000fe400078e02ff */
[----:B------:R-:W-:Y:S04]  /*a400*/  IMAD.U32 R21, RZ, RZ, UR9 ;  /* 0x00000009ff157e24 */ /* 0x000fe8000f8e00ff */
[----:B------:R-:W-:Y:S01]  /*a410*/  IMAD.WIDE.U32 R20, R28, 0x70, R20 ;  /* 0x000000701c147825 */ /* 0x000fe200078e0014 */
[----:B------:R-:W1:Y:S05]  /*a420*/  LDSM.16.M88.4 R8, [R188] ;  /* 0x00000000bc08783b */ /* 0x000e6a0000000200 */
[----:B------:R-:W1:Y:S05]  /*a430*/  LDSM.16.M88.4 R16, [R188+0x800] ;  /* 0x00080000bc10783b */ /* 0x000e6a0000000200 */
[----:B------:R-:W2:Y:S05]  /*a440*/  LDSM.16.M88.4 R24, [R188+0x1000] ;  /* 0x00100000bc18783b */ /* 0x000eaa0000000200 */
[----:B------:R-:W5:Y:S05]  /*a450*/  LDL R112, [R1+0x28] ;  /* 0x0000280001707983 */ /* 0x000f6a0000100800 */
[----:B------:R-:W2:Y:S05]  /*a460*/  LDSM.16.M88.4 R32, [R188+0x1800] ;  /* 0x00180000bc20783b */ /* 0x000eaa0000000200 */
[----:B------:R-:W2:Y:S05]  /*a470*/  LDSM.16.M88.4 R40, [R188+0x2000] ;  /* 0x00200000bc28783b */ /* 0x000eaa0000000200 */
[----:B------:R-:W2:Y:S05]  /*a480*/  LDSM.16.M88.4 R48, [R188+0x2800] ;  /* 0x00280000bc30783b */ /* 0x000eaa0000000200 */
[----:B------:R-:W2:Y:S01]  /*a490*/  LDSM.16.M88.4 R56, [R188+0x3000] ;  /* 0x00300000bc38783b */ /* 0x000ea20000000200 */
[C---:B-1----:R-:W-:Y:S04]  /*a4a0*/  HMMA.16816.F32.BF16 R4, R128.reuse, R8, RZ ;  /* 0x000000088004723c */ /* 0x042fe800000418ff */
[----:B------:R-:W1:Y:S05]  /*a4b0*/  LDSM.16.M88.4 R136, [R195] ;  /* 0x00000000c388783b */ /* 0x000e6a0000000200 */
[----:B------:R-:W1:Y:S01]  /*a4c0*/  LDSM.16.M88.4 R140, [R204] ;  /* 0x00000000cc8c783b */ /* 0x000e620000000200 */
[C---:B------:R-:W-:Y:S04]  /*a4d0*/  HMMA.16816.F32.BF16 R8, R128.reuse, R10, RZ ;  /* 0x0000000a8008723c */ /* 0x040fe800000418ff */
[----:B------:R-:W1:Y:S04]  /*a4e0*/  LDSM.16.M88.4 R144, [R205] ;  /* 0x00000000cd90783b */ /* 0x000e680000000200 */
[C---:B------:R-:W-:Y:S01]  /*a4f0*/  HMMA.16816.F32.BF16 R12, R128.reuse, R16, RZ ;  /* 0x00000010800c723c */ /* 0x040fe200000418ff */
[----:B------:R-:W1:Y:S05]  /*a500*/  LDSM.16.M88.4 R148, [R206] ;  /* 0x00000000ce94783b */ /* 0x000e6a0000000200 */
[----:B------:R-:W1:Y:S02]  /*a510*/  LDSM.16.M88.4 R152, [R207] ;  /* 0x00000000cf98783b */ /* 0x000e640000000200 */
[C---:B------:R-:W-:Y:S03]  /*a520*/  HMMA.16816.F32.BF16 R16, R128.reuse, R18, RZ ;  /* 0x000000128010723c */ /* 0x040fe600000418ff */
[----:B------:R-:W1:Y:S05]  /*a530*/  LDSM.16.M88.4 R156, [R208] ;  /* 0x00000000d09c783b */ /* 0x000e6a0000000200 */
[----:B------:R-:W1:Y:S05]  /*a540*/  LDSM.16.M88.4 R160, [R209] ;  /* 0x00000000d1a0783b */ /* 0x000e6a0000000200 */
[----:B------:R-:W1:Y:S02]  /*a550*/  S2R R30, SR_TID.X ;  /* 0x00000000001e7919 */ /* 0x000e640000002100 */
[----:B-1----:R-:W-:Y:S01]  /*a560*/  ISETP.GT.AND P4, PT, R30, 0x7f, PT ;  /* 0x0000007f1e00780c */ /* 0x002fe20003f84270 */
[----:B--2---:R-:W-:Y:S01]  /*a570*/  IMAD.MOV.U32 R2, RZ, RZ, R218 ;  /* 0x000000ffff027224 */ /* 0x004fe200078e00da */
[----:B------:R-:W-:Y:S01]  /*a580*/  IADD3 R38, P1, R218, R20, RZ ;  /* 0x00000014da267210 */ /* 0x000fe20007f3e0ff */
[----:B---3--:R-:W-:Y:S04]  /*a590*/  IMAD.MOV.U32 R3, RZ, RZ, R215 ;  /* 0x000000ffff037224 */ /* 0x008fe800078e00d7 */
[----:B------:R-:W-:Y:S01]  /*a5a0*/  IMAD.WIDE.U32 R2, R28, 0x70, R2 ;  /* 0x000000701c027825 */ /* 0x000fe200078e0002 */
[----:B----4-:R-:W-:Y:S03]  /*a5b0*/  ISETP.GE.AND P5, PT, R44, c[0x0][0x1d4], PT ;  /* 0x000075002c007a0c */ /* 0x010fe60003fa6270 */
[----:B------:R-:W-:Y:S01]  /*a5c0*/  IMAD.IADD R0, R3, 0x1, R47 ;  /* 0x0000000103007824 */ /* 0x000fe200078e022f */
[C---:B------:R-:W-:Y:S01]  /*a5d0*/  LEA R36, P0, R2.reuse, c[0x0][0x1f8], 0x1 ;  /* 0x00007e0002247a11 */ /* 0x040fe200078008ff */
[----:B------:R-:W-:Y:S01]  /*a5e0*/  IMAD.U32 R3, RZ, RZ, UR4 ;  /* 0x00000004ff037e24 */ /* 0x000fe2000f8e00ff */
[----:B-----5:R-:W-:Y:S02]  /*a5f0*/  ISETP.GE.AND P6, PT, R31, c[0x0][0x1d4], PT ;  /* 0x000075001f007a0c */ /* 0x020fe40003fc6270 */
[----:B------:R-:W-:Y:S01]  /*a600*/  LEA.HI.X R37, R2, c[0x0][0x1fc], R0, 0x1, P0 ;  /* 0x00007f0002257a11 */ /* 0x000fe200000f0c00 */
[----:B------:R-:W-:Y:S01]  /*a610*/  IMAD.IADD R0, R47, 0x1, R21 ;  /* 0x000000012f007824 */ /* 0x000fe200078e0215 */
[----:B------:R-:W-:Y:S01]  /*a620*/  IADD3 R39, P0, R20, UR8, RZ ;  /* 0x0000000814277c10 */ /* 0x000fe2000ff1e0ff */
[----:B------:R-:W-:Y:S01]  /*a630*/  IMAD.U32 R2, RZ, RZ, UR5 ;  /* 0x00000005ff027e24 */ /* 0x000fe2000f8e00ff */
[C---:B------:R-:W-:Y:S01]  /*a640*/  HMMA.16816.F32.BF16 R20, R128.reuse, R24, RZ ;  /* 0x000000188014723c */ /* 0x040fe200000418ff */
[----:B------:R-:W-:Y:S01]  /*a650*/  @!PT LDS RZ, [RZ] ;  /* 0x00000000fffff984 */ /* 0x000fe20000000800 */
[----:B------:R-:W-:Y:S01]  /*a660*/  @!PT LDS RZ, [RZ] ;  /* 0x00000000fffff984 */ /* 0x000fe20000000800 */
[----:B------:R-:W-:Y:S01]  /*a670*/  @!PT LDS RZ, [RZ] ;  /* 0x00000000fffff984 */ /* 0x000fe20000000800 */
[----:B------:R1:W-:Y:S01]  /*a680*/  LDGSTS.E.BYPASS.LTC128B.128 [R216+0x100], [R36.64], !P5 ;  /* 0x0010000024d87fae */ /* 0x0003e2000e901d46 */
[----:B------:R-:W-:Y:S01]  /*a690*/  IADD3.X R44, R0, UR9, RZ, P0, !PT ;  /* 0x00000009002c7c10 */ /* 0x000fe200087fe4ff */
[----:B------:R-:W-:Y:S04]  /*a6a0*/  IMAD.WIDE.U32 R52, R28, 0x70, R2 ;  /* 0x000000701c347825 */ /* 0x000fe800078e0002 */
[----:B------:R1:W-:Y:S01]  /*a6b0*/  LDGSTS.E.BYPASS.LTC128B.128 [R216+0x3900], [R36.64+0x80], !P6 ;  /* 0x0390008024d87fae */ /* 0x0003e2000f101d46 */
[C---:B------:R-:W-:Y:S01]  /*a6c0*/  HMMA.16816.F32.BF16 R24, R128.reuse, R26, RZ ;  /* 0x0000001a8018723c */ /* 0x040fe200000418ff */
[----:B------:R-:W-:Y:S03]  /*a6d0*/  IMAD.X R3, R0, 0x1, R215, P1 ;  /* 0x0000000100037824 */ /* 0x000fe600008e06d7 */
[C---:B------:R-:W-:Y:S02]  /*a6e0*/  LEA R2, P1, R38.reuse, c[0x0][0x1f8], 0x1 ;  /* 0x00007e0026027a11 */ /* 0x040fe400078208ff */
[----:B------:R-:W-:Y:S02]  /*a6f0*/  IADD3 R0, P0, R39, R218, RZ ;  /* 0x000000da27007210 */ /* 0x000fe40007f1e0ff */
[C---:B------:R-:W-:Y:S01]  /*a700*/  HMMA.16816.F32.BF16 R28, R128.reuse, R32, RZ ;  /* 0x00000020801c723c */ /* 0x040fe200000418ff */
[----:B------:R-:W-:Y:S03]  /*a710*/  LEA.HI.X R3, R38, c[0x0][0x1fc], R3, 0x1, P1 ;  /* 0x00007f0026037a11 */ /* 0x000fe600008f0c03 */
[----:B------:R-:W-:Y:S02]  /*a720*/  LEA R54, P2, R0, c[0x0][0x1f8], 0x1 ;  /* 0x00007e0000367a11 */ /* 0x000fe400078408ff */
[----:B------:R2:W-:Y:S01]  /*a730*/  LDGSTS.E.BYPASS.LTC128B.128 [R216+0x1100], [R2.64], !P5 ;  /* 0x0110000002d87fae */ /* 0x0005e2000e901d46 */
[----:B------:R-:W-:Y:S01]  /*a740*/  IADD3 R45, P3, R218, R52, RZ ;  /* 0x00000034da2d7210 */ /* 0x000fe20007f7e0ff */
[C---:B------:R-:W-:Y:S03]  /*a750*/  HMMA.16816.F32.BF16 R32, R128.reuse, R34, RZ ;  /* 0x000000228020723c */ /* 0x040fe600000418ff */
[----:B------:R2:W-:Y:S01]  /*a760*/  LDGSTS.E.BYPASS.LTC128B.128 [R216+0x4900], [R2.64+0x80], !P6 ;  /* 0x0490008002d87fae */ /* 0x0005e2000f101d46 */
[----:B------:R-:W-:Y:S01]  /*a770*/  IADD3.X R47, R215, R47, R53, P3, !PT ;  /* 0x0000002fd72f7210 */ /* 0x000fe20001ffe435 */
[----:B-1----:R-:W-:Y:S01]  /*a780*/  IMAD.X R36, R44, 0x1, R215, P0 ;  /* 0x000000012c247824 */ /* 0x002fe200000e06d7 */
[----:B------:R-:W-:Y:S02]  /*a790*/  @!P4 IADD3 R46, P1, P0, R218, UR8, R39 ;  /* 0x00000008da2ecc10 */ /* 0x000fe4000f83e027 */
[----:B------:R-:W-:Y:S01]  /*a7a0*/  ISETP.GT.AND P3, PT, R217, R112, PT ;  /* 0x00000070d900720c */ /* 0x000fe20003f64270 */
[----:B------:R-:W-:Y:S03]  /*a7b0*/  IMAD.MOV.U32 R112, RZ, RZ, R114 ;  /* 0x000000ffff707224 */ /* 0x000fe600078e0072 */
[----:B------:R-:W-:Y:S02]  /*a7c0*/  LEA.HI.X R55, R0, c[0x0][0x1fc], R36, 0x1, P2 ;  /* 0x00007f0000377a11 */ /* 0x000fe400010f0c24 */
[C---:B------:R-:W-:Y:S01]  /*a7d0*/  HMMA.16816.F32.BF16 R36, R128.reuse, R40, RZ ;  /* 0x000000288024723c */ /* 0x040fe200000418ff */
[----:B------:R-:W-:Y:S02]  /*a7e0*/  @!P4 IADD3.X R0, R215, UR9, R44, P1, P0 ;  /* 0x00000009d700cc10 */ /* 0x000fe40008fe042c */
[C---:B------:R-:W-:Y:S01]  /*a7f0*/  LEA R52, P1, R45.reuse, c[0x0][0x1f8], 0x1 ;  /* 0x00007e002d347a11 */ /* 0x040fe200078208ff */
[----:B------:R1:W-:Y:S01]  /*a800*/  LDGSTS.E.BYPASS.LTC128B.128 [R216+0x2100], [R54.64], !P5 ;  /* 0x0210000036d87fae */ /* 0x0003e2000e901d46 */
[C---:B------:R-:W-:Y:S02]  /*a810*/  @!P4 LEA R214, P0, R46.reuse, c[0x0][0x1f8], 0x1 ;  /* 0x00007e002ed6ca11 */ /* 0x040fe400078008ff */
[----:B------:R-:W-:Y:S01]  /*a820*/  LEA.HI.X R53, R45, c[0x0][0x1fc], R47, 0x1, P1 ;  /* 0x00007f002d357a11 */ /* 0x000fe200008f0c2f */
[C---:B------:R-:W-:Y:S01]  /*a830*/  HMMA.16816.F32.BF16 R40, R128.reuse, R42, RZ ;  /* 0x0000002a8028723c */ /* 0x040fe200000418ff */
[----:B------:R-:W-:Y:S03]  /*a840*/  @!P4 LEA.HI.X R215, R46, c[0x0][0x1fc], R0, 0x1, P0 ;  /* 0x00007f002ed7ca11 */ /* 0x000fe600000f0c00 */
[----:B------:R1:W-:Y:S04]  /*a850*/  LDGSTS.E.BYPASS.LTC128B.128 [R216+0x5900], [R52.64+0x80], !P6 ;  /* 0x0590008034d87fae */ /* 0x0003e8000f101d46 */
[C---:B------:R-:W-:Y:S01]  /*a860*/  HMMA.16816.F32.BF16 R44, R128.reuse, R48, RZ ;  /* 0x00000030802c723c */ /* 0x040fe200000418ff */
[----:B------:R2:W-:Y:S05]  /*a870*/  @!P4 LDGSTS.E.BYPASS.LTC128B.128 [R216+0x3100], [R214.64], !P5 ;  /* 0x03100000d6d8cfae */ /* 0x0005ea000e901d46 */
[----:B------:R2:W-:Y:S02]  /*a880*/  @!P4 LDGSTS.E.BYPASS.LTC128B.128 [R216+0x6900], [R214.64+0x80], !P6 ;  /* 0x06900080d6d8cfae */ /* 0x0005e4000f101d46 */
[C---:B------:R-:W-:Y:S03]  /*a890*/  HMMA.16816.F32.BF16 R48, R128.reuse, R50, RZ ;  /* 0x000000328030723c */ /* 0x040fe600000418ff */
[----:B------:R-:W0:Y:S05]  /*a8a0*/  LDGDEPBAR ;  /* 0x00000000000079af */ /* 0x000e2a0000000000 */
[C---:B-1----:R-:W-:Y:S08]  /*a8b0*/  HMMA.16816.F32.BF16 R52, R128.reuse, R56, RZ ;  /* 0x000000388034723c */ /* 0x042ff000000418ff */
[----:B------:R-:W-:Y:S08]  /*a8c0*/  HMMA.16816.F32.BF16 R56, R128, R58, RZ ;  /* 0x0000003a8038723c */ /* 0x000ff000000418ff */
[C---:B------:R-:W-:Y:S08]  /*a8d0*/  HMMA.16816.F32.BF16 R4, R132.reuse, R136, R4 ;  /* 0x000000888404723c */ /* 0x040ff00000041804 */
[C---:B------:R-:W-:Y:S01]  /*a8e0*/  HMMA.16816.F32.BF16 R8, R132.reuse, R138, R8 ;  /* 0x0000008a8408723c */ /* 0x040fe20000041808 */
[----:B------:R-:W1:Y:S07]  /*a8f0*/  LDSM.16.M88.4 R136, [R190] ;  /* 0x00000000be88783b */ /* 0x000e6e0000000200 */
        /* <DEDUP_REMOVED lines=11> */
[----:B------:R-:W2:Y:S07]  /*a9b0*/  LDSM.16.M88.4 R152, [R190+0x2000] ;  /* 0x00200000be98783b */ /* 0x000eae0000000200 */
[C---:B------:R-:W-:Y:S08]  /*a9c0*/  HMMA.16816.F32.BF16 R44, R132.reuse, R156, R44 ;  /* 0x0000009c842c723c */ /* 0x040ff0000004182c */
[C---:B------:R-:W-:Y:S01]  /*a9d0*/  HMMA.16816.F32.BF16 R48, R132.reuse, R158, R48 ;  /* 0x0000009e8430723c */ /* 0x040fe20000041830 */
[----:B------:R-:W2:Y:S07]  /*a9e0*/  LDSM.16.M88.4 R156, [R190+0x2800] ;  /* 0x00280000be9c783b */ /* 0x000eae0000000200 */
[C---:B------:R-:W-:Y:S08]  /*a9f0*/  HMMA.16816.F32.BF16 R52, R132.reuse, R160, R52 ;  /* 0x000000a08434723c */ /* 0x040ff00000041834 */
[----:B------:R-:W-:Y:S01]  /*aa00*/  HMMA.16816.F32.BF16 R56, R132, R162, R56 ;  /* 0x000000a28438723c */ /* 0x000fe20000041838 */
[----:B------:R-:W2:Y:S07]  /*aa10*/  LDSM.16.M88.4 R160, [R190+0x3000] ;  /* 0x00300000bea0783b */ /* 0x000eae0000000200 */
[C---:B-1----:R-:W-:Y:S08]  /*aa20*/  HMMA.16816.F32.BF16 R4, R164.reuse, R136, R4 ;  /* 0x00000088a404723c */ /* 0x042ff00000041804 */
[C---:B------:R-:W-:Y:S01]  /*aa30*/  HMMA.16816.F32.BF16 R8, R164.reuse, R138, R8 ;  /* 0x0000008aa408723c */ /* 0x040fe20000041808 */
[----:B------:R-:W1:Y:S07]  /*aa40*/  LDSM.16.M88.4 R136, [R189] ;  /* 0x00000000bd88783b */ /* 0x000e6e0000000200 */
        /* <DEDUP_REMOVED lines=54> */
[C---:B------:R-:W-:Y:S08]  /*adb0*/  HMMA.16816.F32.BF16 R44, R172.reuse, R156, R44 ;  /* 0x0000009cac2c723c */ /* 0x040ff0000004182c */
[C---:B------:R-:W-:Y:S01]  /*adc0*/  HMMA.16816.F32.BF16 R48, R172.reuse, R158, R48 ;  /* 0x0000009eac30723c */ /* 0x040fe20000041830 */
[----:B------:R-:W2:Y:S07]  /*add0*/  LDSM.16.M88.4 R156, [R201] ;  /* 0x00000000c99c783b */ /* 0x000eae0000000200 */
[C---:B------:R-:W-:Y:S08]  /*ade0*/  HMMA.16816.F32.BF16 R52, R172.reuse, R160, R52 ;  /* 0x000000a0ac34723c */ /* 0x040ff00000041834 */
[----:B------:R-:W-:Y:S01]  /*adf0*/  HMMA.16816.F32.BF16 R56, R172, R162, R56 ;  /* 0x000000a2ac38723c */ /* 0x000fe20000041838 */
[----:B------:R-:W2:Y:S07]  /*ae00*/  LDSM.16.M88.4 R160, [R202] ;  /* 0x00000000caa0783b */ /* 0x000eae0000000200 */
        /* <DEDUP_REMOVED lines=41> */
[----:B------:R-:W2:Y:S01]  /*b0a0*/  LDSM.16.M88.4 R160, [R189+0x6800] ;  /* 0x00680000bda0783b */ /* 0x000ea20000000200 */
[----:B------:R-:W-:Y:S04]  /*b0b0*/  DEPBAR.LE SB0, 0x0 ;  /* 0x000080000000791a */ /* 0x000fe80000000000 */
[----:B------:R-:W-:Y:S02]  /*b0c0*/  BAR.SYNC.DEFER_BLOCKING 0x0 ;  /* 0x0000000000007b1d */ /* 0x000fe40000010000 */
[C---:B-1----:R-:W-:Y:S08]  /*b0d0*/  HMMA.16816.F32.BF16 R4, R184.reuse, R136, R4 ;  /* 0x00000088b804723c */ /* 0x042ff00000041804 */
[C---:B------:R-:W-:Y:S08]  /*b0e0*/  HMMA.16816.F32.BF16 R8, R184.reuse, R138, R8 ;  /* 0x0000008ab808723c */ /* 0x040ff00000041808 */
[C---:B---3--:R-:W-:Y:S08]  /*b0f0*/  HMMA.16816.F32.BF16 R12, R184.reuse, R140, R12 ;  /* 0x0000008cb80c723c */ /* 0x048ff0000004180c */
[C---:B------:R-:W-:Y:S07]  /*b100*/  HMMA.16816.F32.BF16 R16, R184.reuse, R142, R16 ;  /* 0x0000008eb810723c */ /* 0x040fee0000041810 */
[----:B------:R-:W-:Y:S01]  /*b110*/  P2R R142, PR, RZ, 0x8 ;  /* 0x00000008ff8e7803 */ /* 0x000fe20000000000 */
[C---:B----4-:R-:W-:Y:S08]  /*b120*/  HMMA.16816.F32.BF16 R20, R184.reuse, R144, R20 ;  /* 0x00000090b814723c */ /* 0x050ff00000041814 */
[C---:B------:R-:W-:Y:S08]  /*b130*/  HMMA.16816.F32.BF16 R24, R184.reuse, R146, R24 ;  /* 0x00000092b818723c */ /* 0x040ff00000041818 */
[C---:B-----5:R-:W-:Y:S08]  /*b140*/  HMMA.16816.F32.BF16 R28, R184.reuse, R148, R28 ;  /* 0x00000094b81c723c */ /* 0x060ff0000004181c */
[C---:B------:R-:W-:Y:S08]  /*b150*/  HMMA.16816.F32.BF16 R32, R184.reuse, R150, R32 ;  /* 0x00000096b820723c */ /* 0x040ff00000041820 */
[C---:B--2---:R-:W-:Y:S08]  /*b160*/  HMMA.16816.F32.BF16 R36, R184.reuse, R152, R36 ;  /* 0x00000098b824723c */ /* 0x044ff00000041824 */
[C---:B------:R-:W-:Y:S08]  /*b170*/  HMMA.16816.F32.BF16 R40, R184.reuse, R154, R40 ;  /* 0x0000009ab828723c */ /* 0x040ff00000041828 */
[C---:B------:R-:W-:Y:S08]  /*b180*/  HMMA.16816.F32.BF16 R44, R184.reuse, R156, R44 ;  /* 0x0000009cb82c723c */ /* 0x040ff0000004182c */
[C---:B------:R-:W-:Y:S08]  /*b190*/  HMMA.16816.F32.BF16 R48, R184.reuse, R158, R48 ;  /* 0x0000009eb830723c */ /* 0x040ff00000041830 */
[C---:B------:R-:W-:Y:S08]  /*b1a0*/  HMMA.16816.F32.BF16 R52, R184.reuse, R160, R52 ;  /* 0x000000a0b834723c */ /* 0x040ff00000041834 */
[----:B------:R-:W-:Y:S01]  /*b1b0*/  HMMA.16816.F32.BF16 R56, R184, R162, R56 ;  /* 0x000000a2b838723c */ /* 0x000fe20000041838 */
[----:B------:R-:W-:Y:S07]  /*b1c0*/  @!UPT UIADD3 URZ, URZ, URZ, URZ ;  /* 0x0000003f3f3ff290 */ /* 0x000fee000fffe03f */
[----:B------:R-:W-:-:S11]  /*b1d0*/  @!P3 BRA `(.L_x_1027) ;  /* 0x000003600000b947 */ /* 0x000fd60003800000 */
[----:B------:R-:W-:Y:S01]  /*b1e0*/  IADD3 R0, R217, -0x1, RZ ;  /* 0xffffffffd9007810 */ /* 0x000fe20007ffe0ff */
[----:B------:R-:W2:Y:S01]  /*b1f0*/  LDL.64 R222, [R1+0x18] ;  /* 0x0000180001de7983 */ /* 0x000ea20000100a00 */
[C---:B------:R-:W-:Y:S02]  /*b200*/  ISETP.GE.AND P2, PT, R220.reuse, 0x21, PT ;  /* 0x00000021dc00780c */ /* 0x040fe40003f46270 */
[----:B------:R-:W-:Y:S01]  /*b210*/  SHF.R.S32.HI R2, RZ, 0x1f, R0 ;  /* 0x0000001fff027819 */ /* 0x000fe20000011400 */
[----:B------:R-:W3:Y:S01]  /*b220*/  LDL.64 R218, [R1+0x10] ;  /* 0x0000100001da7983 */ /* 0x000ee20000100a00 */
[C---:B------:R-:W-:Y:S02]  /*b230*/  ISETP.GE.AND P1, PT, R220.reuse, 0x41, PT ;  /* 0x00000041dc00780c */ /* 0x040fe40003f26270 */
[----:B------:R-:W-:Y:S01]  /*b240*/  ISETP.GE.AND P3, PT, R220, 0x1, PT ;  /* 0x00000001dc00780c */ /* 0x000fe20003f66270 */
[----:B------:R-:W-:Y:S02]  /*b250*/  IMAD R115, R2, c[0x0][0x1e0], RZ ;  /* 0x0000780002737a24 */ /* 0x000fe400078e02ff */
[C---:B------:R-:W-:Y:S04]  /*b260*/  IMAD.WIDE.U32 R2, R0.reuse, c[0x0][0x1e0], RZ ;  /* 0x0000780000027a25 */ /* 0x040fe800078e00ff */
[----:B------:R-:W-:Y:S02]  /*b270*/  IMAD R0, R0, c[0x0][0x1e4], R115 ;  /* 0x0000790000007a24 */ /* 0x000fe400078e0273 */
[----:B------:R-:W-:Y:S02]  /*b280*/  @P2 IMAD.MOV.U32 R115, RZ, RZ, c[0x0][0x1e0] ;  /* 0x00007800ff732624 */ /* 0x000fe400078e00ff */
[----:B------:R-:W-:Y:S02]  /*b290*/  IMAD.IADD R0, R3, 0x1, R0 ;  /* 0x0000000103007824 */ /* 0x000fe400078e0200 */
[----:B------:R-:W-:Y:S04]  /*b2a0*/  IMAD.WIDE.U32 R2, R2, 0x70, RZ ;  /* 0x0000007002027825 */ /* 0x000fe800078e00ff */
[----:B------:R-:W-:Y:S01]  /*b2b0*/  IMAD R0, R0, 0x70, RZ ;  /* 0x0000007000007824 */ /* 0x000fe200078e02ff */
[-C--:B------:R-:W-:Y:S01]  /*b2c0*/  @P2 LEA R137, P0, R115, R2.reuse, 0x5 ;  /* 0x0000000273892211 */ /* 0x080fe200078028ff */
        /* <DEDUP_REMOVED lines=8> */
[----:B---3--:R-:W-:Y:S01]  /*b350*/  @P3 IMAD.X R115, R3, 0x1, R219, P0 ;  /* 0x0000000103733824 */ /* 0x008fe200000e06db */
        /* <DEDUP_REMOVED lines=30> */
.L_x_1027:
[----:B------:R-:W-:Y:S05]  /*b540*/  BSYNC B0 ;  /* 0x0000000000007941 */ /* 0x000fea0003800000 */
.L_x_1026:
        /* <DEDUP_REMOVED lines=11> */
[----:B------:R-:W2:Y:S01]  /*b600*/  LDL.LU R229, [R1+0x24] ;  /* 0x0000240001e57983 */ /* 0x000ea20000300800 */
[----:B------:R-:W-:Y:S02]  /*b610*/  FMNMX.FTZ R2, R14, R2, !PT ;  /* 0x000000020e027209 */ /* 0x000fe40007810000 */
[----:B------:R-:W-:Y:S01]  /*b620*/  FMNMX.FTZ R0, R13, R0, !PT ;  /* 0x000000000d007209 */ /* 0x000fe20007810000 */
[----:B------:R-:W3:Y:S01]  /*b630*/  LDL.LU R228, [R1+0x20] ;  /* 0x0000200001e47983 */ /* 0x000ee20000300800 */
        /* <DEDUP_REMOVED lines=41> */
[----:B------:R-:W-:Y:S02]  /*b8d0*/  ISETP.NE.AND P0, PT, R142, RZ, PT ;  /* 0x000000ff8e00720c */ /* 0x000fe40003f05270 */
[----:B------:R-:W-:Y:S01]  /*b8e0*/  FMNMX.FTZ R3, R56, R0, !PT ;  /* 0x0000000038037209 */ /* 0x000fe20007810000 */
[----:B------:R-:W-:Y:S01]  /*b8f0*/  LDSM.16.MT88.4 R140, [R193] ;  /* 0x00000000c18c783b */ /* 0x000fe20000004200 */
[----:B------:R-:W-:Y:S02]  /*b900*/  FMNMX.FTZ R0, R55, R2, !PT ;  /* 0x0000000237007209 */ /* 0x000fe40007810000 */
[----:B------:R-:W-:Y:S02]  /*b910*/  FMNMX.FTZ R3, R57, R3, !PT ;  /* 0x0000000339037209 */ /* 0x000fe40007810000 */
[----:B------:R-:W-:Y:S02]  /*b920*/  FMNMX.FTZ R0, R58, R0, !PT ;  /* 0x000000003a007209 */ /* 0x000fe40007810000 */
[----:B------:R-:W-:Y:S01]  /*b930*/  IADD3 R217, R217, -0x1, RZ ;  /* 0xffffffffd9d97810 */ /* 0x000fe20007ffe0ff */
[----:B------:R-:W1:Y:S01]  /*b940*/  SHFL.BFLY PT, R114, R3, 0x2, 0x1f ;  /* 0x0c401f0003727f89 */ /* 0x000e6200000e0000 */
[----:B------:R-:W-:Y:S07]  /*b950*/  FMNMX.FTZ R0, R59, R0, !PT ;  /* 0x000000003b007209 */ /* 0x000fee0007810000 */
[----:B------:R-:W4:Y:S01]  /*b960*/  SHFL.BFLY PT, R2, R0, 0x2, 0x1f ;  /* 0x0c401f0000027f89 */ /* 0x000f2200000e0000 */
[----:B-1----:R-:W-:Y:S07]  /*b970*/  FMNMX.FTZ R114, R3, R114, !PT ;  /* 0x0000007203727209 */ /* 0x002fee0007810000 */
[----:B------:R-:W1:Y:S01]  /*b980*/  SHFL.BFLY PT, R115, R114, 0x1, 0x1f ;  /* 0x0c201f0072737f89 */ /* 0x000e6200000e0000 */
[----:B----4-:R-:W-:Y:S07]  /*b990*/  FMNMX.FTZ R0, R0, R2, !PT ;  /* 0x0000000200007209 */ /* 0x010fee0007810000 */
[----:B------:R-:W4:Y:S01]  /*b9a0*/  SHFL.BFLY PT, R3, R0, 0x1, 0x1f ;  /* 0x0c201f0000037f89 */ /* 0x000f2200000e0000 */
[----:B-1----:R-:W-:Y:S05]  /*b9b0*/  FMNMX.FTZ R114, R114, R115, !PT ;  /* 0x0000007372727209 */ /* 0x002fea0007810000 */
[----:B------:R-:W-:Y:S01]  /*b9c0*/  FADD.FTZ R2, -R114, R112 ;  /* 0x0000007072027221 */ /* 0x000fe20000010100 */
[----:B----4-:R-:W-:Y:S03]  /*b9d0*/  FMNMX.FTZ R3, R0, R3, !PT ;  /* 0x0000000300037209 */ /* 0x010fe60007810000 */
[----:B------:R-:W-:Y:S04]  /*b9e0*/  FMUL.FTZ R0, R2, c[0x0][0x2d0] ;  /* 0x0000b40002007a20 */ /* 0x000fe80000410000 */
[----:B------:R1:W4:Y:S01]  /*b9f0*/  MUFU.EX2 R2, R0 ;  /* 0x0000000000027308 */ /* 0x0003220000000800 */
[----:B------:R-:W-:Y:S04]  /*ba00*/  FMUL.FTZ R112, R3, c[0x0][0x2d0] ;  /* 0x0000b40003707a20 */ /* 0x000fe80000410000 */
        /* <DEDUP_REMOVED lines=12> */
[----:B-1----:R-:W-:Y:S02]  /*bad0*/  FADD.FTZ R0, -R3, R113 ;  /* 0x0000007103007221 */ /* 0x002fe40000010100 */
[----:B------:R-:W-:Y:S02]  /*bae0*/  FMUL.FTZ R113, R114, c[0x0][0x2d0] ;  /* 0x0000b40072717a20 */ /* 0x000fe40000410000 */
[----:B------:R-:W-:Y:S01]  /*baf0*/  FMUL.FTZ R0, R0, c[0x0][0x2d0] ;  /* 0x0000b40000007a20 */ /* 0x000fe20000410000 */
[----:B------:R-:W-:Y:S01]  /*bb00*/  MUFU.EX2 R214, R14 ;  /* 0x0000000e00d67308 */ /* 0x000fe20000000800 */
[--C-:B------:R-:W-:Y:S02]  /*bb10*/  FFMA.FTZ R4, R4, c[0x0][0x2d0], -R113.reuse ;  /* 0x0000b40004047a23 */ /* 0x100fe40000010871 */
[--C-:B------:R-:W-:Y:S02]  /*bb20*/  FFMA.FTZ R5, R5, c[0x0][0x2d0], -R113.reuse ;  /* 0x0000b40005057a23 */ /* 0x100fe40000010871 */
[C---:B----4-:R-:W-:Y:S02]  /*bb30*/  FMUL.FTZ R68, R2.reuse, R68 ;  /* 0x0000004402447220 */ /* 0x050fe40000410000 */
        /* <DEDUP_REMOVED lines=8> */
[----:B------:R-:W4:Y:S01]  /*bbc0*/  MUFU.EX2 R0, R0 ;  /* 0x0000000000007308 */ /* 0x000f220000000800 */
        /* <DEDUP_REMOVED lines=8> */
[--C-:B-1----:R-:W-:Y:S02]  /*bc50*/  FFMA.FTZ R4, R8, c[0x0][0x2d0], -R113.reuse ;  /* 0x0000b40008047a23 */ /* 0x102fe40000010871 */
[C---:B------:R-:W-:Y:S02]  /*bc60*/  FMUL.FTZ R8, R2.reuse, R120 ;  /* 0x0000007802087220 */ /* 0x040fe40000410000 */
[C---:B------:R-:W-:Y:S01]  /*bc70*/  FMUL.FTZ R93, R2.reuse, R93 ;  /* 0x0000005d025d7220 */ /* 0x040fe20000410000 */
[----:B------:R1:W-:Y:S01]  /*bc80*/  MUFU.EX2 R227, R4 ;  /* 0x0000000400e37308 */ /* 0x0003e20000000800 */
[C---:B------:R-:W-:Y:S02]  /*bc90*/  FMUL.FTZ R96, R2.reuse, R96 ;  /* 0x0000006002607220 */ /* 0x040fe40000410000 */
[----:B------:R-:W-:Y:S02]  /*bca0*/  FMUL.FTZ R97, R2, R97 ;  /* 0x0000006102617220 */ /* 0x000fe40000410000 */
[C---:B----4-:R-:W-:Y:S02]  /*bcb0*/  FMUL.FTZ R6, R0.reuse, R118 ;  /* 0x0000007600067220 */ /* 0x050fe40000410000 */
[C---:B------:R-:W-:Y:S02]  /*bcc0*/  FMUL.FTZ R7, R0.reuse, R119 ;  /* 0x0000007700077220 */ /* 0x040fe40000410000 */
[C---:B------:R-:W-:Y:S01]  /*bcd0*/  FMUL.FTZ R70, R0.reuse, R70 ;  /* 0x0000004600467220 */ /* 0x040fe20000410000 */
[----:B------:R4:W-:Y:S01]  /*bce0*/  MUFU.EX2 R218, R12 ;  /* 0x0000000c00da7308 */ /* 0x0009e20000000800 */
[C---:B------:R-:W-:Y:S02]  /*bcf0*/  FMUL.FTZ R71, R0.reuse, R71 ;  /* 0x0000004700477220 */ /* 0x040fe40000410000 */
[----:B------:R-:W-:Y:S02]  /*bd00*/  FMUL.FTZ R74, R0, R74 ;  /* 0x0000004a004a7220 */ /* 0x000fe40000410000 */
[----:B-----5:R-:W-:Y:S01]  /*bd10*/  FMUL.FTZ R5, R2, R117 ;  /* 0x0000007502057220 */ /* 0x020fe20000410000 */
[----:B------:R-:W-:Y:S01]  /*bd20*/  F2FP.BF16.PACK_AB R117, R219, R221 ;  /* 0x000000dddb75723e */ /* 0x000fe200000010ff */
[C---:B------:R-:W-:Y:S02]  /*bd30*/  FMUL.FTZ R75, R0.reuse, R75 ;  /* 0x0000004b004b7220 */ /* 0x040fe40000410000 */
[C---:B------:R-:W-:Y:S01]  /*bd40*/  FMUL.FTZ R78, R0.reuse, R78 ;  /* 0x0000004e004e7220 */ /* 0x040fe20000410000 */
[----:B------:R5:W-:Y:S01]  /*bd50*/  MUFU.EX2 R215, R13 ;  /* 0x0000000d00d77308 */ /* 0x000be20000000800 */
[C---:B------:R-:W-:Y:S02]  /*bd60*/  FMUL.FTZ R79, R0.reuse, R79 ;  /* 0x0000004f004f7220 */ /* 0x040fe40000410000 */
[----:B------:R-:W-:Y:S02]  /*bd70*/  FMUL.FTZ R82, R0, R82 ;  /* 0x0000005200527220 */ /* 0x000fe40000410000 */
[--C-:B-1----:R-:W-:Y:S02]  /*bd80*/  FFMA.FTZ R4, R9, c[0x0][0x2d0], -R113.reuse ;  /* 0x0000b40009047a23 */ /* 0x102fe40000010871 */
[----:B------:R-:W-:Y:S02]  /*bd90*/  FMUL.FTZ R9, R2, R121 ;  /* 0x0000007902097220 */ /* 0x000fe40000410000 */
[C---:B------:R-:W-:Y:S01]  /*bda0*/  FMUL.FTZ R83, R0.reuse, R83 ;  /* 0x0000005300537220 */ /* 0x040fe20000410000 */
[----:B------:R-:W1:Y:S01]  /*bdb0*/  MUFU.EX2 R226, R4 ;  /* 0x0000000400e27308 */ /* 0x000e620000000800 */
        /* <DEDUP_REMOVED lines=9> */
[C---:B----4-:R-:W-:Y:S02]  /*be50*/  FMUL.FTZ R12, R2.reuse, R124 ;  /* 0x0000007c020c7220 */ /* 0x050fe40000410000 */
[----:B-----5:R-:W-:Y:S01]  /*be60*/  FMUL.FTZ R13, R2, R125 ;  /* 0x0000007d020d7220 */ /* 0x020fe20000410000 */
[----:B------:R-:W-:Y:S01]  /*be70*/  MUFU.EX2 R160, R18 ;  /* 0x0000001200a07308 */ /* 0x000fe20000000800 */
[----:B------:R-:W-:Y:S02]  /*be80*/  FMUL.FTZ R14, R0, R126 ;  /* 0x0000007e000e7220 */ /* 0x000fe40000410000 */
[----:B------:R-:W-:Y:S01]  /*be90*/  FMUL.FTZ R100, R2, R100 ;  /* 0x0000006402647220 */ /* 0x000fe20000410000 */
[----:B-1----:R-:W-:Y:S01]  /*bea0*/  F2FP.BF16.PACK_AB R118, R226, R227 ;  /* 0x000000e3e276723e */ /* 0x002fe200000010ff */
[--C-:B------:R-:W-:Y:S02]  /*beb0*/  FFMA.FTZ R4, R10, c[0x0][0x2d0], -R112.reuse ;  /* 0x0000b4000a047a23 */ /* 0x100fe40000010870 */
[----:B------:R-:W-:Y:S02]  /*bec0*/  FMUL.FTZ R10, R0, R122 ;  /* 0x0000007a000a7220 */ /* 0x000fe40000410000 */
[----:B------:R-:W-:Y:S01]  /*bed0*/  FMUL.FTZ R101, R2, R101 ;  /* 0x0000006502657220 */ /* 0x000fe20000410000 */
[----:B------:R1:W-:Y:S01]  /*bee0*/  MUFU.EX2 R225, R4 ;  /* 0x0000000400e17308 */ /* 0x0003e20000000800 */
[C---:B------:R-:W-:Y:S02]  /*bef0*/  FMUL.FTZ R102, R0.reuse, R102 ;  /* 0x0000006600667220 */ /* 0x040fe40000410000 */
[C---:B------:R-:W-:Y:S02]  /*bf00*/  FMUL.FTZ R103, R0.reuse, R103 ;  /* 0x0000006700677220 */ /* 0x040fe40000410000 */
[----:B--2---:R-:W-:Y:S02]  /*bf10*/  FMUL.FTZ R15, R0, R127 ;  /* 0x0000007f000f7220 */ /* 0x004fe40000410000 */
[----:B------:R-:W-:Y:S01]  /*bf20*/  LDSM.16.MT88.4 R124, [R194+0x3800] ;  /* 0x00380000c27c783b */ /* 0x000fe20000004200 */
[C---:B------:R-:W-:Y:S02]  /*bf30*/  FMUL.FTZ R104, R2.reuse, R104 ;  /* 0x0000006802687220 */ /* 0x040fe40000410000 */
[----:B------:R-:W-:Y:S01]  /*bf40*/  FMUL.FTZ R105, R2, R105 ;  /* 0x0000006902697220 */ /* 0x000fe20000410000 */
[----:B------:R-:W2:Y:S01]  /*bf50*/  MUFU.EX2 R159, R19 ;  /* 0x00000013009f7308 */ /* 0x000ea20000000800 */
[C---:B------:R-:W-:Y:S02]  /*bf60*/  FMUL.FTZ R106, R0.reuse, R106 ;  /* 0x0000006a006a7220 */ /* 0x040fe40000410000 */
[----:B------:R-:W-:Y:S02]  /*bf70*/  FMUL.FTZ R107, R0, R107 ;  /* 0x0000006b006b7220 */ /* 0x000fe40000410000 */
[--C-:B------:R-:W-:Y:S02]  /*bf80*/  FFMA.FTZ R16, R16, c[0x0][0x2d0], -R113.reuse ;  /* 0x0000b40010107a23 */ /* 0x100fe40000010871 */
[--C-:B------:R-:W-:Y:S02]  /*bf90*/  FFMA.FTZ R17, R17, c[0x0][0x2d0], -R113.reuse ;  /* 0x0000b40011117a23 */ /* 0x100fe40000010871 */
[C---:B------:R-:W-:Y:S01]  /*bfa0*/  FMUL.FTZ R108, R2.reuse, R108 ;  /* 0x0000006c026c7220 */ /* 0x040fe20000410000 */
[----:B------:R4:W-:Y:S01]  /*bfb0*/  MUFU.EX2 R162, R16 ;  /* 0x0000001000a27308 */ /* 0x0009e20000000800 */
[----:B------:R-:W-:Y:S02]  /*bfc0*/  FMUL.FTZ R109, R2, R109 ;  /* 0x0000006d026d7220 */ /* 0x000fe40000410000 */
[--C-:B-1----:R-:W-:Y:S02]  /*bfd0*/  FFMA.FTZ R4, R11, c[0x0][0x2d0], -R112.reuse ;  /* 0x0000b4000b047a23 */ /* 0x102fe40000010870 */
[C---:B------:R-:W-:Y:S02]  /*bfe0*/  FMUL.FTZ R11, R0.reuse, R123 ;  /* 0x0000007b000b7220 */ /* 0x040fe40000410000 */
[----:B------:R-:W1:Y:S01]  /*bff0*/  LDSM.16.MT88.4 R120, [R196] ;  /* 0x00000000c478783b */ /* 0x000e620000004200 */
[C---:B------:R-:W-:Y:S02]  /*c000*/  FMUL.FTZ R110, R0.reuse, R110 ;  /* 0x0000006e006e7220 */ /* 0x040fe40000410000 */
[----:B------:R-:W5:Y:S01]  /*c010*/  MUFU.EX2 R224, R4 ;  /* 0x0000000400e07308 */ /* 0x000f620000000800 */
[----:B------:R-:W-:Y:S02]  /*c020*/  FMUL.FTZ R111, R0, R111 ;  /* 0x0000006f006f7220 */ /* 0x000fe40000410000 */
[C---:B------:R-:W-:Y:S01]  /*c030*/  FMUL.FTZ R60, R2.reuse, R60 ;  /* 0x0000003c023c7220 */ /* 0x040fe20000410000 */
[----:B--2---:R-:W-:Y:S01]  /*c040*/  F2FP.BF16.PACK_AB R19, R159, R160 ;  /* 0x000000a09f13723e */ /* 0x004fe200000010ff */
[----:B------:R-:W-:Y:S02]  /*c050*/  FMUL.FTZ R61, R2, R61 ;  /* 0x0000003d023d7220 */ /* 0x000fe40000410000 */
[C---:B------:R-:W-:Y:S02]  /*c060*/  FMUL.FTZ R62, R0.reuse, R62 ;  /* 0x0000003e003e7220 */ /* 0x040fe40000410000 */
[----:B------:R-:W-:Y:S01]  /*c070*/  FMUL.FTZ R63, R0, R63 ;  /* 0x0000003f003f7220 */ /* 0x000fe20000410000 */
[----:B------:R2:W1:Y:S01]  /*c080*/  MUFU.EX2 R161, R17 ;  /* 0x0000001100a17308 */ /* 0x0004620000000800 */
[C---:B------:R-:W-:Y:S02]  /*c090*/  FMUL.FTZ R64, R2.reuse, R64 ;  /* 0x0000004002407220 */ /* 0x040fe40000410000 */
[----:B------:R-:W-:Y:S01]  /*c0a0*/  FMUL.FTZ R65, R2, R65 ;  /* 0x0000004102417220 */ /* 0x000fe20000410000 */
[----:B----4-:R-:W-:Y:S01]  /*c0b0*/  F2FP.BF16.PACK_AB R16, R215, R218 ;  /* 0x000000dad710723e */ /* 0x010fe200000010ff */
[C---:B------:R-:W-:Y:S02]  /*c0c0*/  FMUL.FTZ R66, R0.reuse, R66 ;  /* 0x0000004200427220 */ /* 0x040fe40000410000 */
        /* <DEDUP_REMOVED lines=10> */
[----:B------:R-:W-:Y:S01]  /*c170*/  MUFU.EX2 R157, R21 ;  /* 0x00000015009d7308 */ /* 0x000fe20000000800 */
[----:B------:R-:W-:Y:S02]  /*c180*/  FFMA.FTZ R39, R39, c[0x0][0x2d0], -R112 ;  /* 0x0000b40027277a23 */ /* 0x000fe40000010870 */
[C---:B------:R-:W-:Y:S05]  /*c190*/  HMMA.16816.F32.BF16 R4, R116.reuse, R136, R4 ;  /* 0x000000887404723c */ /* 0x040fea0000041804 */
[----:B--2---:R-:W-:Y:S01]  /*c1a0*/  F2FP.BF16.PACK_AB R17, R163, R214 ;  /* 0x000000d6a311723e */ /* 0x004fe200000010ff */
[----:B------:R-:W-:Y:S01]  /*c1b0*/  FFMA.FTZ R28, R28, c[0x0][0x2d0], -R113 ;  /* 0x0000b4001c1c7a23 */ /* 0x000fe20000010871 */
[----:B------:R-:W-:Y:S01]  /*c1c0*/  MUFU.EX2 R155, R23 ;  /* 0x00000017009b7308 */ /* 0x000fe20000000800 */
[C---:B------:R-:W-:Y:S01]  /*c1d0*/  HMMA.16816.F32.BF16 R8, R116.reuse, R138, R8 ;  /* 0x0000008a7408723c */ /* 0x040fe20000041808 */
[----:B------:R-:W2:Y:S03]  /*c1e0*/  LDSM.16.MT88.4 R136, [R191+0x3800] ;  /* 0x00380000bf88783b */ /* 0x000ea60000004200 */
[----:B-1----:R-:W-:Y:S01]  /*c1f0*/  F2FP.BF16.PACK_AB R18, R161, R162 ;  /* 0x000000a2a112723e */ /* 0x002fe200000010ff */
[----:B------:R-:W-:Y:S02]  /*c200*/  FFMA.FTZ R2, R2, R229, R223 ;  /* 0x000000e502027223 */ /* 0x000fe400000100df */
[----:B---3--:R-:W-:Y:S01]  /*c210*/  FFMA.FTZ R0, R0, R228, R221 ;  /* 0x000000e400007223 */ /* 0x008fe200000100dd */
[C---:B------:R-:W-:Y:S01]  /*c220*/  HMMA.16816.F32.BF16 R68, R116.reuse, R140, R68 ;  /* 0x0000008c7444723c */ /* 0x040fe20000041844 */
[----:B------:R-:W-:Y:S03]  /*c230*/  MUFU.EX2 R153, R25 ;  /* 0x0000001900997308 */ /* 0x000fe60000000800 */
[----:B------:R-:W-:Y:S02]  /*c240*/  FADD.FTZ R2, R222, R2 ;  /* 0x00000002de027221 */ /* 0x000fe40000010000 */
[----:B------:R-:W-:Y:S02]  /*c250*/  FADD.FTZ R0, R219, R0 ;  /* 0x00000000db007221 */ /* 0x000fe40000010000 */
[C---:B------:R-:W-:Y:S01]  /*c260*/  HMMA.16816.F32.BF16 R72, R116.reuse, R142, R72 ;  /* 0x0000008e7448723c */ /* 0x040fe20000041848 */
[----:B------:R-:W1:Y:S02]  /*c270*/  LDSM.16.MT88.4 R140, [R193+0x3800] ;  /* 0x00380000c18c783b */ /* 0x000e640000004200 */
[----:B------:R-:W-:Y:S01]  /*c280*/  MUFU.EX2 R152, R26 ;  /* 0x0000001a00987308 */ /* 0x000fe20000000800 */
[----:B------:R-:W-:Y:S02]  /*c290*/  FADD.FTZ R2, R227, R2 ;  /* 0x00000002e3027221 */ /* 0x000fe40000010000 */
[----:B------:R-:W-:Y:S02]  /*c2a0*/  FADD.FTZ R0, R225, R0 ;  /* 0x00000000e1007221 */ /* 0x000fe40000010000 */
[C---:B------:R-:W-:Y:S04]  /*c2b0*/  HMMA.16816.F32.BF16 R76, R116.reuse, R144, R76 ;  /* 0x00000090744c723c */ /* 0x040fe8000004184c */
[----:B------:R-:W-:Y:S01]  /*c2c0*/  FADD.FTZ R2, R226, R2 ;  /* 0x00000002e2027221 */ /* 0x000fe20000010000 */
[----:B------:R-:W-:Y:S01]  /*c2d0*/  MUFU.EX2 R151, R27 ;  /* 0x0000001b00977308 */ /* 0x000fe20000000800 */
[----:B------:R-:W-:Y:S02]  /*c2e0*/  FADD.FTZ R0, R224, R0 ;  /* 0x00000000e0007221 */ /* 0x000fe40000010000 */
[C---:B------:R-:W-:Y:S01]  /*c2f0*/  HMMA.16816.F32.BF16 R80, R116.reuse, R146, R80 ;  /* 0x000000927450723c */ /* 0x040fe20000041850 */
[----:B------:R-:W-:Y:S03]  /*c300*/  LDSM.16.MT88.4 R144, [R194+0x800] ;  /* 0x00080000c290783b */ /* 0x000fe60000004200 */
[----:B------:R-:W-:Y:S02]  /*c310*/  FADD.FTZ R2, R218, R2 ;  /* 0x00000002da027221 */ /* 0x000fe40000010000 */
[----:B------:R-:W-:Y:S01]  /*c320*/  FADD.FTZ R0, R214, R0 ;  /* 0x00000000d6007221 */ /* 0x000fe20000010000 */
[----:B------:R3:W4:Y:S01]  /*c330*/  MUFU.EX2 R158, R20 ;  /* 0x00000014009e7308 */ /* 0x0007220000000800 */
[C---:B------:R-:W-:Y:S04]  /*c340*/  HMMA.16816.F32.BF16 R84, R116.reuse, R120, R84 ;  /* 0x000000787454723c */ /* 0x040fe80000041854 */
[----:B------:R-:W-:Y:S02]  /*c350*/  FADD.FTZ R2, R215, R2 ;  /* 0x00000002d7027221 */ /* 0x000fe40000010000 */
[----:B------:R-:W-:Y:S02]  /*c360*/  FADD.FTZ R0, R163, R0 ;  /* 0x00000000a3007221 */ /* 0x000fe40000010000 */
[C---:B------:R-:W-:Y:S01]  /*c370*/  HMMA.16816.F32.BF16 R88, R116.reuse, R122, R88 ;  /* 0x0000007a7458723c */ /* 0x040fe20000041858 */
[----:B------:R-:W5:Y:S03]  /*c380*/  LDSM.16.MT88.4 R120, [R192+0x3800] ;  /* 0x00380000c078783b */ /* 0x000f660000004200 */
[----:B------:R-:W-:Y:S02]  /*c390*/  FADD.FTZ R2, R162, R2 ;  /* 0x00000002a2027221 */ /* 0x000fe40000010000 */
[----:B------:R-:W-:Y:S02]  /*c3a0*/  FADD.FTZ R0, R160, R0 ;  /* 0x00000000a0007221 */ /* 0x000fe40000010000 */
[C---:B--2---:R-:W-:Y:S04]  /*c3b0*/  HMMA.16816.F32.BF16 R92, R116.reuse, R136, R92 ;  /* 0x00000088745c723c */ /* 0x044fe8000004185c */
[----:B------:R-:W-:Y:S02]  /*c3c0*/  FADD.FTZ R2, R161, R2 ;  /* 0x00000002a1027221 */ /* 0x000fe40000010000 */
[----:B------:R-:W-:Y:S02]  /*c3d0*/  FADD.FTZ R0, R159, R0 ;  /* 0x000000009f007221 */ /* 0x000fe40000010000 */
[C---:B------:R-:W-:Y:S01]  /*c3e0*/  HMMA.16816.F32.BF16 R96, R116.reuse, R138, R96 ;  /* 0x0000008a7460723c */ /* 0x040fe20000041860 */
[----:B------:R-:W2:Y:S03]  /*c3f0*/  LDSM.16.MT88.4 R136, [R191+0x800] ;  /* 0x00080000bf88783b */ /* 0x000ea60000004200 */
[--C-:B---3--:R-:W-:Y:S02]  /*c400*/  FFMA.FTZ R20, R24, c[0x0][0x2d0], -R113.reuse ;  /* 0x0000b40018147a23 */ /* 0x108fe40000010871 */
[----:B----4-:R-:W-:Y:S02]  /*c410*/  FADD.FTZ R2, R158, R2 ;  /* 0x000000029e027221 */ /* 0x010fe40000010000 */
[C---:B-1----:R-:W-:Y:S01]  /*c420*/  HMMA.16816.F32.BF16 R12, R116.reuse, R140, R12 ;  /* 0x0000008c740c723c */ /* 0x042fe2000004180c */
[----:B------:R-:W-:Y:S01]  /*c430*/  LDSM.16.MT88.4 R24, [R192+0x1000] ;  /* 0x00100000c018783b */ /* 0x000fe20000004200 */
[----:B------:R-:W1:Y:S02]  /*c440*/  MUFU.EX2 R154, R20 ;  /* 0x00000014009a7308 */ /* 0x000e640000000800 */
[----:B------:R-:W-:Y:S02]  /*c450*/  FADD.FTZ R2, R157, R2 ;  /* 0x000000029d027221 */ /* 0x000fe40000010000 */
[----:B------:R-:W-:Y:S02]  /*c460*/  FADD.FTZ R0, R156, R0 ;  /* 0x000000009c007221 */ /* 0x000fe40000010000 */
[C---:B------:R-:W-:Y:S01]  /*c470*/  HMMA.16816.F32.BF16 R100, R116.reuse, R142, R100 ;  /* 0x0000008e7464723c */ /* 0x040fe20000041864 */
[----:B------:R-:W3:Y:S03]  /*c480*/  LDSM.16.MT88.4 R140, [R193+0x800] ;  /* 0x00080000c18c783b */ /* 0x000ee60000004200 */
[----:B------:R-:W-:Y:S04]  /*c490*/  FADD.FTZ R0, R155, R0 ;  /* 0x000000009b007221 */ /* 0x000fe80000010000 */
[----:B------:R-:W-:Y:S01]  /*c4a0*/  FADD.FTZ R0, R152, R0 ;  /* 0x0000000098007221 */ /* 0x000fe20000010000 */
[C---:B-----5:R-:W-:Y:S03]  /*c4b0*/  HMMA.16816.F32.BF16 R104, R116.reuse, R120, R104 ;  /* 0x000000787468723c */ /* 0x060fe60000041868 */
[----:B------:R-:W-:Y:S05]  /*c4c0*/  FADD.FTZ R0, R151, R0 ;  /* 0x0000000097007221 */ /* 0x000fea0000010000 */
[C---:B------:R-:W-:Y:S01]  /*c4d0*/  HMMA.16816.F32.BF16 R108, R116.reuse, R122, R108 ;  /* 0x0000007a746c723c */ /* 0x040fe2000004186c */
[----:B------:R-:W4:Y:S03]  /*c4e0*/  LDSM.16.MT88.4 R120, [R192+0x800] ;  /* 0x00080000c078783b */ /* 0x000f260000004200 */
[----:B-1----:R-:W-:Y:S04]  /*c4f0*/  FADD.FTZ R2, R154, R2 ;  /* 0x000000029a027221 */ /* 0x002fe80000010000 */
[C---:B------:R-:W-:Y:S01]  /*c500*/  HMMA.16816.F32.BF16 R60, R116.reuse, R124, R60 ;  /* 0x0000007c743c723c */ /* 0x040fe2000004183c */
[----:B------:R-:W-:Y:S03]  /*c510*/  LDSM.16.MT88.4 R20, [R192+0x4000] ;  /* 0x00400000c014783b */ /* 0x000fe60000004200 */
[----:B------:R-:W-:Y:S04]  /*c520*/  FADD.FTZ R2, R153, R2 ;  /* 0x0000000299027221 */ /* 0x000fe80000010000 */
[----:B------:R-:W-:Y:S01]  /*c530*/  HMMA.16816.F32.BF16 R64, R116, R126, R64 ;  /* 0x0000007e7440723c */ /* 0x000fe20000041840 */
[----:B------:R-:W1:Y:S07]  /*c540*/  LDSM.16.MT88.4 R116, [R191+0x4000] ;  /* 0x00400000bf74783b */ /* 0x000e6e0000004200 */
[C---:B--2---:R-:W-:Y:S01]  /*c550*/  HMMA.16816.F32.BF16 R4, R16.reuse, R136, R4 ;  /* 0x000000881004723c */ /* 0x044fe20000041804 */
[----:B------:R-:W2:Y:S07]  /*c560*/  LDSM.16.MT88.4 R124, [R193+0x4000] ;  /* 0x00400000c17c783b */ /* 0x000eae0000004200 */
[C---:B------:R-:W-:Y:S01]  /*c570*/  HMMA.16816.F32.BF16 R8, R16.reuse, R138, R8 ;  /* 0x0000008a1008723c */ /* 0x040fe20000041808 */
[----:B------:R-:W-:Y:S07]  /*c580*/  LDSM.16.MT88.4 R136, [R193+0x1000] ;  /* 0x00100000c188783b */ /* 0x000fee0000004200 */
[C---:B---3--:R-:W-:Y:S08]  /*c590*/  HMMA.16816.F32.BF16 R68, R16.reuse, R140, R68 ;  /* 0x0000008c1044723c */ /* 0x048ff00000041844 */
[C---:B------:R-:W-:Y:S01]  /*c5a0*/  HMMA.16816.F32.BF16 R72, R16.reuse, R142, R72 ;  /* 0x0000008e1048723c */ /* 0x040fe20000041848 */
[----:B------:R-:W-:Y:S07]  /*c5b0*/  MUFU.EX2 R143, R39 ;  /* 0x00000027008f7308 */ /* 0x000fee0000000800 */
[C---:B----4-:R-:W-:Y:S08]  /*c5c0*/  HMMA.16816.F32.BF16 R76, R16.reuse, R120, R76 ;  /* 0x00000078104c723c */ /* 0x050ff0000004184c */
[C---:B------:R-:W-:Y:S01]  /*c5d0*/  HMMA.16816.F32.BF16 R80, R16.reuse, R122, R80 ;  /* 0x0000007a1050723c */ /* 0x040fe20000041850 */
[----:B------:R-:W3:Y:S07]  /*c5e0*/  LDSM.16.MT88.4 R120, [R194+0x4000] ;  /* 0x00400000c278783b */ /* 0x000eee0000004200 */
[C---:B------:R-:W-:Y:S08]  /*c5f0*/  HMMA.16816.F32.BF16 R84, R16.reuse, R144, R84 ;  /* 0x000000901054723c */ /* 0x040ff00000041854 */
[C---:B------:R-:W-:Y:S01]  /*c600*/  HMMA.16816.F32.BF16 R88, R16.reuse, R146, R88 ;  /* 0x000000921058723c */ /* 0x040fe20000041858 */
[----:B------:R-:W-:Y:S07]  /*c610*/  MUFU.EX2 R147, R35 ;  /* 0x0000002300937308 */ /* 0x000fee0000000800 */
[C---:B-1----:R-:W-:Y:S08]  /*c620*/  HMMA.16816.F32.BF16 R92, R16.reuse, R116, R92 ;  /* 0x00000074105c723c */ /* 0x042ff0000004185c */
[C---:B------:R-:W-:Y:S01]  /*c630*/  HMMA.16816.F32.BF16 R96, R16.reuse, R118, R96 ;  /* 0x000000761060723c */ /* 0x040fe20000041860 */
[----:B------:R-:W1:Y:S07]  /*c640*/  LDSM.16.MT88.4 R116, [R191+0x1000] ;  /* 0x00100000bf74783b */ /* 0x000e6e0000004200 */
[C---:B--2---:R-:W-:Y:S08]  /*c650*/  HMMA.16816.F32.BF16 R12, R16.reuse, R124, R12 ;  /* 0x0000007c100c723c */ /* 0x044ff0000004180c */
[C---:B------:R-:W-:Y:S01]  /*c660*/  HMMA.16816.F32.BF16 R100, R16.reuse, R126, R100 ;  /* 0x0000007e1064723c */ /* 0x040fe20000041864 */
[----:B------:R-:W-:Y:S07]  /*c670*/  MUFU.EX2 R126, R29 ;  /* 0x0000001d007e7308 */ /* 0x000fee0000000800 */
[C---:B------:R-:W-:Y:S03]  /*c680*/  HMMA.16816.F32.BF16 R104, R16.reuse, R20, R104 ;  /* 0x000000141068723c */ /* 0x040fe60000041868 */
[----:B------:R2:W4:Y:S05]  /*c690*/  MUFU.EX2 R127, R28 ;  /* 0x0000001c007f7308 */ /* 0x00052a0000000800 */
[C---:B------:R-:W-:Y:S01]  /*c6a0*/  HMMA.16816.F32.BF16 R108, R16.reuse, R22, R108 ;  /* 0x00000016106c723c */ /* 0x040fe2000004186c */
[----:B------:R-:W5:Y:S07]  /*c6b0*/  LDSM.16.MT88.4 R20, [R194+0x1000] ;  /* 0x00100000c214783b */ /* 0x000f6e0000004200 */
[C---:B---3--:R-:W-:Y:S08]  /*c6c0*/  HMMA.16816.F32.BF16 R60, R16.reuse, R120, R60 ;  /* 0x00000078103c723c */ /* 0x048ff0000004183c */
[----:B------:R-:W-:Y:S01]  /*c6d0*/  HMMA.16816.F32.BF16 R64, R16, R122, R64 ;  /* 0x0000007a1040723c */ /* 0x000fe20000041840 */
[----:B------:R-:W-:Y:S03]  /*c6e0*/  LDSM.16.MT88.4 R120, [R193+0x4800] ;  /* 0x00480000c178783b */ /* 0x000fe60000004200 */
[--C-:B--2---:R-:W-:Y:S02]  /*c6f0*/  FFMA.FTZ R28, R33, c[0x0][0x2d0], -R113.reuse ;  /* 0x0000b400211c7a23 */ /* 0x104fe40000010871 */
[----:B----4-:R-:W-:Y:S01]  /*c700*/  FADD.FTZ R2, R127, R2 ;  /* 0x000000027f027221 */ /* 0x010fe20000010000 */
[----:B------:R-:W-:Y:S01]  /*c710*/  F2FP.BF16.PACK_AB R16, R157, R158 ;  /* 0x0000009e9d10723e */ /* 0x000fe200000010ff */
[----:B------:R2:W-:Y:S01]  /*c720*/  MUFU.EX2 R149, R28 ;  /* 0x0000001c00957308 */ /* 0x0005e20000000800 */
[----:B------:R-:W-:Y:S03]  /*c730*/  F2FP.BF16.PACK_AB R17, R155, R156 ;  /* 0x0000009c9b11723e */ /* 0x000fe600000010ff */
[----:B------:R-:W-:Y:S01]  /*c740*/  F2FP.BF16.PACK_AB R18, R153, R154 ;  /* 0x0000009a9912723e */ /* 0x000fe200000010ff */
[----:B------:R-:W-:Y:S01]  /*c750*/  FADD.FTZ R2, R126, R2 ;  /* 0x000000027e027221 */ /* 0x000fe20000010000 */
[----:B------:R-:W-:Y:S07]  /*c760*/  F2FP.BF16.PACK_AB R19, R151, R152 ;  /* 0x000000989713723e */ /* 0x000fee00000010ff */
[C---:B-1----:R-:W-:Y:S08]  /*c770*/  HMMA.16816.F32.BF16 R4, R16.reuse, R116, R4 ;  /* 0x000000741004723c */ /* 0x042ff00000041804 */
[C---:B------:R-:W-:Y:S01]  /*c780*/  HMMA.16816.F32.BF16 R8, R16.reuse, R118, R8 ;  /* 0x000000761008723c */ /* 0x040fe20000041808 */
[----:B------:R-:W1:Y:S03]  /*c790*/  LDSM.16.MT88.4 R116, [R191+0x4800] ;  /* 0x00480000bf74783b */ /* 0x000e660000004200 */
[--C-:B--2---:R-:W-:Y:S04]  /*c7a0*/  FFMA.FTZ R28, R34, c[0x0][0x2d0], -R112.reuse ;  /* 0x0000b400221c7a23 */ /* 0x104fe80000010870 */
[C---:B------:R-:W-:Y:S01]  /*c7b0*/  HMMA.16816.F32.BF16 R68, R16.reuse, R136, R68 ;  /* 0x000000881044723c */ /* 0x040fe20000041844 */
[----:B------:R-:W-:Y:S07]  /*c7c0*/  MUFU.EX2 R148, R28 ;  /* 0x0000001c00947308 */ /* 0x000fee0000000800 */
[C---:B------:R-:W-:Y:S08]  /*c7d0*/  HMMA.16816.F32.BF16 R72, R16.reuse, R138, R72 ;  /* 0x0000008a1048723c */ /* 0x040ff00000041848 */
[C---:B------:R-:W-:Y:S07]  /*c7e0*/  HMMA.16816.F32.BF16 R76, R16.reuse, R24, R76 ;  /* 0x00000018104c723c */ /* 0x040fee000004184c */
[--C-:B------:R-:W-:Y:S01]  /*c7f0*/  FFMA.FTZ R24, R30, c[0x0][0x2d0], -R112.reuse ;  /* 0x0000b4001e187a23 */ /* 0x100fe20000010870 */
[C---:B------:R-:W-:Y:S03]  /*c800*/  HMMA.16816.F32.BF16 R80, R16.reuse, R26, R80 ;  /* 0x0000001a1050723c */ /* 0x040fe60000041850 */
[----:B------:R2:W3:Y:S05]  /*c810*/  MUFU.EX2 R125, R24 ;  /* 0x00000018007d7308 */ /* 0x0004ea0000000800 */
[C---:B-----5:R-:W-:Y:S07]  /*c820*/  HMMA.16816.F32.BF16 R84, R16.reuse, R20, R84 ;  /* 0x000000141054723c */ /* 0x060fee0000041854 */
[--C-:B------:R-:W-:Y:S01]  /*c830*/  FFMA.FTZ R20, R32, c[0x0][0x2d0], -R113.reuse ;  /* 0x0000b40020147a23 */ /* 0x100fe20000010871 */
[C---:B------:R-:W-:Y:S01]  /*c840*/  HMMA.16816.F32.BF16 R88, R16.reuse, R22, R88 ;  /* 0x000000161058723c */ /* 0x040fe20000041858 */
[----:B------:R-:W-:Y:S02]  /*c850*/  LDSM.16.MT88.4 R32, [R192+0x1800] ;  /* 0x00180000c020783b */ /* 0x000fe40000004200 */
[----:B------:R-:W4:Y:S05]  /*c860*/  MUFU.EX2 R150, R20 ;  /* 0x0000001400967308 */ /* 0x000f2a0000000800 */
[C---:B-1----:R-:W-:Y:S04]  /*c870*/  HMMA.16816.F32.BF16 R92, R16.reuse, R116, R92 ;  /* 0x00000074105c723c */ /* 0x042fe8000004185c */
[----:B--2---:R-:W-:Y:S02]  /*c880*/  FFMA.FTZ R24, R31, c[0x0][0x2d0], -R112 ;  /* 0x0000b4001f187a23 */ /* 0x004fe40000010870 */
[----:B------:R-:W-:Y:S01]  /*c890*/  LDSM.16.MT88.4 R28, [R191+0x1800] ;  /* 0x00180000bf1c783b */ /* 0x000fe20000004200 */
[----:B---3--:R-:W-:Y:S01]  /*c8a0*/  FADD.FTZ R0, R125, R0 ;  /* 0x000000007d007221 */ /* 0x008fe20000010000 */
[C---:B------:R-:W-:Y:S01]  /*c8b0*/  HMMA.16816.F32.BF16 R96, R16.reuse, R118, R96 ;  /* 0x000000761060723c */ /* 0x040fe20000041860 */
[----:B------:R-:W1:Y:S05]  /*c8c0*/  MUFU.EX2 R124, R24 ;  /* 0x00000018007c7308 */ /* 0x000e6a0000000800 */
[----:B------:R-:W-:Y:S02]  /*c8d0*/  LDSM.16.MT88.4 R116, [R193+0x1800] ;  /* 0x00180000c174783b */ /* 0x000fe40000004200 */
[C---:B------:R-:W-:Y:S04]  /*c8e0*/  HMMA.16816.F32.BF16 R12, R16.reuse, R120, R12 ;  /* 0x00000078100c723c */ /* 0x040fe8000004180c */
[----:B----4-:R-:W-:Y:S02]  /*c8f0*/  FADD.FTZ R2, R150, R2 ;  /* 0x0000000296027221 */ /* 0x010fe40000010000 */
[----:B------:R-:W-:Y:S02]  /*c900*/  LDSM.16.MT88.4 R20, [R194+0x4800] ;  /* 0x00480000c214783b */ /* 0x000fe40000004200 */
[C---:B------:R-:W-:Y:S04]  /*c910*/  HMMA.16816.F32.BF16 R100, R16.reuse, R122, R100 ;  /* 0x0000007a1064723c */ /* 0x040fe80000041864 */
[----:B------:R-:W-:Y:S02]  /*c920*/  FADD.FTZ R2, R149, R2 ;  /* 0x0000000295027221 */ /* 0x000fe40000010000 */
[----:B------:R-:W-:Y:S01]  /*c930*/  LDSM.16.MT88.4 R120, [R191+0x3000] ;  /* 0x00300000bf78783b */ /* 0x000fe20000004200 */
[----:B-1----:R-:W-:Y:S05]  /*c940*/  FADD.FTZ R0, R124, R0 ;  /* 0x000000007c007221 */ /* 0x002fea0000010000 */
[----:B------:R-:W-:Y:S02]  /*c950*/  FADD.FTZ R0, R148, R0 ;  /* 0x0000000094007221 */ /* 0x000fe40000010000 */
[----:B------:R-:W1:Y:S02]  /*c960*/  LDSM.16.MT88.4 R24, [R192+0x4800] ;  /* 0x00480000c018783b */ /* 0x000e640000004200 */
[----:B------:R-:W-:Y:S01]  /*c970*/  FADD.FTZ R0, R147, R0 ;  /* 0x0000000093007221 */ /* 0x000fe20000010000 */
[C---:B-1----:R-:W-:Y:S08]  /*c980*/  HMMA.16816.F32.BF16 R104, R16.reuse, R24, R104 ;  /* 0x000000181068723c */ /* 0x042ff00000041868 */
[C---:B------:R-:W-:Y:S01]  /*c990*/  HMMA.16816.F32.BF16 R108, R16.reuse, R26, R108 ;  /* 0x0000001a106c723c */ /* 0x040fe2000004186c */
[----:B------:R-:W-:Y:S07]  /*c9a0*/  LDSM.16.MT88.4 R24, [R191+0x5000] ;  /* 0x00500000bf18783b */ /* 0x000fee0000004200 */
[C---:B------:R-:W-:Y:S08]  /*c9b0*/  HMMA.16816.F32.BF16 R60, R16.reuse, R20, R60 ;  /* 0x00000014103c723c */ /* 0x040ff0000004183c */
[----:B------:R-:W-:Y:S01]  /*c9c0*/  HMMA.16816.F32.BF16 R64, R16, R22, R64 ;  /* 0x000000161040723c */ /* 0x000fe20000041840 */
[----:B------:R-:W1:Y:S06]  /*c9d0*/  LDSM.16.MT88.4 R20, [R194+0x1800] ;  /* 0x00180000c214783b */ /* 0x000e6c0000004200 */
[----:B------:R-:W-:Y:S02]  /*c9e0*/  F2FP.BF16.PACK_AB R16, R126, R127 ;  /* 0x0000007f7e10723e */ /* 0x000fe400000010ff */
[----:B------:R-:W-:Y:S03]  /*c9f0*/  F2FP.BF16.PACK_AB R17, R124, R125 ;  /* 0x0000007d7c11723e */ /* 0x000fe600000010ff */
[----:B------:R-:W-:Y:S02]  /*ca00*/  F2FP.BF16.PACK_AB R18, R149, R150 ;  /* 0x000000969512723e */ /* 0x000fe400000010ff */
[----:B------:R-:W-:Y:S07]  /*ca10*/  F2FP.BF16.PACK_AB R19, R147, R148 ;  /* 0x000000949313723e */ /* 0x000fee00000010ff */
[C---:B------:R-:W-:Y:S07]  /*ca20*/  HMMA.16816.F32.BF16 R4, R16.reuse, R28, R4 ;  /* 0x0000001c1004723c */ /* 0x040fee0000041804 */
[--C-:B------:R-:W-:Y:S01]  /*ca30*/  FFMA.FTZ R28, R36, c[0x0][0x2d0], -R113.reuse ;  /* 0x0000b400241c7a23 */ /* 0x100fe20000010871 */
[C---:B------:R-:W-:Y:S03]  /*ca40*/  HMMA.16816.F32.BF16 R8, R16.reuse, R30, R8 ;  /* 0x0000001e1008723c */ /* 0x040fe60000041808 */
[----:B------:R2:W3:Y:S05]  /*ca50*/  MUFU.EX2 R146, R28 ;  /* 0x0000001c00927308 */ /* 0x0004ea0000000800 */
[C---:B------:R-:W-:Y:S08]  /*ca60*/  HMMA.16816.F32.BF16 R68, R16.reuse, R116, R68 ;  /* 0x000000741044723c */ /* 0x040ff00000041844 */
[C---:B------:R-:W-:Y:S08]  /*ca70*/  HMMA.16816.F32.BF16 R72, R16.reuse, R118, R72 ;  /* 0x000000761048723c */ /* 0x040ff00000041848 */
[C---:B------:R-:W-:Y:S01]  /*ca80*/  HMMA.16816.F32.BF16 R76, R16.reuse, R32, R76 ;  /* 0x00000020104c723c */ /* 0x040fe2000004184c */
[----:B--2---:R-:W2:Y:S03]  /*ca90*/  LDSM.16.MT88.4 R28, [R193+0x5000] ;  /* 0x00500000c11c783b */ /* 0x004ea60000004200 */
[----:B---3--:R-:W-:Y:S03]  /*caa0*/  FADD.FTZ R2, R146, R2 ;  /* 0x0000000292027221 */ /* 0x008fe60000010000 */
[--C-:B------:R-:W-:Y:S01]  /*cab0*/  FFMA.FTZ R32, R37, c[0x0][0x2d0], -R113.reuse ;  /* 0x0000b40025207a23 */ /* 0x100fe20000010871 */
[C---:B------:R-:W-:Y:S03]  /*cac0*/  HMMA.16816.F32.BF16 R80, R16.reuse, R34, R80 ;  /* 0x000000221050723c */ /* 0x040fe60000041850 */
[----:B------:R3:W4:Y:S05]  /*cad0*/  MUFU.EX2 R145, R32 ;  /* 0x0000002000917308 */ /* 0x00072a0000000800 */
[C---:B-1----:R-:W-:Y:S07]  /*cae0*/  HMMA.16816.F32.BF16 R84, R16.reuse, R20, R84 ;  /* 0x000000141054723c */ /* 0x042fee0000041854 */
[--C-:B------:R-:W-:Y:S01]  /*caf0*/  FFMA.FTZ R20, R40, c[0x0][0x2d0], -R113.reuse ;  /* 0x0000b40028147a23 */ /* 0x100fe20000010871 */
[C---:B------:R-:W-:Y:S03]  /*cb00*/  HMMA.16816.F32.BF16 R88, R16.reuse, R22, R88 ;  /* 0x000000161058723c */ /* 0x040fe60000041858 */
[----:B------:R1:W5:Y:S05]  /*cb10*/  MUFU.EX2 R142, R20 ;  /* 0x00000014008e7308 */ /* 0x00036a0000000800 */
[C---:B------:R-:W-:Y:S04]  /*cb20*/  HMMA.16816.F32.BF16 R92, R16.reuse, R24, R92 ;  /* 0x00000018105c723c */ /* 0x040fe8000004185c */
[----:B---3--:R-:W-:Y:S02]  /*cb30*/  FFMA.FTZ R32, R38, c[0x0][0x2d0], -R112 ;  /* 0x0000b40026207a23 */ /* 0x008fe40000010870 */
[----:B------:R-:W-:Y:S01]  /*cb40*/  LDSM.16.MT88.4 R36, [R194+0x5000] ;  /* 0x00500000c224783b */ /* 0x000fe20000004200 */
[----:B----4-:R-:W-:Y:S01]  /*cb50*/  FADD.FTZ R2, R145, R2 ;  /* 0x0000000291027221 */ /* 0x010fe20000010000 */
[C---:B------:R-:W-:Y:S01]  /*cb60*/  HMMA.16816.F32.BF16 R96, R16.reuse, R26, R96 ;  /* 0x0000001a1060723c */ /* 0x040fe20000041860 */
[----:B------:R3:W4:Y:S05]  /*cb70*/  MUFU.EX2 R144, R32 ;  /* 0x0000002000907308 */ /* 0x00072a0000000800 */
[----:B------:R-:W-:Y:S02]  /*cb80*/  LDSM.16.MT88.4 R24, [R193+0x2000] ;  /* 0x00200000c118783b */ /* 0x000fe40000004200 */
[C---:B--2---:R-:W-:Y:S04]  /*cb90*/  HMMA.16816.F32.BF16 R12, R16.reuse, R28, R12 ;  /* 0x0000001c100c723c */ /* 0x044fe8000004180c */
[--C-:B-1----:R-:W-:Y:S02]  /*cba0*/  FFMA.FTZ R20, R41, c[0x0][0x2d0], -R113.reuse ;  /* 0x0000b40029147a23 */ /* 0x102fe40000010871 */
[----:B-----5:R-:W-:Y:S02]  /*cbb0*/  FADD.FTZ R2, R142, R2 ;  /* 0x000000028e027221 */ /* 0x020fe40000010000 */
[C---:B------:R-:W-:Y:S01]  /*cbc0*/  HMMA.16816.F32.BF16 R100, R16.reuse, R30, R100 ;  /* 0x0000001e1064723c */ /* 0x040fe20000041864 */
[----:B------:R1:W2:Y:S03]  /*cbd0*/  MUFU.EX2 R141, R20 ;  /* 0x00000014008d7308 */ /* 0x0002a60000000800 */
[----:B------:R-:W-:Y:S01]  /*cbe0*/  FFMA.FTZ R28, R43, c[0x0][0x2d0], -R112 ;  /* 0x0000b4002b1c7a23 */ /* 0x000fe20000010870 */
[----:B---3--:R-:W3:Y:S06]  /*cbf0*/  LDSM.16.MT88.4 R32, [R192+0x5000] ;  /* 0x00500000c020783b */ /* 0x008eec0000004200 */
[----:B------:R5:W-:Y:S01]  /*cc00*/  MUFU.EX2 R139, R28 ;  /* 0x0000001c008b7308 */ /* 0x000be20000000800 */
[----:B----4-:R-:W-:Y:S04]  /*cc10*/  FADD.FTZ R0, R144, R0 ;  /* 0x0000000090007221 */ /* 0x010fe80000010000 */
[----:B------:R-:W-:Y:S02]  /*cc20*/  FADD.FTZ R0, R143, R0 ;  /* 0x000000008f007221 */ /* 0x000fe40000010000 */
[----:B-1----:R-:W-:Y:S02]  /*cc30*/  FFMA.FTZ R20, R42, c[0x0][0x2d0], -R112 ;  /* 0x0000b4002a147a23 */ /* 0x002fe40000010870 */
[----:B--2---:R-:W-:Y:S02]  /*cc40*/  FADD.FTZ R2, R141, R2 ;  /* 0x000000028d027221 */ /* 0x004fe40000010000 */
[----:B------:R1:W2:Y:S01]  /*cc50*/  MUFU.EX2 R140, R20 ;  /* 0x00000014008c7308 */ /* 0x0002a20000000800 */
[----:B-----5:R-:W-:Y:S01]  /*cc60*/  LDSM.16.MT88.4 R28, [R192+0x2000] ;  /* 0x00200000c01c783b */ /* 0x020fe20000004200 */
[C---:B---3--:R-:W-:Y:S07]  /*cc70*/  HMMA.16816.F32.BF16 R104, R16.reuse, R32, R104 ;  /* 0x000000201068723c */ /* 0x048fee0000041868 */
[----:B-1----:R-:W1:Y:S01]  /*cc80*/  LDSM.16.MT88.4 R20, [R191+0x2000] ;  /* 0x00200000bf14783b */ /* 0x002e620000004200 */
[----:B--2---:R-:W-:Y:S01]  /*cc90*/  FADD.FTZ R0, R140, R0 ;  /* 0x000000008c007221 */ /* 0x004fe20000010000 */
[C---:B------:R-:W-:Y:S06]  /*cca0*/  HMMA.16816.F32.BF16 R108, R16.reuse, R34, R108 ;  /* 0x00000022106c723c */ /* 0x040fec000004186c */
[----:B------:R-:W2:Y:S01]  /*ccb0*/  LDSM.16.MT88.4 R32, [R194+0x2000] ;  /* 0x00200000c220783b */ /* 0x000ea20000004200 */
[----:B------:R-:W-:Y:S01]  /*ccc0*/  FADD.FTZ R0, R139, R0 ;  /* 0x000000008b007221 */ /* 0x000fe20000010000 */
[C---:B------:R-:W-:Y:S07]  /*ccd0*/  HMMA.16816.F32.BF16 R60, R16.reuse, R36, R60 ;  /* 0x00000024103c723c */ /* 0x040fee000004183c */
[--C-:B------:R-:W-:Y:S01]  /*cce0*/  FFMA.FTZ R36, R49, c[0x0][0x2d0], -R113.reuse ;  /* 0x0000b40031247a23 */ /* 0x100fe20000010871 */
[----:B------:R-:W-:Y:S07]  /*ccf0*/  HMMA.16816.F32.BF16 R64, R16, R38, R64 ;  /* 0x000000261040723c */ /* 0x000fee0000041840 */
[----:B------:R-:W-:Y:S02]  /*cd00*/  F2FP.BF16.PACK_AB R16, R145, R146 ;  /* 0x000000929110723e */ /* 0x000fe400000010ff */
[----:B------:R-:W-:Y:S03]  /*cd10*/  F2FP.BF16.PACK_AB R17, R143, R144 ;  /* 0x000000908f11723e */ /* 0x000fe600000010ff */
[----:B------:R-:W-:Y:S02]  /*cd20*/  F2FP.BF16.PACK_AB R18, R141, R142 ;  /* 0x0000008e8d12723e */ /* 0x000fe400000010ff */
[----:B------:R-:W-:Y:S07]  /*cd30*/  F2FP.BF16.PACK_AB R19, R139, R140 ;  /* 0x0000008c8b13723e */ /* 0x000fee00000010ff */
[C---:B-1----:R-:W-:Y:S07]  /*cd40*/  HMMA.16816.F32.BF16 R4, R16.reuse, R20, R4 ;  /* 0x000000141004723c */ /* 0x042fee0000041804 */
[--C-:B------:R-:W-:Y:S01]  /*cd50*/  FFMA.FTZ R20, R44, c[0x0][0x2d0], -R113.reuse ;  /* 0x0000b4002c147a23 */ /* 0x100fe20000010871 */
[C---:B------:R-:W-:Y:S03]  /*cd60*/  HMMA.16816.F32.BF16 R8, R16.reuse, R22, R8 ;  /* 0x000000161008723c */ /* 0x040fe60000041808 */
[----:B------:R1:W3:Y:S05]  /*cd70*/  MUFU.EX2 R138, R20 ;  /* 0x00000014008a7308 */ /* 0x0002ea0000000800 */
[C---:B------:R-:W-:Y:S07]  /*cd80*/  HMMA.16816.F32.BF16 R68, R16.reuse, R24, R68 ;  /* 0x000000181044723c */ /* 0x040fee0000041844 */
[--C-:B------:R-:W-:Y:S01]  /*cd90*/  FFMA.FTZ R24, R45, c[0x0][0x2d0], -R113.reuse ;  /* 0x0000b4002d187a23 */ /* 0x100fe20000010871 */
[C---:B------:R-:W-:Y:S03]  /*cda0*/  HMMA.16816.F32.BF16 R72, R16.reuse, R26, R72 ;  /* 0x0000001a1048723c */ /* 0x040fe60000041848 */
[----:B------:R4:W5:Y:S05]  /*cdb0*/  MUFU.EX2 R137, R24 ;  /* 0x0000001800897308 */ /* 0x00096a0000000800 */
[C---:B------:R-:W-:Y:S01]  /*cdc0*/  HMMA.16816.F32.BF16 R76, R16.reuse, R28, R76 ;  /* 0x0000001c104c723c */ /* 0x040fe2000004184c */
[----:B-1----:R-:W1:Y:S03]  /*cdd0*/  LDSM.16.MT88.4 R20, [R191+0x5800] ;  /* 0x00580000bf14783b */ /* 0x002e660000004200 */
[----:B---3--:R-:W-:Y:S03]  /*cde0*/  FADD.FTZ R2, R138, R2 ;  /* 0x000000028a027221 */ /* 0x008fe60000010000 */
[----:B------:R-:W-:Y:S01]  /*cdf0*/  FFMA.FTZ R28, R46, c[0x0][0x2d0], -R112 ;  /* 0x0000b4002e1c7a23 */ /* 0x000fe20000010870 */
[C---:B------:R-:W-:Y:S01]  /*ce00*/  HMMA.16816.F32.BF16 R80, R16.reuse, R30, R80 ;  /* 0x0000001e1050723c */ /* 0x040fe20000041850 */
[----:B------:R3:W-:Y:S07]  /*ce10*/  MUFU.EX2 R46, R36 ;  /* 0x00000024002e7308 */ /* 0x0007ee0000000800 */
[C---:B--2---:R-:W-:Y:S03]  /*ce20*/  HMMA.16816.F32.BF16 R84, R16.reuse, R32, R84 ;  /* 0x000000201054723c */ /* 0x044fe60000041854 */
[----:B------:R2:W1:Y:S01]  /*ce30*/  MUFU.EX2 R136, R28 ;  /* 0x0000001c00887308 */ /* 0x0004620000000800 */
[----:B----4-:R-:W4:Y:S01]  /*ce40*/  LDSM.16.MT88.4 R24, [R193+0x5800] ;  /* 0x00580000c118783b */ /* 0x010f220000004200 */
[----:B-----5:R-:W-:Y:S03]  /*ce50*/  FADD.FTZ R2, R137, R2 ;  /* 0x0000000289027221 */ /* 0x020fe60000010000 */
[C---:B------:R-:W-:Y:S04]  /*ce60*/  HMMA.16816.F32.BF16 R88, R16.reuse, R34, R88 ;  /* 0x000000221058723c */ /* 0x040fe80000041858 */
[----:B------:R-:W-:Y:S08]  /*ce70*/  LDSM.16.MT88.4 R32, [R194+0x5800] ;  /* 0x00580000c220783b */ /* 0x000ff00000004200 */
[----:B---3--:R-:W-:Y:S01]  /*ce80*/  LDSM.16.MT88.4 R36, [R193+0x2800] ;  /* 0x00280000c124783b */ /* 0x008fe20000004200 */
[C---:B-1----:R-:W-:Y:S03]  /*ce90*/  HMMA.16816.F32.BF16 R92, R16.reuse, R20, R92 ;  /* 0x00000014105c723c */ /* 0x042fe6000004185c */
[----:B--2---:R-:W-:Y:S02]  /*cea0*/  FFMA.FTZ R28, R47, c[0x0][0x2d0], -R112 ;  /* 0x0000b4002f1c7a23 */ /* 0x004fe40000010870 */
[----:B------:R-:W-:Y:S02]  /*ceb0*/  FADD.FTZ R0, R136, R0 ;  /* 0x0000000088007221 */ /* 0x000fe40000010000 */
[----:B------:R1:W2:Y:S01]  /*cec0*/  MUFU.EX2 R115, R28 ;  /* 0x0000001c00737308 */ /* 0x0002a20000000800 */
[C---:B------:R-:W-:Y:S04]  /*ced0*/  HMMA.16816.F32.BF16 R96, R16.reuse, R22, R96 ;  /* 0x000000161060723c */ /* 0x040fe80000041860 */
[--C-:B------:R-:W-:Y:S04]  /*cee0*/  FFMA.FTZ R20, R50, c[0x0][0x2d0], -R112.reuse ;  /* 0x0000b40032147a23 */ /* 0x100fe80000010870 */
[C---:B----4-:R-:W-:Y:S01]  /*cef0*/  HMMA.16816.F32.BF16 R12, R16.reuse, R24, R12 ;  /* 0x00000018100c723c */ /* 0x050fe2000004180c */
[----:B------:R3:W4:Y:S06]  /*cf00*/  MUFU.EX2 R45, R20 ;  /* 0x00000014002d7308 */ /* 0x00072c0000000800 */
[----:B------:R-:W-:Y:S01]  /*cf10*/  FFMA.FTZ R24, R51, c[0x0][0x2d0], -R112 ;  /* 0x0000b40033187a23 */ /* 0x000fe20000010870 */
[C---:B------:R-:W-:Y:S03]  /*cf20*/  HMMA.16816.F32.BF16 R100, R16.reuse, R26, R100 ;  /* 0x0000001a1064723c */ /* 0x040fe60000041864 */
[----:B------:R5:W-:Y:S01]  /*cf30*/  MUFU.EX2 R44, R24 ;  /* 0x00000018002c7308 */ /* 0x000be20000000800 */
[--C-:B-1----:R-:W-:Y:S02]  /*cf40*/  FFMA.FTZ R28, R48, c[0x0][0x2d0], -R113.reuse ;  /* 0x0000b400301c7a23 */ /* 0x102fe40000010871 */
[----:B--2---:R-:W-:Y:S07]  /*cf50*/  FADD.FTZ R0, R115, R0 ;  /* 0x0000000073007221 */ /* 0x004fee0000010000 */
[----:B------:R1:W2:Y:S01]  /*cf60*/  MUFU.EX2 R47, R28 ;  /* 0x0000001c002f7308 */ /* 0x0002a20000000800 */
[----:B---3--:R-:W-:Y:S01]  /*cf70*/  LDSM.16.MT88.4 R20, [R191+0x2800] ;  /* 0x00280000bf14783b */ /* 0x008fe20000004200 */
[----:B----4-:R-:W-:Y:S07]  /*cf80*/  FADD.FTZ R0, R45, R0 ;  /* 0x000000002d007221 */ /* 0x010fee0000010000 */
[----:B-----5:R-:W-:Y:S08]  /*cf90*/  LDSM.16.MT88.4 R24, [R192+0x2800] ;  /* 0x00280000c018783b */ /* 0x020ff00000004200 */
[----:B-1----:R-:W1:Y:S01]  /*cfa0*/  LDSM.16.MT88.4 R28, [R192+0x5800] ;  /* 0x00580000c01c783b */ /* 0x002e620000004200 */
[----:B--2---:R-:W-:Y:S01]  /*cfb0*/  FADD.FTZ R2, R47, R2 ;  /* 0x000000022f027221 */ /* 0x004fe20000010000 */
[C---:B-1----:R-:W-:Y:S08]  /*cfc0*/  HMMA.16816.F32.BF16 R104, R16.reuse, R28, R104 ;  /* 0x0000001c1068723c */ /* 0x042ff00000041868 */
[C---:B------:R-:W-:Y:S01]  /*cfd0*/  HMMA.16816.F32.BF16 R108, R16.reuse, R30, R108 ;  /* 0x0000001e106c723c */ /* 0x040fe2000004186c */
[----:B------:R-:W1:Y:S07]  /*cfe0*/  LDSM.16.MT88.4 R28, [R194+0x2800] ;  /* 0x00280000c21c783b */ /* 0x000e6e0000004200 */
[C---:B------:R-:W-:Y:S07]  /*cff0*/  HMMA.16816.F32.BF16 R60, R16.reuse, R32, R60 ;  /* 0x00000020103c723c */ /* 0x040fee000004183c */
[--C-:B------:R-:W-:Y:S01]  /*d000*/  FFMA.FTZ R32, R52, c[0x0][0x2d0], -R113.reuse ;  /* 0x0000b40034207a23 */ /* 0x100fe20000010871 */
[----:B------:R-:W-:Y:S03]  /*d010*/  HMMA.16816.F32.BF16 R64, R16, R34, R64 ;  /* 0x000000221040723c */ /* 0x000fe60000041840 */
[----:B------:R2:W-:Y:S04]  /*d020*/  MUFU.EX2 R43, R32 ;  /* 0x00000020002b7308 */ /* 0x0005e80000000800 */
[----:B------:R-:W-:Y:S02]  /*d030*/  F2FP.BF16.PACK_AB R16, R137, R138 ;  /* 0x0000008a8910723e */ /* 0x000fe400000010ff */
[----:B------:R-:W-:Y:S03]  /*d040*/  F2FP.BF16.PACK_AB R17, R115, R136 ;  /* 0x000000887311723e */ /* 0x000fe600000010ff */
[----:B------:R-:W-:Y:S02]  /*d050*/  F2FP.BF16.PACK_AB R18, R46, R47 ;  /* 0x0000002f2e12723e */ /* 0x000fe400000010ff */
[----:B------:R-:W-:Y:S07]  /*d060*/  F2FP.BF16.PACK_AB R19, R44, R45 ;  /* 0x0000002d2c13723e */ /* 0x000fee00000010ff */
[C---:B------:R-:W-:Y:S01]  /*d070*/  HMMA.16816.F32.BF16 R4, R16.reuse, R20, R4 ;  /* 0x000000141004723c */ /* 0x040fe20000041804 */
[----:B--2---:R-:W-:Y:S07]  /*d080*/  LDSM.16.MT88.4 R32, [R193+0x6000] ;  /* 0x00600000c120783b */ /* 0x004fee0000004200 */
[C---:B------:R-:W-:Y:S01]  /*d090*/  HMMA.16816.F32.BF16 R8, R16.reuse, R22, R8 ;  /* 0x000000161008723c */ /* 0x040fe20000041808 */
[----:B------:R-:W2:Y:S07]  /*d0a0*/  LDSM.16.MT88.4 R20, [R191+0x6000] ;  /* 0x00600000bf14783b */ /* 0x000eae0000004200 */
[C---:B------:R-:W-:Y:S07]  /*d0b0*/  HMMA.16816.F32.BF16 R68, R16.reuse, R36, R68 ;  /* 0x000000241044723c */ /* 0x040fee0000041844 */
[--C-:B------:R-:W-:Y:S01]  /*d0c0*/  FFMA.FTZ R36, R56, c[0x0][0x2d0], -R113.reuse ;  /* 0x0000b40038247a23 */ /* 0x100fe20000010871 */
[C---:B------:R-:W-:Y:S03]  /*d0d0*/  HMMA.16816.F32.BF16 R72, R16.reuse, R38, R72 ;  /* 0x000000261048723c */ /* 0x040fe60000041848 */
[----:B------:R-:W-:Y:S05]  /*d0e0*/  MUFU.EX2 R39, R36 ;  /* 0x0000002400277308 */ /* 0x000fea0000000800 */
[C---:B------:R-:W-:Y:S07]  /*d0f0*/  HMMA.16816.F32.BF16 R76, R16.reuse, R24, R76 ;  /* 0x00000018104c723c */ /* 0x040fee000004184c */
[--C-:B------:R-:W-:Y:S01]  /*d100*/  FFMA.FTZ R24, R53, c[0x0][0x2d0], -R113.reuse ;  /* 0x0000b40035187a23 */ /* 0x100fe20000010871 */
[C---:B------:R-:W-:Y:S03]  /*d110*/  HMMA.16816.F32.BF16 R80, R16.reuse, R26, R80 ;  /* 0x0000001a1050723c */ /* 0x040fe60000041850 */
[----:B------:R3:W4:Y:S05]  /*d120*/  MUFU.EX2 R42, R24 ;  /* 0x00000018002a7308 */ /* 0x00072a0000000800 */
[C---:B-1----:R-:W-:Y:S07]  /*d130*/  HMMA.16816.F32.BF16 R84, R16.reuse, R28, R84 ;  /* 0x0000001c1054723c */ /* 0x042fee0000041854 */
[--C-:B------:R-:W-:Y:S01]  /*d140*/  FFMA.FTZ R28, R55, c[0x0][0x2d0], -R112.reuse ;  /* 0x0000b400371c7a23 */ /* 0x100fe20000010870 */
[C---:B------:R-:W-:Y:S03]  /*d150*/  HMMA.16816.F32.BF16 R88, R16.reuse, R30, R88 ;  /* 0x0000001e1058723c */ /* 0x040fe60000041858 */
[----:B------:R1:W-:Y:S05]  /*d160*/  MUFU.EX2 R40, R28 ;  /* 0x0000001c00287308 */ /* 0x0003ea0000000800 */
[C---:B--2---:R-:W-:Y:S04]  /*d170*/  HMMA.16816.F32.BF16 R92, R16.reuse, R20, R92 ;  /* 0x00000014105c723c */ /* 0x044fe8000004185c */
[--C-:B---3--:R-:W-:Y:S03]  /*d180*/  FFMA.FTZ R24, R54, c[0x0][0x2d0], -R112.reuse ;  /* 0x0000b40036187a23 */ /* 0x108fe60000010870 */
[----:B------:R-:W-:Y:S01]  /*d190*/  FFMA.FTZ R20, R57, c[0x0][0x2d0], -R113 ;  /* 0x0000b40039147a23 */ /* 0x000fe20000010871 */
[C---:B------:R-:W-:Y:S01]  /*d1a0*/  HMMA.16816.F32.BF16 R96, R16.reuse, R22, R96 ;  /* 0x000000161060723c */ /* 0x040fe20000041860 */
[----:B------:R2:W3:Y:S03]  /*d1b0*/  MUFU.EX2 R41, R24 ;  /* 0x0000001800297308 */ /* 0x0004e60000000800 */
[----:B------:R-:W-:Y:S04]  /*d1c0*/  MOV R113, R3 ;  /* 0x0000000300717202 */ /* 0x000fe80000000f00 */
[C---:B------:R-:W-:Y:S03]  /*d1d0*/  HMMA.16816.F32.BF16 R12, R16.reuse, R32, R12 ;  /* 0x00000020100c723c */ /* 0x040fe6000004180c */
[----:B------:R5:W3:Y:S01]  /*d1e0*/  MUFU.EX2 R38, R20 ;  /* 0x0000001400267308 */ /* 0x000ae20000000800 */
[----:B-1----:R-:W-:Y:S04]  /*d1f0*/  LDSM.16.MT88.4 R28, [R194+0x6000] ;  /* 0x00600000c21c783b */ /* 0x002fe80000004200 */
[C---:B------:R-:W-:Y:S04]  /*d200*/  HMMA.16816.F32.BF16 R100, R16.reuse, R34, R100 ;  /* 0x000000221064723c */ /* 0x040fe80000041864 */
[----:B------:R-:W-:Y:S08]  /*d210*/  LDSM.16.MT88.4 R32, [R192+0x3000] ;  /* 0x00300000c020783b */ /* 0x000ff00000004200 */
[----:B--2---:R-:W1:Y:S01]  /*d220*/  LDSM.16.MT88.4 R24, [R192+0x6000] ;  /* 0x00600000c018783b */ /* 0x004e620000004200 */
[--C-:B-----5:R-:W-:Y:S02]  /*d230*/  FFMA.FTZ R20, R58, c[0x0][0x2d0], -R112.reuse ;  /* 0x0000b4003a147a23 */ /* 0x120fe40000010870 */
[----:B------:R-:W-:Y:S02]  /*d240*/  FFMA.FTZ R112, R59, c[0x0][0x2d0], -R112 ;  /* 0x0000b4003b707a23 */ /* 0x000fe40000010870 */
[----:B------:R2:W-:Y:S10]  /*d250*/  MUFU.EX2 R37, R20 ;  /* 0x0000001400257308 */ /* 0x0005f40000000800 */
[----:B------:R-:W5:Y:S01]  /*d260*/  MUFU.EX2 R36, R112 ;  /* 0x0000007000247308 */ /* 0x000f620000000800 */
[----:B--2---:R-:W2:Y:S01]  /*d270*/  LDSM.16.MT88.4 R20, [R193+0x3000] ;  /* 0x00300000c114783b */ /* 0x004ea20000004200 */
[C---:B-1----:R-:W-:Y:S08]  /*d280*/  HMMA.16816.F32.BF16 R104, R16.reuse, R24, R104 ;  /* 0x000000181068723c */ /* 0x042ff00000041868 */
[C---:B------:R-:W-:Y:S01]  /*d290*/  HMMA.16816.F32.BF16 R108, R16.reuse, R26, R108 ;  /* 0x0000001a106c723c */ /* 0x040fe2000004186c */
[----:B------:R-:W1:Y:S07]  /*d2a0*/  LDSM.16.MT88.4 R24, [R194+0x3000] ;  /* 0x00300000c218783b */ /* 0x000e6e0000004200 */
        /* <DEDUP_REMOVED lines=15> */
[C---:B-1----:R-:W-:Y:S08]  /*d3a0*/  HMMA.16816.F32.BF16 R84, R16.reuse, R24, R84 ;  /* 0x000000181054723c */ /* 0x042ff00000041854 */
[C---:B------:R-:W-:Y:S08]  /*d3b0*/  HMMA.16816.F32.BF16 R88, R16.reuse, R26, R88 ;  /* 0x0000001a1058723c */ /* 0x040ff00000041858 */
[C---:B---3--:R-:W-:Y:S08]  /*d3c0*/  HMMA.16816.F32.BF16 R92, R16.reuse, R4, R92 ;  /* 0x00000004105c723c */ /* 0x048ff0000004185c */
[C---:B------:R-:W-:Y:S01]  /*d3d0*/  HMMA.16816.F32.BF16 R96, R16.reuse, R6, R96 ;  /* 0x000000061060723c */ /* 0x040fe20000041860 */
[----:B------:R-:W1:Y:S07]  /*d3e0*/  LDSM.16.MT88.4 R4, [R194+0x6800] ;  /* 0x00680000c204783b */ /* 0x000e6e0000004200 */
[C---:B----4-:R-:W-:Y:S08]  /*d3f0*/  HMMA.16816.F32.BF16 R124, R16.reuse, R8, R12 ;  /* 0x00000008107c723c */ /* 0x050ff0000004180c */
[C---:B------:R-:W-:Y:S08]  /*d400*/  HMMA.16816.F32.BF16 R100, R16.reuse, R10, R100 ;  /* 0x0000000a1064723c */ /* 0x040ff00000041864 */
[C---:B--2---:R-:W-:Y:S08]  /*d410*/  HMMA.16816.F32.BF16 R104, R16.reuse, R20, R104 ;  /* 0x000000141068723c */ /* 0x044ff00000041868 */
[C---:B------:R-:W-:Y:S08]  /*d420*/  HMMA.16816.F32.BF16 R108, R16.reuse, R22, R108 ;  /* 0x00000016106c723c */ /* 0x040ff0000004186c */
[C---:B-1----:R-:W-:Y:S07]  /*d430*/  HMMA.16816.F32.BF16 R60, R16.reuse, R4, R60 ;  /* 0x00000004103c723c */ /* 0x042fee000004183c */
        /* <DEDUP_REMOVED lines=10> */
[----:B------:R-:W-:Y:S03]  /*d4e0*/  FADD.FTZ R0, R36, R0 ;  /* 0x0000000024007221 */ /* 0x000fe60000010000 */
[----:B------:R1:W-:Y:S04]  /*d4f0*/  STL [R1+0x24], R2 ;  /* 0x0000240201007387 */ /* 0x0003e80000100800 */
[----:B------:R1:W-:Y:S01]  /*d500*/  STL [R1+0x20], R0 ;  /* 0x0000200001007387 */ /* 0x0003e20000100800 */
[----:B------:R-:W-:-:S05]  /*d510*/  @P0 BRA `(.L_x_1028) ;  /* 0xffffcd9000000947 */ /* 0x000fca000383ffff */
.L_x_1025:
[----:B------:R-:W-:Y:S02]  /*d520*/  MOV R7, 0x1f ;  /* 0x0000001f00077802 */ /* 0x000fe40000000f00 */
[----:B------:R-:W-:Y:S01]  /*d530*/  MOV R6, 0xffffffff ;  /* 0xffffffff00067802 */ /* 0x000fe20000000f00 */
[----:B------:R-:W-:Y:S05]  /*d540*/  BRA.DIV ~URZ, `(.L_x_1029) ;  /* 0x000048227f007947 */ /* 0x000fea000b800000 */
[----:B-1----:R-:W2:Y:S04]  /*d550*/  LDL R2, [R1+0x24] ;  /* 0x0000240001027983 */ /* 0x002ea80000100800 */
[----:B--2---:R1:W2:Y:S02]  /*d560*/  SHFL.BFLY PT, R0, R2, 0x2, 0x1f ;  /* 0x0c401f0002007f89 */ /* 0x0042a400000e0000 */
.L_x_1096:
        /* <DEDUP_REMOVED lines=9> */
.L_x_1097:
        /* <DEDUP_REMOVED lines=85> */
.L_x_1016:
[----:B-1----:R1:W5:Y:S04]  /*db50*/  LDL R6, [R1+0x48] ;  /* 0x0000480001067983 */ /* 0x0023680000100800 */
[----:B------:R-:W2:Y:S01]  /*db60*/  S2R R2, SR_TID.X ;  /* 0x0000000000027919 */ /* 0x000ea20000002100 */
[----:B------:R-:W-:Y:S01]  /*db70*/  BSSY B0, `(.L_x_1031) ;  /* 0x0000011000007945 */ /* 0x000fe20003800000 */
[----:B--2---:R-:W-:-:S13]  /*db80*/  LOP3.LUT P0, RZ, R2, 0xff, RZ, 0xc0, !PT ;  /* 0x000000ff02ff7812 */ /* 0x004fda000780c0ff */
[----:B------:R-:W-:Y:S05]  /*db90*/  @P0 BRA `(.L_x_1032) ;  /* 0x000000e000000947 */ /* 0x000fea0003800000 */
[----:B-1----:R-:W1:Y:S01]  /*dba0*/  S2R R4, SR_LANEID ;  /* 0x0000000000047919 */ /* 0x002e620000000000 */
[----:B------:R-:W-:Y:S01]  /*dbb0*/  VOTEU.ANY UR4, UPT, PT ;  /* 0x0000000000047886 */ /* 0x000fe200038e0100 */
[----:B------:R-:W-:Y:S01]  /*dbc0*/  IMAD.MOV.U32 R5, RZ, RZ, c[0x0][0x564] ;  /* 0x00015900ff057624 */ /* 0x000fe200078e00ff */
[----:B------:R-:W1:Y:S08]  /*dbd0*/  FLO.U32 R3, UR4 ;  /* 0x0000000400037d00 */ /* 0x000e7000080e0000 */
[----:B------:R-:W2:Y:S01]  /*dbe0*/  POPC R2, UR4 ;  /* 0x0000000400027d09 */ /* 0x000ea20008000000 */
[----:B-1----:R-:W-:Y:S01]  /*dbf0*/  ISETP.EQ.U32.AND P0, PT, R3, R4, PT ;  /* 0x000000040300720c */ /* 0x002fe20003f02070 */
[----:B------:R-:W-:-:S12]  /*dc00*/  IMAD.MOV.U32 R4, RZ, RZ, c[0x0][0x560] ;  /* 0x00015800ff047624 */ /* 0x000fd800078e00ff */
[----:B--2---:R1:W2:Y:S04]  /*dc10*/  @P0 ATOMG.E.ADD.STRONG.GPU PT, R2, [R4.64], R2 ;  /* 0x00000002040209a8 */ /* 0x0042a800081ee1c6 */
[----:B-1----:R-:W1:Y:S04]  /*dc20*/  S2R R4, SR_LTMASK ;  /* 0x0000000000047919 */ /* 0x002e680000003900 */
[----:B--2---:R1:W2:Y:S02]  /*dc30*/  SHFL.IDX PT, R3, R2, R3, 0x1f ;  /* 0x00001f0302037589 */ /* 0x0042a400000e0000 */
[----:B-1----:R-:W-:-:S06]  /*dc40*/  LOP3.LUT R2, R4, UR4, RZ, 0xc0, !PT ;  /* 0x0000000404027c12 */ /* 0x002fcc000f8ec0ff */
[----:B------:R-:W2:Y:S02]  /*dc50*/  POPC R2, R2 ;  /* 0x0000000200027309 */ /* 0x000ea40000000000 */
[----:B--2--5:R-:W-:-:S05]  /*dc60*/  IADD3 R6, R3, c[0x0][0xc], R2 ;  /* 0x0000030003067a10 */ /* 0x024fca0007ffe002 */
[----:B------:R1:W-:Y:S02]  /*dc70*/  STL [R1+0x48], R6 ;  /* 0x0000480601007387 */ /* 0x0003e40000100800 */
.L_x_1032:
[----:B-1----:R-:W-:Y:S05]  /*dc80*/  BSYNC B0 ;  /* 0x0000000000007941 */ /* 0x002fea0003800000 */
.L_x_1031:
[----:B------:R-:W2:Y:S04]  /*dc90*/  LDL.64 R4, [R1+0x30] ;  /* 0x0000300001047983 */ /* 0x000ea80000100a00 */
[----:B------:R-:W3:Y:S04]  /*dca0*/  LDL R2, [R1+0x2c] ;  /* 0x00002c0001027983 */ /* 0x000ee80000100800 */
[----:B------:R-:W4:Y:S01]  /*dcb0*/  LDL R8, [R1+0x5c] ;  /* 0x00005c0001087983 */ /* 0x000f220000100800 */
[----:B------:R-:W-:Y:S01]  /*dcc0*/  PRMT R0, R0, 0x9910, RZ ;  /* 0x0000991000007816 */ /* 0x000fe200000000ff */
[----:B------:R-:W-:Y:S01]  /*dcd0*/  BSSY B1, `(.L_x_1033) ;  /* 0x00002bc000017945 */ /* 0x000fe20003800000 */
[----:B-----5:R-:W-:-:S02]  /*dce0*/  IMAD.MOV.U32 R67, RZ, RZ, R6 ;  /* 0x000000ffff437224 */ /* 0x020fc400078e0006 */
[----:B------:R-:W-:Y:S02]  /*dcf0*/  ISETP.NE.AND P0, PT, R0, RZ, PT ;  /* 0x000000ff0000720c */ /* 0x000fe40003f05270 */
[----:B--2---:R-:W-:Y:S02]  /*dd00*/  SHF.R.S32.HI R40, RZ, 0x1f, R4 ;  /* 0x0000001fff287819 */ /* 0x004fe40000011404 */
[----:B---3--:R-:W-:Y:S02]  /*dd10*/  SHF.R.S32.HI R41, RZ, 0x1f, R2 ;  /* 0x0000001fff297819 */ /* 0x008fe40000011402 */
[----:B----4-:R-:W-:-:S07]  /*dd20*/  SHF.R.S32.HI R7, RZ, 0x1f, R8 ;  /* 0x0000001fff077819 */ /* 0x010fce0000011408 */
[----:B------:R-:W-:Y:S05]  /*dd30*/  @!P0 BRA `(.L_x_1034) ;  /* 0x00001f1000008947 */ /* 0x000fea0003800000 */
[----:B------:R-:W2:Y:S04]  /*dd40*/  LDL R14, [R1+0x6c] ;  /* 0x00006c00010e7983 */ /* 0x000ea80000100800 */
[----:B------:R-:W3:Y:S04]  /*dd50*/  LDL R13, [R1+0x70] ;  /* 0x00007000010d7983 */ /* 0x000ee80000100800 */
        /* <DEDUP_REMOVED lines=60> */
[----:B------:R-:W2:Y:S01]  /*e120*/  LDL.LU R9, [R1+0x50] ;  /* 0x0000500001097983 */ /* 0x000ea20000300800 */
        /* <DEDUP_REMOVED lines=32> */
.L_x_1035:
[----:B----4-:R-:W2:Y:S04]  /*e330*/  LDL R6, [R1+0x90] ;  /* 0x0000900001067983 */ /* 0x010ea80000100800 */
[----:B------:R-:W2:Y:S04]  /*e340*/  LDL R43, [R1+0x64] ;  /* 0x00006400012b7983 */ /* 0x000ea80000100800 */
[----:B------:R-:W3:Y:S04]  /*e350*/  LDL R21, [R1+0x60] ;  /* 0x0000600001157983 */ /* 0x000ee80000100800 */
[----:B------:R-:W4:Y:S04]  /*e360*/  LDL R22, [R1+0x68] ;  /* 0x0000680001167983 */ /* 0x000f280000100800 */
[----:B------:R-:W4:Y:S01]  /*e370*/  LDL R23, [R1+0x98] ;  /* 0x0000980001177983 */ /* 0x000f220000100800 */
[----:B------:R-:W-:Y:S01]  /*e380*/  IMAD.MOV.U32 R2, RZ, RZ, 0x368 ;  /* 0x00000368ff027424 */ /* 0x000fe200078e00ff */
[----:B------:R-:W-:-:S04]  /*e390*/  ISETP.GT.AND P2, PT, R3, 0x1, PT ;  /* 0x000000010300780c */ /* 0x000fc80003f44270 */
[----:B------:R-:W-:-:S04]  /*e3a0*/  SEL R2, R2, 0x328, P2 ;  /* 0x0000032802027807 */ /* 0x000fc80001000000 */
[----:B------:R1:W1:Y:S08]  /*e3b0*/  LDC.64 R4, c[0x0][R2+0x170] ;  /* 0x00005c0002047b82 */ /* 0x0002700000000a00 */
[----:B------:R1:W3:Y:S08]  /*e3c0*/  LDC.64 R12, c[0x0][R2+0x168] ;  /* 0x00005a00020c7b82 */ /* 0x0002f00000000a00 */
[----:B------:R1:W2:Y:S08]  /*e3d0*/  LDC.64 R16, c[0x0][R2+0x178] ;  /* 0x00005e0002107b82 */ /* 0x0002b00000000a00 */
[----:B------:R1:W2:Y:S01]  /*e3e0*/  LDC.64 R18, c[0x0][R2+0x160] ;  /* 0x0000580002127b82 */ /* 0x0002a20000000a00 */
[----:B------:R-:W-:-:S04]  /*e3f0*/  ISETP.NE.U32.AND P0, PT, RZ, c[0x0][0x500], PT ;  /* 0x00014000ff007a0c */ /* 0x000fc80003f05070 */
[----:B------:R-:W-:-:S04]  /*e400*/  ISETP.NE.AND.EX P0, PT, RZ, c[0x0][0x504], PT, P0 ;  /* 0x00014100ff007a0c */ /* 0x000fc80003f05300 */
[----:B------:R-:W-:Y:S02]  /*e410*/  SEL R8, R8, RZ, !P0 ;  /* 0x000000ff08087207 */ /* 0x000fe40004000000 */
[----:B------:R-:W-:Y:S01]  /*e420*/  SEL R3, R7, RZ, !P0 ;  /* 0x000000ff07037207 */ /* 0x000fe20004000000 */
[----:B-1----:R-:W-:-:S05]  /*e430*/  IMAD.MOV.U32 R2, RZ, RZ, c[0x0][0x4e8] ;  /* 0x00013a00ff027624 */ /* 0x002fca00078e00ff */
[----:B------:R-:W-:Y:S01]  /*e440*/  ISETP.NE.AND P3, PT, R2, 0x1, PT ;  /* 0x000000010200780c */ /* 0x000fe20003f65270 */
[----:B------:R-:W-:-:S04]  /*e450*/  IMAD R2, R5, R8, RZ ;  /* 0x0000000805027224 */ /* 0x000fc800078e02ff */
[C---:B------:R-:W-:Y:S02]  /*e460*/  IMAD R11, R4.reuse, R3, R2 ;  /* 0x00000003040b7224 */ /* 0x040fe400078e0202 */
[----:B------:R-:W-:Y:S01]  /*e470*/  IMAD.WIDE.U32 R4, R4, R8, RZ ;  /* 0x0000000804047225 */ /* 0x000fe200078e00ff */
[----:B------:R-:W1:Y:S03]  /*e480*/  S2R R24, SR_TID.X ;  /* 0x0000000000187919 */ /* 0x000e660000002100 */
[----:B--2---:R-:W-:-:S04]  /*e490*/  IMAD.IADD R9, R6, 0x1, R43 ;  /* 0x0000000106097824 */ /* 0x004fc800078e022b */
[----:B------:R-:W-:-:S04]  /*e4a0*/  @P3 IMAD.HI.U32 R3, R9, c[0x0][0x4ec], RZ ;  /* 0x00013b0009033a27 */ /* 0x000fc800078e00ff */
[----:B---3--:R-:W-:-:S04]  /*e4b0*/  IMAD.WIDE.U32 R6, R12, R21, RZ ;  /* 0x000000150c067225 */ /* 0x008fc800078e00ff */
[----:B------:R-:W-:Y:S01]  /*e4c0*/  IMAD.MOV.U32 R2, RZ, RZ, R9 ;  /* 0x000000ffff027224 */ /* 0x000fe200078e0009 */
[----:B------:R-:W-:Y:S01]  /*e4d0*/  @P3 SHF.R.U32.HI R2, RZ, c[0x0][0x4f0], R3 ;  /* 0x00013c00ff023a19 */ /* 0x000fe20000011603 */
[----:B------:R-:W-:Y:S01]  /*e4e0*/  IMAD R10, R13, R21, RZ ;  /* 0x000000150d0a7224 */ /* 0x000fe200078e02ff */
[----:B----4-:R-:W-:Y:S02]  /*e4f0*/  SEL R3, R22, RZ, P2 ;  /* 0x000000ff16037207 */ /* 0x010fe40001000000 */
        /* <DEDUP_REMOVED lines=20> */
[----:B-1----:R-:W-:Y:S01]  /*e640*/  SHF.R.S32.HI R22, RZ, 0x1f, R24 ;  /* 0x0000001fff167819 */ /* 0x002fe20000011418 */
[----:B------:R-:W-:Y:S01]  /*e650*/  IMAD.IADD R3, R3, 0x1, R6 ;  /* 0x0000000103037824 */ /* 0x000fe200078e0206 */
[----:B------:R-:W-:Y:S02]  /*e660*/  LEA R4, P0, R2, R4, 0x2 ;  /* 0x0000000402047211 */ /* 0x000fe400078010ff */
[----:B------:R-:W-:Y:S02]  /*e670*/  SEL R5, R5, c[0x0][0x454], P2 ;  /* 0x0001150005057a07 */ /* 0x000fe40001000000 */
[----:B------:R-:W-:Y:S02]  /*e680*/  LEA.HI R22, R22, R24, RZ, 0x5 ;  /* 0x0000001816167211 */ /* 0x000fe400078f28ff */
[----:B------:R-:W-:Y:S02]  /*e690*/  LEA.HI.X R2, R2, R5, R3, 0x2, P0 ;  /* 0x0000000502027211 */ /* 0x000fe400000f1403 */
[----:B------:R-:W-:Y:S01]  /*e6a0*/  LOP3.LUT R22, R22, 0xffffffe0, RZ, 0xc0, !PT ;  /* 0xffffffe016167812 */ /* 0x000fe200078ec0ff */
[----:B------:R-:W-:Y:S04]  /*e6b0*/  SHFL.IDX PT, R6, R4, RZ, 0x1c1f ;  /* 0x001c1fff04067589 */ /* 0x000fe800000e0000 */
[----:B------:R-:W1:Y:S01]  /*e6c0*/  SHFL.IDX PT, R7, R2, RZ, 0x1c1f ;  /* 0x001c1fff02077589 */ /* 0x000e6200000e0000 */
[----:B------:R-:W-:-:S03]  /*e6d0*/  IMAD.IADD R22, R24, 0x1, -R22 ;  /* 0x0000000118167824 */ /* 0x000fc600078e0a16 */
[----:B------:R-:W-:Y:S01]  /*e6e0*/  SHFL.IDX PT, R4, R4, 0x1, 0x1c1f ;  /* 0x003c1f0004047f89 */ /* 0x000fe200000e0000 */
[----:B------:R-:W-:-:S03]  /*e6f0*/  IMAD R11, R14, c[0x0][0x4e8], RZ ;  /* 0x00013a000e0b7a24 */ /* 0x000fc600078e02ff */
[----:B------:R2:W3:Y:S01]  /*e700*/  SHFL.IDX PT, R5, R2, 0x1, 0x1c1f ;  /* 0x003c1f0002057f89 */ /* 0x0004e200000e0000 */
[----:B------:R-:W-:Y:S01]  /*e710*/  LOP3.LUT P0, RZ, R22, 0x3, RZ, 0xc0, !PT ;  /* 0x0000000316ff7812 */ /* 0x000fe2000780c0ff */
[----:B--2---:R-:W-:-:S05]  /*e720*/  IMAD.IADD R2, R23, 0x1, R43 ;  /* 0x0000000117027824 */ /* 0x004fca00078e022b */
[C---:B------:R-:W-:Y:S02]  /*e730*/  IADD3 R3, R2.reuse, 0x8, RZ ;  /* 0x0000000802037810 */ /* 0x040fe40007ffe0ff */
[-C--:B------:R-:W-:Y:S02]  /*e740*/  ISETP.GE.OR P1, PT, R2, R11.reuse, P0 ;  /* 0x0000000b0200720c */ /* 0x080fe40000726670 */
[----:B------:R-:W-:-:S11]  /*e750*/  ISETP.GE.OR P0, PT, R3, R11, P0 ;  /* 0x0000000b0300720c */ /* 0x000fd60000706670 */
[----:B-1----:R1:W-:Y:S01]  /*e760*/  @!P1 ST.E [R6.64], R20 ;  /* 0x0000001406009985 */ /* 0x0023e2000c101906 */
[----:B------:R-:W-:-:S03]  /*e770*/  ISETP.GE.AND P1, PT, R3, R11, PT ;  /* 0x0000000b0300720c */ /* 0x000fc60003f26270 */
[----:B---3--:R1:W-:Y:S01]  /*e780*/  @!P0 ST.E [R4.64], R15 ;  /* 0x0000000f04008985 */ /* 0x0083e2000c101906 */
[----:B------:R-:W-:Y:S02]  /*e790*/  ISETP.GE.AND P0, PT, R2, R11, PT ;  /* 0x0000000b0200720c */ /* 0x000fe40003f06270 */
[----:B------:R-:W-:Y:S01]  /*e7a0*/  P2R R66, PR, RZ, 0x2 ;  /* 0x00000002ff427803 */ /* 0x000fe20000000000 */
[----:B------:R-:W-:Y:S05]  /*e7b0*/  @P2 BRA `(.L_x_1036) ;  /* 0x0000078000002947 */ /* 0x000fea0003800000 */
[----:B------:R-:W2:Y:S01]  /*e7c0*/  S2R R23, SR_TID.X ;  /* 0x0000000000177919 */ /* 0x000ea20000002100 */
[----:B------:R-:W-:Y:S01]  /*e7d0*/  IMAD R10, R10, c[0x0][0x3a0], RZ ;  /* 0x0000e8000a0a7a24 */ /* 0x000fe200078e02ff */
[----:B-1----:R-:W-:Y:S01]  /*e7e0*/  SHF.R.S32.HI R5, RZ, 0x1f, R8 ;  /* 0x0000001fff057819 */ /* 0x002fe20000011408 */
[C---:B------:R-:W-:Y:S01]  /*e7f0*/  IMAD.WIDE.U32 R2, R0.reuse, c[0x0][0x3a0], RZ ;  /* 0x0000e80000027a25 */ /* 0x040fe200078e00ff */
[----:B------:R1:W3:Y:S03]  /*e800*/  LDS.128 R16, [R216+0x80] ;  /* 0x00008000d8107984 */ /* 0x0002e60000000c00 */
[----:B------:R-:W-:Y:S01]  /*e810*/  IMAD R0, R0, c[0x0][0x3a4], R10 ;  /* 0x0000e90000007a24 */ /* 0x000fe200078e020a */
[----:B------:R1:W4:Y:S01]  /*e820*/  LDS.128 R24, [R216+0x1080] ;  /* 0x00108000d8187984 */ /* 0x0003220000000c00 */
[----:B------:R-:W-:-:S02]  /*e830*/  IMAD R5, R5, c[0x0][0x3f0], RZ ;  /* 0x0000fc0005057a24 */ /* 0x000fc400078e02ff */
[----:B------:R-:W-:Y:S01]  /*e840*/  IMAD.IADD R3, R3, 0x1, R0 ;  /* 0x0000000103037824 */ /* 0x000fe200078e0200 */
[----:B------:R1:W1:Y:S01]  /*e850*/  LDS.128 R32, [R216+0x2080] ;  /* 0x00208000d8207984 */ /* 0x0002620000000c00 */
[C---:B------:R-:W-:Y:S02]  /*e860*/  IMAD R7, R8.reuse, c[0x0][0x3f4], R5 ;  /* 0x0000fd0008077a24 */ /* 0x040fe400078e0205 */
[C---:B------:R-:W-:Y:S01]  /*e870*/  IMAD.WIDE.U32 R2, R21.reuse, c[0x0][0x3e8], R2 ;  /* 0x0000fa0015027a25 */ /* 0x040fe200078e0002 */
[----:B------:R1:W1:Y:S03]  /*e880*/  LDS.128 R36, [R216+0x3080] ;  /* 0x00308000d8247984 */ /* 0x0002660000000c00 */
[----:B------:R-:W-:Y:S01]  /*e890*/  IMAD R3, R21, c[0x0][0x3ec], R3 ;  /* 0x0000fb0015037a24 */ /* 0x000fe200078e0203 */
[----:B------:R1:W1:Y:S03]  /*e8a0*/  LDS.128 R12, [R216+0x4080] ;  /* 0x00408000d80c7984 */ /* 0x0002660000000c00 */
[----:B------:R-:W-:Y:S01]  /*e8b0*/  IMAD.WIDE.U32 R2, R8, c[0x0][0x3f0], R2 ;  /* 0x0000fc0008027a25 */ /* 0x000fe200078e0002 */
[--C-:B--2---:R-:W-:Y:S01]  /*e8c0*/  SHF.R.S32.HI R22, RZ, 0x1f, R23.reuse ;  /* 0x0000001fff167819 */ /* 0x104fe20000011417 */
[----:B------:R2:W1:Y:S01]  /*e8d0*/  LDS.128 R28, [R216+0x6080] ;  /* 0x00608000d81c7984 */ /* 0x0004620000000c00 */
[----:B------:R-:W-:-:S02]  /*e8e0*/  SHF.R.S32.HI R42, RZ, 0x1f, R23 ;  /* 0x0000001fff2a7819 */ /* 0x000fc40000011417 */
[-C--:B------:R-:W-:Y:S01]  /*e8f0*/  LEA.HI R22, R22, R23.reuse, RZ, 0x3 ;  /* 0x0000001716167211 */ /* 0x080fe200078f18ff */
[----:B------:R2:W1:Y:S01]  /*e900*/  LDS.128 R44, [R216+0x7080] ;  /* 0x00708000d82c7984 */ /* 0x0004620000000c00 */
[-C--:B------:R-:W-:Y:S02]  /*e910*/  LEA.HI R42, R42, R23.reuse, RZ, 0x3 ;  /* 0x000000172a2a7211 */ /* 0x080fe400078f18ff */
[----:B------:R-:W-:Y:S02]  /*e920*/  LOP3.LUT R22, R22, 0xfffffff8, RZ, 0xc0, !PT ;  /* 0xfffffff816167812 */ /* 0x000fe400078ec0ff */
[----:B------:R-:W-:Y:S02]  /*e930*/  SHF.R.S32.HI R42, RZ, 0x3, R42 ;  /* 0x00000003ff2a7819 */ /* 0x000fe4000001142a */
[----:B------:R-:W-:Y:S02]  /*e940*/  IADD3 R22, -R22, R23, RZ ;  /* 0x0000001716167210 */ /* 0x000fe40007ffe1ff */
[----:B------:R-:W-:-:S02]  /*e950*/  IADD3 R3, R3, R7, RZ ;  /* 0x0000000703037210 */ /* 0x000fc40007ffe0ff */
[----:B------:R-:W-:Y:S02]  /*e960*/  LEA R4, R22, R42, 0x5 ;  /* 0x0000002a16047211 */ /* 0x000fe400078e28ff */
[----:B------:R2:W1:Y:S02]  /*e970*/  LDS.128 R20, [R216+0x5080] ;  /* 0x00508000d8147984 */ /* 0x0004640000000c00 */
[----:B------:R-:W-:-:S05]  /*e980*/  IADD3 R4, R43, R4, RZ ;  /* 0x000000042b047210 */ /* 0x000fca0007ffe0ff */
[----:B------:R-:W-:-:S04]  /*e990*/  @P3 IMAD.HI.U32 R6, R4, c[0x0][0x4ec], RZ ;  /* 0x00013b0004063a27 */ /* 0x000fc800078e00ff */
[----:B------:R-:W-:Y:S01]  /*e9a0*/  IMAD.MOV.U32 R0, RZ, RZ, R4 ;  /* 0x000000ffff007224 */ /* 0x000fe200078e0004 */
[----:B------:R-:W-:-:S04]  /*e9b0*/  @P3 SHF.R.U32.HI R0, RZ, c[0x0][0x4f0], R6 ;  /* 0x00013c00ff003a19 */ /* 0x000fc80000011606 */
[----:B------:R-:W-:Y:S01]  /*e9c0*/  SHF.R.S32.HI R6, RZ, 0x1f, R0 ;  /* 0x0000001fff067819 */ /* 0x000fe20000011400 */
[C---:B------:R-:W-:Y:S01]  /*e9d0*/  IMAD.WIDE.U32 R2, R0.reuse, c[0x0][0x3e0], R2 ;  /* 0x0000f80000027a25 */ /* 0x040fe200078e0002 */
[----:B------:R-:W-:-:S03]  /*e9e0*/  IADD3 R5, -R0, RZ, RZ ;  /* 0x000000ff00057210 */ /* 0x000fc60007ffe1ff */
[----:B------:R-:W-:Y:S02]  /*e9f0*/  IMAD R6, R6, c[0x0][0x3e0], RZ ;  /* 0x0000f80006067a24 */ /* 0x000fe400078e02ff */
[----:B------:R-:W-:Y:S02]  /*ea00*/  IMAD R4, R5, c[0x0][0x4e8], R4 ;  /* 0x00013a0005047a24 */ /* 0x000fe400078e0204 */
[----:B------:R-:W-:Y:S01]  /*ea10*/  IMAD R5, R0, c[0x0][0x3e4], R6 ;  /* 0x0000f90000057a24 */ /* 0x000fe200078e0206 */
[----:B------:R-:W-:Y:S02]  /*ea20*/  IADD3 R6, R42, R43, RZ ;  /* 0x0000002b2a067210 */ /* 0x000fe40007ffe0ff */
[----:B------:R-:W-:Y:S01]  /*ea30*/  SHF.R.S32.HI R0, RZ, 0x1f, R4 ;  /* 0x0000001fff007819 */ /* 0x000fe20000011404 */
[----:B------:R-:W-:-:S04]  /*ea40*/  IMAD.IADD R3, R3, 0x1, R5 ;  /* 0x0000000103037824 */ /* 0x000fc800078e0205 */
[----:B------:R-:W-:Y:S02]  /*ea50*/  IMAD R0, R0, c[0x0][0x3d8], RZ ;  /* 0x0000f60000007a24 */ /* 0x000fe400078e02ff */
[----:B------:R-:W-:-:S04]  /*ea60*/  IMAD.WIDE.U32 R2, R4, c[0x0][0x3d8], R2 ;  /* 0x0000f60004027a25 */ /* 0x000fc800078e0002 */
[----:B------:R-:W-:Y:S01]  /*ea70*/  IMAD R0, R4, c[0x0][0x3dc], R0 ;  /* 0x0000f70004007a24 */ /* 0x000fe200078e0200 */
[----:B------:R-:W-:-:S04]  /*ea80*/  LEA R8, P0, R2, c[0x0][0x380], 0x1 ;  /* 0x0000e00002087a11 */ /* 0x000fc800078008ff */
[----:B------:R-:W-:-:S04]  /*ea90*/  IADD3 R0, R3, R0, RZ ;  /* 0x0000000003007210 */ /* 0x000fc80007ffe0ff */
[----:B------:R-:W-:Y:S01]  /*eaa0*/  LEA.HI.X R7, R2, c[0x0][0x384], R0, 0x1, P0 ;  /* 0x0000e10002077a11 */ /* 0x000fe200000f0c00 */
[----:B------:R-:W-:Y:S05]  /*eab0*/  BRA.DIV ~URZ, `(.L_x_1037) ;  /* 0x000034227f007947 */ /* 0x000fea000b800000 */
[----:B-1234-:R1:W2:Y:S02]  /*eac0*/  SHFL.IDX PT, R9, R7, RZ, 0x181f ;  /* 0x00181fff07097589 */ /* 0x01e2a400000e0000 */
.L_x_1098:
[----:B------:R-:W-:Y:S05]  /*ead0*/  BRA.DIV ~URZ, `(.L_x_1038) ;  /* 0x000034727f007947 */ /* 0x000fea000b800000 */
[----:B------:R3:W4:Y:S02]  /*eae0*/  SHFL.IDX PT, R0, R8, RZ, 0x181f ;  /* 0x00181fff08007589 */ /* 0x00072400000e0000 */
.L_x_1099:
[----:B------:R-:W-:Y:S01]  /*eaf0*/  ISETP.GE.AND P0, PT, R6, R11, PT ;  /* 0x0000000b0600720c */ /* 0x000fe20003f06270 */
[----:B------:R-:W-:-:S12]  /*eb00*/  BSSY B0, `(.L_x_1039) ;  /* 0x000000c000007945 */ /* 0x000fd80003800000 */
[----:B------:R-:W-:Y:S05]  /*eb10*/  @P0 BRA `(.L_x_1040) ;  /* 0x000000a000000947 */ /* 0x000fea0003800000 */
[----:B------:R-:W5:Y:S04]  /*eb20*/  LDL.64 R42, [R1+0x30] ;  /* 0x00003000012a7983 */ /* 0x000f680000100a00 */
[----:B---3--:R-:W3:Y:S01]  /*eb30*/  LDL R10, [R1+0x2c] ;  /* 0x00002c00010a7983 */ /* 0x008ee20000100800 */
[----:B-----5:R-:W-:Y:S02]  /*eb40*/  ISETP.GE.AND P1, PT, R42, c[0x0][0x3c8], PT ;  /* 0x0000f2002a007a0c */ /* 0x020fe40003f26270 */
[----:B---3--:R-:W-:-:S11]  /*eb50*/  ISETP.GE.AND P0, PT, R10, c[0x0][0x3c8], PT ;  /* 0x0000f2000a007a0c */ /* 0x008fd60003f06270 */
[-C--:B----4-:R-:W-:Y:S02]  /*eb60*/  @!P1 LEA R4, P3, R42, R0.reuse, 0x1 ;  /* 0x000000002a049211 */ /* 0x090fe400078608ff */
[----:B------:R-:W-:Y:S02]  /*eb70*/  @!P0 LEA R2, P2, R10, R0, 0x1 ;  /* 0x000000000a028211 */ /* 0x000fe400078408ff */
[-C--:B--2---:R-:W-:Y:S02]  /*eb80*/  @!P1 LEA.HI.X R5, R42, R9.reuse, R40, 0x1, P3 ;  /* 0x000000092a059211 */ /* 0x084fe400018f0c28 */
[----:B------:R-:W-:-:S03]  /*eb90*/  @!P0 LEA.HI.X R3, R10, R9, R41, 0x1, P2 ;  /* 0x000000090a038211 */ /* 0x000fc600010f0c29 */
[----:B------:R2:W-:Y:S04]  /*eba0*/  @!P1 ST.E.128 [R4.64], R16 ;  /* 0x0000001004009985 */ /* 0x0005e8000c101d06 */
[----:B------:R2:W-:Y:S02]  /*ebb0*/  @!P0 ST.E.128 [R2.64], R12 ;  /* 0x0000000c02008985 */ /* 0x0005e4000c101d06 */
.L_x_1040:
[----:B------:R-:W-:Y:S05]  /*ebc0*/  BSYNC B0 ;  /* 0x0000000000007941 */ /* 0x000fea0003800000 */
.L_x_1039:
[----:B------:R-:W-:Y:S05]  /*ebd0*/  BRA.DIV ~URZ, `(.L_x_1041) ;  /* 0x000033d27f007947 */ /* 0x000fea000b800000 */
[----:B--2---:R2:W1:Y:S04]  /*ebe0*/  SHFL.IDX PT, R9, R7, 0x1, 0x181f ;  /* 0x00381f0007097f89 */ /* 0x00446800000e0000 */
[----:B----4-:R2:W4:Y:S02]  /*ebf0*/  SHFL.IDX PT, R0, R8, 0x1, 0x181f ;  /* 0x00381f0008007f89 */ /* 0x01052400000e0000 */
.L_x_1100:
[----:B------:R-:W-:Y:S01]  /*ec00*/  IADD3 R2, R6, 0x20, RZ ;  /* 0x0000002006027810 */ /* 0x000fe20007ffe0ff */
[----:B------:R-:W-:Y:S03]  /*ec10*/  BSSY B0, `(.L_x_1042) ;  /* 0x000000d000007945 */ /* 0x000fe60003800000 */
[----:B------:R-:W-:-:S13]  /*ec20*/  ISETP.GE.AND P0, PT, R2, R11, PT ;  /* 0x0000000b0200720c */ /* 0x000fda0003f06270 */
[----:B------:R-:W-:Y:S05]  /*ec30*/  @P0 BRA `(.L_x_1043) ;  /* 0x000000a000000947 */ /* 0x000fea0003800000 */
[----:B------:R-:W5:Y:S04]  /*ec40*/  LDL.64 R12, [R1+0x30] ;  /* 0x00003000010c7983 */ /* 0x000f680000100a00 */
[----:B--2---:R-:W2:Y:S01]  /*ec50*/  LDL R10, [R1+0x2c] ;  /* 0x00002c00010a7983 */ /* 0x004ea20000100800 */
[----:B-----5:R-:W-:Y:S02]  /*ec60*/  ISETP.GE.AND P1, PT, R12, c[0x0][0x3c8], PT ;  /* 0x0000f2000c007a0c */ /* 0x020fe40003f26270 */
[----:B--2---:R-:W-:-:S11]  /*ec70*/  ISETP.GE.AND P0, PT, R10, c[0x0][0x3c8], PT ;  /* 0x0000f2000a007a0c */ /* 0x004fd60003f06270 */
[-C--:B----4-:R-:W-:Y:S02]  /*ec80*/  @!P1 LEA R4, P3, R12, R0.reuse, 0x1 ;  /* 0x000000000c049211 */ /* 0x090fe400078608ff */
[----:B------:R-:W-:Y:S02]  /*ec90*/  @!P0 LEA R2, P2, R10, R0, 0x1 ;  /* 0x000000000a028211 */ /* 0x000fe400078408ff */
[-C--:B-1----:R-:W-:Y:S02]  /*eca0*/  @!P1 LEA.HI.X R5, R12, R9.reuse, R40, 0x1, P3 ;  /* 0x000000090c059211 */ /* 0x082fe400018f0c28 */
[----:B------:R-:W-:-:S03]  /*ecb0*/  @!P0 LEA.HI.X R3, R10, R9, R41, 0x1, P2 ;  /* 0x000000090a038211 */ /* 0x000fc600010f0c29 */
[----:B------:R1:W-:Y:S04]  /*ecc0*/  @!P1 ST.E.128 [R4.64], R24 ;  /* 0x0000001804009985 */ /* 0x0003e8000c101d06 */
[----:B------:R1:W-:Y:S02]  /*ecd0*/  @!P0 ST.E.128 [R2.64], R20 ;  /* 0x0000001402008985 */ /* 0x0003e4000c101d06 */
.L_x_1043:
[----:B------:R-:W-:Y:S05]  /*ece0*/  BSYNC B0 ;  /* 0x0000000000007941 */ /* 0x000fea0003800000 */
.L_x_1042:
[----:B------:R-:W-:Y:S05]  /*ecf0*/  BRA.DIV ~URZ, `(.L_x_1044) ;  /* 0x000033727f007947 */ /* 0x000fea000b800000 */
[----:B-1----:R1:W2:Y:S02]  /*ed00*/  SHFL.IDX PT, R9, R7, 0x2, 0x181f ;  /* 0x00581f0007097f89 */ /* 0x0022a400000e0000 */
.L_x_1101:
[----:B------:R-:W-:Y:S05]  /*ed10*/  BRA.DIV ~URZ, `(.L_x_1045) ;  /* 0x000033c27f007947 */ /* 0x000fea000b800000 */
[----:B----4-:R4:W1:Y:S02]  /*ed20*/  SHFL.IDX PT, R0, R8, 0x2, 0x181f ;  /* 0x00581f0008007f89 */ /* 0x01086400000e0000 */
.L_x_1102:
[----:B------:R-:W-:Y:S01]  /*ed30*/  IADD3 R2, R6, 0x40, RZ ;  /* 0x0000004006027810 */ /* 0x000fe20007ffe0ff */
[----:B------:R-:W-:Y:S03]  /*ed40*/  BSSY B0, `(.L_x_1046) ;  /* 0x000000d000007945 */ /* 0x000fe60003800000 */
[----:B------:R-:W-:-:S13]  /*ed50*/  ISETP.GE.AND P0, PT, R2, R11, PT ;  /* 0x0000000b0200720c */ /* 0x000fda0003f06270 */
[----:B------:R-:W-:Y:S05]  /*ed60*/  @P0 BRA `(.L_x_1047) ;  /* 0x000000a000000947 */ /* 0x000fea0003800000 */
[----:B------:R-:W5:Y:S04]  /*ed70*/  LDL.64 R12, [R1+0x30] ;  /* 0x00003000010c7983 */ /* 0x000f680000100a00 */
[----:B---3--:R-:W3:Y:S01]  /*ed80*/  LDL R10, [R1+0x2c] ;  /* 0x00002c00010a7983 */ /* 0x008ee20000100800 */
[----:B-----5:R-:W-:Y:S02]  /*ed90*/  ISETP.GE.AND P1, PT, R12, c[0x0][0x3c8], PT ;  /* 0x0000f2000c007a0c */ /* 0x020fe40003f26270 */
[----:B---3--:R-:W-:-:S11]  /*eda0*/  ISETP.GE.AND P0, PT, R10, c[0x0][0x3c8], PT ;  /* 0x0000f2000a007a0c */ /* 0x008fd60003f06270 */
[-C--:B-1----:R-:W-:Y:S02]  /*edb0*/  @!P1 LEA R4, P3, R12, R0.reuse, 0x1 ;  /* 0x000000000c049211 */ /* 0x082fe400078608ff */
[----:B------:R-:W-:Y:S02]  /*edc0*/  @!P0 LEA R2, P2, R10, R0, 0x1 ;  /* 0x000000000a028211 */ /* 0x000fe400078408ff */
[-C--:B--2---:R-:W-:Y:S02]  /*edd0*/  @!P1 LEA.HI.X R5, R12, R9.reuse, R40, 0x1, P3 ;  /* 0x000000090c059211 */ /* 0x084fe400018f0c28 */
[----:B------:R-:W-:-:S03]  /*ede0*/  @!P0 LEA.HI.X R3, R10, R9, R41, 0x1, P2 ;  /* 0x000000090a038211 */ /* 0x000fc600010f0c29 */
[----:B------:R1:W-:Y:S04]  /*edf0*/  @!P1 ST.E.128 [R4.64], R32 ;  /* 0x0000002004009985 */ /* 0x0003e8000c101d06 */
[----:B------:R1:W-:Y:S02]  /*ee00*/  @!P0 ST.E.128 [R2.64], R28 ;  /* 0x0000001c02008985 */ /* 0x0003e4000c101d06 */
.L_x_1047:
[----:B------:R-:W-:Y:S05]  /*ee10*/  BSYNC B0 ;  /* 0x0000000000007941 */ /* 0x000fea0003800000 */
.L_x_1046:
[----:B------:R-:W-:Y:S05]  /*ee20*/  BRA.DIV ~URZ, `(.L_x_1048) ;  /* 0x000033127f007947 */ /* 0x000fea000b800000 */
[----:B-12---:R-:W1:Y:S04]  /*ee30*/  SHFL.IDX PT, R7, R7, 0x3, 0x181f ;  /* 0x00781f0007077f89 */ /* 0x006e6800000e0000 */
[----:B------:R2:W3:Y:S02]  /*ee40*/  SHFL.IDX PT, R0, R8, 0x3, 0x181f ;  /* 0x00781f0008007f89 */ /* 0x0004e400000e0000 */
.L_x_1103:
[----:B------:R-:W-:-:S04]  /*ee50*/  IADD3 R2, R6, 0x60, RZ ;  /* 0x0000006006027810 */ /* 0x000fc80007ffe0ff */
[----:B------:R-:W-:-:S13]  /*ee60*/  ISETP.GE.AND P0, PT, R2, R11, PT ;  /* 0x0000000b0200720c */ /* 0x000fda0003f06270 */
[----:B------:R-:W-:Y:S05]  /*ee70*/  @P0 BRA `(.L_x_1049) ;  /* 0x00001a1000000947 */ /* 0x000fea0003800000 */
[----:B--234-:R-:W2:Y:S04]  /*ee80*/  LDL.64 R8, [R1+0x30] ;  /* 0x0000300001087983 */ /* 0x01cea80000100a00 */
[----:B------:R-:W3:Y:S01]  /*ee90*/  LDL R4, [R1+0x2c] ;  /* 0x00002c0001047983 */ /* 0x000ee20000100800 */
[----:B--2---:R-:W-:-:S13]  /*eea0*/  ISETP.GE.AND P0, PT, R8, c[0x0][0x3c8], PT ;  /* 0x0000f20008007a0c */ /* 0x004fda0003f06270 */
[----:B------:R-:W-:-:S04]  /*eeb0*/  @!P0 LEA R2, P1, R8, R0, 0x1 ;  /* 0x0000000008028211 */ /* 0x000fc800078208ff */
[----:B-1----:R-:W-:-:S05]  /*eec0*/  @!P0 LEA.HI.X R3, R8, R7, R40, 0x1, P1 ;  /* 0x0000000708038211 */ /* 0x002fca00008f0c28 */
[----:B------:R1:W-:Y:S01]  /*eed0*/  @!P0 ST.E.128 [R2.64], R36 ;  /* 0x0000002402008985 */ /* 0x0003e2000c101d06 */
[----:B---3--:R-:W-:-:S13]  /*eee0*/  ISETP.GE.AND P0, PT, R4, c[0x0][0x3c8], PT ;  /* 0x0000f20004007a0c */ /* 0x008fda0003f06270 */
[----:B------:R-:W-:Y:S05]  /*eef0*/  @P0 BRA `(.L_x_1049) ;  /* 0x0000199000000947 */ /* 0x000fea0003800000 */
[----:B-1----:R-:W-:-:S04]  /*ef00*/  LEA R2, P0, R4, R0, 0x1 ;  /* 0x0000000004027211 */ /* 0x002fc800078008ff */
[----:B------:R-:W-:-:S05]  /*ef10*/  LEA.HI.X R3, R4, R7, R41, 0x1, P0 ;  /* 0x0000000704037211 */ /* 0x000fca00000f0c29 */
[----:B------:R1:W-:Y:S01]  /*ef20*/  ST.E.128 [R2.64], R44 ;  /* 0x0000002c02007985 */ /* 0x0003e2000c101d06 */
[----:B------:R-:W-:Y:S05]  /*ef30*/  BRA `(.L_x_1049) ;  /* 0x0000195000007947 */ /* 0x000fea0003800000 */
.L_x_1036:
[----:B-1----:R-:W2:Y:S04]  /*ef40*/  LDL.LU R4, [R1+0x60] ;  /* 0x0000600001047983 */ /* 0x002ea80000300800 */
[----:B------:R-:W3:Y:S01]  /*ef50*/  LDL.LU R6, [R1+0x68] ;  /* 0x0000680001067983 */ /* 0x000ee20000300800 */
[----:B------:R-:W-:Y:S02]  /*ef60*/  IMAD R10, R10, c[0x0][0x408], RZ ;  /* 0x000102000a0a7a24 */ /* 0x000fe400078e02ff */
[----:B------:R-:W-:-:S04]  /*ef70*/  IMAD.WIDE.U32 R2, R0, c[0x0][0x408], RZ ;  /* 0x0001020000027a25 */ /* 0x000fc800078e00ff */
[----:B------:R-:W-:Y:S02]  /*ef80*/  IMAD R0, R0, c[0x0][0x40c], R10 ;  /* 0x0001030000007a24 */ /* 0x000fe400078e020a */
[----:B------:R-:W-:-:S03]  /*ef90*/  @P3 IMAD.HI.U32 R5, R9, c[0x0][0x4ec], RZ ;  /* 0x00013b0009053a27 */ /* 0x000fc600078e00ff */
[----:B------:R-:W-:Y:S02]  /*efa0*/  IADD3 R3, R3, R0, RZ ;  /* 0x0000000003037210 */ /* 0x000fe40007ffe0ff */
[----:B------:R-:W-:-:S05]  /*efb0*/  SHF.R.S32.HI R0, RZ, 0x1f, R8 ;  /* 0x0000001fff007819 */ /* 0x000fca0000011408 */
[----:B------:R-:W-:Y:S02]  /*efc0*/  IMAD R0, R0, c[0x0][0x440], RZ ;  /* 0x0001100000007a24 */ /* 0x000fe400078e02ff */
        /* <DEDUP_REMOVED lines=25> */
.L_x_1104:
[----:B------:R-:W-:Y:S05]  /*f160*/  BRA.DIV ~URZ, `(.L_x_1051) ;  /* 0x000031027f007947 */ /* 0x000fea000b800000 */
[----:B------:R3:W4:Y:S02]  /*f170*/  SHFL.IDX PT, R0, R28, RZ, 0x1c1f ;  /* 0x001c1fff1c007589 */ /* 0x00072400000e0000 */
.L_x_1105:
[----:B------:R-:W5:Y:S01]  /*f180*/  LDL R5, [R1+0x58] ;  /* 0x0000580001057983 */ /* 0x000f620000100800 */
[----:B------:R-:W-:Y:S01]  /*f190*/  BSSY B0, `(.L_x_1052) ;  /* 0x0000061000007945 */ /* 0x000fe20003800000 */
[C---:B-----5:R-:W-:Y:S02]  /*f1a0*/  IADD3 R15, R5.reuse, 0x18, RZ ;  /* 0x00000018050f7810 */ /* 0x060fe40007ffe0ff */
        /* <DEDUP_REMOVED lines=35> */
[----:B----4-:R-:W-:Y:S02]  /*f3e0*/  @!P1 IMAD.MOV.U32 R6, RZ, RZ, R0 ;  /* 0x000000ffff069224 */ /* 0x010fe400078e0000 */
[----:B--2---:R-:W-:Y:S01]  /*f3f0*/  @!P1 IMAD.MOV.U32 R7, RZ, RZ, R4 ;  /* 0x000000ffff079224 */ /* 0x004fe200078e0004 */
[----:B------:R-:W-:-:S03]  /*f400*/  @!P0 LEA R2, P2, R13, R0, 0x2 ;  /* 0x000000000d028211 */ /* 0x000fc600078410ff */
[----:B------:R-:W-:Y:S01]  /*f410*/  @!P1 IMAD.WIDE R6, R5, 0x4, R6 ;  /* 0x0000000405069825 */ /* 0x000fe200078e0206 */
[----:B------:R-:W-:Y:S02]  /*f420*/  @!P0 LEA.HI.X R3, R13, R4, R29, 0x2, P2 ;  /* 0x000000040d038211 */ /* 0x000fe400010f141d */
[----:B------:R-:W-:Y:S02]  /*f430*/  ISETP.GE.AND P2, PT, R16, c[0x0][0x3c8], PT ;  /* 0x0000f20010007a0c */ /* 0x000fe40003f46270 */
        /* <DEDUP_REMOVED lines=27> */
[----:B------:R4:W-:Y:S01]  /*f5f0*/  @!P4 ST.E.64 [R2.64], R68 ;  /* 0x000000440200c985 */ /* 0x0009e2000c101b06 */
[----:B------:R-:W-:-:S03]  /*f600*/  ISETP.GE.AND P4, PT, R24, c[0x0][0x3c8], PT ;  /* 0x0000f20018007a0c */ /* 0x000fc60003f86270 */
        /* <DEDUP_REMOVED lines=10> */
[----:B------:R-:W-:-:S04]  /*f6b0*/  @!P4 LEA R10, P6, R24, R0, 0x2 ;  /* 0x00000000180ac211 */ /* 0x000fc800078c10ff */
[----:B------:R-:W-:Y:S02]  /*f6c0*/  @!P4 LEA.HI.X R11, R24, R4, R40, 0x2, P6 ;  /* 0x00000004180bc211 */ /* 0x000fe400030f1428 */
[----:B--2---:R-:W-:-:S04]  /*f6d0*/  @!P5 LEA R2, P3, R22, R0, 0x2 ;  /* 0x000000001602d211 */ /* 0x004fc800078610ff */
[----:B------:R-:W-:Y:S02]  /*f6e0*/  @!P5 LEA.HI.X R3, R22, R4, R38, 0x2, P3 ;  /* 0x000000041603d211 */ /* 0x000fe400018f1426 */
[----:B------:R-:W-:-:S03]  /*f6f0*/  @!P2 LEA R8, P3, R25, R0, 0x2 ;  /* 0x000000001908a211 */ /* 0x000fc600078610ff */
[----:B------:R2:W-:Y:S01]  /*f700*/  @!P5 ST.E.64 [R2.64], R80 ;  /* 0x000000500200d985 */ /* 0x0005e2000c101b06 */
        /* <DEDUP_REMOVED lines=9> */
.L_x_1053:
[----:B------:R-:W-:Y:S05]  /*f7a0*/  BSYNC B0 ;  /* 0x0000000000007941 */ /* 0x000fea0003800000 */
.L_x_1052:
[----:B------:R-:W-:Y:S05]  /*f7b0*/  BRA.DIV ~URZ, `(.L_x_1054) ;  /* 0x00002b127f007947 */ /* 0x000fea000b800000 */
[----:B--2---:R2:W1:Y:S04]  /*f7c0*/  SHFL.IDX PT, R4, R14, 0x1, 0x1c1f ;  /* 0x003c1f000e047f89 */ /* 0x00446800000e0000 */
[----:B----4-:R2:W4:Y:S02]  /*f7d0*/  SHFL.IDX PT, R0, R28, 0x1, 0x1c1f ;  /* 0x003c1f001c007f89 */ /* 0x01052400000e0000 */
.L_x_1106:
[----:B------:R-:W-:-:S13]  /*f7e0*/  ISETP.NE.AND P0, PT, R66, RZ, PT ;  /* 0x000000ff4200720c */ /* 0x000fda0003f05270 */
[----:B------:R-:W-:Y:S05]  /*f7f0*/  @P0 BRA `(.L_x_1049) ;  /* 0x0000109000000947 */ /* 0x000fea0003800000 */
[----:B------:R-:W5:Y:S01]  /*f800*/  LDL R5, [R1+0x58] ;  /* 0x0000580001057983 */ /* 0x000f620000100800 */
[----:B------:R-:W-:Y:S02]  /*f810*/  ISETP.GE.AND P1, PT, R13, c[0x0][0x3c8], PT ;  /* 0x0000f2000d007a0c */ /* 0x000fe40003f26270 */
[----:B------:R-:W-:Y:S02]  /*f820*/  ISETP.GE.AND P0, PT, R12, c[0x0][0x3c8], PT ;  /* 0x0000f2000c007a0c */ /* 0x000fe40003f06270 */
[----:B------:R-:W-:Y:S02]  /*f830*/  ISETP.GE.AND P5, PT, R15, c[0x0][0x3c8], PT ;  /* 0x0000f2000f007a0c */ /* 0x000fe40003fa6270 */
[----:B------:R-:W-:-:S07]  /*f840*/  ISETP.GE.AND P6, PT, R16, c[0x0][0x3c8], PT ;  /* 0x0000f20010007a0c */ /* 0x000fce0003fc6270 */
[CC--:B----4-:R-:W-:Y:S02]  /*f850*/  @!P1 LEA R6, P4, R13.reuse, R0.reuse, 0x2 ;  /* 0x000000000d069211 */ /* 0x0d0fe400078810ff */
[C---:B------:R-:W-:Y:S02]  /*f860*/  @!P0 LEA R2, P3, R12.reuse, R0, 0x2 ;  /* 0x000000000c028211 */ /* 0x040fe400078610ff */
[-C--:B-1----:R-:W-:Y:S02]  /*f870*/  @!P1 LEA.HI.X R7, R13, R4.reuse, R29, 0x2, P4 ;  /* 0x000000040d079211 */ /* 0x082fe400020f141d */
[----:B------:R-:W-:Y:S02]  /*f880*/  ISETP.GE.AND P4, PT, R17, c[0x0][0x3c8], PT ;  /* 0x0000f20011007a0c */ /* 0x000fe40003f86270 */
[----:B------:R-:W-:Y:S02]  /*f890*/  @!P0 LEA.HI.X R3, R12, R4, R30, 0x2, P3 ;  /* 0x000000040c038211 */ /* 0x000fe400018f141e */
[----:B------:R-:W-:-:S02]  /*f8a0*/  ISETP.GE.AND P3, PT, R18, c[0x0][0x3c8], PT ;  /* 0x0000f20012007a0c */ /* 0x000fc40003f66270 */
[----:B-----5:R-:W-:-:S13]  /*f8b0*/  ISETP.GE.AND P2, PT, R5, c[0x0][0x3c8], PT ;  /* 0x0000f20005007a0c */ /* 0x020fda0003f46270 */
[----:B------:R-:W-:Y:S02]  /*f8c0*/  @!P2 IMAD.MOV.U32 R8, RZ, RZ, R0 ;  /* 0x000000ffff08a224 */ /* 0x000fe400078e0000 */
[----:B------:R-:W-:-:S04]  /*f8d0*/  @!P2 IMAD.MOV.U32 R9, RZ, RZ, R4 ;  /* 0x000000ffff09a224 */ /* 0x000fc800078e0004 */
[----:B------:R-:W-:-:S05]  /*f8e0*/  @!P2 IMAD.WIDE R8, R5, 0x4, R8 ;  /* 0x000000040508a825 */ /* 0x000fca00078e0208 */
[----:B------:R1:W-:Y:S01]  /*f8f0*/  @!P2 ST.E.64 [R8.64], R104 ;  /* 0x000000680800a985 */ /* 0x0003e2000c101b06 */
[----:B------:R-:W-:-:S03]  /*f900*/  ISETP.GE.AND P2, PT, R19, c[0x0][0x3c8], PT ;  /* 0x0000f20013007a0c */ /* 0x000fc60003f46270 */
[----:B------:R4:W-:Y:S01]  /*f910*/  @!P1 ST.E.64 [R6.64], R96 ;  /* 0x0000006006009985 */ /* 0x0009e2000c101b06 */
[----:B------:R-:W-:-:S03]  /*f920*/  @!P6 LEA R12, P1, R16, R0, 0x2 ;  /* 0x00000000100ce211 */ /* 0x000fc600078210ff */
[----:B------:R5:W-:Y:S01]  /*f930*/  @!P0 ST.E.64 [R2.64], R64 ;  /* 0x0000004002008985 */ /* 0x000be2000c101b06 */
[C---:B--2---:R-:W-:Y:S02]  /*f940*/  @!P5 LEA R14, P0, R15.reuse, R0, 0x2 ;  /* 0x000000000f0ed211 */ /* 0x044fe400078010ff */
[-C--:B------:R-:W-:Y:S02]  /*f950*/  @!P6 LEA.HI.X R13, R16, R4.reuse, R33, 0x2, P1 ;  /* 0x00000004100de211 */ /* 0x080fe400008f1421 */
[----:B------:R-:W-:Y:S02]  /*f960*/  @!P5 LEA.HI.X R15, R15, R4, R31, 0x2, P0 ;  /* 0x000000040f0fd211 */ /* 0x000fe400000f141f */
[C---:B------:R-:W-:Y:S02]  /*f970*/  @!P4 LEA R10, P0, R17.reuse, R0, 0x2 ;  /* 0x00000000110ac211 */ /* 0x040fe400078010ff */
[----:B------:R-:W-:Y:S01]  /*f980*/  ISETP.GE.AND P1, PT, R20, c[0x0][0x3c8], PT ;  /* 0x0000f20014007a0c */ /* 0x000fe20003f26270 */
[----:B------:R2:W-:Y:S01]  /*f990*/  @!P5 ST.E.64 [R14.64], R118 ;  /* 0x000000760e00d985 */ /* 0x0005e2000c101b06 */
[----:B------:R-:W-:-:S02]  /*f9a0*/  @!P4 LEA.HI.X R11, R17, R4, R32, 0x2, P0 ;  /* 0x00000004110bc211 */ /* 0x000fc400000f1420 */
[----:B------:R-:W-:Y:S02]  /*f9b0*/  ISETP.GE.AND P6, PT, R21, c[0x0][0x3c8], PT ;  /* 0x0000f20015007a0c */ /* 0x000fe40003fc6270 */
[----:B------:R-:W-:Y:S02]  /*f9c0*/  ISETP.GE.AND P5, PT, R23, c[0x0][0x3c8], PT ;  /* 0x0000f20017007a0c */ /* 0x000fe40003fa6270 */
[----:B-1----:R-:W-:-:S04]  /*f9d0*/  @!P3 LEA R8, P0, R18, R0, 0x2 ;  /* 0x000000001208b211 */ /* 0x002fc800078010ff */
[----:B------:R-:W-:Y:S02]  /*f9e0*/  @!P3 LEA.HI.X R9, R18, R4, R34, 0x2, P0 ;  /* 0x000000041209b211 */ /* 0x000fe400000f1422 */
[----:B----4-:R-:W-:-:S04]  /*f9f0*/  @!P2 LEA R6, P0, R19, R0, 0x2 ;  /* 0x000000001306a211 */ /* 0x010fc800078010ff */
[----:B------:R-:W-:Y:S02]  /*fa00*/  @!P2 LEA.HI.X R7, R19, R4, R35, 0x2, P0 ;  /* 0x000000041307a211 */ /* 0x000fe400000f1423 */
[----:B-----5:R-:W-:-:S04]  /*fa10*/  @!P1 LEA R2, P0, R20, R0, 0x2 ;  /* 0x0000000014029211 */ /* 0x020fc800078010ff */
[----:B------:R-:W-:Y:S02]  /*fa20*/  @!P1 LEA.HI.X R3, R20, R4, R36, 0x2, P0 ;  /* 0x0000000414039211 */ /* 0x000fe400000f1424 */
[----:B------:R-:W-:-:S13]  /*fa30*/  ISETP.GE.AND P0, PT, R16, c[0x0][0x3c8], PT ;  /* 0x0000f20010007a0c */ /* 0x000fda0003f06270 */
[----:B------:R1:W-:Y:S01]  /*fa40*/  @!P0 ST.E.64 [R12.64], R114 ;  /* 0x000000720c008985 */ /* 0x0003e2000c101b06 */
[----:B--2---:R-:W-:-:S03]  /*fa50*/  @!P6 LEA R14, P0, R21, R0, 0x2 ;  /* 0x00000000150ee211 */ /* 0x004fc600078010ff */
        /* <DEDUP_REMOVED lines=9> */
[CC--:B-1----:R-:W-:Y:S02]  /*faf0*/  @!P5 LEA R12, P1, R23.reuse, R0.reuse, 0x2 ;  /* 0x00000000170cd211 */ /* 0x0c2fe400078210ff */
[----:B--2---:R-:W-:Y:S02]  /*fb00*/  @!P4 LEA R10, P0, R22, R0, 0x2 ;  /* 0x00000000160ac211 */ /* 0x004fe400078010ff */
        /* <DEDUP_REMOVED lines=10> */
[----:B---3--:R-:W-:-:S03]  /*fbb0*/  @!P1 LEA R2, P0, R26, R0, 0x2 ;  /* 0x000000001a029211 */ /* 0x008fc600078010ff */
        /* <DEDUP_REMOVED lines=9> */
.L_x_1034:
[----:B------:R-:W2:Y:S04]  /*fc50*/  LDL.LU R0, [R1+0x50] ;  /* 0x0000500001007983 */ /* 0x000ea80000300800 */
[----:B------:R-:W3:Y:S01]  /*fc60*/  LDL R6, [R1+0x5c] ;  /* 0x00005c0001067983 */ /* 0x000ee20000100800 */
[----:B------:R-:W-:Y:S01]  /*fc70*/  ISETP.NE.U32.AND P0, PT, RZ, c[0x0][0x508], PT ;  /* 0x00014200ff007a0c */ /* 0x000fe20003f05070 */
[----:B------:R-:W-:Y:S01]  /*fc80*/  IMAD.MOV.U32 R4, RZ, RZ, 0x4 ;  /* 0x00000004ff047424 */ /* 0x000fe200078e00ff */
[----:B------:R-:W-:Y:S01]  /*fc90*/  ISETP.NE.U32.AND P2, PT, RZ, c[0x0][0x500], PT ;  /* 0x00014000ff007a0c */ /* 0x000fe20003f45070 */
[----:B------:R-:W-:Y:S01]  /*fca0*/  IMAD.MOV.U32 R8, RZ, RZ, RZ ;  /* 0x000000ffff087224 */ /* 0x000fe200078e00ff */
[----:B------:R-:W-:Y:S01]  /*fcb0*/  ISETP.NE.AND.EX P1, PT, RZ, c[0x0][0x50c], PT, P0 ;  /* 0x00014300ff007a0c */ /* 0x000fe20003f25300 */
[----:B------:R-:W-:Y:S01]  /*fcc0*/  IMAD.MOV.U32 R19, RZ, RZ, c[0x0][0x388] ;  /* 0x0000e200ff137624 */ /* 0x000fe200078e00ff */
[----:B------:R-:W-:-:S11]  /*fcd0*/  ISETP.NE.AND.EX P2, PT, RZ, c[0x0][0x504], PT, P2 ;  /* 0x00014100ff007a0c */ /* 0x000fd60003f45320 */
[C---:B---3--:R-:W-:Y:S01]  /*fce0*/  @P1 LEA R2, P0, R6.reuse, c[0x0][0x508], 0x2 ;  /* 0x0001420006021a11 */ /* 0x048fe200078010ff */
[----:B------:R-:W-:-:S03]  /*fcf0*/  IMAD.WIDE R4, R6, R4, c[0x0][0x500] ;  /* 0x0001400006047625 */ /* 0x000fc600078e0204 */
[----:B------:R-:W-:Y:S02]  /*fd00*/  @P1 LEA.HI.X R3, R6, c[0x0][0x50c], R7, 0x2, P0 ;  /* 0x0001430006031a11 */ /* 0x000fe400000f1407 */
[----:B------:R1:W5:Y:S04]  /*fd10*/  @P2 LDG.E R8, [R4.64] ;  /* 0x0000000604082981 */ /* 0x000368000c1e1900 */
[----:B------:R1:W5:Y:S01]  /*fd20*/  @P1 LDG.E R19, [R2.64] ;  /* 0x0000000602131981 */ /* 0x000362000c1e1900 */
[----:B--2---:R-:W-:-:S04]  /*fd30*/  ISETP.NE.AND P0, PT, R0, RZ, PT ;  /* 0x000000ff0000720c */ /* 0x004fc80003f05270 */
[----:B------:R-:W-:Y:S01]  /*fd40*/  SEL R18, R0, c[0x0][0x3d4], P0 ;  /* 0x0000f50000127a07 */ /* 0x000fe20000000000 */
[----:B------:R-:W-:Y:S05]  /*fd50*/  @P1 BRA `(.L_x_1055) ;  /* 0x0000004000001947 */ /* 0x000fea0003800000 */
[----:B------:R-:W-:Y:S05]  /*fd60*/  @!P2 BRA `(.L_x_1055) ;  /* 0x000000300000a947 */ /* 0x000fea0003800000 */
[----:B------:R2:W3:Y:S04]  /*fd70*/  LDG.E R0, [R4.64] ;  /* 0x0000000604007981 */ /* 0x0004e8000c1e1900 */
[----:B-12---:R-:W3:Y:S02]  /*fd80*/  LDG.E R4, [R4.64+0x4] ;  /* 0x0000040604047981 */ /* 0x006ee4000c1e1900 */
[----:B---3-5:R-:W-:Y:S02]  /*fd90*/  IADD3 R19, -R0, R4, RZ ;  /* 0x0000000400137210 */ /* 0x028fe40007ffe1ff */
.L_x_1055:
[----:B-1----:R-:W1:Y:S01]  /*fda0*/  S2R R3, SR_TID.X ;  /* 0x0000000000037919 */ /* 0x002e620000002100 */
[----:B------:R-:W-:Y:S01]  /*fdb0*/  BSSY B0, `(.L_x_1056) ;  /* 0x0000038000007945 */ /* 0x000fe20003800000 */
[----:B------:R-:W-:Y:S02]  /*fdc0*/  SEL R14, R6, RZ, !P2 ;  /* 0x000000ff060e7207 */ /* 0x000fe40005000000 */
[----:B------:R-:W-:-:S02]  /*fdd0*/  SEL R20, R7, RZ, !P2 ;  /* 0x000000ff07147207 */ /* 0x000fc40005000000 */
[----:B-----5:R-:W-:Y:S02]  /*fde0*/  SHF.R.S32.HI R17, RZ, 0x1f, R8 ;  /* 0x0000001fff117819 */ /* 0x020fe40000011408 */
[----:B-1----:R-:W-:-:S13]  /*fdf0*/  ISETP.GT.AND P0, PT, R3, 0x7f, PT ;  /* 0x0000007f0300780c */ /* 0x002fda0003f04270 */
        /* <DEDUP_REMOVED lines=11> */
[----:B------:R1:W4:Y:S08]  /*feb0*/  LDC.64 R6, c[0x0][R0+0x170] ;  /* 0x00005c0000067b82 */ /* 0x0003300000000a00 */
[----:B------:R1:W2:Y:S08]  /*fec0*/  LDC.64 R4, c[0x0][R0+0x168] ;  /* 0x00005a0000047b82 */ /* 0x0002b00000000a00 */
[----:B------:R1:W5:Y:S08]  /*fed0*/  LDC.64 R12, c[0x0][R0+0x178] ;  /* 0x00005e00000c7b82 */ /* 0x0003700000000a00 */
[----:B------:R1:W2:Y:S02]  /*fee0*/  LDC.64 R10, c[0x0][R0+0x160] ;  /* 0x00005800000a7b82 */ /* 0x0002a40000000a00 */
[----:B-1----:R-:W-:-:S02]  /*fef0*/  IMAD.MOV.U32 R0, RZ, RZ, c[0x0][0x4e8] ;  /* 0x00013a00ff007624 */ /* 0x002fc400078e00ff */
[----:B----4-:R-:W-:-:S03]  /*ff00*/  IMAD R7, R7, R14, RZ ;  /* 0x0000000e07077224 */ /* 0x010fc600078e02ff */
[----:B------:R-:W-:Y:S01]  /*ff10*/  ISETP.NE.AND P0, PT, R0, 0x1, PT ;  /* 0x000000010000780c */ /* 0x000fe20003f05270 */
[----:B------:R-:W-:Y:S01]  /*ff20*/  IMAD R7, R6, R20, R7 ;  /* 0x0000001406077224 */ /* 0x000fe200078e0207 */
[----:B------:R-:W-:-:S11]  /*ff30*/  MOV R0, R9 ;  /* 0x0000000900007202 */ /* 0x000fd60000000f00 */
[----:B------:R-:W-:-:S05]  /*ff40*/  @P0 IMAD.HI.U32 R16, R9, c[0x0][0x4ec], RZ ;  /* 0x00013b0009100a27 */ /* 0x000fca00078e00ff */
[----:B------:R-:W-:Y:S01]  /*ff50*/  @P0 SHF.R.U32.HI R0, RZ, c[0x0][0x4f0], R16 ;  /* 0x00013c00ff000a19 */ /* 0x000fe20000011610 */
[-C--:B--2---:R-:W-:Y:S02]  /*ff60*/  IMAD R15, R5, R2.reuse, RZ ;  /* 0x00000002050f7224 */ /* 0x084fe400078e02ff */
[----:B------:R-:W-:-:S04]  /*ff70*/  IMAD.WIDE.U32 R4, R4, R2, RZ ;  /* 0x0000000204047225 */ /* 0x000fc800078e00ff */
[----:B------:R-:W-:Y:S01]  /*ff80*/  IMAD.WIDE.U32 R2, R6, R14, RZ ;  /* 0x0000000e06027225 */ /* 0x000fe200078e00ff */
[----:B---3--:R-:W-:-:S03]  /*ff90*/  SEL R6, R21, RZ, P2 ;  /* 0x000000ff15067207 */ /* 0x008fc60001000000 */
[----:B------:R-:W-:Y:S01]  /*ffa0*/  IMAD.IADD R15, R5, 0x1, R15 ;  /* 0x00000001050f7824 */ /* 0x000fe200078e020f */
[----:B------:R-:W-:Y:S01]  /*ffb0*/  IADD3 R16, P1, P0, R2, R4, R8 ;  /* 0x0000000402107210 */ /* 0x000fe2000783e008 */
[----:B------:R-:W-:Y:S01]  /*ffc0*/  IMAD.MOV R2, RZ, RZ, -R0 ;  /* 0x000000ffff027224 */ /* 0x000fe200078e0a00 */
[----:B------:R-:W-:Y:S01]  /*ffd0*/  IADD3 R3, R3, R7, RZ ;  /* 0x0000000703037210 */ /* 0x000fe20007ffe0ff */
[-C--:B-----5:R-:W-:Y:S02]  /*ffe0*/  IMAD R7, R13, R6.reuse, RZ ;  /* 0x000000060d077224 */ /* 0x0a0fe400078e02ff */
[----:B------:R-:W-:-:S04]  /*fff0*/  IMAD.WIDE.U32 R4, R12, R6, RZ ;  /* 0x000000060c047225 */ /* 0x000fc800078e00ff */
[----:B------:R-:W-:Y:S01]  /*10000*/  IMAD R2, R2, c[0x0][0x4e8], R9 ;  /* 0x00013a0002027a24 */ /* 0x000fe200078e0209 */
[----:B------:R-:W-:Y:S02]  /*10010*/  IADD3.X R9, R3, R15, R17, P1, P0 ;  /* 0x0000000f03097210 */ /* 0x000fe40000fe0411 */
[----:B------:R-:W-:Y:S01]  /*10020*/  IADD3 R5, R5, R7, RZ ;  /* 0x0000000705057210 */ /* 0x000fe20007ffe0ff */
[----:B------:R-:W-:Y:S01]  /*10030*/  IMAD.MOV.U32 R7, RZ, RZ, c[0x0][0x4a8] ;  /* 0x00012a00ff077624 */ /* 0x000fe200078e00ff */
[----:B------:R-:W-:Y:S02]  /*10040*/  IADD3 R4, P1, P0, R0, R16, R4 ;  /* 0x0000001000047210 */ /* 0x000fe4000783e004 */
[----:B------:R-:W-:Y:S01]  /*10050*/  SHF.R.S32.HI R3, RZ, 0x1f, R0 ;  /* 0x0000001fff037819 */ /* 0x000fe20000011400 */
[----:B------:R-:W-:Y:S01]  /*10060*/  IMAD R0, R11, R2, RZ ;  /* 0x000000020b007224 */ /* 0x000fe200078e02ff */
[----:B------:R-:W-:Y:S02]  /*10070*/  SHF.R.S32.HI R6, RZ, 0x1f, R2 ;  /* 0x0000001fff067819 */ /* 0x000fe40000011402 */
        /* <DEDUP_REMOVED lines=11> */
.L_x_1057:
[----:B------:R-:W-:Y:S05]  /*10130*/  BSYNC B0 ;  /* 0x0000000000007941 */ /* 0x000fea0003800000 */
.L_x_1056:
[----:B------:R-:W-:-:S13]  /*10140*/  ISETP.GT.AND P0, PT, R18, 0x1, PT ;  /* 0x000000011200780c */ /* 0x000fda0003f04270 */
[----:B------:R-:W-:Y:S05]  /*10150*/  @P0 BRA `(.L_x_1049) ;  /* 0x0000073000000947 */ /* 0x000fea0003800000 */
[----:B-1----:R-:W2:Y:S04]  /*10160*/  LDL.LU R0, [R1+0x64] ;  /* 0x0000640001007983 */ /* 0x002ea80000300800 */
[----:B------:R-:W3:Y:S01]  /*10170*/  LDL.LU R7, [R1+0x60] ;  /* 0x0000600001077983 */ /* 0x000ee20000300800 */
[----:B------:R-:W-:Y:S01]  /*10180*/  MOV R2, c[0x0][0x4e8] ;  /* 0x00013a0000027a02 */ /* 0x000fe20000000f00 */
[----:B------:R-:W-:Y:S02]  /*10190*/  IMAD R5, R20, c[0x0][0x3f0], RZ ;  /* 0x0000fc0014057a24 */ /* 0x000fe400078e02ff */
[----:B------:R-:W1:Y:S01]  /*101a0*/  S2R R3, SR_TID.X ;  /* 0x0000000000037919 */ /* 0x000e620000002100 */
[----:B------:R-:W-:Y:S02]  /*101b0*/  ISETP.NE.AND P0, PT, R2, 0x1, PT ;  /* 0x000000010200780c */ /* 0x000fe40003f05270 */
[----:B-1----:R-:W-:-:S02]  /*101c0*/  SHF.R.S32.HI R4, RZ, 0x1f, R3 ;  /* 0x0000001fff047819 */ /* 0x002fc40000011403 */
[----:B------:R-:W-:Y:S02]  /*101d0*/  SHF.R.S32.HI R10, RZ, 0x1f, R3 ;  /* 0x0000001fff0a7819 */ /* 0x000fe40000011403 */
[-C--:B------:R-:W-:Y:S02]  /*101e0*/  LEA.HI R4, R4, R3.reuse, RZ, 0x3 ;  /* 0x0000000304047211 */ /* 0x080fe400078f18ff */
[----:B------:R-:W-:Y:S02]  /*101f0*/  LEA.HI R10, R10, R3, RZ, 0x3 ;  /* 0x000000030a0a7211 */ /* 0x000fe400078f18ff */
[----:B------:R-:W-:Y:S02]  /*10200*/  LOP3.LUT R4, R4, 0xfffffff8, RZ, 0xc0, !PT ;  /* 0xfffffff804047812 */ /* 0x000fe400078ec0ff */
[----:B------:R-:W-:-:S03]  /*10210*/  SHF.R.S32.HI R10, RZ, 0x3, R10 ;  /* 0x00000003ff0a7819 */ /* 0x000fc6000001140a */
[----:B------:R-:W-:Y:S02]  /*10220*/  IMAD.IADD R4, R3, 0x1, -R4 ;  /* 0x0000000103047824 */ /* 0x000fe400078e0a04 */
[----:B------:R-:W-:-:S03]  /*10230*/  IMAD.WIDE.U32 R2, R8, c[0x0][0x3a0], RZ ;  /* 0x0000e80008027a25 */ /* 0x000fc600078e00ff */
[----:B------:R-:W-:Y:S02]  /*10240*/  LEA R4, R4, R10, 0x5 ;  /* 0x0000000a04047211 */ /* 0x000fe400078e28ff */
[----:B--2---:R-:W-:Y:S01]  /*10250*/  MOV R11, R0 ;  /* 0x00000000000b7202 */ /* 0x004fe20000000f00 */
[----:B------:R-:W-:-:S04]  /*10260*/  IMAD R0, R17, c[0x0][0x3a0], RZ ;  /* 0x0000e80011007a24 */ /* 0x000fc800078e02ff */
[----:B------:R-:W-:Y:S02]  /*10270*/  IMAD R8, R8, c[0x0][0x3a4], R0 ;  /* 0x0000e90008087a24 */ /* 0x000fe400078e0200 */
[----:B------:R-:W-:-:S03]  /*10280*/  IMAD.IADD R4, R11, 0x1, R4 ;  /* 0x000000010b047824 */ /* 0x000fc600078e0204 */
[----:B------:R-:W-:Y:S01]  /*10290*/  IADD3 R3, R3, R8, RZ ;  /* 0x0000000803037210 */ /* 0x000fe20007ffe0ff */
[----:B------:R-:W-:Y:S01]  /*102a0*/  @P0 IMAD.HI.U32 R6, R4, c[0x0][0x4ec], RZ ;  /* 0x00013b0004060a27 */ /* 0x000fe200078e00ff */
[----:B------:R-:W-:-:S03]  /*102b0*/  IADD3 R8, R10, R11, RZ ;  /* 0x0000000b0a087210 */ /* 0x000fc60007ffe0ff */
[----:B---3--:R-:W-:-:S04]  /*102c0*/  IMAD.WIDE.U32 R2, R7, c[0x0][0x3e8], R2 ;  /* 0x0000fa0007027a25 */ /* 0x008fc800078e0002 */
[----:B------:R-:W-:Y:S01]  /*102d0*/  IMAD.MOV.U32 R0, RZ, RZ, R4 ;  /* 0x000000ffff007224 */ /* 0x000fe200078e0004 */
[----:B------:R-:W-:Y:S01]  /*102e0*/  @P0 SHF.R.U32.HI R0, RZ, c[0x0][0x4f0], R6 ;  /* 0x00013c00ff000a19 */ /* 0x000fe20000011606 */
[----:B------:R-:W-:Y:S02]  /*102f0*/  IMAD R3, R7, c[0x0][0x3ec], R3 ;  /* 0x0000fb0007037a24 */ /* 0x000fe400078e0203 */
[C---:B------:R-:W-:Y:S01]  /*10300*/  IMAD R7, R14.reuse, c[0x0][0x3f4], R5 ;  /* 0x0000fd000e077a24 */ /* 0x040fe200078e0205 */
[----:B------:R-:W-:Y:S01]  /*10310*/  SHF.R.S32.HI R6, RZ, 0x1f, R0 ;  /* 0x0000001fff067819 */ /* 0x000fe20000011400 */
[----:B------:R-:W-:Y:S01]  /*10320*/  IMAD.WIDE.U32 R2, R14, c[0x0][0x3f0], R2 ;  /* 0x0000fc000e027a25 */ /* 0x000fe200078e0002 */
[----:B------:R-:W-:-:S03]  /*10330*/  IADD3 R5, -R0, RZ, RZ ;  /* 0x000000ff00057210 */ /* 0x000fc60007ffe1ff */
[----:B------:R-:W-:Y:S01]  /*10340*/  IMAD R6, R6, c[0x0][0x3e0], RZ ;  /* 0x0000f80006067a24 */ /* 0x000fe200078e02ff */
[----:B------:R-:W-:Y:S01]  /*10350*/  IADD3 R3, R3, R7, RZ ;  /* 0x0000000703037210 */ /* 0x000fe20007ffe0ff */
[----:B------:R-:W-:Y:S02]  /*10360*/  IMAD R4, R5, c[0x0][0x4e8], R4 ;  /* 0x00013a0005047a24 */ /* 0x000fe400078e0204 */
[C---:B------:R-:W-:Y:S02]  /*10370*/  IMAD R6, R0.reuse, c[0x0][0x3e4], R6 ;  /* 0x0000f90000067a24 */ /* 0x040fe400078e0206 */
[----:B------:R-:W-:Y:S01]  /*10380*/  IMAD.WIDE.U32 R2, R0, c[0x0][0x3e0], R2 ;  /* 0x0000f80000027a25 */ /* 0x000fe200078e0002 */
[----:B------:R-:W-:-:S03]  /*10390*/  SHF.R.S32.HI R0, RZ, 0x1f, R4 ;  /* 0x0000001fff007819 */ /* 0x000fc60000011404 */
[----:B------:R-:W-:Y:S02]  /*103a0*/  IMAD.IADD R3, R3, 0x1, R6 ;  /* 0x0000000103037824 */ /* 0x000fe400078e0206 */
        /* <DEDUP_REMOVED lines=8> */
.L_x_1107:
[----:B------:R-:W-:Y:S05]  /*10430*/  BRA.DIV ~URZ, `(.L_x_1059) ;  /* 0x00001fc27f007947 */ /* 0x000fea000b800000 */
[----:B------:R3:W4:Y:S02]  /*10440*/  SHFL.IDX PT, R0, R9, RZ, 0x181f ;  /* 0x00181fff09007589 */ /* 0x00072400000e0000 */
.L_x_1108:
[----:B------:R-:W-:Y:S01]  /*10450*/  IMAD R7, R19, c[0x0][0x4e8], RZ ;  /* 0x00013a0013077a24 */ /* 0x000fe200078e02ff */
[----:B------:R-:W-:Y:S04]  /*10460*/  BSSY B0, `(.L_x_1060) ;  /* 0x000000d000007945 */ /* 0x000fe80003800000 */
[----:B------:R-:W-:-:S13]  /*10470*/  ISETP.GE.AND P0, PT, R8, R7, PT ;  /* 0x000000070800720c */ /* 0x000fda0003f06270 */
[----:B------:R-:W-:Y:S05]  /*10480*/  @P0 BRA `(.L_x_1061) ;  /* 0x000000a000000947 */ /* 0x000fea0003800000 */
[----:B------:R-:W5:Y:S04]  /*10490*/  LDL.64 R12, [R1+0x30] ;  /* 0x00003000010c7983 */ /* 0x000f680000100a00 */
[----:B---3--:R-:W3:Y:S01]  /*104a0*/  LDL R11, [R1+0x2c] ;  /* 0x00002c00010b7983 */ /* 0x008ee20000100800 */
[----:B-----5:R-:W-:Y:S02]  /*104b0*/  ISETP.GE.AND P1, PT, R12, c[0x0][0x3c8], PT ;  /* 0x0000f2000c007a0c */ /* 0x020fe40003f26270 */
[----:B---3--:R-:W-:-:S11]  /*104c0*/  ISETP.GE.AND P0, PT, R11, c[0x0][0x3c8], PT ;  /* 0x0000f2000b007a0c */ /* 0x008fd60003f06270 */
[CC--:B----4-:R-:W-:Y:S02]  /*104d0*/  @!P1 LEA R4, P3, R12.reuse, R0.reuse, 0x1 ;  /* 0x000000000c049211 */ /* 0x0d0fe400078608ff */
[C---:B------:R-:W-:Y:S02]  /*104e0*/  @!P0 LEA R2, P2, R11.reuse, R0, 0x1 ;  /* 0x000000000b028211 */ /* 0x040fe400078408ff */
[-C--:B--2---:R-:W-:Y:S02]  /*104f0*/  @!P1 LEA.HI.X R5, R12, R10.reuse, R40, 0x1, P3 ;  /* 0x0000000a0c059211 */ /* 0x084fe400018f0c28 */
[----:B------:R-:W-:-:S03]  /*10500*/  @!P0 LEA.HI.X R3, R11, R10, R41, 0x1, P2 ;  /* 0x0000000a0b038211 */ /* 0x000fc600010f0c29 */
[----:B------:R2:W-:Y:S04]  /*10510*/  @!P1 ST.E.128 [R4.64], RZ ;  /* 0x000000ff04009985 */ /* 0x0005e8000c101d06 */
[----:B------:R2:W-:Y:S02]  /*10520*/  @!P0 ST.E.128 [R2.64], RZ ;  /* 0x000000ff02008985 */ /* 0x0005e4000c101d06 */
.L_x_1061:
[----:B------:R-:W-:Y:S05]  /*10530*/  BSYNC B0 ;  /* 0x0000000000007941 */ /* 0x000fea0003800000 */
.L_x_1060:
[----:B------:R-:W-:Y:S05]  /*10540*/  BRA.DIV ~URZ, `(.L_x_1062) ;  /* 0x00001f127f007947 */ /* 0x000fea000b800000 */
[----:B--2---:R2:W1:Y:S04]  /*10550*/  SHFL.IDX PT, R10, R6, 0x1, 0x181f ;  /* 0x00381f00060a7f89 */ /* 0x00446800000e0000 */
[----:B----4-:R2:W4:Y:S02]  /*10560*/  SHFL.IDX PT, R0, R9, 0x1, 0x181f ;  /* 0x00381f0009007f89 */ /* 0x01052400000e0000 */
.L_x_1109:
        /* <DEDUP_REMOVED lines=8> */
[CC--:B----4-:R-:W-:Y:S02]  /*105f0*/  @!P1 LEA R4, P3, R12.reuse, R0.reuse, 0x1 ;  /* 0x000000000c049211 */ /* 0x0d0fe400078608ff */
[C---:B------:R-:W-:Y:S02]  /*10600*/  @!P0 LEA R2, P2, R11.reuse, R0, 0x1 ;  /* 0x000000000b028211 */ /* 0x040fe400078408ff */
[-C--:B-1----:R-:W-:Y:S02]  /*10610*/  @!P1 LEA.HI.X R5, R12, R10.reuse, R40, 0x1, P3 ;  /* 0x0000000a0c059211 */ /* 0x082fe400018f0c28 */
[----:B------:R-:W-:-:S03]  /*10620*/  @!P0 LEA.HI.X R3, R11, R10, R41, 0x1, P2 ;  /* 0x0000000a0b038211 */ /* 0x000fc600010f0c29 */
[----:B------:R1:W-:Y:S04]  /*10630*/  @!P1 ST.E.128 [R4.64], RZ ;  /* 0x000000ff04009985 */ /* 0x0003e8000c101d06 */
[----:B------:R1:W-:Y:S02]  /*10640*/  @!P0 ST.E.128 [R2.64], RZ ;  /* 0x000000ff02008985 */ /* 0x0003e4000c101d06 */
.L_x_1064:
[----:B------:R-:W-:Y:S05]  /*10650*/  BSYNC B0 ;  /* 0x0000000000007941 */ /* 0x000fea0003800000 */
.L_x_1063:
[----:B------:R-:W-:Y:S05]  /*10660*/  BRA.DIV ~URZ, `(.L_x_1065) ;  /* 0x00001eb27f007947 */ /* 0x000fea000b800000 */
[----:B-1----:R1:W2:Y:S02]  /*10670*/  SHFL.IDX PT, R10, R6, 0x2, 0x181f ;  /* 0x00581f00060a7f89 */ /* 0x0022a400000e0000 */
.L_x_1110:
[----:B------:R-:W-:Y:S05]  /*10680*/  BRA.DIV ~URZ, `(.L_x_1066) ;  /* 0x00001f027f007947 */ /* 0x000fea000b800000 */
[----:B----4-:R4:W1:Y:S02]  /*10690*/  SHFL.IDX PT, R0, R9, 0x2, 0x181f ;  /* 0x00581f0009007f89 */ /* 0x01086400000e0000 */
.L_x_1111:
        /* <DEDUP_REMOVED lines=8> */
[CC--:B-1----:R-:W-:Y:S02]  /*10720*/  @!P1 LEA R4, P3, R12.reuse, R0.reuse, 0x1 ;  /* 0x000000000c049211 */ /* 0x0c2fe400078608ff */
[C---:B------:R-:W-:Y:S02]  /*10730*/  @!P0 LEA R2, P2, R11.reuse, R0, 0x1 ;  /* 0x000000000b028211 */ /* 0x040fe400078408ff */
[-C--:B--2---:R-:W-:Y:S02]  /*10740*/  @!P1 LEA.HI.X R5, R12, R10.reuse, R40, 0x1, P3 ;  /* 0x0000000a0c059211 */ /* 0x084fe400018f0c28 */
[----:B------:R-:W-:-:S03]  /*10750*/  @!P0 LEA.HI.X R3, R11, R10, R41, 0x1, P2 ;  /* 0x0000000a0b038211 */ /* 0x000fc600010f0c29 */
[----:B------:R1:W-:Y:S04]  /*10760*/  @!P1 ST.E.128 [R4.64], RZ ;  /* 0x000000ff04009985 */ /* 0x0003e8000c101d06 */
[----:B------:R1:W-:Y:S02]  /*10770*/  @!P0 ST.E.128 [R2.64], RZ ;  /* 0x000000ff02008985 */ /* 0x0003e4000c101d06 */
.L_x_1068:
[----:B------:R-:W-:Y:S05]  /*10780*/  BSYNC B0 ;  /* 0x0000000000007941 */ /* 0x000fea0003800000 */
.L_x_1067:
[----:B------:R-:W-:Y:S05]  /*10790*/  BRA.DIV ~URZ, `(.L_x_1069) ;  /* 0x00001e527f007947 */ /* 0x000fea000b800000 */
[----:B-12---:R-:W1:Y:S04]  /*107a0*/  SHFL.IDX PT, R6, R6, 0x3, 0x181f ;  /* 0x00781f0006067f89 */ /* 0x006e6800000e0000 */
[----:B------:R2:W3:Y:S02]  /*107b0*/  SHFL.IDX PT, R0, R9, 0x3, 0x181f ;  /* 0x00781f0009007f89 */ /* 0x0004e400000e0000 */
.L_x_1112:
[----:B------:R-:W-:-:S04]  /*107c0*/  IADD3 R2, R8, 0x60, RZ ;  /* 0x0000006008027810 */ /* 0x000fc80007ffe0ff */
[----:B------:R-:W-:-:S13]  /*107d0*/  ISETP.GE.AND P0, PT, R2, R7, PT ;  /* 0x000000070200720c */ /* 0x000fda0003f06270 */
[----:B------:R-:W-:Y:S05]  /*107e0*/  @P0 BRA `(.L_x_1049) ;  /* 0x000000a000000947 */ /* 0x000fea0003800000 */
[----:B------:R-:W5:Y:S04]  /*107f0*/  LDL.64 R10, [R1+0x30] ;  /* 0x00003000010a7983 */ /* 0x000f680000100a00 */
[----:B--234-:R-:W2:Y:S01]  /*10800*/  LDL R9, [R1+0x2c] ;  /* 0x00002c0001097983 */ /* 0x01cea20000100800 */
[----:B-----5:R-:W-:Y:S02]  /*10810*/  ISETP.GE.AND P1, PT, R10, c[0x0][0x3c8], PT ;  /* 0x0000f2000a007a0c */ /* 0x020fe40003f26270 */
[----:B--2---:R-:W-:-:S11]  /*10820*/  ISETP.GE.AND P0, PT, R9, c[0x0][0x3c8], PT ;  /* 0x0000f20009007a0c */ /* 0x004fd60003f06270 */
[CC--:B------:R-:W-:Y:S02]  /*10830*/  @!P1 LEA R4, P3, R10.reuse, R0.reuse, 0x1 ;  /* 0x000000000a049211 */ /* 0x0c0fe400078608ff */
[C---:B------:R-:W-:Y:S02]  /*10840*/  @!P0 LEA R2, P2, R9.reuse, R0, 0x1 ;  /* 0x0000000009028211 */ /* 0x040fe400078408ff */
[-C--:B-1----:R-:W-:Y:S02]  /*10850*/  @!P1 LEA.HI.X R5, R10, R6.reuse, R40, 0x1, P3 ;  /* 0x000000060a059211 */ /* 0x082fe400018f0c28 */
[----:B------:R-:W-:-:S03]  /*10860*/  @!P0 LEA.HI.X R3, R9, R6, R41, 0x1, P2 ;  /* 0x0000000609038211 */ /* 0x000fc600010f0c29 */
[----:B------:R1:W-:Y:S04]  /*10870*/  @!P1 ST.E.128 [R4.64], RZ ;  /* 0x000000ff04009985 */ /* 0x0003e8000c101d06 */
[----:B------:R1:W-:Y:S02]  /*10880*/  @!P0 ST.E.128 [R2.64], RZ ;  /* 0x000000ff02008985 */ /* 0x0003e4000c101d06 */
.L_x_1049:
[----:B------:R-:W-:Y:S05]  /*10890*/  BSYNC B1 ;  /* 0x0000000000017941 */ /* 0x000fea0003800000 */
.L_x_1033:
[----:B-1-34-:R-:W3:Y:S02]  /*108a0*/  LDL R0, [R1+0x94] ;  /* 0x0000940001007983 */ /* 0x01aee40000100800 */
[----:B---3--:R-:W-:-:S13]  /*108b0*/  ISETP.NE.AND P0, PT, R0, RZ, PT ;  /* 0x000000ff0000720c */ /* 0x008fda0003f05270 */
[----:B------:R-:W-:Y:S01]  /*108c0*/  @P0 WARPSYNC 0xffffffff ;  /* 0xffffffff00000948 */ /* 0x000fe20003800000 */
[----:B------:R-:W-:Y:S06]  /*108d0*/  @P0 BAR.SYNC.DEFER_BLOCKING 0x5, 0x100 ;  /* 0x0144000000000b1d */ /* 0x000fec0000010000 */
[----:B------:R-:W1:Y:S04]  /*108e0*/  @P0 LDS.128 R4, [0xf100] ;  /* 0x00f10000ff040984 */ /* 0x000e680000000c00 */
[----:B-1----:R1:W-:Y:S04]  /*108f0*/  @P0 STL.64 [R1+0x48], R4 ;  /* 0x0000480401000387 */ /* 0x0023e80000100a00 */
[----:B------:R1:W-:Y:S04]  /*10900*/  @P0 STL.64 [R1+0x50], R6 ;  /* 0x0000500601000387 */ /* 0x0003e80000100a00 */
[----:B------:R-:W-:Y:S06]  /*10910*/  @P0 BAR.ARV 0x4, 0x100 ;  /* 0x0104000000000b1d */ /* 0x000fec0000002000 */
[----:B------:R-:W-:Y:S05]  /*10920*/  @P0 BRA `(.L_x_1070) ;  /* 0x0000105000000947 */ /* 0x000fea0003800000 */
[----:B------:R-:W3:Y:S01]  /*10930*/  S2R R0, SR_TID.X ;  /* 0x0000000000007919 */ /* 0x000ee20000002100 */
[----:B-1----:R-:W-:Y:S01]  /*10940*/  IMAD.MOV.U32 R7, RZ, RZ, RZ ;  /* 0x000000ffff077224 */ /* 0x002fe200078e00ff */
[----:B--23--:R-:W-:-:S04]  /*10950*/  LOP3.LUT R14, R0, 0x1f, RZ, 0xc0, !PT ;  /* 0x0000001f000e7812 */ /* 0x00cfc800078ec0ff */
[----:B------:R-:W-:Y:S01]  /*10960*/  ISETP.NE.AND P6, PT, R14, 0x1f, PT ;  /* 0x0000001f0e00780c */ /* 0x000fe20003fc5270 */
[----:B------:R-:W-:Y:S10]  /*10970*/  BRA.DIV ~URZ, `(.L_x_1071) ;  /* 0x00001d327f007947 */ /* 0x000ff4000b800000 */
[----:B------:R1:W2:Y:S02]  /*10980*/  SHFL.IDX PT, R9, R67, RZ, 0x1f ;  /* 0x00001fff43097589 */ /* 0x0002a400000e0000 */
.L_x_1113:
[----:B------:R-:W-:Y:S05]  /*10990*/  BRA.DIV ~URZ, `(.L_x_1072) ;  /* 0x00001d827f007947 */ /* 0x000fea000b800000 */
[----:B------:R3:W4:Y:S02]  /*109a0*/  SHFL.IDX PT, R8, R67, 0x1, 0x1f ;  /* 0x00201f0043087f89 */ /* 0x00072400000e0000 */
.L_x_1114:
        /* <DEDUP_REMOVED lines=19> */
.L_x_1115:
        /* <DEDUP_REMOVED lines=16> */
.L_x_1116:
[----:B---3--:R-:W-:Y:S01]  /*10be0*/  IMAD R0, R0, c[0x0][0x538], RZ ;  /* 0x00014e0000007a24 */ /* 0x008fe200078e02ff */
[----:B------:R-:W-:Y:S04]  /*10bf0*/  BSSY B1, `(.L_x_1075) ;  /* 0x00000cf000017945 */ /* 0x000fe80003800000 */
[----:B----4-:R-:W-:-:S04]  /*10c00*/  IADD3 R8, R0, R8, RZ ;  /* 0x0000000800087210 */ /* 0x010fc80007ffe0ff */
[----:B--2---:R-:W-:-:S13]  /*10c10*/  ISETP.GT.AND P0, PT, R8, R9, PT ;  /* 0x000000090800720c */ /* 0x004fda0003f04270 */
[----:B------:R-:W-:Y:S05]  /*10c20*/  @P0 BRA `(.L_x_1076) ;  /* 0x0000025000000947 */ /* 0x000fea0003800000 */
.L_x_1080:
        /* <DEDUP_REMOVED lines=17> */
.L_x_1117:
        /* <DEDUP_REMOVED lines=16> */
.L_x_1118:
[----:B--2---:R-:W-:-:S05]  /*10e40*/  IMAD R0, R0, c[0x0][0x538], RZ ;  /* 0x00014e0000007a24 */ /* 0x004fca00078e02ff */
[----:B------:R-:W-:-:S04]  /*10e50*/  IADD3 R8, R0, R8, RZ ;  /* 0x0000000800087210 */ /* 0x000fc80007ffe0ff */
[----:B------:R-:W-:-:S13]  /*10e60*/  ISETP.GT.AND P0, PT, R8, R9, PT ;  /* 0x000000090800720c */ /* 0x000fda0003f04270 */
[----:B-1----:R-:W-:Y:S05]  /*10e70*/  @!P0 BRA `(.L_x_1080) ;  /* 0xfffffdb000008947 */ /* 0x002fea000383ffff */
.L_x_1076:
[----:B------:R-:W-:-:S05]  /*10e80*/  IADD3 R11, -R0, R8, RZ ;  /* 0x00000008000b7210 */ /* 0x000fca0007ffe1ff */
[----:B------:R-:W-:-:S05]  /*10e90*/  IMAD R0, R4, c[0x0][0x538], R11 ;  /* 0x00014e0004007a24 */ /* 0x000fca00078e020b */
[----:B------:R-:W-:Y:S01]  /*10ea0*/  ISETP.GT.AND P0, PT, R0, R9, PT ;  /* 0x000000090000720c */ /* 0x000fe20003f04270 */
[----:B------:R-:W-:-:S12]  /*10eb0*/  BRA.DIV ~URZ, `(.L_x_1081) ;  /* 0x00001ca27f007947 */ /* 0x000fd8000b800000 */
[----:B------:R-:W-:-:S03]  /*10ec0*/  VOTE.ANY R10, PT, !P0 ;  /* 0x00000000000a7806 */ /* 0x000fc600040e0100 */
.L_x_1119:
[----:B------:R-:W2:Y:S01]  /*10ed0*/  LDL.LU R0, [R1+0x54] ;  /* 0x0000540001007983 */ /* 0x000ea20000300800 */
[----:B------:R-:W2:Y:S02]  /*10ee0*/  POPC R8, R10 ;  /* 0x0000000a00087309 */ /* 0x000ea40000000000 */
[----:B--2---:R-:W-:-:S05]  /*10ef0*/  IADD3 R0, R8, R0, RZ ;  /* 0x0000000008007210 */ /* 0x004fca0007ffe0ff */
[----:B------:R2:W-:Y:S01]  /*10f00*/  STL [R1+0x54], R0 ;  /* 0x0000540001007387 */ /* 0x0005e20000100800 */
[----:B------:R-:W-:Y:S05]  /*10f10*/  BRA.DIV ~URZ, `(.L_x_1082) ;  /* 0x00001c927f007947 */ /* 0x000fea000b800000 */
[----:B------:R3:W4:Y:S04]  /*10f20*/  SHFL.IDX PT, R12, R6, R8, 0x1f ;  /* 0x00001f08060c7589 */ /* 0x00072800000e0000 */
[----:B------:R3:W1:Y:S02]  /*10f30*/  SHFL.IDX PT, R7, R7, R8, 0x1f ;  /* 0x00001f0807077589 */ /* 0x00066400000e0000 */
.L_x_1120:
[----:B------:R-:W-:Y:S01]  /*10f40*/  ISETP.NE.AND P0, PT, R10, RZ, PT ;  /* 0x000000ff0a00720c */ /* 0x000fe20003f05270 */
[----:B------:R-:W-:-:S12]  /*10f50*/  BSSY B0, `(.L_x_1083) ;  /* 0x0000005000007945 */ /* 0x000fd80003800000 */
[----:B------:R-:W-:Y:S05]  /*10f60*/  @!P0 BRA `(.L_x_1084) ;  /* 0x0000003000008947 */ /* 0x000fea0003800000 */
[----:B------:R-:W-:Y:S01]  /*10f70*/  IADD3 R3, R8, -0x1, RZ ;  /* 0xffffffff08037810 */ /* 0x000fe20007ffe0ff */
[----:B------:R-:W-:Y:S05]  /*10f80*/  BRA.DIV ~URZ, `(.L_x_1085) ;  /* 0x00001cf27f007947 */ /* 0x000fea000b800000 */
[----:B------:R2:W3:Y:S02]  /*10f90*/  SHFL.IDX PT, R13, R4, R3, 0x1f ;  /* 0x00001f03040d7589 */ /* 0x0004e400000e0000 */
.L_x_1084:
[----:B------:R-:W-:Y:S05]  /*10fa0*/  BSYNC B0 ;  /* 0x0000000000007941 */ /* 0x000fea0003800000 */
.L_x_1083:
        /* <DEDUP_REMOVED lines=68> */
.L_x_1087:
        /* <DEDUP_REMOVED lines=17> */
[----:B------:R-:W-:-:S04]  /*11500*/  IMAD.MOV.U32 R6, RZ, RZ, R0 ;  /* 0x000000ffff067224 */ /* 0x000fc800078e0000 */
        /* <DEDUP_REMOVED lines=12> */
[----:B------:R-:W-:-:S05]  /*115d0*/  IMAD.MOV.U32 R2, RZ, RZ, R0 ;  /* 0x000000ffff027224 */ /* 0x000fca00078e0000 */
[----:B------:R-:W-:Y:S02]  /*115e0*/  @!P1 IADD3 R2, -R2, RZ, RZ ;  /* 0x000000ff02029210 */ /* 0x000fe40007ffe1ff */
        /* <DEDUP_REMOVED lines=15> */
[----:B------:R-:W-:Y:S01]  /*116e0*/  IMAD R7, R6, R4, RZ ;  /* 0x0000000406077224 */ /* 0x000fe200078e02ff */
[----:B------:R-:W-:Y:S01]  /*116f0*/  MOV R6, R2 ;  /* 0x0000000200067202 */ /* 0x000fe20000000f00 */
[----:B------:R-:W-:-:S04]  /*11700*/  IMAD.MOV.U32 R2, RZ, RZ, RZ ;  /* 0x000000ffff027224 */ /* 0x000fc800078e00ff */
[----:B------:R-:W-:-:S04]  /*11710*/  IMAD.HI.U32 R7, R3, R7, R2 ;  /* 0x0000000703077227 */ /* 0x000fc800078e0002 */
[----:B------:R-:W-:-:S04]  /*11720*/  IMAD.MOV R2, RZ, RZ, -R8 ;  /* 0x000000ffff027224 */ /* 0x000fc800078e0a08 */
        /* <DEDUP_REMOVED lines=17> */
.L_x_1088:
[----:B------:R-:W-:Y:S05]  /*11840*/  BSYNC B0 ;  /* 0x0000000000007941 */ /* 0x000fea0003800000 */
.L_x_1086:
[----:B------:R-:W-:-:S04]  /*11850*/  LOP3.LUT R2, RZ, R2, RZ, 0x33, !PT ;  /* 0x00000002ff027212 */ /* 0x000fc800078e33ff */
[----:B-1----:R-:W-:-:S05]  /*11860*/  IADD3 R0, R2, R12, RZ ;  /* 0x0000000c02007210 */ /* 0x002fca0007ffe0ff */
[----:B------:R1:W-:Y:S01]  /*11870*/  STL [R1+0x4c], R0 ;  /* 0x00004c0001007387 */ /* 0x0003e20000100800 */
[----:B------:R-:W-:Y:S05]  /*11880*/  BRA `(.L_x_1089) ;  /* 0x0000005000007947 */ /* 0x000fea0003800000 */
.L_x_1077:
[----:B------:R-:W-:Y:S01]  /*11890*/  MOV R0, c[0x0][0x53c] ;  /* 0x00014f0000007a02 */ /* 0x000fe20000000f00 */
[----:B------:R2:W-:Y:S04]  /*118a0*/  STL [R1+0x48], R9 ;  /* 0x0000480901007387 */ /* 0x0005e80000100800 */
[----:B------:R2:W-:Y:S04]  /*118b0*/  STL [R1+0x4c], RZ ;  /* 0x00004cff01007387 */ /* 0x0005e80000100800 */
[----:B------:R2:W-:Y:S04]  /*118c0*/  STL [R1+0x50], RZ ;  /* 0x000050ff01007387 */ /* 0x0005e80000100800 */
[----:B------:R2:W-:Y:S02]  /*118d0*/  STL [R1+0x54], R0 ;  /* 0x0000540001007387 */ /* 0x0005e40000100800 */
.L_x_1089:
[----:B------:R-:W-:Y:S05]  /*118e0*/  BSYNC B1 ;  /* 0x0000000000017941 */ /* 0x000fea0003800000 */
.L_x_1075:
        /* <DEDUP_REMOVED lines=9> */
.L_x_1070:
[----:B--2---:R-:W2:Y:S02]  /*11980*/  LDL R0, [R1+0x54] ;  /* 0x0000540001007983 */ /* 0x004ea40000100800 */
[----:B--2---:R-:W-:-:S13]  /*11990*/  ISETP.GE.AND P0, PT, R0, c[0x0][0x53c], PT ;  /* 0x00014f0000007a0c */ /* 0x004fda0003f06270 */
[----:B-1----:R-:W-:Y:S01]  /*119a0*/  @P0 CALL.REL.NOINC `(.L_x_1090) ;  /* 0x0000001000000944 */ /* 0x002fe20003c00000 */
[----:B------:R-:W-:Y:S05]  /*119b0*/  BRA `(.L_x_1091) ;  /* 0xfffefec000007947 */ /* 0x000fea000383ffff */
.L_x_1090:
[----:B------:R-:W-:Y:S05]  /*119c0*/  EXIT ;  /* 0x000000000000794d */ /* 0x000fea0003800000 */
.L_x_999:
[----:B------:R-:W-:Y:S01]  /*119d0*/  IMAD.MOV.U32 R0, RZ, RZ, R5 ;  /* 0x000000ffff007224 */ /* 0x000fe200078e0005 */
[----:B------:R-:W-:Y:S02]  /*119e0*/  MOV R2, 0x1 ;  /* 0x0000000100027802 */ /* 0x000fe40000000f00 */
[----:B------:R-:W-:Y:S02]  /*119f0*/  MOV R3, 0x11a10 ;  /* 0x00011a1000037802 */ /* 0x000fe40000000f00 */
[----:B------:R-:W-:Y:S05]  /*11a00*/  CALL.REL.NOINC `($__internal_22_$__cuda_sm70_shflsync_up_p) ;  /* 0x0000136000007944 */ /* 0x000fea0003c00000 */
[----:B------:R-:W-:Y:S01]  /*11a10*/  MOV R0, R4 ;  /* 0x0000000400007202 */ /* 0x000fe20000000f00 */
[----:B------:R-:W-:Y:S05]  /*11a20*/  BRA `(.L_x_1092) ;  /* 0xfffeea3000007947 */ /* 0x000fea000383ffff */
.L_x_1000:
[----:B------:R-:W-:Y:S01]  /*11a30*/  IMAD.MOV.U32 R0, RZ, RZ, R5 ;  /* 0x000000ffff007224 */ /* 0x000fe200078e0005 */
[----:B------:R-:W-:Y:S02]  /*11a40*/  MOV R2, 0x2 ;  /* 0x0000000200027802 */ /* 0x000fe40000000f00 */
[----:B------:R-:W-:Y:S02]  /*11a50*/  MOV R3, 0x11a70 ;  /* 0x00011a7000037802 */ /* 0x000fe40000000f00 */
[----:B------:R-:W-:Y:S05]  /*11a60*/  CALL.REL.NOINC `($__internal_22_$__cuda_sm70_shflsync_up_p) ;  /* 0x0000130000007944 */ /* 0x000fea0003c00000 */
[----:B------:R-:W-:Y:S01]  /*11a70*/  SEL R0, R4, RZ, P4 ;  /* 0x000000ff04007207 */ /* 0x000fe20002000000 */
[----:B------:R-:W-:Y:S01]  /*11a80*/  IMAD.MOV.U32 R2, RZ, RZ, 0x4 ;  /* 0x00000004ff027424 */ /* 0x000fe200078e00ff */
[----:B------:R-:W-:-:S03]  /*11a90*/  MOV R3, 0x11ac0 ;  /* 0x00011ac000037802 */ /* 0x000fc60000000f00 */
[----:B------:R-:W-:Y:S02]  /*11aa0*/  IMAD.IADD R0, R5, 0x1, R0 ;  /* 0x0000000105007824 */ /* 0x000fe400078e0200 */
        /* <DEDUP_REMOVED lines=14> */
[----:B------:R-:W-:Y:S01]  /*11b90*/  IMAD.IADD R4, R0, 0x1, R4 ;  /* 0x0000000100047824 */ /* 0x000fe200078e0204 */
[----:B------:R-:W-:-:S03]  /*11ba0*/  MOV R0, 0x1f ;  /* 0x0000001f00007802 */ /* 0x000fc60000000f00 */
[----:B------:R-:W-:Y:S02]  /*11bb0*/  IMAD.MOV.U32 R5, RZ, RZ, R4 ;  /* 0x000000ffff057224 */ /* 0x000fe400078e0004 */
[----:B------:R-:W-:Y:S05]  /*11bc0*/  CALL.REL.NOINC `($__internal_21_$__cuda_sm70_shflsync_idx_p) ;  /* 0x0000115000007944 */ /* 0x000fea0003c00000 */
[----:B------:R-:W-:Y:S05]  /*11bd0*/  BRA `(.L_x_1093) ;  /* 0xfffee98000007947 */ /* 0x000fea000383ffff */
.L_x_1002:
[----:B------:R-:W-:Y:S02]  /*11be0*/  SEL R0, RZ, 0x1, P0 ;  /* 0x00000001ff007807 */ /* 0x000fe40000000000 */
[----:B------:R-:W-:Y:S02]  /*11bf0*/  MOV R2, 0x11c10 ;  /* 0x00011c1000027802 */ /* 0x000fe40000000f00 */
[----:B------:R-:W-:Y:S05]  /*11c00*/  CALL.REL.NOINC `($__internal_23_$__cuda_sm70_votesync_ballot) ;  /* 0x000011d000007944 */ /* 0x000fea0003c00000 */
[----:B------:R-:W-:Y:S01]  /*11c10*/  MOV R10, R0 ;  /* 0x00000000000a7202 */ /* 0x000fe20000000f00 */
[----:B------:R-:W-:Y:S05]  /*11c20*/  BRA `(.L_x_1094) ;  /* 0xfffee9c000007947 */ /* 0x000fea000383ffff */
.L_x_1003:
[----:B------:R-:W-:Y:S01]  /*11c30*/  IMAD.MOV.U32 R5, RZ, RZ, R9 ;  /* 0x000000ffff057224 */ /* 0x000fe200078e0009 */
[----:B------:R-:W-:Y:S01]  /*11c40*/  MOV R3, R6 ;  /* 0x0000000600037202 */ /* 0x000fe20000000f00 */
[----:B-1----:R-:W-:Y:S01]  /*11c50*/  IMAD.MOV.U32 R0, RZ, RZ, 0x1f ;  /* 0x0000001fff007424 */ /* 0x002fe200078e00ff */
[----:B------:R-:W-:Y:S02]  /*11c60*/  MOV R2, 0x11c80 ;  /* 0x00011c8000027802 */ /* 0x000fe40000000f00 */
[----:B------:R-:W-:Y:S05]  /*11c70*/  CALL.REL.NOINC `($__internal_21_$__cuda_sm70_shflsync_idx_p) ;  /* 0x000010a000007944 */ /* 0x000fea0003c00000 */
[----:B------:R-:W-:Y:S01]  /*11c80*/  IMAD.MOV.U32 R12, RZ, RZ, R0 ;  /* 0x000000ffff0c7224 */ /* 0x000fe200078e0000 */
[----:B------:R-:W-:Y:S01]  /*11c90*/  MOV R5, R8 ;  /* 0x0000000800057202 */ /* 0x000fe20000000f00 */
[----:B------:R-:W-:Y:S01]  /*11ca0*/  IMAD.MOV.U32 R7, RZ, RZ, RZ ;  /* 0x000000ffff077224 */ /* 0x000fe200078e00ff */
[----:B------:R-:W-:Y:S01]  /*11cb0*/  MOV R3, R6 ;  /* 0x0000000600037202 */ /* 0x000fe20000000f00 */
[----:B------:R-:W-:Y:S01]  /*11cc0*/  IMAD.MOV.U32 R0, RZ, RZ, 0x1f ;  /* 0x0000001fff007424 */ /* 0x000fe200078e00ff */
[----:B------:R-:W-:-:S02]  /*11cd0*/  MOV R2, 0x11cf0 ;  /* 0x00011cf000027802 */ /* 0x000fc40000000f00 */
[----:B------:R-:W-:Y:S05]  /*11ce0*/  CALL.REL.NOINC `($__internal_21_$__cuda_sm70_shflsync_idx_p) ;  /* 0x0000103000007944 */ /* 0x000fea0003c00000 */
[----:B------:R-:W-:Y:S01]  /*11cf0*/  MOV R9, R0 ;  /* 0x0000000000097202 */ /* 0x000fe20000000f00 */
[----:B------:R-:W-:Y:S05]  /*11d00*/  BRA `(.L_x_1095) ;  /* 0xfffee95000007947 */ /* 0x000fea000383ffff */
.L_x_1006:
[----:B------:R-:W-:Y:S01]  /*11d10*/  IMAD.MOV.U32 R5, RZ, RZ, R4 ;  /* 0x000000ffff057224 */ /* 0x000fe200078e0004 */
[----:B-1----:R-:W-:-:S02]  /*11d20*/  MOV R0, 0x1f ;  /* 0x0000001f00007802 */ /* 0x002fc40000000f00 */
[----:B------:R-:W-:Y:S02]  /*11d30*/  MOV R2, 0x11d50 ;  /* 0x00011d5000027802 */ /* 0x000fe40000000f00 */
[----:B--234-:R-:W-:Y:S05]  /*11d40*/  CALL.REL.NOINC `($__internal_21_$__cuda_sm70_shflsync_idx_p) ;  /* 0x00000fd000007944 */ /* 0x01cfea0003c00000 */
[----:B------:R-:W-:Y:S01]  /*11d50*/  MOV R7, R0 ;  /* 0x0000000000077202 */ /* 0x000fe20000000f00 */
[----:B------:R-:W-:Y:S05]  /*11d60*/  BRA `(.L_x_1005) ;  /* 0xfffee95000007947 */ /* 0x000fea000383ffff */
.L_x_1029:
[----:B-1----:R1:W5:Y:S01]  /*11d70*/  LDL R2, [R1+0x24] ;  /* 0x0000240001027983 */ /* 0x0023620000100800 */
[----:B------:R-:W-:Y:S02]  /*11d80*/  MOV R5, 0x2 ;  /* 0x0000000200057802 */ /* 0x000fe40000000f00 */
[----:B------:R-:W-:Y:S02]  /*11d90*/  MOV R4, 0x11db0 ;  /* 0x00011db000047802 */ /* 0x000fe40000000f00 */
[----:B-1---5:R-:W-:Y:S05]  /*11da0*/  CALL.REL.NOINC `($__internal_20_$__cuda_sm70_shflsync_bfly_p) ;  /* 0x00000f3000007944 */ /* 0x022fea0003c00000 */
[----:B------:R-:W-:Y:S01]  /*11db0*/  MOV R0, R2 ;  /* 0x0000000200007202 */ /* 0x000fe20000000f00 */
[----:B------:R-:W-:Y:S05]  /*11dc0*/  BRA `(.L_x_1096) ;  /* 0xffffb7a000007947 */ /* 0x000fea000383ffff */
.L_x_1030:
[----:B------:R-:W-:Y:S01]  /*11dd0*/  IMAD.MOV.U32 R2, RZ, RZ, R0 ;  /* 0x000000ffff027224 */ /* 0x000fe200078e0000 */
[----:B------:R-:W-:Y:S02]  /*11de0*/  MOV R5, 0x1 ;  /* 0x0000000100057802 */ /* 0x000fe40000000f00 */
[----:B------:R-:W-:Y:S02]  /*11df0*/  MOV R4, 0x11e10 ;  /* 0x00011e1000047802 */ /* 0x000fe40000000f00 */
[----:B------:R-:W-:Y:S05]  /*11e00*/  CALL.REL.NOINC `($__internal_20_$__cuda_sm70_shflsync_bfly_p) ;  /* 0x00000ed000007944 */ /* 0x000fea0003c00000 */
[----:B------:R-:W-:Y:S02]  /*11e10*/  FADD.FTZ R0, R0, R2 ;  /* 0x0000000200007221 */ /* 0x000fe40000010000 */
[----:B------:R1:W5:Y:S01]  /*11e20*/  LDL R2, [R1+0x20] ;  /* 0x0000200001027983 */ /* 0x0003620000100800 */
[----:B------:R-:W-:-:S02]  /*11e30*/  MOV R5, 0x2 ;  /* 0x0000000200057802 */ /* 0x000fc40000000f00 */
[----:B------:R-:W-:Y:S02]  /*11e40*/  MOV R4, 0x11e60 ;  /* 0x00011e6000047802 */ /* 0x000fe40000000f00 */
[----:B-1---5:R-:W-:Y:S05]  /*11e50*/  CALL.REL.NOINC `($__internal_20_$__cuda_sm70_shflsync_bfly_p) ;  /* 0x00000e8000007944 */ /* 0x022fea0003c00000 */
[----:B------:R-:W2:Y:S01]  /*11e60*/  LDL.LU R3, [R1+0x20] ;  /* 0x0000200001037983 */ /* 0x000ea20000300800 */
[----:B------:R-:W-:Y:S02]  /*11e70*/  MOV R5, 0x1 ;  /* 0x0000000100057802 */ /* 0x000fe40000000f00 */
[----:B------:R-:W-:Y:S01]  /*11e80*/  MOV R4, 0x11ec0 ;  /* 0x00011ec000047802 */ /* 0x000fe20000000f00 */
[----:B--2---:R-:W-:-:S05]  /*11e90*/  FADD.FTZ R3, R3, R2 ;  /* 0x0000000203037221 */ /* 0x004fca0000010000 */
[----:B------:R-:W-:Y:S02]  /*11ea0*/  MOV R2, R3 ;  /* 0x0000000300027202 */ /* 0x000fe40000000f00 */
[----:B------:R-:W-:Y:S05]  /*11eb0*/  CALL.REL.NOINC `($__internal_20_$__cuda_sm70_shflsync_bfly_p) ;  /* 0x00000e2000007944 */ /* 0x000fea0003c00000 */
[----:B------:R-:W-:Y:S01]  /*11ec0*/  MOV R4, R2 ;  /* 0x0000000200047202 */ /* 0x000fe20000000f00 */
[----:B------:R-:W-:Y:S05]  /*11ed0*/  BRA `(.L_x_1097) ;  /* 0xffffb72000007947 */ /* 0x000fea000383ffff */
.L_x_1037:
[----:B-1234-:R-:W-:Y:S01]  /*11ee0*/  IMAD.MOV.U32 R5, RZ, RZ, R7 ;  /* 0x000000ffff057224 */ /* 0x01efe200078e0007 */
[----:B------:R-:W-:Y:S01]  /*11ef0*/  MOV R3, RZ ;  /* 0x000000ff00037202 */ /* 0x000fe20000000f00 */
[----:B------:R-:W-:Y:S01]  /*11f00*/  IMAD.MOV.U32 R0, RZ, RZ, 0x181f ;  /* 0x0000181fff007424 */ /* 0x000fe200078e00ff */
[----:B------:R-:W-:Y:S02]  /*11f10*/  MOV R2, 0x11f30 ;  /* 0x00011f3000027802 */ /* 0x000fe40000000f00 */
[----:B------:R-:W-:Y:S05]  /*11f20*/  CALL.REL.NOINC `($__internal_21_$__cuda_sm70_shflsync_idx_p) ;  /* 0x00000df000007944 */ /* 0x000fea0003c00000 */
[----:B------:R-:W-:Y:S01]  /*11f30*/  MOV R9, R0 ;  /* 0x0000000000097202 */ /* 0x000fe20000000f00 */
[----:B------:R-:W-:Y:S05]  /*11f40*/  BRA `(.L_x_1098) ;  /* 0xffffcb8000007947 */ /* 0x000fea000383ffff */
.L_x_1038:
[----:B------:R-:W-:Y:S01]  /*11f50*/  IMAD.MOV.U32 R5, RZ, RZ, R8 ;  /* 0x000000ffff057224 */ /* 0x000fe200078e0008 */
[----:B------:R-:W-:Y:S01]  /*11f60*/  MOV R3, RZ ;  /* 0x000000ff00037202 */ /* 0x000fe20000000f00 */
[----:B------:R-:W-:Y:S01]  /*11f70*/  IMAD.MOV.U32 R0, RZ, RZ, 0x181f ;  /* 0x0000181fff007424 */ /* 0x000fe200078e00ff */
[----:B------:R-:W-:Y:S02]  /*11f80*/  MOV R2, 0x11fa0 ;  /* 0x00011fa000027802 */ /* 0x000fe40000000f00 */
[----:B-12---:R-:W-:Y:S05]  /*11f90*/  CALL.REL.NOINC `($__internal_21_$__cuda_sm70_shflsync_idx_p) ;  /* 0x00000d8000007944 */ /* 0x006fea0003c00000 */
[----:B------:R-:W-:Y:S05]  /*11fa0*/  BRA `(.L_x_1099) ;  /* 0xffffcb4000007947 */ /* 0x000fea000383ffff */
.L_x_1041:
[----:B--2---:R-:W-:Y:S01]  /*11fb0*/  IMAD.MOV.U32 R5, RZ, RZ, R7 ;  /* 0x000000ffff057224 */ /* 0x004fe200078e0007 */
[----:B------:R-:W-:Y:S01]  /*11fc0*/  MOV R3, 0x1 ;  /* 0x0000000100037802 */ /* 0x000fe20000000f00 */
[----:B----4-:R-:W-:Y:S01]  /*11fd0*/  IMAD.MOV.U32 R0, RZ, RZ, 0x181f ;  /* 0x0000181fff007424 */ /* 0x010fe200078e00ff */
[----:B------:R-:W-:-:S02]  /*11fe0*/  MOV R2, 0x12000 ;  /* 0x0001200000027802 */ /* 0x000fc40000000f00 */
[----:B-1-3--:R-:W-:Y:S05]  /*11ff0*/  CALL.REL.NOINC `($__internal_21_$__cuda_sm70_shflsync_idx_p) ;  /* 0x00000d2000007944 */ /* 0x00afea0003c00000 */
[----:B------:R-:W-:Y:S01]  /*12000*/  IMAD.MOV.U32 R9, RZ, RZ, R0 ;  /* 0x000000ffff097224 */ /* 0x000fe200078e0000 */
[----:B------:R-:W-:Y:S01]  /*12010*/  MOV R3, 0x1 ;  /* 0x0000000100037802 */ /* 0x000fe20000000f00 */
[----:B------:R-:W-:Y:S01]  /*12020*/  IMAD.MOV.U32 R5, RZ, RZ, R8 ;  /* 0x000000ffff057224 */ /* 0x000fe200078e0008 */
[----:B------:R-:W-:-:S02]  /*12030*/  MOV R0, 0x181f ;  /* 0x0000181f00007802 */ /* 0x000fc40000000f00 */
[----:B------:R-:W-:Y:S02]  /*12040*/  MOV R2, 0x12060 ;  /* 0x0001206000027802 */ /* 0x000fe40000000f00 */
[----:B------:R-:W-:Y:S05]  /*12050*/  CALL.REL.NOINC `($__internal_21_$__cuda_sm70_shflsync_idx_p) ;  /* 0x00000cc000007944 */ /* 0x000fea0003c00000 */
[----:B------:R-:W-:Y:S05]  /*12060*/  BRA `(.L_x_1100) ;  /* 0xffffcb9000007947 */ /* 0x000fea000383ffff */
.L_x_1044:
[----:B-1----:R-:W-:Y:S01]  /*12070*/  IMAD.MOV.U32 R5, RZ, RZ, R7 ;  /* 0x000000ffff057224 */ /* 0x002fe200078e0007 */
[----:B------:R-:W-:Y:S01]  /*12080*/  MOV R3, 0x2 ;  /* 0x0000000200037802 */ /* 0x000fe20000000f00 */
[----:B----4-:R-:W-:Y:S01]  /*12090*/  IMAD.MOV.U32 R0, RZ, RZ, 0x181f ;  /* 0x0000181fff007424 */ /* 0x010fe200078e00ff */
[----:B------:R-:W-:Y:S02]  /*120a0*/  MOV R2, 0x120c0 ;  /* 0x000120c000027802 */ /* 0x000fe40000000f00 */
[----:B--23--:R-:W-:Y:S05]  /*120b0*/  CALL.REL.NOINC `($__internal_21_$__cuda_sm70_shflsync_idx_p) ;  /* 0x00000c6000007944 */ /* 0x00cfea0003c00000 */
[----:B------:R-:W-:Y:S01]  /*120c0*/  MOV R9, R0 ;  /* 0x0000000000097202 */ /* 0x000fe20000000f00 */
[----:B------:R-:W-:Y:S05]  /*120d0*/  BRA `(.L_x_1101) ;  /* 0xffffcc3000007947 */ /* 0x000fea000383ffff */
.L_x_1045:
[----:B------:R-:W-:Y:S01]  /*120e0*/  IMAD.MOV.U32 R5, RZ, RZ, R8 ;  /* 0x000000ffff057224 */ /* 0x000fe200078e0008 */
[----:B------:R-:W-:Y:S01]  /*120f0*/  MOV R3, 0x2 ;  /* 0x0000000200037802 */ /* 0x000fe20000000f00 */
[----:B----4-:R-:W-:Y:S01]  /*12100*/  IMAD.MOV.U32 R0, RZ, RZ, 0x181f ;  /* 0x0000181fff007424 */ /* 0x010fe200078e00ff */
[----:B------:R-:W-:Y:S02]  /*12110*/  MOV R2, 0x12130 ;  /* 0x0001213000027802 */ /* 0x000fe40000000f00 */
[----:B-123--:R-:W-:Y:S05]  /*12120*/  CALL.REL.NOINC `($__internal_21_$__cuda_sm70_shflsync_idx_p) ;  /* 0x00000bf000007944 */ /* 0x00efea0003c00000 */
[----:B------:R-:W-:Y:S05]  /*12130*/  BRA `(.L_x_1102) ;  /* 0xffffcbf000007947 */ /* 0x000fea000383ffff */
.L_x_1048:
[----:B-1----:R-:W-:Y:S01]  /*12140*/  IMAD.MOV.U32 R5, RZ, RZ, R7 ;  /* 0x000000ffff057224 */ /* 0x002fe200078e0007 */
[----:B------:R-:W-:Y:S01]  /*12150*/  MOV R3, 0x3 ;  /* 0x0000000300037802 */ /* 0x000fe20000000f00 */
[----:B------:R-:W-:Y:S01]  /*12160*/  IMAD.MOV.U32 R0, RZ, RZ, 0x181f ;  /* 0x0000181fff007424 */ /* 0x000fe200078e00ff */
[----:B------:R-:W-:-:S02]  /*12170*/  MOV R2, 0x12190 ;  /* 0x0001219000027802 */ /* 0x000fc40000000f00 */
[----:B--234-:R-:W-:Y:S05]  /*12180*/  CALL.REL.NOINC `($__internal_21_$__cuda_sm70_shflsync_idx_p) ;  /* 0x00000b9000007944 */ /* 0x01cfea0003c00000 */
[----:B------:R-:W-:Y:S01]  /*12190*/  IMAD.MOV.U32 R7, RZ, RZ, R0 ;  /* 0x000000ffff077224 */ /* 0x000fe200078e0000 */
[----:B------:R-:W-:Y:S01]  /*121a0*/  MOV R3, 0x3 ;  /* 0x0000000300037802 */ /* 0x000fe20000000f00 */
[----:B------:R-:W-:Y:S01]  /*121b0*/  IMAD.MOV.U32 R5, RZ, RZ, R8 ;  /* 0x000000ffff057224 */ /* 0x000fe200078e0008 */
[----:B------:R-:W-:-:S02]  /*121c0*/  MOV R0, 0x181f ;  /* 0x0000181f00007802 */ /* 0x000fc40000000f00 */
[----:B------:R-:W-:Y:S02]  /*121d0*/  MOV R2, 0x121f0 ;  /* 0x000121f000027802 */ /* 0x000fe40000000f00 */
[----:B------:R-:W-:Y:S05]  /*121e0*/  CALL.REL.NOINC `($__internal_21_$__cuda_sm70_shflsync_idx_p) ;  /* 0x00000b3000007944 */ /* 0x000fea0003c00000 */
[----:B------:R-:W-:Y:S05]  /*121f0*/  BRA `(.L_x_1103) ;  /* 0xffffcc5000007947 */ /* 0x000fea000383ffff */
.L_x_1050:
[----:B------:R-:W-:Y:S01]  /*12200*/  IMAD.MOV.U32 R5, RZ, RZ, R14 ;  /* 0x000000ffff057224 */ /* 0x000fe200078e000e */
[----:B------:R-:W-:Y:S01]  /*12210*/  MOV R3, RZ ;  /* 0x000000ff00037202 */ /* 0x000fe20000000f00 */
[----:B------:R-:W-:Y:S01]  /*12220*/  IMAD.MOV.U32 R0, RZ, RZ, 0x1c1f ;  /* 0x00001c1fff007424 */ /* 0x000fe200078e00ff */
[----:B------:R-:W-:Y:S02]  /*12230*/  MOV R2, 0x12250 ;  /* 0x0001225000027802 */ /* 0x000fe40000000f00 */
[----:B------:R-:W-:Y:S05]  /*12240*/  CALL.REL.NOINC `($__internal_21_$__cuda_sm70_shflsync_idx_p) ;  /* 0x00000ad000007944 */ /* 0x000fea0003c00000 */
[----:B------:R-:W-:Y:S01]  /*12250*/  MOV R4, R0 ;  /* 0x0000000000047202 */ /* 0x000fe20000000f00 */
[----:B------:R-:W-:Y:S05]  /*12260*/  BRA `(.L_x_1104) ;  /* 0xffffcef000007947 */ /* 0x000fea000383ffff */
.L_x_1051:
[----:B------:R-:W-:Y:S01]  /*12270*/  IMAD.MOV.U32 R5, RZ, RZ, R28 ;  /* 0x000000ffff057224 */ /* 0x000fe200078e001c */
[----:B------:R-:W-:Y:S01]  /*12280*/  MOV R3, RZ ;  /* 0x000000ff00037202 */ /* 0x000fe20000000f00 */
[----:B------:R-:W-:Y:S01]  /*12290*/  IMAD.MOV.U32 R0, RZ, RZ, 0x1c1f ;  /* 0x00001c1fff007424 */ /* 0x000fe200078e00ff */
[----:B------:R-:W-:Y:S02]  /*122a0*/  MOV R2, 0x122c0 ;  /* 0x000122c000027802 */ /* 0x000fe40000000f00 */
[----:B-12---:R-:W-:Y:S05]  /*122b0*/  CALL.REL.NOINC `($__internal_21_$__cuda_sm70_shflsync_idx_p) ;  /* 0x00000a6000007944 */ /* 0x006fea0003c00000 */
[----:B------:R-:W-:Y:S05]  /*122c0*/  BRA `(.L_x_1105) ;  /* 0xffffceb000007947 */ /* 0x000fea000383ffff */
.L_x_1054:
[----:B------:R-:W-:Y:S01]  /*122d0*/  IMAD.MOV.U32 R5, RZ, RZ, R14 ;  /* 0x000000ffff057224 */ /* 0x000fe200078e000e */
[----:B----4-:R-:W-:Y:S01]  /*122e0*/  MOV R3, 0x1 ;  /* 0x0000000100037802 */ /* 0x010fe20000000f00 */
[----:B------:R-:W-:Y:S01]  /*122f0*/  IMAD.MOV.U32 R0, RZ, RZ, 0x1c1f ;  /* 0x00001c1fff007424 */ /* 0x000fe200078e00ff */
[----:B------:R-:W-:-:S02]  /*12300*/  MOV R2, 0x12320 ;  /* 0x0001232000027802 */ /* 0x000fc40000000f00 */
[----:B-123--:R-:W-:Y:S05]  /*12310*/  CALL.REL.NOINC `($__internal_21_$__cuda_sm70_shflsync_idx_p) ;  /* 0x00000a0000007944 */ /* 0x00efea0003c00000 */
[----:B------:R-:W-:Y:S01]  /*12320*/  IMAD.MOV.U32 R4, RZ, RZ, R0 ;  /* 0x000000ffff047224 */ /* 0x000fe200078e0000 */
[----:B------:R-:W-:Y:S01]  /*12330*/  MOV R3, 0x1 ;  /* 0x0000000100037802 */ /* 0x000fe20000000f00 */
[----:B------:R-:W-:Y:S01]  /*12340*/  IMAD.MOV.U32 R5, RZ, RZ, R28 ;  /* 0x000000ffff057224 */ /* 0x000fe200078e001c */
[----:B------:R-:W-:-:S02]  /*12350*/  MOV R0, 0x1c1f ;  /* 0x00001c1f00007802 */ /* 0x000fc40000000f00 */
[----:B------:R-:W-:Y:S02]  /*12360*/  MOV R2, 0x12380 ;  /* 0x0001238000027802 */ /* 0x000fe40000000f00 */
[----:B------:R-:W-:Y:S05]  /*12370*/  CALL.REL.NOINC `($__internal_21_$__cuda_sm70_shflsync_idx_p) ;  /* 0x000009a000007944 */ /* 0x000fea0003c00000 */
[----:B------:R-:W-:Y:S05]  /*12380*/  BRA `(.L_x_1106) ;  /* 0xffffd45000007947 */ /* 0x000fea000383ffff */
.L_x_1058:
[----:B------:R-:W-:Y:S01]  /*12390*/  IMAD.MOV.U32 R5, RZ, RZ, R6 ;  /* 0x000000ffff057224 */ /* 0x000fe200078e0006 */
[----:B------:R-:W-:Y:S01]  /*123a0*/  MOV R3, RZ ;  /* 0x000000ff00037202 */ /* 0x000fe20000000f00 */
[----:B------:R-:W-:Y:S01]  /*123b0*/  IMAD.MOV.U32 R0, RZ, RZ, 0x181f ;  /* 0x0000181fff007424 */ /* 0x000fe200078e00ff */
[----:B------:R-:W-:Y:S02]  /*123c0*/  MOV R2, 0x123e0 ;  /* 0x000123e000027802 */ /* 0x000fe40000000f00 */
[----:B------:R-:W-:Y:S05]  /*123d0*/  CALL.REL.NOINC `($__internal_21_$__cuda_sm70_shflsync_idx_p) ;  /* 0x0000094000007944 */ /* 0x000fea0003c00000 */
[----:B------:R-:W-:Y:S01]  /*123e0*/  MOV R10, R0 ;  /* 0x00000000000a7202 */ /* 0x000fe20000000f00 */
[----:B------:R-:W-:Y:S05]  /*123f0*/  BRA `(.L_x_1107) ;  /* 0xffffe03000007947 */ /* 0x000fea000383ffff */
.L_x_1059:
[----:B------:R-:W-:Y:S01]  /*12400*/  IMAD.MOV.U32 R5, RZ, RZ, R9 ;  /* 0x000000ffff057224 */ /* 0x000fe200078e0009 */
[----:B------:R-:W-:Y:S01]  /*12410*/  MOV R3, RZ ;  /* 0x000000ff00037202 */ /* 0x000fe20000000f00 */
[----:B------:R-:W-:Y:S01]  /*12420*/  IMAD.MOV.U32 R0, RZ, RZ, 0x181f ;  /* 0x0000181fff007424 */ /* 0x000fe200078e00ff */
[----:B------:R-:W-:Y:S02]  /*12430*/  MOV R2, 0x12450 ;  /* 0x0001245000027802 */ /* 0x000fe40000000f00 */
[----:B-12---:R-:W-:Y:S05]  /*12440*/  CALL.REL.NOINC `($__internal_21_$__cuda_sm70_shflsync_idx_p) ;  /* 0x000008d000007944 */ /* 0x006fea0003c00000 */
[----:B------:R-:W-:Y:S05]  /*12450*/  BRA `(.L_x_1108) ;  /* 0xffffdff000007947 */ /* 0x000fea000383ffff */
.L_x_1062:
        /* <DEDUP_REMOVED lines=12> */
.L_x_1065:
[----:B-1----:R-:W-:Y:S01]  /*12520*/  IMAD.MOV.U32 R5, RZ, RZ, R6 ;  /* 0x000000ffff057224 */ /* 0x002fe200078e0006 */
[----:B------:R-:W-:Y:S01]  /*12530*/  MOV R3, 0x2 ;  /* 0x0000000200037802 */ /* 0x000fe20000000f00 */
[----:B----4-:R-:W-:Y:S01]  /*12540*/  IMAD.MOV.U32 R0, RZ, RZ, 0x181f ;  /* 0x0000181fff007424 */ /* 0x010fe200078e00ff */
[----:B------:R-:W-:Y:S02]  /*12550*/  MOV R2, 0x12570 ;  /* 0x0001257000027802 */ /* 0x000fe40000000f00 */
[----:B--23--:R-:W-:Y:S05]  /*12560*/  CALL.REL.NOINC `($__internal_21_$__cuda_sm70_shflsync_idx_p) ;  /* 0x000007b000007944 */ /* 0x00cfea0003c00000 */
[----:B------:R-:W-:Y:S01]  /*12570*/  MOV R10, R0 ;  /* 0x00000000000a7202 */ /* 0x000fe20000000f00 */
[----:B------:R-:W-:Y:S05]  /*12580*/  BRA `(.L_x_1110) ;  /* 0xffffe0f000007947 */ /* 0x000fea000383ffff */
.L_x_1066:
[----:B------:R-:W-:Y:S01]  /*12590*/  IMAD.MOV.U32 R5, RZ, RZ, R9 ;  /* 0x000000ffff057224 */ /* 0x000fe200078e0009 */
[----:B------:R-:W-:Y:S01]  /*125a0*/  MOV R3, 0x2 ;  /* 0x0000000200037802 */ /* 0x000fe20000000f00 */
[----:B----4-:R-:W-:Y:S01]  /*125b0*/  IMAD.MOV.U32 R0, RZ, RZ, 0x181f ;  /* 0x0000181fff007424 */ /* 0x010fe200078e00ff */
[----:B------:R-:W-:Y:S02]  /*125c0*/  MOV R2, 0x125e0 ;  /* 0x000125e000027802 */ /* 0x000fe40000000f00 */
[----:B-123--:R-:W-:Y:S05]  /*125d0*/  CALL.REL.NOINC `($__internal_21_$__cuda_sm70_shflsync_idx_p) ;  /* 0x0000074000007944 */ /* 0x00efea0003c00000 */
[----:B------:R-:W-:Y:S05]  /*125e0*/  BRA `(.L_x_1111) ;  /* 0xffffe0b000007947 */ /* 0x000fea000383ffff */
.L_x_1069:
        /* <DEDUP_REMOVED lines=12> */
.L_x_1071:
[----:B------:R-:W-:Y:S01]  /*126b0*/  IMAD.MOV.U32 R5, RZ, RZ, R67 ;  /* 0x000000ffff057224 */ /* 0x000fe200078e0043 */
[----:B------:R-:W-:Y:S01]  /*126c0*/  MOV R3, RZ ;  /* 0x000000ff00037202 */ /* 0x000fe20000000f00 */
[----:B------:R-:W-:Y:S01]  /*126d0*/  IMAD.MOV.U32 R0, RZ, RZ, 0x1f ;  /* 0x0000001fff007424 */ /* 0x000fe200078e00ff */
[----:B------:R-:W-:Y:S02]  /*126e0*/  MOV R2, 0x12700 ;  /* 0x0001270000027802 */ /* 0x000fe40000000f00 */
[----:B------:R-:W-:Y:S05]  /*126f0*/  CALL.REL.NOINC `($__internal_21_$__cuda_sm70_shflsync_idx_p) ;  /* 0x0000062000007944 */ /* 0x000fea0003c00000 */
[----:B------:R-:W-:Y:S01]  /*12700*/  MOV R9, R0 ;  /* 0x0000000000097202 */ /* 0x000fe20000000f00 */
[----:B------:R-:W-:Y:S05]  /*12710*/  BRA `(.L_x_1113) ;  /* 0xffffe27000007947 */ /* 0x000fea000383ffff */
.L_x_1072:
[----:B------:R-:W-:Y:S01]  /*12720*/  IMAD.MOV.U32 R5, RZ, RZ, R67 ;  /* 0x000000ffff057224 */ /* 0x000fe200078e0043 */
[----:B------:R-:W-:Y:S01]  /*12730*/  MOV R3, 0x1 ;  /* 0x0000000100037802 */ /* 0x000fe20000000f00 */
[----:B------:R-:W-:Y:S01]  /*12740*/  IMAD.MOV.U32 R0, RZ, RZ, 0x1f ;  /* 0x0000001fff007424 */ /* 0x000fe200078e00ff */
[----:B------:R-:W-:Y:S02]  /*12750*/  MOV R2, 0x12770 ;  /* 0x0001277000027802 */ /* 0x000fe40000000f00 */
[----:B-12---:R-:W-:Y:S05]  /*12760*/  CALL.REL.NOINC `($__internal_21_$__cuda_sm70_shflsync_idx_p) ;  /* 0x000005b000007944 */ /* 0x006fea0003c00000 */
[----:B------:R-:W-:Y:S01]  /*12770*/  MOV R8, R0 ;  /* 0x0000000000087202 */ /* 0x000fe20000000f00 */
[----:B------:R-:W-:Y:S05]  /*12780*/  BRA `(.L_x_1114) ;  /* 0xffffe22000007947 */ /* 0x000fea000383ffff */
.L_x_1073:
[----:B------:R-:W-:Y:S02]  /*12790*/  MOV R2, 0x1 ;  /* 0x0000000100027802 */ /* 0x000fe40000000f00 */
[----:B------:R-:W-:-:S02]  /*127a0*/  MOV R3, 0x127c0 ;  /* 0x000127c000037802 */ /* 0x000fc40000000f00 */
[----:B-1234-:R-:W-:Y:S05]  /*127b0*/  CALL.REL.NOINC `($__internal_22_$__cuda_sm70_shflsync_up_p) ;  /* 0x000005b000007944 */ /* 0x01efea0003c00000 */
[----:B------:R-:W-:Y:S05]  /*127c0*/  BRA `(.L_x_1115) ;  /* 0xffffe31000007947 */ /* 0x000fea000383ffff */
.L_x_1074:
[----:B------:R-:W-:Y:S02]  /*127d0*/  MOV R2, 0x2 ;  /* 0x0000000200027802 */ /* 0x000fe40000000f00 */
[----:B------:R-:W-:-:S02]  /*127e0*/  MOV R3, 0x12800 ;  /* 0x0001280000037802 */ /* 0x000fc40000000f00 */
[----:B--2-4-:R-:W-:Y:S05]  /*127f0*/  CALL.REL.NOINC `($__internal_22_$__cuda_sm70_shflsync_up_p) ;  /* 0x0000057000007944 */ /* 0x014fea0003c00000 */
[----:B------:R-:W-:Y:S01]  /*12800*/  SEL R3, R4, RZ, P1 ;  /* 0x000000ff04037207 */ /* 0x000fe20000800000 */
[----:B------:R-:W-:-:S04]  /*12810*/  IMAD.MOV.U32 R2, RZ, RZ, 0x4 ;  /* 0x00000004ff027424 */ /* 0x000fc800078e00ff */
[----:B------:R-:W-:Y:S01]  /*12820*/  IMAD.IADD R0, R0, 0x1, R3 ;  /* 0x0000000100007824 */ /* 0x000fe200078e0203 */
        /* <DEDUP_REMOVED lines=20> */
.L_x_1078:
[----:B------:R-:W-:Y:S02]  /*12970*/  MOV R2, 0x1 ;  /* 0x0000000100027802 */ /* 0x000fe40000000f00 */
[----:B------:R-:W-:Y:S02]  /*12980*/  MOV R3, 0x129a0 ;  /* 0x000129a000037802 */ /* 0x000fe40000000f00 */
[----:B------:R-:W-:Y:S05]  /*12990*/  CALL.REL.NOINC `($__internal_22_$__cuda_sm70_shflsync_up_p) ;  /* 0x000003d000007944 */ /* 0x000fea0003c00000 */
[----:B------:R-:W-:Y:S01]  /*129a0*/  MOV R2, R4 ;  /* 0x0000000400027202 */ /* 0x000fe20000000f00 */
[----:B------:R-:W-:Y:S05]  /*129b0*/  BRA `(.L_x_1117) ;  /* 0xffffe38000007947 */ /* 0x000fea000383ffff */
.L_x_1079:
        /* <DEDUP_REMOVED lines=26> */
.L_x_1081:
[----:B------:R-:W-:Y:S02]  /*12b60*/  SEL R0, RZ, 0x1, P0 ;  /* 0x00000001ff007807 */ /* 0x000fe40000000000 */
[----:B------:R-:W-:Y:S02]  /*12b70*/  MOV R2, 0x12b90 ;  /* 0x00012b9000027802 */ /* 0x000fe40000000f00 */
[----:B-1----:R-:W-:Y:S05]  /*12b80*/  CALL.REL.NOINC `($__internal_23_$__cuda_sm70_votesync_ballot) ;  /* 0x0000025000007944 */ /* 0x002fea0003c00000 */
[----:B------:R-:W-:Y:S01]  /*12b90*/  MOV R10, R0 ;  /* 0x00000000000a7202 */ /* 0x000fe20000000f00 */
[----:B------:R-:W-:Y:S05]  /*12ba0*/  BRA `(.L_x_1119) ;  /* 0xffffe32000007947 */ /* 0x000fea000383ffff */
.L_x_1082:
[----:B------:R-:W-:Y:S01]  /*12bb0*/  IMAD.MOV.U32 R5, RZ, RZ, R6 ;  /* 0x000000ffff057224 */ /* 0x000fe200078e0006 */
[----:B------:R-:W-:Y:S01]  /*12bc0*/  MOV R3, R8 ;  /* 0x0000000800037202 */ /* 0x000fe20000000f00 */
[----:B--2---:R-:W-:Y:S01]  /*12bd0*/  IMAD.MOV.U32 R0, RZ, RZ, 0x1f ;  /* 0x0000001fff007424 */ /* 0x004fe200078e00ff */
[----:B------:R-:W-:Y:S02]  /*12be0*/  MOV R2, 0x12c00 ;  /* 0x00012c0000027802 */ /* 0x000fe40000000f00 */
[----:B-1----:R-:W-:Y:S05]  /*12bf0*/  CALL.REL.NOINC `($__internal_21_$__cuda_sm70_shflsync_idx_p) ;  /* 0x0000012000007944 */ /* 0x002fea0003c00000 */
[----:B------:R-:W-:Y:S01]  /*12c00*/  IMAD.MOV.U32 R12, RZ, RZ, R0 ;  /* 0x000000ffff0c7224 */ /* 0x000fe200078e0000 */
[----:B------:R-:W-:Y:S01]  /*12c10*/  MOV R3, R8 ;  /* 0x0000000800037202 */ /* 0x000fe20000000f00 */
[----:B------:R-:W-:Y:S01]  /*12c20*/  IMAD.MOV.U32 R5, RZ, RZ, R7 ;  /* 0x000000ffff057224 */ /* 0x000fe200078e0007 */
[----:B------:R-:W-:Y:S02]  /*12c30*/  MOV R0, 0x1f ;  /* 0x0000001f00007802 */ /* 0x000fe40000000f00 */
[----:B------:R-:W-:-:S02]  /*12c40*/  MOV R2, 0x12c60 ;  /* 0x00012c6000027802 */ /* 0x000fc40000000f00 */
[----:B------:R-:W-:Y:S05]  /*12c50*/  CALL.REL.NOINC `($__internal_21_$__cuda_sm70_shflsync_idx_p) ;  /* 0x000000c000007944 */ /* 0x000fea0003c00000 */
[----:B------:R-:W-:Y:S01]  /*12c60*/  MOV R7, R0 ;  /* 0x0000000000077202 */ /* 0x000fe20000000f00 */
[----:B------:R-:W-:Y:S05]  /*12c70*/  BRA `(.L_x_1120) ;  /* 0xffffe2c000007947 */ /* 0x000fea000383ffff */
.L_x_1085:
[----:B------:R-:W-:Y:S01]  /*12c80*/  IMAD.MOV.U32 R5, RZ, RZ, R4 ;  /* 0x000000ffff057224 */ /* 0x000fe200078e0004 */
[----:B--2---:R-:W-:-:S02]  /*12c90*/  MOV R0, 0x1f ;  /* 0x0000001f00007802 */ /* 0x004fc40000000f00 */
[----:B------:R-:W-:Y:S02]  /*12ca0*/  MOV R2, 0x12cc0 ;  /* 0x00012cc000027802 */ /* 0x000fe40000000f00 */
[----:B-1-34-:R-:W-:Y:S05]  /*12cb0*/  CALL.REL.NOINC `($__internal_21_$__cuda_sm70_shflsync_idx_p) ;  /* 0x0000006000007944 */ /* 0x01afea0003c00000 */
[----:B------:R-:W-:Y:S01]  /*12cc0*/  MOV R13, R0 ;  /* 0x00000000000d7202 */ /* 0x000fe20000000f00 */
[----:B------:R-:W-:Y:S05]  /*12cd0*/  BRA `(.L_x_1084) ;  /* 0xffffe2c000007947 */ /* 0x000fea000383ffff */
        .weak           $__internal_20_$__cuda_sm70_shflsync_bfly_p
        .type           $__internal_20_$__cuda_sm70_shflsync_bfly_p,@function
        .size           $__internal_20_$__cuda_sm70_shflsync_bfly_p,($__internal_21_$__cuda_sm70_shflsync_idx_p - $__internal_20_$__cuda_sm70_shflsync_bfly_p)
$__internal_20_$__cuda_sm70_shflsync_bfly_p:
[----:B------:R-:W-:Y:S04]  /*12ce0*/  WARPSYNC R6 ;  /* 0x0000000600007348 */ /* 0x000fe80003800000 */
[----:B------:R1:W2:Y:S02]  /*12cf0*/  SHFL.BFLY PT, R2, R2, R5, R7 ;  /* 0x0c00000502027389 */ /* 0x0002a400000e0007 */
[----:B-1----:R-:W-:-:S04]  /*12d00*/  MOV R5, 0x0 ;  /* 0x0000000000057802 */ /* 0x002fc80000000f00 */
[----:B--2---:R-:W-:Y:S05]  /*12d10*/  RET.REL.NODEC R4 `(_ZN7cutlass13device_kernelIN5flash19enable_sm80_to_sm89INS1_16FlashAttnFwdSm80INS1_25CollectiveMainloopFwdSm80ILi8ELi1ELb1EN4cute5tupleIJNS5_1CILi128EEENS7_ILi112EEES8_EEELi128ENS_10bfloat16_tEfNS_4arch4Sm80ELb1ELb0ELb0ELb1ELb0ELb0ELb1ELb1EEENS1_21CollectiveEpilogueFwdINS6_IJS8_S8_S9_EEENS6_IJNS7_ILi1EEESH_SH_EEESB_SD_Li256ELb1ELb1ELb1ELb0EEENS1_36VarlenDynamicPersistentTileSchedulerILi128ELi112ELi256ELi256ELb1ELb1ELb0ELb1ELb1ELb1EEEEEEEEEvNT_6ParamsE) ;  /* 0xfffed2e004007950 */ /* 0x004fea0003c3ffff */
        .weak           $__internal_21_$__cuda_sm70_shflsync_idx_p
        .type           $__internal_21_$__cuda_sm70_shflsync_idx_p,@function
        .size           $__internal_21_$__cuda_sm70_shflsync_idx_p,($__internal_22_$__cuda_sm70_shflsync_up_p - $__internal_21_$__cuda_sm70_shflsync_idx_p)
$__internal_21_$__cuda_sm70_shflsync_idx_p:
[----:B------:R-:W-:-:S04]  /*12d20*/  MOV R98, 0xffffffff ;  /* 0xffffffff00627802 */ /* 0x000fc80000000f00 */
[----:B------:R-:W-:Y:S04]  /*12d30*/  WARPSYNC R98 ;  /* 0x0000006200007348 */ /* 0x000fe80003800000 */
[----:B------:R1:W2:Y:S02]  /*12d40*/  SHFL.IDX PT, R0, R5, R3, R0 ;  /* 0x0000000305007389 */ /* 0x0002a400000e0000 */
[----:B-1----:R-:W-:-:S04]  /*12d50*/  MOV R3, 0x0 ;  /* 0x0000000000037802 */ /* 0x002fc80000000f00 */
[----:B--2---:R-:W-:Y:S05]  /*12d60*/  RET.REL.NODEC R2 `(_ZN7cutlass13device_kernelIN5flash19enable_sm80_to_sm89INS1_16FlashAttnFwdSm80INS1_25CollectiveMainloopFwdSm80ILi8ELi1ELb1EN4cute5tupleIJNS5_1CILi128EEENS7_ILi112EEES8_EEELi128ENS_10bfloat16_tEfNS_4arch4Sm80ELb1ELb0ELb0ELb1ELb0ELb0ELb1ELb1EEENS1_21CollectiveEpilogueFwdINS6_IJS8_S8_S9_EEENS6_IJNS7_ILi1EEESH_SH_EEESB_SD_Li256ELb1ELb1ELb1ELb0EEENS1_36VarlenDynamicPersistentTileSchedulerILi128ELi112ELi256ELi256ELb1ELb1ELb0ELb1ELb1ELb1EEEEEEEEEvNT_6ParamsE) ;  /* 0xfffed29002007950 */ /* 0x004fea0003c3ffff */
        .weak           $__internal_22_$__cuda_sm70_shflsync_up_p
        .type           $__internal_22_$__cuda_sm70_shflsync_up_p,@function
        .size           $__internal_22_$__cuda_sm70_shflsync_up_p,($__internal_23_$__cuda_sm70_votesync_ballot - $__internal_22_$__cuda_sm70_shflsync_up_p)
$__internal_22_$__cuda_sm70_shflsync_up_p:
[----:B------:R-:W-:Y:S02]  /*12d70*/  IMAD.MOV.U32 R4, RZ, RZ, RZ ;  /* 0x000000ffff047224 */ /* 0x000fe400078e00ff */
[----:B------:R-:W-:-:S04]  /*12d80*/  IMAD.MOV.U32 R10, RZ, RZ, -0x1 ;  /* 0xffffffffff0a7424 */ /* 0x000fc800078e00ff */
[----:B------:R-:W-:Y:S04]  /*12d90*/  WARPSYNC R10 ;  /* 0x0000000a00007348 */ /* 0x000fe80003800000 */
[----:B------:R1:W2:Y:S02]  /*12da0*/  SHFL.UP PT, R4, R0, R2, R4 ;  /* 0x0400000200047389 */ /* 0x0002a400000e0004 */
[----:B-1----:R-:W-:Y:S02]  /*12db0*/  MOV R2, R3 ;  /* 0x0000000300027202 */ /* 0x002fe40000000f00 */
[----:B------:R-:W-:-:S04]  /*12dc0*/  MOV R3, 0x0 ;  /* 0x0000000000037802 */ /* 0x000fc80000000f00 */
[----:B--2---:R-:W-:Y:S05]  /*12dd0*/  RET.REL.NODEC R2 `(_ZN7cutlass13device_kernelIN5flash19enable_sm80_to_sm89INS1_16FlashAttnFwdSm80INS1_25CollectiveMainloopFwdSm80ILi8ELi1ELb1EN4cute5tupleIJNS5_1CILi128EEENS7_ILi112EEES8_EEELi128ENS_10bfloat16_tEfNS_4arch4Sm80ELb1ELb0ELb0ELb1ELb0ELb0ELb1ELb1EEENS1_21CollectiveEpilogueFwdINS6_IJS8_S8_S9_EEENS6_IJNS7_ILi1EEESH_SH_EEESB_SD_Li256ELb1ELb1ELb1ELb0EEENS1_36VarlenDynamicPersistentTileSchedulerILi128ELi112ELi256ELi256ELb1ELb1ELb0ELb1ELb1ELb1EEEEEEEEEvNT_6ParamsE) ;  /* 0xfffed22002007950 */ /* 0x004fea0003c3ffff */
        .weak           $__internal_23_$__cuda_sm70_votesync_ballot
        .type           $__internal_23_$__cuda_sm70_votesync_ballot,@function
        .size           $__internal_23_$__cuda_sm70_votesync_ballot,(.L_x_1366 - $__internal_23_$__cuda_sm70_votesync_ballot)
$__internal_23_$__cuda_sm70_votesync_ballot:
[----:B------:R-:W-:Y:S01]  /*12de0*/  ISETP.NE.U32.AND P0, PT, R0, 0x1, PT ;  /* 0x000000010000780c */ /* 0x000fe20003f05070 */
[----:B------:R-:W-:-:S04]  /*12df0*/  IMAD.MOV.U32 R3, RZ, RZ, -0x1 ;  /* 0xffffffffff037424 */ /* 0x000fc800078e00ff */
[----:B------:R-:W-:Y:S08]  /*12e00*/  WARPSYNC R3 ;  /* 0x0000000300007348 */ /* 0x000ff00003800000 */
[----:B------:R-:W-:-:S04]  /*12e10*/  VOTE.ANY R0, PT, !P0 ;  /* 0x0000000000007806 */ /* 0x000fc800040e0100 */
[----:B------:R-:W-:Y:S01]  /*12e20*/  LOP3.LUT R0, R0, R3, RZ, 0xc0, !PT ;  /* 0x0000000300007212 */ /* 0x000fe200078ec0ff */
[----:B------:R-:W-:-:S04]  /*12e30*/  IMAD.MOV.U32 R3, RZ, RZ, 0x0 ;  /* 0x00000000ff037424 */ /* 0x000fc800078e00ff */
[----:B------:R-:W-:Y:S05]  /*12e40*/  RET.REL.NODEC R2 `(_ZN7cutlass13device_kernelIN5flash19enable_sm80_to_sm89INS1_16FlashAttnFwdSm80INS1_25CollectiveMainloopFwdSm80ILi8ELi1ELb1EN4cute5tupleIJNS5_1CILi128EEENS7_ILi112EEES8_EEELi128ENS_10bfloat16_tEfNS_4arch4Sm80ELb1ELb0ELb0ELb1ELb0ELb0ELb1ELb1EEENS1_21CollectiveEpilogueFwdINS6_IJS8_S8_S9_EEENS6_IJNS7_ILi1EEESH_SH_EEESB_SD_Li256ELb1ELb1ELb1ELb0EEENS1_36VarlenDynamicPersistentTileSchedulerILi128ELi112ELi256ELi256ELb1ELb1ELb0ELb1ELb1ELb1EEEEEEEEEvNT_6ParamsE) ;  /* 0xfffed1b002007950 */ /* 0x000fea0003c3ffff */
.L_x_1121:
        /* <DEDUP_REMOVED lines=11> */
.L_x_1366:


//--------------------- .text._ZN7cutlass13device_kernelIN5flash19enable_sm80_to_sm89INS1_16FlashAttnFwdSm80INS1_25CollectiveMainloopFwdSm80ILi8ELi1ELb1EN4cute5tupleIJNS5_1CILi128EEENS7_ILi112EEES8_EEELi128ENS_10bfloat16_tEfNS_4arch4Sm80ELb1ELb0ELb0ELb1ELb0ELb1ELb1ELb1EEENS1_21CollectiveEpilogueFwdINS6_IJS8_S8_S9_EEENS6_IJNS7_ILi1EEESH_SH_EEESB_SD_Li256ELb1ELb1ELb1ELb0EEENS1_36VarlenDynamicPersistentTileSchedulerILi128ELi112ELi256ELi256ELb1ELb1ELb0ELb1ELb1ELb1EEEEEEEEEvNT_6ParamsE --------------------------
	.section	.text._ZN7cutlass13device_kernelIN5flash19enable_sm80_to_sm89INS1_16FlashAttnFwdSm80INS1_25CollectiveMainloopFwdSm80ILi8ELi1ELb1EN4cute5tupleIJNS5_1CILi128EEENS7_ILi112EEES8_EEELi128ENS_10bfloat16_tEfNS_4arch4Sm80ELb1ELb0ELb0ELb1ELb0ELb1ELb1ELb1EEENS1_21CollectiveEpilogueFwdINS6_IJS8_S8_S9_EEENS6_IJNS7_ILi1EEESH_SH_EEESB_SD_Li256ELb1ELb1ELb1ELb0EEENS1_36VarlenDynamicPersistentTileSchedulerILi128ELi112ELi256ELi256ELb1ELb1ELb0ELb1ELb1ELb1EEEEEEEEEvNT_6ParamsE,"ax",@progbits
	.sectioninfo	@"SHI_REGISTERS=255"
	.align	128
.text._ZN7cutlass13device_kernelIN5flash19enable_sm80_to_sm89INS1_16FlashAttnFwdSm80INS1_25CollectiveMainloopFwdSm80ILi8ELi1ELb1EN4cute5tupleIJNS5_1CILi128EEENS7_ILi112EEES8_EEELi128ENS_10bfloat16_tEfNS_4arch4Sm80ELb1ELb0ELb0ELb1ELb0ELb1ELb1ELb1EEENS1_21CollectiveEpilogueFwdINS6_IJS8_S8_S9_EEENS6_IJNS7_ILi1EEESH_SH_EEESB_SD_Li256ELb1ELb1ELb1ELb0EEENS1_36VarlenDynamicPersistentTileSchedulerILi128ELi112ELi256ELi256ELb1ELb1ELb0ELb1ELb1ELb1EEEEEEEEEvNT_6ParamsE:
        .type           _ZN7cutlass13device_kernelIN5flash19enable_sm80_to_sm89INS1_16FlashAttnFwdSm80INS1_25CollectiveMainloopFwdSm80ILi8ELi1ELb1EN4cute5tupleIJNS5_1CILi128EEENS7_ILi112EEES8_EEELi128ENS_10bfloat16_tEfNS_4arch4Sm80ELb1ELb0ELb0ELb1ELb0ELb1ELb1ELb1EEENS1_21CollectiveEpilogueFwdINS6_IJS8_S8_S9_EEENS6_IJNS7_ILi1EEESH_SH_EEESB_SD_Li256ELb1ELb1ELb1ELb0EEENS1_36VarlenDynamicPersistentTileSchedulerILi128ELi112ELi256ELi256ELb1ELb1ELb0ELb1ELb1ELb1EEEEEEEEEvNT_6ParamsE,@function
        .size           _ZN7cutlass13device_kernelIN5flash19enable_sm80_to_sm89INS1_16FlashAttnFwdSm80INS1_25CollectiveMainloopFwdSm80ILi8ELi1ELb1EN4cute5tupleIJNS5_1CILi128EEENS7_ILi112EEES8_EEELi128ENS_10bfloat16_tEfNS_4arch4Sm80ELb1ELb0ELb0ELb1ELb0ELb1ELb1ELb1EEENS1_21CollectiveEpilogueFwdINS6_IJS8_S8_S9_EEENS6_IJNS7_ILi1EEESH_SH_EEESB_SD_Li256ELb1ELb1ELb1ELb0EEENS1_36VarlenDynamicPersistentTileSchedulerILi128ELi112ELi256ELi256ELb1ELb1ELb0ELb1ELb1ELb1EEEEEEEEEvNT_6ParamsE,(.L_x_1371 - _ZN7cutlass13device_kernelIN5flash19enable_sm80_to_sm89INS1_16FlashAttnFwdSm80INS1_25CollectiveMainloopFwdSm80ILi8ELi1ELb1EN4cute5tupleIJNS5_1CILi128EEENS7_ILi112EEES8_EEELi128ENS_10bfloat16_tEfNS_4arch4Sm80ELb1ELb0ELb0ELb1ELb0ELb1ELb1ELb1EEENS1_21CollectiveEpilogueFwdINS6_IJS8_S8_S9_EEENS6_IJNS7_ILi1EEESH_SH_EEESB_SD_Li256ELb1ELb1ELb1ELb0EEENS1_36VarlenDynamicPersistentTileSchedulerILi128ELi112ELi256ELi256ELb1ELb1ELb0ELb1ELb1ELb1EEEEEEEEEvNT_6ParamsE)
        .other          _ZN7cutlass13device_kernelIN5flash19enable_sm80_to_sm89INS1_16FlashAttnFwdSm80INS1_25CollectiveMainloopFwdSm80ILi8ELi1ELb1EN4cute5tupleIJNS5_1CILi128EEENS7_ILi112EEES8_EEELi128ENS_10bfloat16_tEfNS_4arch4Sm80ELb1ELb0ELb0ELb1ELb0ELb1ELb1ELb1EEENS1_21CollectiveEpilogueFwdINS6_IJS8_S8_S9_EEENS6_IJNS7_ILi1EEESH_SH_EEESB_SD_Li256ELb1ELb1ELb1ELb0EEENS1_36VarlenDynamicPersistentTileSchedulerILi128ELi112ELi256ELi256ELb1ELb1ELb0ELb1ELb1ELb1EEEEEEEEEvNT_6ParamsE,@"STO_CUDA_ENTRY STV_DEFAULT"
_ZN7cutlass13device_kernelIN5flash19enable_sm80_to_sm89INS1_16FlashAttnFwdSm80INS1_25CollectiveMainloopFwdSm80ILi8ELi1ELb1EN4cute5tupleIJNS5_1CILi128EEENS7_ILi112EEES8_EEELi128ENS_10bfloat16_tEfNS_4arch4Sm80ELb1ELb0ELb0ELb1ELb0ELb1ELb1ELb1EEENS1_21CollectiveEpilogueFwdINS6_IJS8_S8_S9_EEENS6_IJNS7_ILi1EEESH_SH_EEESB_SD_Li256ELb1ELb1ELb1ELb0EEENS1_36VarlenDynamicPersistentTileSchedulerILi128ELi112ELi256ELi256ELb1ELb1ELb0ELb1ELb1ELb1EEEEEEEEEvNT_6ParamsE:
        /* <DEDUP_REMOVED lines=54> */
.L_x_1127:
        /* <DEDUP_REMOVED lines=16> */
.L_x_1306:
        /* <DEDUP_REMOVED lines=16> */
.L_x_1307:
[----:B--2---:R-:W-:-:S05]  /*0560*/  IMAD R0, R0, c[0x0][0x538], RZ ;  /* 0x00014e0000007a24 */ /* 0x004fca00078e02ff */
[----:B------:R-:W-:-:S04]  /*0570*/  IADD3 R6, R0, R6, RZ ;  /* 0x0000000600067210 */ /* 0x000fc80007ffe0ff */
[----:B------:R-:W-:-:S13]  /*0580*/  ISETP.GT.AND P0, PT, R6, UR4, PT ;  /* 0x0000000406007c0c */ /* 0x000fda000bf04270 */
[----:B-1----:R-:W-:Y:S05]  /*0590*/  @!P0 BRA `(.L_x_1127) ;  /* 0xfffffdc000008947 */ /* 0x002fea000383ffff */
.L_x_1123:
[----:B------:R-:W-:-:S05]  /*05a0*/  IADD3 R11, -R0, R6, RZ ;  /* 0x00000006000b7210 */ /* 0x000fca0007ffe1ff */
[----:B------:R-:W-:-:S05]  /*05b0*/  IMAD R0, R4, c[0x0][0x538], R11 ;  /* 0x00014e0004007a24 */ /* 0x000fca00078e020b */
[----:B------:R-:W-:Y:S01]  /*05c0*/  ISETP.GT.AND P0, PT, R0, UR4, PT ;  /* 0x0000000400007c0c */ /* 0x000fe2000bf04270 */
[----:B------:R-:W-:-:S12]  /*05d0*/  BRA.DIV ~URZ, `(.L_x_1128) ;  /* 0x0001dda27f007947 */ /* 0x000fd8000b800000 */
[----:B------:R-:W-:-:S04]  /*05e0*/  VOTE.ANY R10, PT, !P0 ;  /* 0x00000000000a7806 */ /* 0x000fc800040e0100 */
.L_x_1308:
[----:B------:R-:W1:Y:S02]  /*05f0*/  POPC R6, R10 ;  /* 0x0000000a00067309 */ /* 0x000e640000000000 */
[----:B-1----:R-:W-:-:S05]  /*0600*/  IADD3 R0, R6, R7, RZ ;  /* 0x0000000706007210 */ /* 0x002fca0007ffe0ff */
[----:B------:R1:W-:Y:S01]  /*0610*/  STL [R1+0x54], R0 ;  /* 0x0000540001007387 */ /* 0x0003e20000100800 */
[----:B------:R-:W-:Y:S05]  /*0620*/  BRA.DIV ~URZ, `(.L_x_1129) ;  /* 0x0001dda27f007947 */ /* 0x000fea000b800000 */
[----:B------:R2:W3:Y:S01]  /*0630*/  SHFL.IDX PT, R12, R9, R6, 0x1f ;  /* 0x00001f06090c7589 */ /* 0x0004e200000e0000 */
[----:B------:R-:W-:-:S03]  /*0640*/  MOV R7, RZ ;  /* 0x000000ff00077202 */ /* 0x000fc60000000f00 */
[----:B------:R2:W4:Y:S04]  /*0650*/  SHFL.IDX PT, R9, R8, R6, 0x1f ;  /* 0x00001f0608097589 */ /* 0x00052800000e0000 */
.L_x_1309:
[----:B------:R-:W-:Y:S01]  /*0660*/  ISETP.NE.AND P0, PT, R10, RZ, PT ;  /* 0x000000ff0a00720c */ /* 0x000fe20003f05270 */
[----:B------:R-:W-:-:S12]  /*0670*/  BSSY B0, `(.L_x_1130) ;  /* 0x0000005000007945 */ /* 0x000fd80003800000 */
[----:B------:R-:W-:Y:S05]  /*0680*/  @!P0 BRA `(.L_x_1131) ;  /* 0x0000003000008947 */ /* 0x000fea0003800000 */
[----:B------:R-:W-:Y:S01]  /*0690*/  IADD3 R3, R6, -0x1, RZ ;  /* 0xffffffff06037810 */ /* 0x000fe20007ffe0ff */
[----:B------:R-:W-:Y:S05]  /*06a0*/  BRA.DIV ~URZ, `(.L_x_1132) ;  /* 0x0001de027f007947 */ /* 0x000fea000b800000 */
[----:B------:R1:W2:Y:S02]  /*06b0*/  SHFL.IDX PT, R7, R4, R3, 0x1f ;  /* 0x00001f0304077589 */ /* 0x0002a400000e0000 */
.L_x_1131:
[----:B------:R-:W-:Y:S05]  /*06c0*/  BSYNC B0 ;  /* 0x0000000000007941 */ /* 0x000fea0003800000 */
.L_x_1130:
        /* <DEDUP_REMOVED lines=69> */
.L_x_1134:
        /* <DEDUP_REMOVED lines=70> */
.L_x_1135:
[----:B------:R-:W-:Y:S05]  /*0f80*/  BSYNC B0 ;  /* 0x0000000000007941 */ /* 0x000fea0003800000 */
.L_x_1133:
[----:B------:R-:W-:-:S04]  /*0f90*/  LOP3.LUT R0, RZ, R0, RZ, 0x33, !PT ;  /* 0x00000000ff007212 */ /* 0x000fc800078e33ff */
[----:B------:R-:W-:-:S05]  /*0fa0*/  IADD3 R0, R0, R12, RZ ;  /* 0x0000000c00007210 */ /* 0x000fca0007ffe0ff */
[----:B------:R2:W-:Y:S01]  /*0fb0*/  STL [R1+0x4c], R0 ;  /* 0x00004c0001007387 */ /* 0x0005e20000100800 */
[----:B------:R-:W-:Y:S05]  /*0fc0*/  BRA `(.L_x_1136) ;  /* 0x0000006000007947 */ /* 0x000fea0003800000 */
.L_x_1124:
[----:B------:R-:W-:Y:S01]  /*0fd0*/  MOV R0, UR4 ;  /* 0x0000000400007c02 */ /* 0x000fe20008000f00 */
[----:B------:R-:W-:Y:S04]  /*0fe0*/  STL [R1+0x4c], RZ ;  /* 0x00004cff01007387 */ /* 0x000fe80000100800 */
[----:B------:R-:W-:Y:S04]  /*0ff0*/  STL [R1+0x50], RZ ;  /* 0x000050ff01007387 */ /* 0x000fe80000100800 */
[----:B------:R1:W-:Y:S02]  /*1000*/  STL [R1+0x48], R0 ;  /* 0x0000480001007387 */ /* 0x0003e40000100800 */
[----:B-1----:R-:W-:-:S05]  /*1010*/  MOV R0, c[0x0][0x53c] ;  /* 0x00014f0000007a02 */ /* 0x002fca0000000f00 */
[----:B------:R1:W-:Y:S02]  /*1020*/  STL [R1+0x54], R0 ;  /* 0x0000540001007387 */ /* 0x0003e40000100800 */
.L_x_1136:
        /* <DEDUP_REMOVED lines=8> */
.L_x_1122:
[----:B-12---:R-:W2:Y:S02]  /*10b0*/  LDL R0, [R1+0x54] ;  /* 0x0000540001007983 */ /* 0x006ea40000100800 */
[----:B--2---:R-:W-:-:S13]  /*10c0*/  ISETP.GE.AND P0, PT, R0, c[0x0][0x53c], PT ;  /* 0x00014f0000007a0c */ /* 0x004fda0003f06270 */
[----:B------:R-:W-:Y:S05]  /*10d0*/  @P0 EXIT ;  /* 0x000000000000094d */ /* 0x000fea0003800000 */
[----:B------:R-:W1:Y:S02]  /*10e0*/  S2R R18, SR_TID.X ;  /* 0x0000000000127919 */ /* 0x000e640000002100 */
[----:B-1----:R-:W-:-:S04]  /*10f0*/  SHF.R.S32.HI R16, RZ, 0x1f, R18 ;  /* 0x0000001fff107819 */ /* 0x002fc80000011412 */
[CC--:B------:R-:W-:Y:S02]  /*1100*/  LEA.HI R2, R16.reuse, R18.reuse, RZ, 0x4 ;  /* 0x0000001210027211 */ /* 0x0c0fe400078f20ff */
[CC--:B---3--:R-:W-:Y:S02]  /*1110*/  LEA.HI R7, R16.reuse, R18.reuse, RZ, 0x3 ;  /* 0x0000001210077211 */ /* 0x0c8fe400078f18ff */
[----:B------:R-:W-:Y:S02]  /*1120*/  SHF.R.S32.HI R3, RZ, 0x4, R2 ;  /* 0x00000004ff037819 */ /* 0x000fe40000011402 */
[----:B------:R-:W-:Y:S02]  /*1130*/  LEA.HI R11, R16, R18, RZ, 0x2 ;  /* 0x00000012100b7211 */ /* 0x000fe400078f10ff */
[----:B------:R-:W-:Y:S02]  /*1140*/  LEA.HI R0, R2, R3, RZ, 0x1 ;  /* 0x0000000302007211 */ /* 0x000fe400078f08ff */
[----:B------:R-:W-:-:S02]  /*1150*/  SHF.R.S32.HI R6, RZ, 0x2, R11 ;  /* 0x00000002ff067819 */ /* 0x000fc4000001140b */
[----:B------:R-:W-:Y:S02]  /*1160*/  LOP3.LUT R0, R0, 0xfffffffe, RZ, 0xc0, !PT ;  /* 0xfffffffe00007812 */ /* 0x000fe400078ec0ff */
[----:B------:R-:W-:Y:S02]  /*1170*/  LOP3.LUT R5, R7, 0xfffffff8, RZ, 0xc0, !PT ;  /* 0xfffffff807057812 */ /* 0x000fe400078ec0ff */
[----:B------:R-:W-:Y:S01]  /*1180*/  SHF.R.S32.HI R17, RZ, 0x3, R7 ;  /* 0x00000003ff117819 */ /* 0x000fe20000011407 */
[----:B------:R-:W-:Y:S01]  /*1190*/  IMAD.IADD R14, R3, 0x1, -R0 ;  /* 0x00000001030e7824 */ /* 0x000fe200078e0a00 */
[----:B------:R-:W-:Y:S01]  /*11a0*/  LOP3.LUT R0, R2, 0xfffffff0, RZ, 0xc0, !PT ;  /* 0xfffffff002007812 */ /* 0x000fe200078ec0ff */
[C---:B------:R-:W-:Y:S01]  /*11b0*/  IMAD.IADD R10, R18.reuse, 0x1, -R5 ;  /* 0x00000001120a7824 */ /* 0x040fe200078e0a05 */
[----:B------:R-:W-:Y:S01]  /*11c0*/  SHF.R.S32.HI R3, RZ, 0x1f, R11 ;  /* 0x0000001fff037819 */ /* 0x000fe2000001140b */
[C---:B------:R-:W-:Y:S01]  /*11d0*/  IMAD.SHL.U32 R4, R17.reuse, 0x40, RZ ;  /* 0x0000004011047824 */ /* 0x040fe200078e00ff */
[----:B------:R-:W-:Y:S01]  /*11e0*/  IADD3 R237, -R17, 0x70, RZ ;  /* 0x0000007011ed7810 */ /* 0x000fe20007ffe1ff */
[----:B------:R-:W-:Y:S01]  /*11f0*/  IMAD.IADD R0, R18, 0x1, -R0 ;  /* 0x0000000112007824 */ /* 0x000fe200078e0a00 */
[----:B------:R-:W-:Y:S01]  /*1200*/  LEA.HI R2, R3, R6, RZ, 0x3 ;  /* 0x0000000603027211 */ /* 0x000fe200078f18ff */
[----:B------:R-:W-:Y:S01]  /*1210*/  IMAD.SHL.U32 R3, R10, 0x40, RZ ;  /* 0x000000400a037824 */ /* 0x000fe200078e00ff */
[----:B------:R-:W-:Y:S01]  /*1220*/  LOP3.LUT R4, R4, 0x1c0, RZ, 0xc0, !PT ;  /* 0x000001c004047812 */ /* 0x000fe200078ec0ff */
[----:B------:R-:W-:Y:S01]  /*1230*/  IMAD.SHL.U32 R218, R10, 0x8, RZ ;  /* 0x000000080ada7824 */ /* 0x000fe200078e00ff */
[----:B------:R-:W-:-:S02]  /*1240*/  SHF.R.S32.HI R5, RZ, 0x1f, R0 ;  /* 0x0000001fff057819 */ /* 0x000fc40000011400 */
[----:B------:R-:W-:Y:S02]  /*1250*/  LOP3.LUT R2, R2, 0xfffffff8, RZ, 0xc0, !PT ;  /* 0xfffffff802027812 */ /* 0x000fe400078ec0ff */
[----:B------:R-:W-:Y:S02]  /*1260*/  LEA.HI R12, R5, R0, RZ, 0x3 ;  /* 0x00000000050c7211 */ /* 0x000fe400078f18ff */
[----:B------:R-:W-:Y:S01]  /*1270*/  LOP3.LUT R3, R3, 0x1c0, RZ, 0xc0, !PT ;  /* 0x000001c003037812 */ /* 0x000fe200078ec0ff */
[----:B------:R-:W-:Y:S01]  /*1280*/  IMAD.IADD R2, R6, 0x1, -R2 ;  /* 0x0000000106027824 */ /* 0x000fe200078e0a02 */
[----:B------:R-:W-:Y:S02]  /*1290*/  LOP3.LUT R6, R12, 0xfffffff8, RZ, 0xc0, !PT ;  /* 0xfffffff80c067812 */ /* 0x000fe400078ec0ff */
[----:B------:R-:W-:Y:S02]  /*12a0*/  LOP3.LUT R8, R4, 0x38, R218, 0xf8, !PT ;  /* 0x0000003804087812 */ /* 0x000fe400078ef8da */
[----:B------:R-:W-:Y:S01]  /*12b0*/  SHF.R.U32.HI R5, RZ, 0x3, R4 ;  /* 0x00000003ff057819 */ /* 0x000fe20000011604 */
[----:B------:R-:W-:Y:S01]  /*12c0*/  IMAD.IADD R9, R0, 0x1, -R6 ;  /* 0x0000000100097824 */ /* 0x000fe200078e0a06 */
[----:B------:R-:W-:-:S02]  /*12d0*/  LOP3.LUT R0, R11, 0xfffffffc, RZ, 0xc0, !PT ;  /* 0xfffffffc0b007812 */ /* 0x000fc400078ec0ff */
[----:B------:R-:W-:Y:S02]  /*12e0*/  LOP3.LUT R7, R3, 0x8, R7, 0xf8, !PT ;  /* 0x0000000803077812 */ /* 0x000fe400078ef807 */
[----:B------:R-:W-:Y:S01]  /*12f0*/  SHF.R.U32.HI R4, RZ, 0x3, R3 ;  /* 0x00000003ff047819 */ /* 0x000fe20000011603 */
[----:B------:R-:W-:Y:S01]  /*1300*/  IMAD.IADD R6, R18, 0x1, -R0 ;  /* 0x0000000112067824 */ /* 0x000fe200078e0a00 */
[----:B------:R-:W-:Y:S01]  /*1310*/  LOP3.LUT R13, R8, R5, RZ, 0x3c, !PT ;  /* 0x00000005080d7212 */ /* 0x000fe200078e3cff */
[C---:B------:R-:W-:Y:S01]  /*1320*/  IMAD.SHL.U32 R0, R2.reuse, 0x40, RZ ;  /* 0x0000004002007824 */ /* 0x040fe200078e00ff */
[----:B------:R-:W-:Y:S02]  /*1330*/  LOP3.LUT R3, R2, 0x1, RZ, 0xc0, !PT ;  /* 0x0000000102037812 */ /* 0x000fe400078ec0ff */
[----:B------:R-:W-:Y:S02]  /*1340*/  LEA.HI R5, R16, R18, RZ, 0x5 ;  /* 0x0000001210057211 */ /* 0x000fe400078f28ff */
[----:B------:R-:W-:Y:S01]  /*1350*/  LOP3.LUT R15, R7, R4, RZ, 0x3c, !PT ;  /* 0x00000004070f7212 */ /* 0x000fe200078e3cff */
[----:B------:R-:W-:Y:S01]  /*1360*/  IMAD.SHL.U32 R7, R14, 0x8, RZ ;  /* 0x000000080e077824 */ /* 0x000fe200078e00ff */
[----:B------:R-:W-:-:S02]  /*1370*/  ISETP.NE.U32.AND P0, PT, R3, 0x1, PT ;  /* 0x000000010300780c */ /* 0x000fc40003f05070 */
[----:B------:R-:W-:Y:S02]  /*1380*/  SHF.R.S32.HI R4, RZ, 0x5, R5 ;  /* 0x00000005ff047819 */ /* 0x000fe40000011405 */
[----:B------:R-:W-:Y:S01]  /*1390*/  LOP3.LUT R3, R5, 0xffffffe0, RZ, 0xc0, !PT ;  /* 0xffffffe005037812 */ /* 0x000fe200078ec0ff */
[C---:B------:R-:W-:Y:S01]  /*13a0*/  IMAD.SHL.U32 R5, R9.reuse, 0x40, RZ ;  /* 0x0000004009057824 */ /* 0x040fe200078e00ff */
[----:B------:R-:W-:Y:S01]  /*13b0*/  LEA.HI R8, R16, R18, RZ, 0x6 ;  /* 0x0000001210087211 */ /* 0x000fe200078f30ff */
[----:B------:R-:W-:Y:S01]  /*13c0*/  IMAD.SHL.U32 R11, R4, 0x400, RZ ;  /* 0x00000400040b7824 */ /* 0x000fe200078e00ff */
[----:B------:R-:W-:Y:S01]  /*13d0*/  R2P PR, R2, 0x6 ;  /* 0x0000000602007804 */ /* 0x000fe20000000000 */
[----:B------:R-:W-:Y:S01]  /*13e0*/  IMAD.IADD R2, R18, 0x1, -R3 ;  /* 0x0000000112027824 */ /* 0x000fe200078e0a03 */
[----:B------:R-:W-:Y:S01]  /*13f0*/  LOP3.LUT R0, R0, 0x1c0, RZ, 0xc0, !PT ;  /* 0x000001c000007812 */ /* 0x000fe200078ec0ff */
[----:B------:R-:W-:Y:S01]  /*1400*/  IMAD.SHL.U32 R8, R8, 0x8, RZ ;  /* 0x0000000808087824 */ /* 0x000fe200078e00ff */
[----:B------:R-:W-:Y:S01]  /*1410*/  LOP3.LUT P4, RZ, R9, 0x2, RZ, 0xc0, !PT ;  /* 0x0000000209ff7812 */ /* 0x000fe2000788c0ff */
[----:B------:R-:W-:Y:S01]  /*1420*/  IMAD R6, R6, 0x2, R11 ;  /* 0x0000000206067824 */ /* 0x000fe200078e020b */
[----:B------:R-:W-:-:S02]  /*1430*/  LEA.HI R4, R0, R0, RZ, 0x1d ;  /* 0x0000000000047211 */ /* 0x000fc400078fe8ff */
[----:B------:R-:W-:Y:S02]  /*1440*/  SHF.R.S32.HI R3, RZ, 0x1f, R2 ;  /* 0x0000001fff037819 */ /* 0x000fe40000011402 */
[----:B------:R-:W-:Y:S01]  /*1450*/  LOP3.LUT R0, R5, 0x1c0, RZ, 0xc0, !PT ;  /* 0x000001c005007812 */ /* 0x000fe200078ec0ff */
[----:B------:R-:W-:Y:S01]  /*1460*/  IMAD.IADD R4, R6, 0x1, R4 ;  /* 0x0000000106047824 */ /* 0x000fe200078e0204 */
[----:B------:R-:W-:Y:S02]  /*1470*/  LOP3.LUT R5, R8, 0xfffffe00, RZ, 0xc0, !PT ;  /* 0xfffffe0008057812 */ /* 0x000fe400078ec0ff */
[----:B------:R-:W-:Y:S02]  /*1480*/  LEA.HI R3, R3, R2, RZ, 0x2 ;  /* 0x0000000203037211 */ /* 0x000fe400078f10ff */
[----:B------:R-:W-:Y:S01]  /*1490*/  LOP3.LUT R8, R13, R5, RZ, 0xfc, !PT ;  /* 0x000000050d087212 */ /* 0x000fe200078efcff */
[----:B------:R-:W-:Y:S01]  /*14a0*/  IMAD.SHL.U32 R5, R4, 0x2, RZ ;  /* 0x0000000204057824 */ /* 0x000fe200078e00ff */
[----:B------:R-:W-:-:S02]  /*14b0*/  LOP3.LUT R3, R3, 0x7ffffffc, RZ, 0xc0, !PT ;  /* 0x7ffffffc03037812 */ /* 0x000fc400078ec0ff */
[----:B------:R-:W-:Y:S01]  /*14c0*/  LOP3.LUT R6, R0, 0x8, R7, 0xf8, !PT ;  /* 0x0000000800067812 */ /* 0x000fe200078ef807 */
[----:B------:R-:W-:Y:S01]  /*14d0*/  IMAD.SHL.U32 R216, R8, 0x2, RZ ;  /* 0x0000000208d87824 */ /* 0x000fe200078e00ff */
[----:B------:R-:W-:Y:S01]  /*14e0*/  IADD3 R4, R5, 0x80, RZ ;  /* 0x0000008005047810 */ /* 0x000fe20007ffe0ff */
[----:B------:R-:W-:Y:S01]  /*14f0*/  IMAD.IADD R7, R2, 0x1, -R3 ;  /* 0x0000000102077824 */ /* 0x000fe200078e0a03 */
[----:B------:R-:W-:Y:S01]  /*1500*/  LOP3.LUT P3, RZ, R9, 0x4, RZ, 0xc0, !PT ;  /* 0x0000000409ff7812 */ /* 0x000fe2000786c0ff */
[----:B------:R-:W-:Y:S01]  /*1510*/  IMAD.MOV.U32 R9, RZ, RZ, 0x40 ;  /* 0x00000040ff097424 */ /* 0x000fe200078e00ff */
[----:B------:R-:W-:Y:S01]  /*1520*/  SHF.R.U32.HI R0, RZ, 0x3, R0 ;  /* 0x00000003ff007819 */ /* 0x000fe20000011600 */
[----:B------:R-:W-:Y:S01]  /*1530*/  IMAD.SHL.U32 R2, R12, 0x40, RZ ;  /* 0x000000400c027824 */ /* 0x000fe200078e00ff */
[----:B------:R-:W-:Y:S01]  /*1540*/  IADD3 R16, R5, 0x70, RZ ;  /* 0x0000007005107810 */ /* 0x000fe20007ffe0ff */
[----:B------:R-:W-:Y:S01]  /*1550*/  IMAD.MOV.U32 R12, RZ, RZ, 0x20 ;  /* 0x00000020ff0c7424 */ /* 0x000fe200078e00ff */
[----:B------:R-:W-:Y:S01]  /*1560*/  @P0 IADD3 R16, R4, 0x10, RZ ;  /* 0x0000001004100810 */ /* 0x000fe20007ffe0ff */
[----:B------:R-:W-:Y:S01]  /*1570*/  IMAD.SHL.U32 R7, R7, 0x2, RZ ;  /* 0x0000000207077824 */ /* 0x000fe200078e00ff */
[----:B------:R-:W-:Y:S01]  /*1580*/  IADD3 R4, R17, 0x60, RZ ;  /* 0x0000006011047810 */ /* 0x000fe20007ffe0ff */
[----:B------:R-:W-:Y:S01]  /*1590*/  IMAD R3, R14, 0x200, R15 ;  /* 0x000002000e037824 */ /* 0x000fe200078e020f */
[----:B------:R-:W-:Y:S01]  /*15a0*/  LOP3.LUT R0, R6, R0, RZ, 0x3c, !PT ;  /* 0x0000000006007212 */ /* 0x000fe200078e3cff */
[----:B------:R-:W-:Y:S01]  /*15b0*/  STL [R1+0x64], R16 ;  /* 0x0000641001007387 */ /* 0x000fe20000100800 */
[----:B------:R-:W-:-:S02]  /*15c0*/  SEL R4, R9, 0xffffffc0, !P2 ;  /* 0xffffffc009047807 */ /* 0x000fc40005000000 */
[----:B------:R-:W-:Y:S01]  /*15d0*/  IADD3 R6, R17, 0x40, RZ ;  /* 0x0000004011067810 */ /* 0x000fe20007ffe0ff */
[----:B------:R1:W-:Y:S01]  /*15e0*/  STL [R1+0x3c], R7 ;  /* 0x00003c0701007387 */ /* 0x0003e20000100800 */
[----:B------:R-:W-:Y:S02]  /*15f0*/  SEL R6, R12, 0xffffffe0, !P1 ;  /* 0xffffffe00c067807 */ /* 0x000fe40004800000 */
[----:B------:R-:W-:Y:S01]  /*1600*/  LOP3.LUT R2, R0, 0xfffffe00, R2, 0xf8, !PT ;  /* 0xfffffe0000027812 */ /* 0x000fe200078ef802 */
[----:B------:R-:W-:Y:S01]  /*1610*/  IMAD.SHL.U32 R0, R10, 0x4, RZ ;  /* 0x000000040a007824 */ /* 0x000fe200078e00ff */
[----:B------:R-:W-:Y:S01]  /*1620*/  LEA R194, R3, 0x8100, 0x1 ;  /* 0x0000810003c27811 */ /* 0x000fe200078e08ff */
[----:B------:R-:W-:Y:S01]  /*1630*/  IMAD.IADD R8, R5, 0x1, R6 ;  /* 0x0000000105087824 */ /* 0x000fe200078e0206 */
[----:B------:R-:W-:Y:S02]  /*1640*/  LEA R195, R2, 0x100, 0x1 ;  /* 0x0000010002c37811 */ /* 0x000fe400078e08ff */
[----:B------:R-:W-:-:S02]  /*1650*/  SEL R3, R12, 0xffffffe0, !P4 ;  /* 0xffffffe00c037807 */ /* 0x000fc40006000000 */
[----:B------:R-:W-:Y:S02]  /*1660*/  IADD3 R113, R0, 0x20, RZ ;  /* 0x0000002000717810 */ /* 0x000fe40007ffe0ff */
[----:B------:R-:W-:Y:S01]  /*1670*/  SEL R0, R9, 0xffffffc0, !P3 ;  /* 0xffffffc009007807 */ /* 0x000fe20005800000 */
[--C-:B------:R-:W-:Y:S01]  /*1680*/  IMAD.IADD R196, R3, 0x1, R195.reuse ;  /* 0x0000000103c47824 */ /* 0x100fe200078e02c3 */
[----:B------:R-:W-:Y:S02]  /*1690*/  IADD3 R10, R17, 0x20, RZ ;  /* 0x00000020110a7810 */ /* 0x000fe40007ffe0ff */
[----:B------:R-:W-:Y:S01]  /*16a0*/  IADD3 R218, R218, 0x40, RZ ;  /* 0x00000040dada7810 */ /* 0x000fe20007ffe0ff */
[C---:B------:R-:W-:Y:S02]  /*16b0*/  IMAD.IADD R198, R0.reuse, 0x1, R195 ;  /* 0x0000000100c67824 */ /* 0x040fe400078e02c3 */
[----:B------:R-:W-:Y:S02]  /*16c0*/  IMAD.IADD R197, R0, 0x1, R196 ;  /* 0x0000000100c57824 */ /* 0x000fe400078e02c4 */
[----:B-1----:R-:W-:-:S02]  /*16d0*/  IMAD.IADD R7, R5, 0x1, R4 ;  /* 0x0000000105077824 */ /* 0x002fc400078e0204 */
[----:B------:R-:W-:Y:S02]  /*16e0*/  IMAD.IADD R5, R2, 0x1, R11 ;  /* 0x0000000102057824 */ /* 0x000fe400078e020b */
[--C-:B------:R-:W-:Y:S01]  /*16f0*/  IMAD.IADD R2, R6, 0x1, R16.reuse ;  /* 0x0000000106027824 */ /* 0x100fe200078e0210 */
[----:B------:R1:W-:Y:S01]  /*1700*/  STL [R1+0x7c], R7 ;  /* 0x00007c0701007387 */ /* 0x0003e20000100800 */
[C---:B------:R-:W-:Y:S01]  /*1710*/  IMAD.IADD R6, R4.reuse, 0x1, R16 ;  /* 0x0000000104067824 */ /* 0x040fe200078e0210 */
[----:B------:R-:W-:Y:S02]  /*1720*/  LEA R213, R5, 0x100, 0x1 ;  /* 0x0000010005d57811 */ /* 0x000fe400078e08ff */
[----:B------:R-:W-:Y:S01]  /*1730*/  STL [R1+0x6c], R8 ;  /* 0x00006c0801007387 */ /* 0x000fe20000100800 */
[----:B-1----:R-:W-:-:S05]  /*1740*/  IMAD.IADD R7, R4, 0x1, R8 ;  /* 0x0000000104077824 */ /* 0x002fca00078e0208 */
[----:B------:R-:W-:Y:S04]  /*1750*/  STL [R1+0x78], R7 ;  /* 0x0000780701007387 */ /* 0x000fe80000100800 */
[----:B------:R-:W-:Y:S04]  /*1760*/  STL [R1+0x74], R6 ;  /* 0x0000740601007387 */ /* 0x000fe80000100800 */
[----:B------:R1:W-:Y:S02]  /*1770*/  STL [R1+0x68], R2 ;  /* 0x0000680201007387 */ /* 0x0003e40000100800 */
[----:B-1----:R-:W-:-:S05]  /*1780*/  IMAD.IADD R2, R2, 0x1, R4 ;  /* 0x0000000102027824 */ /* 0x002fca00078e0204 */
[----:B------:R1:W-:Y:S02]  /*1790*/  STL [R1+0x70], R2 ;  /* 0x0000700201007387 */ /* 0x0003e40000100800 */
.L_x_1305:
[----:B------:R-:W2:Y:S01]  /*17a0*/  LDL R0, [R1+0x54] ;  /* 0x0000540001007983 */ /* 0x000ea20000100800 */
[----:B------:R-:W-:Y:S01]  /*17b0*/  IMAD.MOV.U32 R13, RZ, RZ, 0x4 ;  /* 0x00000004ff0d7424 */ /* 0x000fe200078e00ff */
[----:B------:R-:W-:Y:S02]  /*17c0*/  ISETP.NE.U32.AND P4, PT, RZ, c[0x0][0x360], PT ;  /* 0x0000d800ff007a0c */ /* 0x000fe40003f85070 */
[----:B------:R-:W3:Y:S02]  /*17d0*/  LDL R9, [R1+0x50] ;  /* 0x0000500001097983 */ /* 0x000ee40000100800 */
[----:B------:R-:W-:Y:S01]  /*17e0*/  ISETP.NE.AND.EX P4, PT, RZ, c[0x0][0x364], PT, P4 ;  /* 0x0000d900ff007a0c */ /* 0x000fe20003f85340 */
[----:B-12---:R-:W-:-:S05]  /*17f0*/  IMAD.WIDE R2, R0, R13, c[0x0][0x588] ;  /* 0x0001620000027625 */ /* 0x006fca00078e020d */
[----:B------:R-:W2:Y:S01]  /*1800*/  LDG.E R42, [R2.64] ;  /* 0x00000006022a7981 */ /* 0x000ea2000c1e1900 */
[----:B------:R-:W-:Y:S01]  /*1810*/  ISETP.NE.U32.AND P0, PT, RZ, c[0x0][0x370], PT ;  /* 0x0000dc00ff007a0c */ /* 0x000fe20003f05070 */
[----:B------:R-:W-:Y:S01]  /*1820*/  IMAD.MOV.U32 R170, RZ, RZ, RZ ;  /* 0x000000ffffaa7224 */ /* 0x000fe200078e00ff */
[----:B------:R-:W-:Y:S02]  /*1830*/  ISETP.NE.U32.AND P3, PT, RZ, c[0x0][0x348], PT ;  /* 0x0000d200ff007a0c */ /* 0x000fe40003f65070 */
[----:B------:R-:W-:Y:S02]  /*1840*/  ISETP.NE.AND.EX P2, PT, RZ, c[0x0][0x374], PT, P0 ;  /* 0x0000dd00ff007a0c */ /* 0x000fe40003f45300 */
[----:B------:R-:W-:Y:S02]  /*1850*/  ISETP.NE.U32.AND P5, PT, RZ, c[0x0][0x358], PT ;  /* 0x0000d600ff007a0c */ /* 0x000fe40003fa5070 */
[----:B------:R-:W-:Y:S02]  /*1860*/  ISETP.NE.AND.EX P3, PT, RZ, c[0x0][0x34c], PT, P3 ;  /* 0x0000d300ff007a0c */ /* 0x000fe40003f65330 */
[----:B------:R-:W-:Y:S01]  /*1870*/  ISETP.NE.AND.EX P5, PT, RZ, c[0x0][0x35c], PT, P5 ;  /* 0x0000d700ff007a0c */ /* 0x000fe20003fa5350 */
[----:B------:R-:W-:-:S02]  /*1880*/  IMAD.MOV.U32 R163, RZ, RZ, RZ ;  /* 0x000000ffffa37224 */ /* 0x000fc400078e00ff */
[----:B------:R-:W-:Y:S02]  /*1890*/  IMAD.MOV.U32 R169, RZ, RZ, RZ ;  /* 0x000000ffffa97224 */ /* 0x000fe400078e00ff */
[----:B------:R-:W-:Y:S01]  /*18a0*/  IMAD.MOV.U32 R12, RZ, RZ, RZ ;  /* 0x000000ffff0c7224 */ /* 0x000fe200078e00ff */
[----:B--2---:R-:W-:Y:S01]  /*18b0*/  SHF.R.S32.HI R145, RZ, 0x1f, R42 ;  /* 0x0000001fff917819 */ /* 0x004fe2000001142a */
[----:B------:R1:W-:Y:S01]  /*18c0*/  STL [R1+0x40], R42 ;  /* 0x0000402a01007387 */ /* 0x0003e20000100800 */
[C---:B------:R-:W-:Y:S02]  /*18d0*/  @P4 LEA R2, P0, R42.reuse, c[0x0][0x360], 0x2 ;  /* 0x0000d8002a024a11 */ /* 0x040fe400078010ff */
[C---:B------:R-:W-:Y:S02]  /*18e0*/  @P2 LEA R4, P1, R42.reuse, c[0x0][0x370], 0x2 ;  /* 0x0000dc002a042a11 */ /* 0x040fe400078210ff */
[C-C-:B------:R-:W-:Y:S02]  /*18f0*/  @P4 LEA.HI.X R3, R42.reuse, c[0x0][0x364], R145.reuse, 0x2, P0 ;  /* 0x0000d9002a034a11 */ /* 0x140fe400000f1491 */
[----:B------:R-:W-:-:S03]  /*1900*/  @P2 LEA.HI.X R5, R42, c[0x0][0x374], R145, 0x2, P1 ;  /* 0x0000dd002a052a11 */ /* 0x000fc600008f1491 */
[----:B------:R2:W4:Y:S01]  /*1910*/  @P4 LDG.E R0, [R2.64] ;  /* 0x0000000602004981 */ /* 0x000522000c1e1900 */
[----:B------:R-:W-:-:S03]  /*1920*/  ISETP.NE.U32.AND P0, PT, RZ, c[0x0][0x350], PT ;  /* 0x0000d400ff007a0c */ /* 0x000fc60003f05070 */
[----:B------:R1:W5:Y:S01]  /*1930*/  @P2 LDG.E R170, [R4.64] ;  /* 0x0000000604aa2981 */ /* 0x000362000c1e1900 */
[----:B------:R-:W-:Y:S02]  /*1940*/  ISETP.NE.AND.EX P6, PT, RZ, c[0x0][0x354], PT, P0 ;  /* 0x0000d500ff007a0c */ /* 0x000fe40003fc5300 */
[----:B------:R-:W-:-:S04]  /*1950*/  LEA R6, P2, R42, c[0x0][0x348], 0x2 ;  /* 0x0000d2002a067a11 */ /* 0x000fc800078410ff */
[----:B------:R-:W-:-:S05]  /*1960*/  LEA.HI.X R7, R42, c[0x0][0x34c], R145, 0x2, P2 ;  /* 0x0000d3002a077a11 */ /* 0x000fca00010f1491 */
[----:B------:R3:W5:Y:S01]  /*1970*/  @P3 LDG.E R163, [R6.64] ;  /* 0x0000000606a33981 */ /* 0x000762000c1e1900 */
[C---:B--2---:R-:W-:Y:S02]  /*1980*/  LEA R2, P0, R42.reuse, c[0x0][0x358], 0x2 ;  /* 0x0000d6002a027a11 */ /* 0x044fe400078010ff */
[C---:B-1----:R-:W-:Y:S02]  /*1990*/  LEA R4, P1, R42.reuse, c[0x0][0x350], 0x2 ;  /* 0x0000d4002a047a11 */ /* 0x042fe400078210ff */
[C-C-:B------:R-:W-:Y:S02]  /*19a0*/  LEA.HI.X R3, R42.reuse, c[0x0][0x35c], R145.reuse, 0x2, P0 ;  /* 0x0000d7002a037a11 */ /* 0x140fe400000f1491 */
[----:B------:R-:W-:-:S03]  /*19b0*/  LEA.HI.X R5, R42, c[0x0][0x354], R145, 0x2, P1 ;  /* 0x0000d5002a057a11 */ /* 0x000fc600008f1491 */
[----:B------:R1:W5:Y:S04]  /*19c0*/  @P5 LDG.E R12, [R2.64] ;  /* 0x00000006020c5981 */ /* 0x000368000c1e1900 */
[----:B------:R1:W5:Y:S01]  /*19d0*/  @P6 LDG.E R169, [R4.64] ;  /* 0x0000000604a96981 */ /* 0x000362000c1e1900 */
[----:B---3--:R-:W-:-:S05]  /*19e0*/  LOP3.LUT R40, R9, 0xffff, RZ, 0xc0, !PT ;  /* 0x0000ffff09287812 */ /* 0x008fca00078ec0ff */
[----:B------:R1:W-:Y:S01]  /*19f0*/  STL [R1+0x58], R40 ;  /* 0x0000582801007387 */ /* 0x0003e20000100800 */
[----:B------:R-:W-:Y:S03]  /*1a00*/  YIELD ;  /* 0x0000000000007946 */ /* 0x000fe60003800000 */
[----:B----4-:R1:W-:Y:S01]  /*1a10*/  @P4 STL [R1+0x44], R0 ;  /* 0x0000440001004387 */ /* 0x0103e20000100800 */
        /* <DEDUP_REMOVED lines=8> */
.L_x_1137:
[----:B------:R-:W-:-:S04]  /*1aa0*/  ISETP.NE.U32.AND P0, PT, RZ, c[0x0][0x368], PT ;  /* 0x0000da00ff007a0c */ /* 0x000fc80003f05070 */
[----:B------:R-:W-:-:S13]  /*1ab0*/  ISETP.NE.AND.EX P0, PT, RZ, c[0x0][0x36c], PT, P0 ;  /* 0x0000db00ff007a0c */ /* 0x000fda0003f05300 */
[----:B------:R-:W-:Y:S05]  /*1ac0*/  @!P0 BRA `(.L_x_1138) ;  /* 0x0000004000008947 */ /* 0x000fea0003800000 */
[----:B-1----:R-:W-:-:S04]  /*1ad0*/  LEA R4, P0, R42, c[0x0][0x368], 0x2 ;  /* 0x0000da002a047a11 */ /* 0x002fc800078010ff */
[----:B------:R-:W-:-:S05]  /*1ae0*/  LEA.HI.X R5, R42, c[0x0][0x36c], R145, 0x2, P0 ;  /* 0x0000db002a057a11 */ /* 0x000fca00000f1491 */
[----:B------:R1:W5:Y:S01]  /*1af0*/  LDG.E R11, [R4.64] ;  /* 0x00000006040b7981 */ /* 0x000362000c1e1900 */
[----:B------:R-:W-:Y:S05]  /*1b00*/  BRA `(.L_x_1139) ;  /* 0x0000005000007947 */ /* 0x000fea0003800000 */
.L_x_1138:
[----:B------:R-:W-:Y:S01]  /*1b10*/  MOV R11, c[0x0][0x1d0] ;  /* 0x00007400000b7a02 */ /* 0x000fe20000000f00 */
[----:B------:R-:W-:Y:S05]  /*1b20*/  @!P6 BRA `(.L_x_1139) ;  /* 0x000000300000e947 */ /* 0x000fea0003800000 */
[----:B------:R-:W2:Y:S04]  /*1b30*/  LDG.E R6, [R4.64] ;  /* 0x0000000604067981 */ /* 0x000ea8000c1e1900 */
[----:B-1----:R-:W2:Y:S02]  /*1b40*/  LDG.E R0, [R4.64+0x4] ;  /* 0x0000040604007981 */ /* 0x002ea4000c1e1900 */
[----:B--2---:R-:W-:Y:S02]  /*1b50*/  IADD3 R11, -R6, R0, RZ ;  /* 0x00000000060b7210 */ /* 0x004fe40007ffe1ff */
.L_x_1139:
[----:B-1----:R-:W2:Y:S04]  /*1b60*/  LDL R4, [R1+0x44] ;  /* 0x0000440001047983 */ /* 0x002ea80000100800 */
[----:B------:R-:W3:Y:S04]  /*1b70*/  LDL.LU R0, [R1+0x4c] ;  /* 0x00004c0001007983 */ /* 0x000ee80000300800 */
[----:B------:R1:W4:Y:S04]  /*1b80*/  @P5 LDG.E R5, [R2.64] ;  /* 0x0000000602055981 */ /* 0x000328000c1e1900 */
[----:B------:R-:W3:Y:S01]  /*1b90*/  LDL.LU R15, [R1+0x28] ;  /* 0x00002800010f7983 */ /* 0x000ee20000300800 */
[----:B------:R-:W-:-:S04]  /*1ba0*/  ISETP.NE.U32.AND P0, PT, RZ, c[0x0][0x378], PT ;  /* 0x0000de00ff007a0c */ /* 0x000fc80003f05070 */
[----:B------:R-:W-:Y:S01]  /*1bb0*/  ISETP.NE.AND.EX P1, PT, RZ, c[0x0][0x37c], PT, P0 ;  /* 0x0000df00ff007a0c */ /* 0x000fe20003f25300 */
[----:B--2---:R-:W-:Y:S02]  /*1bc0*/  IMAD.MOV.U32 R7, RZ, RZ, R4 ;  /* 0x000000ffff077224 */ /* 0x004fe400078e0004 */
[----:B------:R1:W4:Y:S01]  /*1bd0*/  @P5 LDG.E R4, [R2.64+0x4] ;  /* 0x0000040602045981 */ /* 0x000322000c1e1900 */
[----:B-----5:R-:W-:Y:S02]  /*1be0*/  IMAD.MOV.U32 R144, RZ, RZ, R11 ;  /* 0x000000ffff907224 */ /* 0x020fe400078e000b */
[----:B------:R-:W-:-:S05]  /*1bf0*/  IMAD.MOV.U32 R6, RZ, RZ, c[0x0][0x2c4] ;  /* 0x0000b100ff067624 */ /* 0x000fca00078e00ff */
[----:B------:R-:W-:Y:S02]  /*1c00*/  ISETP.NE.AND P2, PT, R6, 0x1, PT ;  /* 0x000000010600780c */ /* 0x000fe40003f45270 */
[----:B-1----:R-:W-:-:S04]  /*1c10*/  @P1 LEA R2, P0, R42, c[0x0][0x378], 0x2 ;  /* 0x0000de002a021a11 */ /* 0x002fc800078010ff */
[----:B------:R-:W-:-:S05]  /*1c20*/  @P1 LEA.HI.X R3, R42, c[0x0][0x37c], R145, 0x2, P0 ;  /* 0x0000df002a031a11 */ /* 0x000fca00000f1491 */
[----:B------:R1:W5:Y:S01]  /*1c30*/  @P1 LDG.E R144, [R2.64] ;  /* 0x0000000602901981 */ /* 0x000362000c1e1900 */
[----:B------:R-:W-:Y:S01]  /*1c40*/  IMAD.IADD R10, R11, 0x1, -R170 ;  /* 0x000000010b0a7824 */ /* 0x000fe200078e0aaa */
[----:B---3--:R-:W-:-:S04]  /*1c50*/  LOP3.LUT R15, R15, 0xffffffdf, RZ, 0xc0, !PT ;  /* 0xffffffdf0f0f7812 */ /* 0x008fc800078ec0ff */
[----:B------:R-:W-:Y:S01]  /*1c60*/  @P2 LOP3.LUT R15, R15, 0x20, RZ, 0xfc, !PT ;  /* 0x000000200f0f2812 */ /* 0x000fe200078efcff */
[----:B-1----:R-:W-:Y:S02]  /*1c70*/  IMAD.SHL.U32 R2, R0, 0x80, RZ ;  /* 0x0000008000027824 */ /* 0x002fe400078e00ff */
[----:B------:R-:W-:-:S03]  /*1c80*/  IMAD.MOV.U32 R0, RZ, RZ, c[0x0][0x228] ;  /* 0x00008a00ff007624 */ /* 0x000fc600078e00ff */
[----:B------:R1:W-:Y:S04]  /*1c90*/  STL [R1+0x5c], R2 ;  /* 0x00005c0201007387 */ /* 0x0003e80000100800 */
[----:B------:R-:W-:Y:S01]  /*1ca0*/  STL [R1+0x28], R15 ;  /* 0x0000280f01007387 */ /* 0x000fe20000100800 */
[----:B-1----:R-:W-:-:S05]  /*1cb0*/  IADD3 R2, R2, 0x7f, RZ ;  /* 0x0000007f02027810 */ /* 0x002fca0007ffe0ff */
[----:B------:R-:W-:-:S05]  /*1cc0*/  @P2 IMAD.HI.U32 R3, R2, c[0x0][0x2c8], RZ ;  /* 0x0000b20002032a27 */ /* 0x000fca00078e00ff */
[----:B------:R-:W-:Y:S01]  /*1cd0*/  @P2 SHF.R.U32.HI R2, RZ, c[0x0][0x2cc], R3 ;  /* 0x0000b300ff022a19 */ /* 0x000fe20000011603 */
[----:B------:R-:W-:Y:S01]  /*1ce0*/  BSSY B0, `(.L_x_1140) ;  /* 0x000003a000007945 */ /* 0x000fe20003800000 */
[----:B----4-:R-:W-:-:S04]  /*1cf0*/  @P5 IMAD.IADD R0, R4, 0x1, -R5 ;  /* 0x0000000104005824 */ /* 0x010fc800078e0a05 */
[----:B------:R-:W-:Y:S02]  /*1d00*/  IMAD.IADD R6, R10, 0x1, R0 ;  /* 0x000000010a067824 */ /* 0x000fe400078e0200 */
[----:B------:R-:W-:-:S03]  /*1d10*/  IMAD.MOV.U32 R4, RZ, RZ, RZ ;  /* 0x000000ffff047224 */ /* 0x000fc600078e00ff */
[C---:B------:R-:W-:Y:S01]  /*1d20*/  IADD3 R179, R6.reuse, 0x70, -R7 ;  /* 0x0000007006b37810 */ /* 0x040fe20007ffe807 */
[----:B------:R1:W-:Y:S01]  /*1d30*/  STL [R1+0x4c], R6 ;  /* 0x00004c0601007387 */ /* 0x0003e20000100800 */
[----:B------:R-:W-:-:S03]  /*1d40*/  IADD3 R5, R6, 0x6f, RZ ;  /* 0x0000006f06057810 */ /* 0x000fc60007ffe0ff */
[----:B------:R-:W-:Y:S02]  /*1d50*/  IMAD.IADD R3, R179, 0x1, R2 ;  /* 0x00000001b3037824 */ /* 0x000fe400078e0202 */
[----:B------:R-:W-:Y:S02]  /*1d60*/  IMAD.MOV.U32 R2, RZ, RZ, RZ ;  /* 0x000000ffff027224 */ /* 0x000fe400078e00ff */
[----:B------:R-:W-:Y:S01]  /*1d70*/  IMAD.HI R4, R5, -0x6db6db6d, R4 ;  /* 0x9249249305047827 */ /* 0x000fe200078e0204 */
[----:B------:R-:W-:-:S03]  /*1d80*/  LOP3.LUT R5, R9, 0xff0000, RZ, 0xc0, !PT ;  /* 0x00ff000009057812 */ /* 0x000fc600078ec0ff */
[----:B------:R-:W-:Y:S01]  /*1d90*/  IMAD.HI R2, R3, -0x6db6db6d, R2 ;  /* 0x9249249303027827 */ /* 0x000fe200078e0202 */
[----:B-1----:R-:W-:-:S04]  /*1da0*/  LOP3.LUT R6, R9, 0xff000000, RZ, 0xc0, !PT ;  /* 0xff00000009067812 */ /* 0x002fc800078ec0ff */
[----:B------:R-:W-:-:S04]  /*1db0*/  SHF.R.U32.HI R7, RZ, 0x8, R6 ;  /* 0x00000008ff077819 */ /* 0x000fc80000011606 */
[----:B------:R-:W-:Y:S02]  /*1dc0*/  LEA.HI R5, R5, R7, RZ, 0x10 ;  /* 0x0000000705057211 */ /* 0x000fe400078f80ff */
[----:B------:R-:W-:Y:S02]  /*1dd0*/  SHF.R.U32.HI R6, RZ, 0x1f, R4 ;  /* 0x0000001fff067819 */ /* 0x000fe40000011604 */
[----:B------:R-:W-:Y:S02]  /*1de0*/  SHF.R.U32.HI R3, RZ, 0x1f, R2 ;  /* 0x0000001fff037819 */ /* 0x000fe40000011602 */
[----:B------:R-:W-:Y:S02]  /*1df0*/  SHF.R.U32.HI R8, RZ, 0x10, R5 ;  /* 0x00000010ff087819 */ /* 0x000fe40000011605 */
[----:B------:R-:W-:Y:S02]  /*1e00*/  LOP3.LUT R16, R5, 0xff, RZ, 0xc0, !PT ;  /* 0x000000ff05107812 */ /* 0x000fe400078ec0ff */
[----:B------:R-:W-:-:S02]  /*1e10*/  LEA.HI.SX32 R175, R4, R6, 0x1a ;  /* 0x0000000604af7211 */ /* 0x000fc400078fd2ff */
[----:B------:R-:W-:Y:S01]  /*1e20*/  LEA.HI.SX32 R2, R2, R3, 0x1a ;  /* 0x0000000302027211 */ /* 0x000fe200078fd2ff */
[----:B------:R1:W-:Y:S03]  /*1e30*/  STL [R1+0x50], R8 ;  /* 0x0000500801007387 */ /* 0x0003e60000100800 */
[----:B------:R-:W-:Y:S01]  /*1e40*/  IMNMX R6, R175, R2, PT ;  /* 0x00000002af067217 */ /* 0x000fe20003800200 */
[----:B------:R1:W-:Y:S03]  /*1e50*/  STL [R1+0x60], R16 ;  /* 0x0000601001007387 */ /* 0x0003e60000100800 */
[----:B------:R-:W-:Y:S02]  /*1e60*/  ISETP.GE.AND P0, PT, R6, 0x1, PT ;  /* 0x000000010600780c */ /* 0x000fe40003f06270 */
[----:B------:R-:W-:Y:S01]  /*1e70*/  ISETP.NE.AND P1, PT, R8, RZ, PT ;  /* 0x000000ff0800720c */ /* 0x000fe20003f25270 */
[----:B------:R-:W-:-:S03]  /*1e80*/  IMAD.MOV.U32 R2, RZ, RZ, RZ ;  /* 0x000000ffff027224 */ /* 0x000fc600078e00ff */
[----:B------:R-:W-:-:S07]  /*1e90*/  SEL R143, R8, c[0x0][0x338], P1 ;  /* 0x0000ce00088f7a07 */ /* 0x000fce0000800000 */
[----:B------:R-:W-:Y:S05]  /*1ea0*/  @!P0 BRA `(.L_x_1141) ;  /* 0x000001d000008947 */ /* 0x000fea0003800000 */
[----:B------:R-:W-:Y:S02]  /*1eb0*/  IABS R2, R143 ;  /* 0x0000008f00027213 */ /* 0x000fe40000000000 */
[----:B------:R-:W-:-:S03]  /*1ec0*/  IADD3 R5, R143, -0x1, R6 ;  /* 0xffffffff8f057810 */ /* 0x000fc60007ffe006 */
[----:B------:R-:W-:Y:S01]  /*1ed0*/  IMAD.MOV.U32 R4, RZ, RZ, R2 ;  /* 0x000000ffff047224 */ /* 0x000fe200078e0002 */
[----:B------:R-:W-:-:S03]  /*1ee0*/  IABS R9, R5 ;  /* 0x0000000500097213 */ /* 0x000fc60000000000 */
[----:B------:R-:W2:Y:S08]  /*1ef0*/  I2F.RP R2, R4 ;  /* 0x0000000400027306 */ /* 0x000eb00000209400 */
[----:B--2---:R-:W2:Y:S02]  /*1f00*/  MUFU.RCP R2, R2 ;  /* 0x0000000200027308 */ /* 0x004ea40000001000 */
[----:B--2---:R-:W-:-:S06]  /*1f10*/  IADD3 R2, R2, 0xffffffe, RZ ;  /* 0x0ffffffe02027810 */ /* 0x004fcc0007ffe0ff */
[----:B------:R-:W2:Y:S02]  /*1f20*/  F2I.FTZ.U32.TRUNC.NTZ R3, R2 ;  /* 0x0000000200037305 */ /* 0x000ea4000021f000 */
[----:B--2---:R-:W-:-:S04]  /*1f30*/  IMAD.MOV R2, RZ, RZ, -R3 ;  /* 0x000000ffff027224 */ /* 0x004fc800078e0a03 */
[----:B------:R-:W-:Y:S01]  /*1f40*/  IMAD.MOV.U32 R7, RZ, RZ, R2 ;  /* 0x000000ffff077224 */ /* 0x000fe200078e0002 */
[----:B------:R-:W-:-:S03]  /*1f50*/  IABS R2, R143 ;  /* 0x0000008f00027213 */ /* 0x000fc60000000000 */
[----:B------:R-:W-:Y:S02]  /*1f60*/  IMAD R7, R7, R4, RZ ;  /* 0x0000000407077224 */ /* 0x000fe400078e02ff */
[----:B-1----:R-:W-:Y:S02]  /*1f70*/  IMAD.MOV R8, RZ, RZ, -R2 ;  /* 0x000000ffff087224 */ /* 0x002fe400078e0a02 */
[----:B------:R-:W-:-:S04]  /*1f80*/  IMAD.MOV.U32 R2, RZ, RZ, RZ ;  /* 0x000000ffff027224 */ /* 0x000fc800078e00ff */
        /* <DEDUP_REMOVED lines=15> */
.L_x_1141:
[----:B------:R-:W-:Y:S05]  /*2080*/  BSYNC B0 ;  /* 0x0000000000007941 */ /* 0x000fea0003800000 */
.L_x_1140:
[----:B------:R-:W-:Y:S01]  /*2090*/  IMAD R3, R16, R2, RZ ;  /* 0x0000000210037224 */ /* 0x000fe200078e02ff */
[----:B-1----:R-:W1:Y:S03]  /*20a0*/  S2R R8, SR_TID.X ;  /* 0x0000000000087919 */ /* 0x002e660000002100 */
[C---:B------:R-:W-:Y:S02]  /*20b0*/  IMAD.IADD R2, R3.reuse, 0x1, R2 ;  /* 0x0000000103027824 */ /* 0x040fe400078e0202 */
[----:B------:R-:W-:-:S03]  /*20c0*/  IMAD R3, R3, 0x70, -R10 ;  /* 0x0000007003037824 */ /* 0x000fc600078e0a0a */
[----:B------:R-:W-:Y:S02]  /*20d0*/  IMNMX R2, R6, R2, PT ;  /* 0x0000000206027217 */ /* 0x000fe40003800200 */
[----:B------:R-:W-:-:S03]  /*20e0*/  IMNMX R3, RZ, R3, !PT ;  /* 0x00000003ff037217 */ /* 0x000fc60007800200 */
[----:B------:R-:W-:-:S05]  /*20f0*/  IMAD R2, R2, 0x70, -R10 ;  /* 0x0000007002027824 */ /* 0x000fca00078e0a0a */
[----:B------:R-:W-:-:S04]  /*2100*/  IMNMX R2, R2, R0, PT ;  /* 0x0000000002027217 */ /* 0x000fc80003800200 */
[----:B------:R-:W-:Y:S02]  /*2110*/  ISETP.GT.AND P0, PT, R2, R3, PT ;  /* 0x000000030200720c */ /* 0x000fe40003f04270 */
[----:B------:R-:W-:Y:S02]  /*2120*/  SHF.R.U32.HI R3, RZ, 0x4, R3 ;  /* 0x00000004ff037819 */ /* 0x000fe40000011603 */
[--C-:B-1----:R-:W-:Y:S02]  /*2130*/  SHF.R.S32.HI R214, RZ, 0x1f, R8.reuse ;  /* 0x0000001fffd67819 */ /* 0x102fe40000011408 */
[--C-:B------:R-:W-:Y:S01]  /*2140*/  SHF.R.S32.HI R41, RZ, 0x1f, R8.reuse ;  /* 0x0000001fff297819 */ /* 0x100fe20000011408 */
[----:B------:R-:W-:Y:S01]  /*2150*/  IMAD.WIDE.U32 R4, R3, 0x24924925, RZ ;  /* 0x2492492503047825 */ /* 0x000fe200078e00ff */
[-C--:B------:R-:W-:Y:S02]  /*2160*/  LEA.HI R4, R214, R8.reuse, RZ, 0x3 ;  /* 0x00000008d6047211 */ /* 0x080fe400078f18ff */
[----:B------:R-:W-:Y:S01]  /*2170*/  LEA.HI R41, R41, R8, RZ, 0x3 ;  /* 0x0000000829297211 */ /* 0x000fe200078f18ff */
[----:B------:R-:W-:Y:S01]  /*2180*/  IMAD.MOV.U32 R139, RZ, RZ, R5 ;  /* 0x000000ffff8b7224 */ /* 0x000fe200078e0005 */
[----:B------:R-:W-:-:S02]  /*2190*/  SHF.R.S32.HI R37, RZ, 0x1f, R8 ;  /* 0x0000001fff257819 */ /* 0x000fc40000011408 */
[----:B------:R-:W-:Y:S01]  /*21a0*/  @P0 IADD3 R3, R2, 0x6f, RZ ;  /* 0x0000006f02030810 */ /* 0x000fe20007ffe0ff */
[----:B------:R-:W-:Y:S01]  /*21b0*/  @P0 IMAD.MOV.U32 R2, RZ, RZ, RZ ;  /* 0x000000ffff020224 */ /* 0x000fe200078e00ff */
[----:B------:R-:W-:Y:S02]  /*21c0*/  SHF.R.S32.HI R41, RZ, 0x3, R41 ;  /* 0x00000003ff297819 */ /* 0x000fe40000011429 */
[----:B------:R-:W-:Y:S01]  /*21d0*/  SHF.R.S32.HI R35, RZ, 0x1f, R8 ;  /* 0x0000001fff237819 */ /* 0x000fe20000011408 */
[----:B------:R-:W-:Y:S01]  /*21e0*/  @P0 IMAD.HI R2, R3, -0x6db6db6d, R2 ;  /* 0x9249249303020827 */ /* 0x000fe200078e0202 */
[----:B------:R-:W-:Y:S02]  /*21f0*/  LOP3.LUT R3, R4, 0xfffffff8, RZ, 0xc0, !PT ;  /* 0xfffffff804037812 */ /* 0x000fe400078ec0ff */
[----:B------:R-:W-:Y:S01]  /*2200*/  SHF.R.S32.HI R36, RZ, 0x1f, R8 ;  /* 0x0000001fff247819 */ /* 0x000fe20000011408 */
[----:B------:R-:W-:Y:S01]  /*2210*/  IMAD.MOV.U32 R4, RZ, RZ, R139 ;  /* 0x000000ffff047224 */ /* 0x000fe200078e008b */
[----:B------:R-:W-:Y:S01]  /*2220*/  @P0 SHF.R.U32.HI R5, RZ, 0x1f, R2 ;  /* 0x0000001fff050819 */ /* 0x000fe20000011602 */
[----:B------:R-:W-:Y:S01]  /*2230*/  IMAD.SHL.U32 R6, R41, 0x40, RZ ;  /* 0x0000004029067824 */ /* 0x000fe200078e00ff */
[----:B------:R-:W-:Y:S01]  /*2240*/  LEA.HI R37, R37, R8, RZ, 0x3 ;  /* 0x0000000825257211 */ /* 0x000fe200078f18ff */
[----:B------:R-:W-:Y:S01]  /*2250*/  IMAD.IADD R146, R8, 0x1, -R3 ;  /* 0x0000000108927824 */ /* 0x000fe200078e0a03 */
[----:B------:R-:W-:-:S02]  /*2260*/  @P0 LEA.HI.SX32 R4, R2, R5, 0x1a ;  /* 0x0000000502040211 */ /* 0x000fc400078fd2ff */
[-C--:B------:R-:W-:Y:S01]  /*2270*/  LEA.HI R2, R214, R8.reuse, RZ, 0x6 ;  /* 0x00000008d6027211 */ /* 0x080fe200078f30ff */
[C---:B------:R-:W-:Y:S01]  /*2280*/  IMAD.SHL.U32 R32, R146.reuse, 0x8, RZ ;  /* 0x0000000892207824 */ /* 0x040fe200078e00ff */
[-C--:B------:R-:W-:Y:S01]  /*2290*/  LEA.HI R35, R35, R8.reuse, RZ, 0x3 ;  /* 0x0000000823237211 */ /* 0x080fe200078f18ff */
[----:B------:R-:W-:Y:S01]  /*22a0*/  IMAD.SHL.U32 R26, R146, 0x4, RZ ;  /* 0x00000004921a7824 */ /* 0x000fe200078e00ff */
[----:B------:R-:W-:Y:S01]  /*22b0*/  LEA.HI R36, R36, R8, RZ, 0x3 ;  /* 0x0000000824247211 */ /* 0x000fe200078f18ff */
[----:B------:R-:W-:Y:S01]  /*22c0*/  IMAD.SHL.U32 R2, R2, 0x8, RZ ;  /* 0x0000000802027824 */ /* 0x000fe200078e00ff */
[----:B------:R-:W-:Y:S02]  /*22d0*/  LOP3.LUT R158, R6, 0x1c0, RZ, 0xc0, !PT ;  /* 0x000001c0069e7812 */ /* 0x000fe400078ec0ff */
[----:B------:R-:W-:Y:S02]  /*22e0*/  ISETP.GT.AND P0, PT, R4, R139, PT ;  /* 0x0000008b0400720c */ /* 0x000fe40003f04270 */
[----:B------:R-:W-:-:S02]  /*22f0*/  SHF.R.S32.HI R37, RZ, 0x3, R37 ;  /* 0x00000003ff257819 */ /* 0x000fc40000011425 */
[----:B------:R-:W-:Y:S02]  /*2300*/  SHF.R.S32.HI R35, RZ, 0x3, R35 ;  /* 0x00000003ff237819 */ /* 0x000fe40000011423 */
[----:B------:R-:W-:Y:S02]  /*2310*/  SHF.R.S32.HI R36, RZ, 0x3, R36 ;  /* 0x00000003ff247819 */ /* 0x000fe40000011424 */
[----:B------:R-:W-:Y:S02]  /*2320*/  SHF.R.U32.HI R191, RZ, 0x3, R158 ;  /* 0x00000003ffbf7819 */ /* 0x000fe4000001169e */
[----:B------:R-:W-:Y:S02]  /*2330*/  LOP3.LUT R3, R158, 0x38, R32, 0xf8, !PT ;  /* 0x000000389e037812 */ /* 0x000fe400078ef820 */
[----:B------:R-:W-:Y:S02]  /*2340*/  IADD3 R37, R37, 0x20, RZ ;  /* 0x0000002025257810 */ /* 0x000fe40007ffe0ff */
[----:B------:R-:W-:-:S02]  /*2350*/  IADD3 R36, R36, 0x40, RZ ;  /* 0x0000004024247810 */ /* 0x000fc40007ffe0ff */
[----:B------:R-:W-:Y:S01]  /*2360*/  IADD3 R35, R35, 0x60, RZ ;  /* 0x0000006023237810 */ /* 0x000fe20007ffe0ff */
[----:B------:R-:W-:Y:S01]  /*2370*/  IMAD.SHL.U32 R7, R37, 0x40, RZ ;  /* 0x0000004025077824 */ /* 0x000fe200078e00ff */
[----:B------:R-:W-:Y:S01]  /*2380*/  LOP3.LUT R168, R2, 0xfffffe00, RZ, 0xc0, !PT ;  /* 0xfffffe0002a87812 */ /* 0x000fe200078ec0ff */
[----:B------:R-:W-:Y:S01]  /*2390*/  IMAD.SHL.U32 R5, R36, 0x40, RZ ;  /* 0x0000004024057824 */ /* 0x000fe200078e00ff */
[----:B------:R-:W-:Y:S01]  /*23a0*/  LOP3.LUT R2, R3, R191, RZ, 0x3c, !PT ;  /* 0x000000bf03027212 */ /* 0x000fe200078e3cff */
[----:B------:R-:W-:Y:S01]  /*23b0*/  IMAD.SHL.U32 R6, R35, 0x40, RZ ;  /* 0x0000004023067824 */ /* 0x000fe200078e00ff */
[----:B------:R-:W-:Y:S02]  /*23c0*/  LOP3.LUT R147, R7, 0x1c0, RZ, 0xc0, !PT ;  /* 0x000001c007937812 */ /* 0x000fe400078ec0ff */
[----:B------:R-:W-:Y:S01]  /*23d0*/  LOP3.LUT R156, R5, 0x1c0, RZ, 0xc0, !PT ;  /* 0x000001c0059c7812 */ /* 0x000fe200078ec0ff */
[----:B------:R-:W-:Y:S01]  /*23e0*/  IMAD.IADD R2, R168, 0x1, R2 ;  /* 0x00000001a8027824 */ /* 0x000fe200078e0202 */
[----:B------:R-:W-:-:S02]  /*23f0*/  LOP3.LUT R157, R6, 0x1c0, RZ, 0xc0, !PT ;  /* 0x000001c0069d7812 */ /* 0x000fc400078ec0ff */
[----:B------:R-:W-:Y:S01]  /*2400*/  SHF.R.S32.HI R33, RZ, 0x1f, R32 ;  /* 0x0000001fff217819 */ /* 0x000fe20000011420 */
[----:B------:R-:W-:Y:S01]  /*2410*/  IMAD.SHL.U32 R215, R2, 0x2, RZ ;  /* 0x0000000202d77824 */ /* 0x000fe200078e00ff */
[----:B------:R-:W-:Y:S05]  /*2420*/  @!P0 BRA `(.L_x_1142) ;  /* 0x00006f3000008947 */ /* 0x000fea0003800000 */
[----:B------:R-:W-:Y:S01]  /*2430*/  ISETP.NE.U32.AND P0, PT, RZ, c[0x0][0x340], PT ;  /* 0x0000d000ff007a0c */ /* 0x000fe20003f05070 */
[----:B------:R-:W-:-:S03]  /*2440*/  IMAD.MOV.U32 R39, RZ, RZ, R15 ;  /* 0x000000ffff277224 */ /* 0x000fc600078e000f */
[----:B------:R-:W-:-:S13]  /*2450*/  ISETP.NE.AND.EX P3, PT, RZ, c[0x0][0x344], PT, P0 ;  /* 0x0000d100ff007a0c */ /* 0x000fda0003f65300 */
[----:B------:R-:W-:-:S05]  /*2460*/  @P3 IMAD.WIDE R2, R42, R13, c[0x0][0x340] ;  /* 0x0000d0002a023625 */ /* 0x000fca00078e020d */
[----:B------:R1:W2:Y:S01]  /*2470*/  @P3 LDG.E R23, [R2.64] ;  /* 0x0000000602173981 */ /* 0x0002a2000c1e1900 */
[----:B------:R-:W-:Y:S01]  /*2480*/  SHF.R.S32.HI R29, RZ, 0x1f, R41 ;  /* 0x0000001fff1d7819 */ /* 0x000fe20000011429 */
[----:B------:R-:W-:Y:S01]  /*2490*/  IMAD.MOV.U32 R178, RZ, RZ, 0x5 ;  /* 0x00000005ffb27424 */ /* 0x000fe200078e00ff */
[----:B------:R-:W-:Y:S01]  /*24a0*/  IADD3 R128, P0, R41, R12, RZ ;  /* 0x0000000c29807210 */ /* 0x000fe20007f1e0ff */
[----:B------:R-:W-:Y:S01]  /*24b0*/  ULDC UR4, c[0x0][0x23c] ;  /* 0x00008f0000047ab9 */ /* 0x000fe20000000800 */
[----:B------:R-:W-:Y:S01]  /*24c0*/  IADD3 R38, R4, -0x1, RZ ;  /* 0xffffffff04267810 */ /* 0x000fe20007ffe0ff */
[----:B------:R-:W-:Y:S01]  /*24d0*/  USHF.L.U32 UR5, UR4, 0x6, URZ ;  /* 0x0000000604057899 */ /* 0x000fe2000800063f */
[----:B------:R-:W-:Y:S01]  /*24e0*/  LEA.HI.X.SX32 R142, R12, R29, 0x1, P0 ;  /* 0x0000001d0c8e7211 */ /* 0x000fe200000f0eff */
[----:B------:R-:W-:Y:S01]  /*24f0*/  IMAD.IADD R22, R11, 0x1, R169 ;  /* 0x000000010b167824 */ /* 0x000fe200078e02a9 */
[----:B------:R-:W-:Y:S01]  /*2500*/  SEL R25, R145, RZ, !P5 ;  /* 0x000000ff91197207 */ /* 0x000fe20006800000 */
[----:B------:R-:W-:Y:S01]  /*2510*/  UIMAD UR4, UR4, 0x60, URZ ;  /* 0x00000060040478a4 */ /* 0x000fe2000f8e023f */
[----:B------:R-:W-:Y:S01]  /*2520*/  MOV R148, 0x70 ;  /* 0x0000007000947802 */ /* 0x000fe20000000f00 */
[----:B------:R-:W-:Y:S01]  /*2530*/  IMAD R5, R142, c[0x0][0x238], RZ ;  /* 0x00008e008e057a24 */ /* 0x000fe200078e02ff */
[----:B------:R-:W-:Y:S01]  /*2540*/  SEL R28, R42, RZ, !P5 ;  /* 0x000000ff2a1c7207 */ /* 0x000fe20006800000 */
[----:B------:R-:W-:Y:S01]  /*2550*/  IMAD R4, R25, c[0x0][0x248], RZ ;  /* 0x0000920019047a24 */ /* 0x000fe200078e02ff */
[----:B------:R-:W-:Y:S01]  /*2560*/  ISETP.GE.AND P5, PT, R32, c[0x0][0x1d4], PT ;  /* 0x0000750020007a0c */ /* 0x000fe20003fa6270 */
[----:B------:R-:W-:Y:S01]  /*2570*/  IMAD R5, R128, c[0x0][0x23c], R5 ;  /* 0x00008f0080057a24 */ /* 0x000fe200078e0205 */
[----:B------:R-:W-:Y:S01]  /*2580*/  ISETP.GE.AND P4, PT, R218, c[0x0][0x1d4], PT ;  /* 0x00007500da007a0c */ /* 0x000fe20003f86270 */
[C---:B------:R-:W-:Y:S01]  /*2590*/  IMAD R185, R148.reuse, c[0x0][0x23c], RZ ;  /* 0x00008f0094b97a24 */ /* 0x040fe200078e02ff */
[----:B------:R-:W-:Y:S01]  /*25a0*/  MOV R177, c[0x0][0x238] ;  /* 0x00008e0000b17a02 */ /* 0x000fe20000000f00 */
[----:B------:R-:W-:Y:S01]  /*25b0*/  IMAD.WIDE.U32 R154, R148, c[0x0][0x238], RZ ;  /* 0x00008e00949a7a25 */ /* 0x000fe200078e00ff */
[----:B------:R-:W-:-:S02]  /*25c0*/  SHF.R.S32.HI R24, RZ, 0x1f, R22 ;  /* 0x0000001fff187819 */ /* 0x000fc40000011416 */
[----:B------:R-:W-:Y:S01]  /*25d0*/  SHF.L.U64.HI R186, R177, R178, c[0x0][0x23c] ;  /* 0x00008f00b1ba7619 */ /* 0x000fe200000102b2 */
[----:B------:R-:W-:Y:S01]  /*25e0*/  IMAD R4, R28, c[0x0][0x24c], R4 ;  /* 0x000093001c047a24 */ /* 0x000fe200078e0204 */
[----:B------:R-:W-:Y:S01]  /*25f0*/  SHF.R.S32.HI R27, RZ, 0x1f, R26 ;  /* 0x0000001fff1b7819 */ /* 0x000fe2000001141a */
[----:B-1----:R-:W-:Y:S01]  /*2600*/  IMAD.WIDE.U32 R2, R128, c[0x0][0x238], R32 ;  /* 0x00008e0080027a25 */ /* 0x002fe200078e0020 */
[----:B------:R-:W-:Y:S02]  /*2610*/  LOP3.LUT R39, R39, 0xfffffffd, RZ, 0xc0, !PT ;  /* 0xfffffffd27277812 */ /* 0x000fe400078ec0ff */
[----:B------:R-:W-:Y:S01]  /*2620*/  MOV R209, c[0x0][0x27c] ;  /* 0x00009f0000d17a02 */ /* 0x000fe20000000f00 */
[----:B------:R-:W-:Y:S01]  /*2630*/  IMAD.IADD R3, R3, 0x1, R5 ;  /* 0x0000000103037824 */ /* 0x000fe200078e0205 */
[----:B------:R-:W-:Y:S01]  /*2640*/  @P5 LOP3.LUT R39, R39, 0x2, RZ, 0xfc, !PT ;  /* 0x0000000227275812 */ /* 0x000fe200078efcff */
[----:B------:R-:W-:Y:S01]  /*2650*/  IMAD R5, R38, -0x70, R0 ;  /* 0xffffff9026057824 */ /* 0x000fe200078e0200 */
[----:B------:R-:W-:Y:S01]  /*2660*/  SHF.R.U32.HI R31, RZ, 0x3, R156 ;  /* 0x00000003ff1f7819 */ /* 0x000fe2000001169c */
[----:B------:R-:W-:Y:S01]  /*2670*/  IMAD.WIDE.U32 R2, R40, c[0x0][0x240], R2 ;  /* 0x0000900028027a25 */ /* 0x000fe200078e0002 */
[----:B------:R-:W-:-:S02]  /*2680*/  LOP3.LUT R39, R39, 0xfffffffe, RZ, 0xc0, !PT ;  /* 0xfffffffe27277812 */ /* 0x000fc400078ec0ff */
[----:B------:R-:W-:Y:S01]  /*2690*/  IMNMX R5, R5, 0x70, PT ;  /* 0x0000007005057817 */ /* 0x000fe20003800200 */
[----:B------:R-:W-:Y:S01]  /*26a0*/  IMAD R3, R40, c[0x0][0x244], R3 ;  /* 0x0000910028037a24 */ /* 0x000fe200078e0203 */
[----:B------:R-:W-:Y:S01]  /*26b0*/  @P4 LOP3.LUT R39, R39, 0x1, RZ, 0xfc, !PT ;  /* 0x0000000127274812 */ /* 0x000fe200078efcff */
[----:B------:R-:W-:Y:S01]  /*26c0*/  IMAD.IADD R185, R155, 0x1, R185 ;  /* 0x000000019bb97824 */ /* 0x000fe200078e02b9 */
[----:B------:R-:W-:Y:S01]  /*26d0*/  SHF.R.U32.HI R34, RZ, 0x3, R157 ;  /* 0x00000003ff227819 */ /* 0x000fe2000001169d */
[----:B------:R-:W-:Y:S01]  /*26e0*/  IMAD.IADD R6, R5, 0x1, -R41 ;  /* 0x0000000105067824 */ /* 0x000fe200078e0a29 */
[----:B------:R-:W-:Y:S01]  /*26f0*/  SHF.R.U32.HI R30, RZ, 0x3, R147 ;  /* 0x00000003ff1e7819 */ /* 0x000fe20000011693 */
[----:B------:R-:W-:Y:S01]  /*2700*/  IMAD.WIDE.U32 R124, R28, c[0x0][0x248], R2 ;  /* 0x000092001c7c7a25 */ /* 0x000fe200078e0002 */
[----:B------:R-:W-:Y:S01]  /*2710*/  SHF.R.S32.HI R3, RZ, 0x1f, R38 ;  /* 0x0000001fff037819 */ /* 0x000fe20000011426 */
[----:B------:R1:W-:Y:S01]  /*2720*/  STL [R1+0x28], R39 ;  /* 0x0000282701007387 */ /* 0x0003e20000100800 */
[C---:B------:R-:W-:Y:S01]  /*2730*/  ISETP.GE.AND P0, PT, R6.reuse, 0x1, PT ;  /* 0x000000010600780c */ /* 0x040fe20003f06270 */
[----:B------:R-:W-:Y:S01]  /*2740*/  IMAD R2, R185, R38, RZ ;  /* 0x00000026b9027224 */ /* 0x000fe200078e02ff */
[----:B------:R-:W-:Y:S01]  /*2750*/  IADD3 R123, R125, R4, RZ ;  /* 0x000000047d7b7210 */ /* 0x000fe20007ffe0ff */
[----:B------:R-:W-:Y:S01]  /*2760*/  IMAD.MOV.U32 R122, RZ, RZ, R124 ;  /* 0x000000ffff7a7224 */ /* 0x000fe200078e007c */
[----:B------:R-:W-:Y:S01]  /*2770*/  ISETP.GE.AND P2, PT, R6, 0x21, PT ;  /* 0x000000210600780c */ /* 0x000fe20003f46270 */
[----:B------:R-:W-:-:S02]  /*2780*/  IMAD R4, R3, R154, R2 ;  /* 0x0000009a03047224 */ /* 0x000fc400078e0202 */
[----:B------:R-:W-:-:S04]  /*2790*/  IMAD.WIDE.U32 R2, R38, R154, R122 ;  /* 0x0000009a26027225 */ /* 0x000fc800078e007a */
[----:B------:R-:W-:Y:S02]  /*27a0*/  IMAD.IADD R3, R3, 0x1, R4 ;  /* 0x0000000103037824 */ /* 0x000fe400078e0204 */
[C---:B------:R-:W-:Y:S01]  /*27b0*/  @P0 LEA R4, P1, R2.reuse, c[0x0][0x220], 0x1 ;  /* 0x0000880002040a11 */ /* 0x040fe200078208ff */
[C---:B------:R-:W-:Y:S02]  /*27c0*/  IMAD.SHL.U32 R208, R177.reuse, 0x20, RZ ;  /* 0x00000020b1d07824 */ /* 0x040fe400078e00ff */
[----:B------:R-:W-:Y:S01]  /*27d0*/  IMAD.WIDE.U32 R8, R177, 0x40, RZ ;  /* 0x00000040b1087825 */ /* 0x000fe200078e00ff */
[----:B------:R-:W-:Y:S02]  /*27e0*/  @P0 LEA.HI.X R5, R2, c[0x0][0x224], R3, 0x1, P1 ;  /* 0x0000890002050a11 */ /* 0x000fe400008f0c03 */
[----:B------:R-:W-:Y:S01]  /*27f0*/  ISETP.GE.AND P1, PT, R6, 0x41, PT ;  /* 0x000000410600780c */ /* 0x000fe20003f26270 */
[----:B------:R-:W-:Y:S02]  /*2800*/  IMAD R10, R24, c[0x0][0x1e0], RZ ;  /* 0x00007800180a7a24 */ /* 0x000fe400078e02ff */
[----:B------:R-:W-:Y:S01]  /*2810*/  @!PT LDS RZ, [RZ] ;  /* 0x00000000fffff984 */ /* 0x000fe20000000800 */
[----:B------:R-:W-:Y:S01]  /*2820*/  @!PT LDS RZ, [RZ] ;  /* 0x00000000fffff984 */ /* 0x000fe20000000800 */
[----:B------:R-:W-:Y:S01]  /*2830*/  @!PT LDS RZ, [RZ] ;  /* 0x00000000fffff984 */ /* 0x000fe20000000800 */
[----:B------:R3:W-:Y:S01]  /*2840*/  @P0 LDGSTS.E.BYPASS.LTC128B.128 [R215+0x8100], [R4.64], !P5 ;  /* 0x0810000004d70fae */ /* 0x0007e2000e901d46 */
[----:B------:R-:W-:-:S03]  /*2850*/  IMAD.WIDE.U32 R12, R41, c[0x0][0x290], R32 ;  /* 0x0000a400290c7a25 */ /* 0x000fc600078e0020 */
[----:B------:R3:W-:Y:S01]  /*2860*/  @P0 LDGSTS.E.BYPASS.LTC128B.128 [R215+0xb900], [R4.64+0x80], !P4 ;  /* 0x0b90008004d70fae */ /* 0x0007e2000e101d46 */
[----:B------:R-:W-:Y:S02]  /*2870*/  IMAD R10, R22, c[0x0][0x1e4], R10 ;  /* 0x00007900160a7a24 */ /* 0x000fe400078e020a */
[----:B------:R-:W-:-:S04]  /*2880*/  IMAD.WIDE.U32 R204, R41, c[0x0][0x1e0], RZ ;  /* 0x0000780029cc7a25 */ /* 0x000fc800078e00ff */
[----:B------:R-:W-:-:S04]  /*2890*/  IMAD.WIDE.U32 R164, R177, 0x60, RZ ;  /* 0x00000060b1a47825 */ /* 0x000fc800078e00ff */
[----:B------:R-:W-:Y:S01]  /*28a0*/  IMAD.MOV.U32 R159, RZ, RZ, c[0x0][0x280] ;  /* 0x0000a000ff9f7624 */ /* 0x000fe200078e00ff */
[----:B------:R-:W-:Y:S01]  /*28b0*/  IADD3 R184, R165, UR4, RZ ;  /* 0x00000004a5b87c10 */ /* 0x000fe2000fffe0ff */
[----:B------:R-:W-:Y:S02]  /*28c0*/  IMAD.MOV.U32 R162, RZ, RZ, c[0x0][0x290] ;  /* 0x0000a400ffa27624 */ /* 0x000fe400078e00ff */
[C---:B------:R-:W-:Y:S01]  /*28d0*/  IMAD.SHL.U32 R189, R159.reuse, 0x20, RZ ;  /* 0x000000209fbd7824 */ /* 0x040fe200078e00ff */
[-C--:B------:R-:W-:Y:S02]  /*28e0*/  SHF.L.U64.HI R166, R159, R178.reuse, c[0x0][0x284] ;  /* 0x0000a1009fa67619 */ /* 0x080fe400000102b2 */
[C---:B------:R-:W-:Y:S02]  /*28f0*/  SHF.L.U64.HI R167, R162.reuse, R178, c[0x0][0x294] ;  /* 0x0000a500a2a77619 */ /* 0x040fe400000102b2 */
[----:B------:R-:W-:Y:S02]  /*2900*/  SHF.L.U32 R190, R162, 0x5, RZ ;  /* 0x00000005a2be7819 */ /* 0x000fe400000006ff */
[----:B---3--:R-:W-:-:S04]  /*2910*/  @P2 IADD3 R5, P0, R208, R2, RZ ;  /* 0x00000002d0052210 */ /* 0x008fc80007f1e0ff */
[----:B------:R-:W-:Y:S02]  /*2920*/  @P2 IADD3.X R7, R3, R186, RZ, P0, !PT ;  /* 0x000000ba03072210 */ /* 0x000fe400007fe4ff */
[----:B------:R-:W-:-:S04]  /*2930*/  @P2 LEA R4, P0, R5, c[0x0][0x220], 0x1 ;  /* 0x0000880005042a11 */ /* 0x000fc800078008ff */
[----:B------:R-:W-:-:S05]  /*2940*/  @P2 LEA.HI.X R5, R5, c[0x0][0x224], R7, 0x1, P0 ;  /* 0x0000890005052a11 */ /* 0x000fca00000f0c07 */
[----:B------:R3:W-:Y:S04]  /*2950*/  @P2 LDGSTS.E.BYPASS.LTC128B.128 [R216+0x9100], [R4.64], !P5 ;  /* 0x0910000004d82fae */ /* 0x0007e8000e901d46 */
[----:B------:R3:W-:Y:S02]  /*2960*/  @P2 LDGSTS.E.BYPASS.LTC128B.128 [R216+0xc900], [R4.64+0x80], !P4 ;  /* 0x0c90008004d82fae */ /* 0x0007e4000e101d46 */
[----:B---3--:R-:W-:-:S04]  /*2970*/  @P1 IADD3 R5, P0, R2, R8, RZ ;  /* 0x0000000802051210 */ /* 0x008fc80007f1e0ff */
[----:B------:R-:W-:Y:S01]  /*2980*/  @P1 IADD3.X R7, R3, UR5, R9, P0, !PT ;  /* 0x0000000503071c10 */ /* 0x000fe200087fe409 */
[----:B------:R-:W-:Y:S01]  /*2990*/  IMAD.WIDE.U32 R8, R22, c[0x0][0x1e0], RZ ;  /* 0x0000780016087a25 */ /* 0x000fe200078e00ff */
[----:B------:R-:W-:-:S04]  /*29a0*/  @P1 LEA R4, P0, R5, c[0x0][0x220], 0x1 ;  /* 0x0000880005041a11 */ /* 0x000fc800078008ff */
[----:B------:R-:W-:Y:S02]  /*29b0*/  @P1 LEA.HI.X R5, R5, c[0x0][0x224], R7, 0x1, P0 ;  /* 0x0000890005051a11 */ /* 0x000fe400000f0c07 */
[----:B------:R-:W-:Y:S01]  /*29c0*/  ISETP.GT.AND P0, PT, R6, 0x60, PT ;  /* 0x000000600600780c */ /* 0x000fe20003f04270 */
[----:B------:R-:W-:Y:S02]  /*29d0*/  IMAD R6, R29, c[0x0][0x280], RZ ;  /* 0x0000a0001d067a24 */ /* 0x000fe400078e02ff */
[----:B------:R3:W-:Y:S02]  /*29e0*/  @P1 LDGSTS.E.BYPASS.LTC128B.128 [R216+0xa100], [R4.64], !P5 ;  /* 0x0a10000004d81fae */ /* 0x0007e4000e901d46 */
[C---:B------:R-:W-:Y:S02]  /*29f0*/  IMAD R16, R41.reuse, c[0x0][0x284], R6 ;  /* 0x0000a10029107a24 */ /* 0x040fe400078e0206 */
[----:B------:R-:W-:Y:S01]  /*2a00*/  IMAD.WIDE.U32 R6, R41, c[0x0][0x280], R26 ;  /* 0x0000a00029067a25 */ /* 0x000fe200078e001a */
[----:B------:R3:W-:Y:S03]  /*2a10*/  @P1 LDGSTS.E.BYPASS.LTC128B.128 [R216+0xd900], [R4.64+0x80], !P4 ;  /* 0x0d90008004d81fae */ /* 0x0007e6000e101d46 */
[----:B------:R-:W-:Y:S01]  /*2a20*/  IMAD.IADD R15, R7, 0x1, R16 ;  /* 0x00000001070f7824 */ /* 0x000fe200078e0210 */
[----:B------:R-:W-:Y:S01]  /*2a30*/  IADD3 R7, R9, R10, RZ ;  /* 0x0000000a09077210 */ /* 0x000fe20007ffe0ff */
[----:B------:R-:W-:-:S02]  /*2a40*/  IMAD R9, R29, c[0x0][0x290], RZ ;  /* 0x0000a4001d097a24 */ /* 0x000fc400078e02ff */
[----:B------:R-:W-:-:S04]  /*2a50*/  @P0 IMAD.WIDE.U32 R2, R177, 0x60, R2 ;  /* 0x00000060b1020825 */ /* 0x000fc800078e0002 */
[----:B------:R-:W-:Y:S01]  /*2a60*/  IMAD.MOV.U32 R14, RZ, RZ, R6 ;  /* 0x000000ffff0e7224 */ /* 0x000fe200078e0006 */
[----:B------:R-:W-:Y:S01]  /*2a70*/  @P0 IADD3 R17, R3, UR4, RZ ;  /* 0x0000000403110c10 */ /* 0x000fe2000fffe0ff */
[----:B------:R-:W-:-:S04]  /*2a80*/  IMAD.WIDE.U32 R10, R41, c[0x0][0x290], R26 ;  /* 0x0000a400290a7a25 */ /* 0x000fc800078e001a */
[----:B------:R-:W-:Y:S02]  /*2a90*/  IMAD R9, R41, c[0x0][0x294], R9 ;  /* 0x0000a50029097a24 */ /* 0x000fe400078e0209 */
[----:B------:R-:W-:Y:S01]  /*2aa0*/  IMAD.MOV.U32 R6, RZ, RZ, R8 ;  /* 0x000000ffff067224 */ /* 0x000fe200078e0008 */
[----:B------:R-:W-:Y:S01]  /*2ab0*/  @P0 LEA R8, P1, R2, c[0x0][0x220], 0x1 ;  /* 0x0000880002080a11 */ /* 0x000fe200078208ff */
[----:B------:R-:W-:Y:S01]  /*2ac0*/  IMAD.IADD R3, R9, 0x1, R13 ;  /* 0x0000000109037824 */ /* 0x000fe200078e020d */
[----:B------:R-:W-:Y:S01]  /*2ad0*/  IADD3 R11, R11, R9, RZ ;  /* 0x000000090b0b7210 */ /* 0x000fe20007ffe0ff */
[----:B------:R-:W-:Y:S01]  /*2ae0*/  IMAD.WIDE.U32 R6, R40, c[0x0][0x1e8], R6 ;  /* 0x00007a0028067a25 */ /* 0x000fe200078e0006 */
[----:B------:R-:W-:Y:S02]  /*2af0*/  @P0 LEA.HI.X R9, R2, c[0x0][0x224], R17, 0x1, P1 ;  /* 0x0000890002090a11 */ /* 0x000fe400008f0c11 */
[----:B------:R-:W-:Y:S01]  /*2b00*/  MOV R2, R12 ;  /* 0x0000000c00027202 */ /* 0x000fe20000000f00 */
[----:B---3--:R-:W-:Y:S01]  /*2b10*/  IMAD.WIDE.U32 R4, R41, c[0x0][0x280], R32 ;  /* 0x0000a00029047a25 */ /* 0x008fe200078e0020 */
[----:B------:R-:W-:Y:S01]  /*2b20*/  SHF.R.S32.HI R12, RZ, 0x1f, R35 ;  /* 0x0000001fff0c7819 */ /* 0x000fe20000011423 */
[----:B------:R3:W-:Y:S01]  /*2b30*/  @P0 LDGSTS.E.BYPASS.LTC128B.128 [R216+0xb100], [R8.64], !P5 ;  /* 0x0b10000008d80fae */ /* 0x0007e2000e901d46 */
[----:B------:R-:W-:Y:S01]  /*2b40*/  SHF.R.S32.HI R13, RZ, 0x1f, R36 ;  /* 0x0000001fff0d7819 */ /* 0x000fe20000011424 */
[----:B------:R-:W-:Y:S01]  /*2b50*/  IMAD.IADD R5, R16, 0x1, R5 ;  /* 0x0000000110057824 */ /* 0x000fe200078e0205 */
[----:B------:R-:W-:Y:S01]  /*2b60*/  LEA.HI R12, R12, R35, RZ, 0x3 ;  /* 0x000000230c0c7211 */ /* 0x000fe200078f18ff */
[----:B------:R3:W-:Y:S01]  /*2b70*/  @P0 LDGSTS.E.BYPASS.LTC128B.128 [R216+0xe900], [R8.64+0x80], !P4 ;  /* 0x0e90008008d80fae */ /* 0x0007e2000e101d46 */
[----:B------:R-:W-:Y:S01]  /*2b80*/  IMAD R7, R40, c[0x0][0x1ec], R7 ;  /* 0x00007b0028077a24 */ /* 0x000fe200078e0207 */
[----:B------:R-:W-:Y:S01]  /*2b90*/  LEA.HI R13, R13, R36, RZ, 0x3 ;  /* 0x000000240d0d7211 */ /* 0x000fe200078f18ff */
[----:B-----5:R-:W-:Y:S01]  /*2ba0*/  IMAD.WIDE.U32 R106, R144, c[0x0][0x280], R14 ;  /* 0x0000a000906a7a25 */ /* 0x020fe200078e000e */
[----:B------:R-:W-:Y:S01]  /*2bb0*/  SHF.L.U32 R17, R12, 0x6, RZ ;  /* 0x000000060c117819 */ /* 0x000fe200000006ff */
[----:B------:R-:W0:Y:S01]  /*2bc0*/  LDGDEPBAR ;  /* 0x00000000000079af */ /* 0x000e220000000000 */
[----:B------:R-:W-:Y:S01]  /*2bd0*/  WARPSYNC 0xffffffff ;  /* 0xffffffff00007948 */ /* 0x000fe20003800000 */
[----:B------:R-:W-:Y:S01]  /*2be0*/  IMAD.SHL.U32 R19, R13, 0x40, RZ ;  /* 0x000000400d137824 */ /* 0x000fe200078e00ff */
[----:B------:R-:W-:Y:S01]  /*2bf0*/  LOP3.LUT R17, R17, 0xfffffe00, RZ, 0xc0, !PT ;  /* 0xfffffe0011117812 */ /* 0x000fe200078ec0ff */
[----:B------:R-:W-:-:S03]  /*2c00*/  IMAD.WIDE.U32 R102, R144, c[0x0][0x280], R4 ;  /* 0x0000a00090667a25 */ /* 0x000fc600078e0004 */
[----:B------:R-:W-:Y:S01]  /*2c10*/  LOP3.LUT R19, R19, 0xfffffe00, RZ, 0xc0, !PT ;  /* 0xfffffe0013137812 */ /* 0x000fe200078ec0ff */
[----:B------:R-:W-:-:S04]  /*2c20*/  IMAD.WIDE.U32 R100, R144, c[0x0][0x290], R2 ;  /* 0x0000a40090647a25 */ /* 0x000fc800078e0002 */
[----:B------:R-:W-:Y:S01]  /*2c30*/  IMAD.WIDE.U32 R104, R144, c[0x0][0x290], R10 ;  /* 0x0000a40090687a25 */ /* 0x000fe200078e000a */
[----:B---3--:R-:W-:Y:S02]  /*2c40*/  SHF.R.S32.HI R9, RZ, 0x1f, R37 ;  /* 0x0000001fff097819 */ /* 0x008fe40000011425 */
[----:B------:R-:W-:Y:S02]  /*2c50*/  SHF.R.S32.HI R8, RZ, 0x1f, R144 ;  /* 0x0000001fff087819 */ /* 0x000fe40000011490 */
[----:B------:R-:W-:Y:S01]  /*2c60*/  LEA.HI R16, R9, R37, RZ, 0x3 ;  /* 0x0000002509107211 */ /* 0x000fe200078f18ff */
[----:B------:R-:W-:Y:S02]  /*2c70*/  IMAD R9, R29, c[0x0][0x1e0], RZ ;  /* 0x000078001d097a24 */ /* 0x000fe400078e02ff */
[----:B------:R-:W-:Y:S01]  /*2c80*/  IMAD R20, R8, c[0x0][0x290], RZ ;  /* 0x0000a40008147a24 */ /* 0x000fe200078e02ff */
[----:B------:R-:W-:Y:S01]  /*2c90*/  SHF.L.U32 R16, R16, 0x6, RZ ;  /* 0x0000000610107819 */ /* 0x000fe200000006ff */
[----:B------:R-:W-:-:S02]  /*2ca0*/  IMAD R18, R41, c[0x0][0x1e4], R9 ;  /* 0x0000790029127a24 */ /* 0x000fc400078e0209 */
[----:B------:R-:W-:Y:S01]  /*2cb0*/  IMAD R12, R144, c[0x0][0x294], R20 ;  /* 0x0000a500900c7a24 */ /* 0x000fe200078e0214 */
[----:B------:R-:W-:Y:S01]  /*2cc0*/  LOP3.LUT R20, R16, 0xfffffe00, RZ, 0xc0, !PT ;  /* 0xfffffe0010147812 */ /* 0x000fe200078ec0ff */
[----:B------:R-:W-:Y:S01]  /*2cd0*/  IMAD R21, R8, c[0x0][0x280], RZ ;  /* 0x0000a00008157a24 */ /* 0x000fe200078e02ff */
[----:B------:R-:W-:Y:S01]  /*2ce0*/  IADD3 R138, R205, R18, RZ ;  /* 0x00000012cd8a7210 */ /* 0x000fe20007ffe0ff */
[----:B------:R-:W-:Y:S01]  /*2cf0*/  IMAD.SHL.U32 R8, R209, 0x2, RZ ;  /* 0x00000002d1087824 */ /* 0x000fe200078e00ff */
[----:B------:R-:W-:Y:S01]  /*2d00*/  IADD3 R115, R12, R101, RZ ;  /* 0x000000650c737210 */ /* 0x000fe20007ffe0ff */
[----:B------:R-:W-:Y:S02]  /*2d10*/  IMAD R13, R144, c[0x0][0x284], R21 ;  /* 0x0000a100900d7a24 */ /* 0x000fe400078e0215 */
[----:B------:R-:W-:-:S03]  /*2d20*/  IMAD.IADD R117, R105, 0x1, R12 ;  /* 0x0000000169757824 */ /* 0x000fc600078e020c */
[----:B------:R-:W-:Y:S02]  /*2d30*/  IADD3 R119, R107, R13, RZ ;  /* 0x0000000d6b777210 */ /* 0x000fe40007ffe0ff */
[----:B------:R-:W-:Y:S02]  /*2d40*/  IADD3 R116, R13, R103, RZ ;  /* 0x000000670d747210 */ /* 0x000fe40007ffe0ff */
[----:B--2---:R-:W-:Y:S01]  /*2d50*/  @P3 SHF.R.S32.HI R9, RZ, 0x1f, R23 ;  /* 0x0000001fff093819 */ /* 0x004fe20000011417 */
[----:B------:R-:W-:Y:S02]  /*2d60*/  @!P3 IMAD.MOV.U32 R9, RZ, RZ, R145 ;  /* 0x000000ffff09b224 */ /* 0x000fe400078e0091 */
[----:B------:R-:W-:-:S03]  /*2d70*/  @!P3 IMAD.MOV.U32 R23, RZ, RZ, R42 ;  /* 0x000000ffff17b224 */ /* 0x000fc600078e002a */
        /* <DEDUP_REMOVED lines=8> */
[----:B-1----:R-:W-:Y:S01]  /*2e00*/  ISETP.GE.AND P0, PT, R32, c[0x0][0x27c], PT ;  /* 0x00009f0020007a0c */ /* 0x002fe20003f06270 */
[C---:B------:R-:W-:Y:S01]  /*2e10*/  IMAD.WIDE.U32 R2, R40.reuse, c[0x0][0x210], R32 ;  /* 0x0000840028027a25 */ /* 0x040fe200078e0020 */
[----:B------:R-:W-:Y:S01]  /*2e20*/  ISETP.GE.AND P2, PT, R209, 0x1, PT ;  /* 0x00000001d100780c */ /* 0x000fe20003f46270 */
[----:B------:R-:W-:Y:S01]  /*2e30*/  ULDC.U8 UR8, c[0x0][0x298] ;  /* 0x0000a60000087ab9 */ /* 0x000fe20000000000 */
[----:B------:R-:W-:Y:S01]  /*2e40*/  SEL R4, RZ, c[0x0][0x27c], !P0 ;  /* 0x00009f00ff047a07 */ /* 0x000fe20004000000 */
[C---:B------:R-:W-:Y:S01]  /*2e50*/  IMAD R5, R40.reuse, c[0x0][0x214], R3 ;  /* 0x0000850028057a24 */ /* 0x040fe200078e0203 */
[----:B------:R-:W-:Y:S01]  /*2e60*/  LOP3.LUT R39, R39, 0xfffffff7, RZ, 0xc0, !PT ;  /* 0xfffffff727277812 */ /* 0x000fe200078ec0ff */
[----:B------:R-:W-:Y:S01]  /*2e70*/  IMAD.WIDE.U32 R6, R40, c[0x0][0x260], R32 ;  /* 0x0000980028067a25 */ /* 0x000fe200078e0020 */
[----:B------:R-:W-:Y:S01]  /*2e80*/  BAR.SYNC.DEFER_BLOCKING 0x0 ;  /* 0x0000000000007b1d */ /* 0x000fe20000010000 */
[----:B------:R-:W-:Y:S02]  /*2e90*/  IADD3 R141, P1, R41, R22, RZ ;  /* 0x00000016298d7210 */ /* 0x000fe40007f3e0ff */
[----:B------:R-:W-:Y:S01]  /*2ea0*/  IMAD.IADD R3, R32, 0x1, R4 ;  /* 0x0000000120037824 */ /* 0x000fe200078e0204 */
[----:B------:R-:W-:Y:S01]  /*2eb0*/  SHF.L.U32 R187, R159, 0x6, RZ ;  /* 0x000000069fbb7819 */ /* 0x000fe200000006ff */
[----:B------:R-:W-:Y:S01]  /*2ec0*/  IMAD.MOV.U32 R4, RZ, RZ, R2 ;  /* 0x000000ffff047224 */ /* 0x000fe200078e0002 */
[----:B------:R-:W-:Y:S01]  /*2ed0*/  @P0 IADD3 R8, -R8, c[0x0][0x1d4], RZ ;  /* 0x0000750008080a10 */ /* 0x000fe20007ffe1ff */
[----:B------:R-:W-:Y:S01]  /*2ee0*/  IMAD R11, R18, c[0x0][0x218], RZ ;  /* 0x00008600120b7a24 */ /* 0x000fe200078e02ff */
[----:B------:R-:W-:Y:S01]  /*2ef0*/  SHF.R.S32.HI R9, RZ, 0x1f, R3 ;  /* 0x0000001fff097819 */ /* 0x000fe20000011403 */
[----:B------:R-:W-:Y:S01]  /*2f00*/  IMAD.WIDE.U32 R98, R16, c[0x0][0x218], R4 ;  /* 0x0000860010627a25 */ /* 0x000fe200078e0004 */
[----:B------:R-:W-:Y:S01]  /*2f10*/  SHF.R.S32.HI R10, RZ, 0x1f, R8 ;  /* 0x0000001fff0a7819 */ /* 0x000fe20000011408 */
[----:B------:R-:W-:Y:S01]  /*2f20*/  ULDC UR10, c[0x0][0x1e4] ;  /* 0x00007900000a7ab9 */ /* 0x000fe20000000800 */
[CC--:B------:R-:W-:Y:S01]  /*2f30*/  LEA.HI R2, R9.reuse, R3.reuse, RZ, 0x3 ;  /* 0x0000000309027211 */ /* 0x0c0fe200078f18ff */
[----:B------:R-:W-:Y:S01]  /*2f40*/  IMAD R7, R40, c[0x0][0x264], R7 ;  /* 0x0000990028077a24 */ /* 0x000fe200078e0207 */
[----:B------:R-:W-:Y:S01]  /*2f50*/  LEA.HI R3, R9, R3, RZ, 0x6 ;  /* 0x0000000309037211 */ /* 0x000fe200078f30ff */
[----:B------:R-:W-:Y:S01]  /*2f60*/  IMAD R18, R16, c[0x0][0x21c], R11 ;  /* 0x0000870010127a24 */ /* 0x000fe200078e020b */
[----:B------:R-:W-:Y:S01]  /*2f70*/  LEA.HI R10, R10, R8, RZ, 0x4 ;  /* 0x000000080a0a7211 */ /* 0x000fe200078f20ff */
[----:B------:R-:W-:Y:S01]  /*2f80*/  IMAD R8, R25, c[0x0][0x268], RZ ;  /* 0x00009a0019087a24 */ /* 0x000fe200078e02ff */
[----:B------:R-:W-:Y:S01]  /*2f90*/  LOP3.LUT R5, R158, 0x38, R2, 0xf8, !PT ;  /* 0x000000389e057812 */ /* 0x000fe200078ef802 */
[C---:B------:R-:W-:Y:S01]  /*2fa0*/  IMAD.WIDE.U32 R96, R28.reuse, c[0x0][0x268], R6 ;  /* 0x00009a001c607a25 */ /* 0x040fe200078e0006 */
[----:B------:R-:W-:Y:S01]  /*2fb0*/  SHF.R.S32.HI R3, RZ, 0x6, R3 ;  /* 0x00000006ff037819 */ /* 0x000fe20000011403 */
[----:B------:R-:W-:Y:S01]  /*2fc0*/  UMOV UR9, 0x60 ;  /* 0x0000006000097882 */ /* 0x000fe20000000000 */
[----:B------:R-:W-:Y:S01]  /*2fd0*/  LOP3.LUT R4, R147, 0x38, R2, 0xf8, !PT ;  /* 0x0000003893047812 */ /* 0x000fe200078ef802 */
[----:B------:R-:W-:Y:S01]  /*2fe0*/  IMAD R15, R28, c[0x0][0x26c], R8 ;  /* 0x00009b001c0f7a24 */ /* 0x000fe200078e0208 */
[----:B------:R-:W-:Y:S01]  /*2ff0*/  SHF.R.S32.HI R9, RZ, 0x4, R10 ;  /* 0x00000004ff097819 */ /* 0x000fe2000001140a */
[----:B------:R-:W-:Y:S01]  /*3000*/  IMAD R10, R3, 0x1c00, R20 ;  /* 0x00001c00030a7824 */ /* 0x000fe200078e0214 */
[----:B------:R-:W-:Y:S01]  /*3010*/  LOP3.LUT R8, R5, R191, RZ, 0x3c, !PT ;  /* 0x000000bf05087212 */ /* 0x000fe200078e3cff */
[C---:B------:R-:W-:Y:S01]  /*3020*/  IMAD R11, R3.reuse, 0x1c00, R168 ;  /* 0x00001c00030b7824 */ /* 0x040fe200078e02a8 */
[----:B------:R-:W-:Y:S01]  /*3030*/  LOP3.LUT R5, R4, R30, RZ, 0x3c, !PT ;  /* 0x0000001e04057212 */ /* 0x000fe200078e3cff */
[----:B------:R-:W-:Y:S01]  /*3040*/  ULDC UR5, c[0x0][0x284] ;  /* 0x0000a10000057ab9 */ /* 0x000fe20000000800 */
[----:B------:R-:W-:Y:S01]  /*3050*/  LEA.HI.SX32 R4, R2, R9, 0x1d ;  /* 0x0000000902047211 */ /* 0x000fe200078feaff */
[----:B------:R-:W-:Y:S01]  /*3060*/  IMAD R9, R3, 0x1c00, R19 ;  /* 0x00001c0003097824 */ /* 0x000fe200078e0213 */
[----:B------:R-:W-:Y:S01]  /*3070*/  LOP3.LUT R7, R157, 0x38, R2, 0xf8, !PT ;  /* 0x000000389d077812 */ /* 0x000fe200078ef802 */
[----:B------:R-:W-:Y:S01]  /*3080*/  IMAD.IADD R13, R10, 0x1, R5 ;  /* 0x000000010a0d7824 */ /* 0x000fe200078e0205 */
[----:B------:R-:W-:Y:S01]  /*3090*/  SHF.R.S32.HI R5, RZ, 0x1f, R4 ;  /* 0x0000001fff057819 */ /* 0x000fe20000011404 */
[----:B------:R-:W-:Y:S01]  /*30a0*/  IMAD.SHL.U32 R91, R4, 0x8, RZ ;  /* 0x00000008045b7824 */ /* 0x000fe200078e00ff */
[----:B------:R-:W-:Y:S01]  /*30b0*/  IADD3 R14, R11, R8, RZ ;  /* 0x000000080b0e7210 */ /* 0x000fe20007ffe0ff */
[----:B------:R-:W-:Y:S01]  /*30c0*/  IMAD R8, R3, 0x1c00, R17 ;  /* 0x00001c0003087824 */ /* 0x000fe200078e0211 */
[----:B------:R-:W-:Y:S01]  /*30d0*/  LEA.HI R3, R5, R4, RZ, 0x3 ;  /* 0x0000000405037211 */ /* 0x000fe200078f18ff */
[----:B------:R-:W-:Y:S01]  /*30e0*/  ULDC UR4, c[0x0][0x294] ;  /* 0x0000a50000047ab9 */ /* 0x000fe20000000800 */
[----:B------:R-:W-:Y:S01]  /*30f0*/  ISETP.NE.AND P0, PT, RZ, UR8, PT ;  /* 0x00000008ff007c0c */ /* 0x000fe2000bf05270 */
[----:B------:R-:W-:Y:S01]  /*3100*/  IMAD.MOV.U32 R176, RZ, RZ, 0x6 ;  /* 0x00000006ffb07424 */ /* 0x000fe200078e00ff */
[----:B------:R-:W-:Y:S01]  /*3110*/  LOP3.LUT R6, R156, 0x38, R2, 0xf8, !PT ;  /* 0x000000389c067812 */ /* 0x000fe200078ef802 */
[----:B------:R-:W-:Y:S01]  /*3120*/  UIMAD UR10, UR10, 0x60, URZ ;  /* 0x000000600a0a78a4 */ /* 0x000fe2000f8e023f */
[----:B------:R-:W-:Y:S01]  /*3130*/  LOP3.LUT R5, R7, R34, RZ, 0x3c, !PT ;  /* 0x0000002207057212 */ /* 0x000fe200078e3cff */
[----:B------:R-:W-:Y:S01]  /*3140*/  UIMAD UR5, UR9, UR5, URZ ;  /* 0x00000005090572a4 */ /* 0x000fe2000f8e023f */
[----:B------:R-:W-:Y:S01]  /*3150*/  @P2 LOP3.LUT R39, R39, 0x8, RZ, 0xfc, !PT ;  /* 0x0000000827272812 */ /* 0x000fe200078efcff */
[----:B------:R-:W-:Y:S01]  /*3160*/  UIMAD UR4, UR9, UR4, URZ ;  /* 0x00000004090472a4 */ /* 0x000fe2000f8e023f */
[----:B------:R-:W-:Y:S01]  /*3170*/  LOP3.LUT R6, R6, R31, RZ, 0x3c, !PT ;  /* 0x0000001f06067212 */ /* 0x000fe200078e3cff */
[----:B------:R-:W-:Y:S01]  /*3180*/  IMAD.IADD R11, R8, 0x1, R5 ;  /* 0x00000001080b7824 */ /* 0x000fe200078e0205 */
[----:B------:R-:W-:Y:S01]  /*3190*/  SHF.R.S32.HI R3, RZ, 0x3, R3 ;  /* 0x00000003ff037819 */ /* 0x000fe20000011403 */
[C---:B------:R-:W-:Y:S01]  /*31a0*/  IMAD R172, R148.reuse, c[0x0][0x1e4], RZ ;  /* 0x0000790094ac7a24 */ /* 0x040fe200078e02ff */
[--C-:B------:R-:W-:Y:S01]  /*31b0*/  LOP3.LUT R4, R147, 0x38, R91.reuse, 0xf8, !PT ;  /* 0x0000003893047812 */ /* 0x100fe200078ef85b */
[----:B------:R-:W-:Y:S01]  /*31c0*/  IMAD R173, R148, c[0x0][0x284], RZ ;  /* 0x0000a10094ad7a24 */ /* 0x000fe200078e02ff */
[----:B------:R-:W-:Y:S01]  /*31d0*/  LOP3.LUT R5, R157, 0x38, R91, 0xf8, !PT ;  /* 0x000000389d057812 */ /* 0x000fe200078ef85b */
[----:B------:R-:W-:Y:S01]  /*31e0*/  IMAD R8, R3, 0x1c00, R19 ;  /* 0x00001c0003087824 */ /* 0x000fe200078e0213 */
[----:B------:R-:W-:Y:S01]  /*31f0*/  IADD3 R12, R9, R6, RZ ;  /* 0x00000006090c7210 */ /* 0x000fe20007ffe0ff */
[----:B------:R-:W-:Y:S01]  /*3200*/  IMAD R9, R3, 0x1c00, R20 ;  /* 0x00001c0003097824 */ /* 0x000fe200078e0214 */
[----:B------:R-:W-:Y:S01]  /*3210*/  LOP3.LUT R4, R4, R30, RZ, 0x3c, !PT ;  /* 0x0000001e04047212 */ /* 0x000fe200078e3cff */
[C---:B------:R-:W-:Y:S01]  /*3220*/  IMAD R174, R148.reuse, c[0x0][0x294], RZ ;  /* 0x0000a50094ae7a24 */ /* 0x040fe200078e02ff */
[----:B------:R-:W-:Y:S01]  /*3230*/  LOP3.LUT R39, R39, 0xfffffffb, RZ, 0xc0, !PT ;  /* 0xfffffffb27277812 */ /* 0x000fe200078ec0ff */
[----:B------:R-:W-:Y:S01]  /*3240*/  IMAD.WIDE.U32 R152, R148, c[0x0][0x1e0], RZ ;  /* 0x0000780094987a25 */ /* 0x000fe200078e00ff */
[----:B------:R-:W-:-:S02]  /*3250*/  LOP3.LUT R6, R156, 0x38, R91, 0xf8, !PT ;  /* 0x000000389c067812 */ /* 0x000fc400078ef85b */
[----:B------:R-:W-:Y:S01]  /*3260*/  LOP3.LUT R10, R5, R34, RZ, 0x3c, !PT ;  /* 0x00000022050a7212 */ /* 0x000fe200078e3cff */
[----:B------:R-:W-:Y:S01]  /*3270*/  IMAD.IADD R9, R9, 0x1, R4 ;  /* 0x0000000109097824 */ /* 0x000fe200078e0204 */
[----:B------:R-:W-:Y:S01]  /*3280*/  LOP3.LUT R5, R158, 0x38, R91, 0xf8, !PT ;  /* 0x000000389e057812 */ /* 0x000fe200078ef85b */
[----:B------:R-:W-:Y:S01]  /*3290*/  IMAD R4, R3, 0x1c00, R168 ;  /* 0x00001c0003047824 */ /* 0x000fe200078e02a8 */
[----:B------:R-:W-:Y:S01]  /*32a0*/  @P0 LOP3.LUT R39, R39, 0x4, RZ, 0xfc, !PT ;  /* 0x0000000427270812 */ /* 0x000fe200078efcff */
[----:B------:R-:W-:Y:S01]  /*32b0*/  IMAD.WIDE.U32 R150, R148, c[0x0][0x280], RZ ;  /* 0x0000a00094967a25 */ /* 0x000fe200078e00ff */
[----:B------:R-:W-:Y:S02]  /*32c0*/  LOP3.LUT R7, R6, R31, RZ, 0x3c, !PT ;  /* 0x0000001f06077212 */ /* 0x000fe400078e3cff */
[----:B------:R-:W-:Y:S01]  /*32d0*/  MOV R16, c[0x0][0x1e0] ;  /* 0x0000780000107a02 */ /* 0x000fe20000000f00 */
[----:B------:R-:W-:Y:S01]  /*32e0*/  IMAD R6, R3, 0x1c00, R17 ;  /* 0x00001c0003067824 */ /* 0x000fe200078e0211 */
[----:B------:R-:W-:Y:S01]  /*32f0*/  LOP3.LUT R3, R5, R191, RZ, 0x3c, !PT ;  /* 0x000000bf05037212 */ /* 0x000fe200078e3cff */
[----:B------:R1:W-:Y:S01]  /*3300*/  STL [R1+0x28], R39 ;  /* 0x0000282701007387 */ /* 0x0003e20000100800 */
[----:B------:R-:W-:Y:S01]  /*3310*/  IADD3 R8, R8, R7, RZ ;  /* 0x0000000708087210 */ /* 0x000fe20007ffe0ff */
[----:B------:R-:W-:Y:S01]  /*3320*/  IMAD.IADD R10, R6, 0x1, R10 ;  /* 0x00000001060a7824 */ /* 0x000fe200078e020a */
[----:B------:R-:W-:Y:S01]  /*3330*/  SHF.R.S32.HI R5, RZ, 0x1f, R36 ;  /* 0x0000001fff057819 */ /* 0x000fe20000011424 */
[----:B------:R-:W-:Y:S01]  /*3340*/  IMAD.IADD R7, R4, 0x1, R3 ;  /* 0x0000000104077824 */ /* 0x000fe200078e0203 */
[----:B------:R-:W-:Y:S01]  /*3350*/  SHF.R.S32.HI R3, RZ, 0x1f, R37 ;  /* 0x0000001fff037819 */ /* 0x000fe20000011425 */
[----:B------:R-:W-:Y:S01]  /*3360*/  IMAD.WIDE.U32 R192, R35, c[0x0][0x1e0], RZ ;  /* 0x0000780023c07a25 */ /* 0x000fe200078e00ff */
[----:B------:R-:W-:-:S02]  /*3370*/  SHF.R.S32.HI R6, RZ, 0x1f, R35 ;  /* 0x0000001fff067819 */ /* 0x000fc40000011423 */
[----:B------:R-:W-:Y:S01]  /*3380*/  LOP3.LUT R110, R2, 0xfffffff8, RZ, 0xc0, !PT ;  /* 0xfffffff8026e7812 */ /* 0x000fe200078ec0ff */
[----:B------:R-:W-:Y:S01]  /*3390*/  IMAD R4, R3, c[0x0][0x1e0], RZ ;  /* 0x0000780003047a24 */ /* 0x000fe200078e02ff */
[----:B------:R-:W-:Y:S01]  /*33a0*/  ISETP.GE.AND P6, PT, R32, c[0x0][0x1d4], PT ;  /* 0x0000750020007a0c */ /* 0x000fe20003fc6270 */
[----:B------:R-:W-:Y:S01]  /*33b0*/  IMAD R3, R5, c[0x0][0x1e0], RZ ;  /* 0x0000780005037a24 */ /* 0x000fe200078e02ff */
[----:B------:R-:W-:Y:S01]  /*33c0*/  SHF.L.U64.HI R178, R16, R178, c[0x0][0x1e4] ;  /* 0x0000790010b27619 */ /* 0x000fe200000102b2 */
[----:B------:R-:W-:Y:S01]  /*33d0*/  IMAD R5, R6, c[0x0][0x1e0], RZ ;  /* 0x0000780006057a24 */ /* 0x000fe200078e02ff */
[----:B------:R-:W-:Y:S01]  /*33e0*/  IADD3 R173, R151, R173, RZ ;  /* 0x000000ad97ad7210 */ /* 0x000fe20007ffe0ff */
[----:B------:R-:W-:Y:S01]  /*33f0*/  IMAD R6, R37, c[0x0][0x1e4], R4 ;  /* 0x0000790025067a24 */ /* 0x000fe200078e0204 */
[----:B------:R-:W-:Y:S01]  /*3400*/  SHF.L.U32 R199, R16, 0x5, RZ ;  /* 0x0000000510c77819 */ /* 0x000fe200000006ff */
[C---:B------:R-:W-:Y:S01]  /*3410*/  IMAD.WIDE.U32 R182, R159.reuse, 0x60, RZ ;  /* 0x000000609fb67825 */ /* 0x040fe200078e00ff */
[----:B------:R-:W-:-:S02]  /*3420*/  SHF.L.U64.HI R159, R159, R176, c[0x0][0x284] ;  /* 0x0000a1009f9f7619 */ /* 0x000fc400000102b0 */
[----:B------:R-:W-:Y:S01]  /*3430*/  SHF.R.S32.HI R112, RZ, 0x1f, R110 ;  /* 0x0000001fff707819 */ /* 0x000fe2000001146e */
[----:B------:R-:W-:Y:S01]  /*3440*/  IMAD.WIDE.U32 R180, R162, 0x60, RZ ;  /* 0x00000060a2b47825 */ /* 0x000fe200078e00ff */
[----:B------:R-:W-:Y:S02]  /*3450*/  IADD3 R120, R183, UR5, RZ ;  /* 0x00000005b7787c10 */ /* 0x000fe4000fffe0ff */
[----:B------:R-:W-:Y:S01]  /*3460*/  SHF.R.S32.HI R111, RZ, 0x1f, R91 ;  /* 0x0000001fff6f7819 */ /* 0x000fe2000001145b */
[----:B------:R-:W-:Y:S01]  /*3470*/  IMAD.WIDE.U32 R160, R16, 0x60, RZ ;  /* 0x0000006010a07825 */ /* 0x000fe200078e00ff */
[----:B------:R-:W-:Y:S02]  /*3480*/  IADD3 R121, R181, UR4, RZ ;  /* 0x00000004b5797c10 */ /* 0x000fe4000fffe0ff */
[----:B------:R-:W-:Y:S01]  /*3490*/  SHF.L.U32 R134, R14, 0x1, RZ ;  /* 0x000000010e867819 */ /* 0x000fe200000006ff */
[----:B------:R-:W-:Y:S01]  /*34a0*/  IMAD R4, R35, c[0x0][0x1e4], R5 ;  /* 0x0000790023047a24 */ /* 0x000fe200078e0205 */
[----:B------:R-:W-:Y:S01]  /*34b0*/  IADD3 R171, R161, UR10, RZ ;  /* 0x0000000aa1ab7c10 */ /* 0x000fe2000fffe0ff */
[----:B------:R-:W-:Y:S01]  /*34c0*/  IMAD.WIDE.U32 R148, R148, c[0x0][0x290], RZ ;  /* 0x0000a40094947a25 */ /* 0x000fe200078e00ff */
[----:B------:R-:W-:-:S02]  /*34d0*/  SHF.L.U32 R131, R11, 0x1, RZ ;  /* 0x000000010b837819 */ /* 0x000fc400000006ff */
[----:B------:R-:W-:Y:S01]  /*34e0*/  IADD3 R135, R193, R4, RZ ;  /* 0x00000004c1877210 */ /* 0x000fe20007ffe0ff */
[----:B------:R-:W-:Y:S01]  /*34f0*/  IMAD.WIDE.U32 R202, R37, c[0x0][0x1e0], RZ ;  /* 0x0000780025ca7a25 */ /* 0x000fe200078e00ff */
[----:B------:R-:W-:-:S03]  /*3500*/  SHF.L.U32 R127, R10, 0x1, RZ ;  /* 0x000000010a7f7819 */ /* 0x000fc600000006ff */
[----:B------:R-:W-:-:S04]  /*3510*/  IMAD.WIDE.U32 R200, R36, c[0x0][0x1e0], RZ ;  /* 0x0000780024c87a25 */ /* 0x000fc800078e00ff */
[----:B------:R-:W-:Y:S02]  /*3520*/  IMAD R3, R36, c[0x0][0x1e4], R3 ;  /* 0x0000790024037a24 */ /* 0x000fe400078e0203 */
[C---:B------:R-:W-:Y:S01]  /*3530*/  IMAD.SHL.U32 R207, R177.reuse, 0x40, RZ ;  /* 0x00000040b1cf7824 */ /* 0x040fe200078e00ff */
[-C--:B------:R-:W-:Y:S01]  /*3540*/  SHF.L.U64.HI R177, R177, R176.reuse, c[0x0][0x23c] ;  /* 0x00008f00b1b17619 */ /* 0x080fe200000102b0 */
[C---:B------:R-:W-:Y:S01]  /*3550*/  IMAD.SHL.U32 R188, R162.reuse, 0x40, RZ ;  /* 0x00000040a2bc7824 */ /* 0x040fe200078e00ff */
[-C--:B------:R-:W-:Y:S01]  /*3560*/  SHF.L.U64.HI R162, R162, R176.reuse, c[0x0][0x294] ;  /* 0x0000a500a2a27619 */ /* 0x080fe200000102b0 */
[----:B------:R-:W-:Y:S01]  /*3570*/  IMAD.X R140, R29, 0x1, R24, P1 ;  /* 0x000000011d8c7824 */ /* 0x000fe200008e0618 */
[----:B------:R-:W-:Y:S01]  /*3580*/  SHF.L.U64.HI R176, R16, R176, c[0x0][0x1e4] ;  /* 0x0000790010b07619 */ /* 0x000fe200000102b0 */
[----:B------:R-:W-:Y:S02]  /*3590*/  IMAD.IADD R172, R153, 0x1, R172 ;  /* 0x0000000199ac7824 */ /* 0x000fe400078e02ac */
[----:B------:R-:W-:-:S02]  /*35a0*/  IMAD.IADD R174, R149, 0x1, R174 ;  /* 0x0000000195ae7824 */ /* 0x000fc400078e02ae */
[----:B------:R-:W-:Y:S02]  /*35b0*/  IMAD.SHL.U32 R206, R16, 0x40, RZ ;  /* 0x0000004010ce7824 */ /* 0x000fe400078e00ff */
[----:B------:R-:W-:Y:S02]  /*35c0*/  IMAD.IADD R137, R203, 0x1, R6 ;  /* 0x00000001cb897824 */ /* 0x000fe400078e0206 */
[----:B------:R-:W-:Y:S02]  /*35d0*/  IMAD.IADD R136, R201, 0x1, R3 ;  /* 0x00000001c9887824 */ /* 0x000fe400078e0203 */
[----:B------:R-:W-:Y:S02]  /*35e0*/  IMAD.IADD R108, R99, 0x1, R18 ;  /* 0x00000001636c7824 */ /* 0x000fe400078e0212 */
[----:B------:R-:W-:Y:S02]  /*35f0*/  IMAD.IADD R109, R97, 0x1, R15 ;  /* 0x00000001616d7824 */ /* 0x000fe400078e020f */
[----:B------:R-:W-:-:S02]  /*3600*/  IMAD.SHL.U32 R133, R13, 0x2, RZ ;  /* 0x000000020d857824 */ /* 0x000fc400078e00ff */
[----:B------:R-:W-:Y:S02]  /*3610*/  IMAD.SHL.U32 R132, R12, 0x2, RZ ;  /* 0x000000020c847824 */ /* 0x000fe400078e00ff */
[----:B------:R-:W-:Y:S02]  /*3620*/  IMAD.SHL.U32 R130, R9, 0x2, RZ ;  /* 0x0000000209827824 */ /* 0x000fe400078e00ff */
[----:B------:R-:W-:Y:S02]  /*3630*/  IMAD.SHL.U32 R129, R8, 0x2, RZ ;  /* 0x0000000208817824 */ /* 0x000fe400078e00ff */
[----:B-1----:R-:W-:Y:S02]  /*3640*/  IMAD.SHL.U32 R126, R7, 0x2, RZ ;  /* 0x00000002077e7824 */ /* 0x002fe400078e00ff */
.L_x_1191:
[----:B------:R-:W-:Y:S01]  /*3650*/  SHF.R.S32.HI R95, RZ, 0x1f, R38 ;  /* 0x0000001fff5f7819 */ /* 0x000fe20000011426 */
[----:B-1----:R1:W5:Y:S01]  /*3660*/  LDL R210, [R1+0x28] ;  /* 0x0000280001d27983 */ /* 0x0023620000100800 */
[----:B------:R-:W-:Y:S01]  /*3670*/  ISETP.GE.AND P2, PT, R209, 0x1, PT ;  /* 0x00000001d100780c */ /* 0x000fe20003f46270 */
[----:B------:R-:W-:Y:S04]  /*3680*/  DEPBAR.LE SB0, 0x0 ;  /* 0x000080000000791a */ /* 0x000fe80000000000 */
[----:B------:R-:W-:Y:S01]  /*3690*/  WARPSYNC 0xffffffff ;  /* 0xffffffff00007948 */ /* 0x000fe20003800000 */
[----:B------:R-:W-:Y:S01]  /*36a0*/  BAR.SYNC.DEFER_BLOCKING 0x0 ;  /* 0x0000000000007b1d */ /* 0x000fe20000010000 */
[-C--:B------:R-:W-:Y:S02]  /*36b0*/  IMAD R2, R172, R38.reuse, RZ ;  /* 0x00000026ac027224 */ /* 0x080fe400078e02ff */
[----:B------:R-:W-:Y:S04]  /*36c0*/  IMAD.WIDE.U32 R76, R152, R38, RZ ;  /* 0x00000026984c7225 */ /* 0x000fe800078e00ff */
[----:B------:R-:W-:Y:S01]  /*36d0*/  IMAD R2, R95, R152, R2 ;  /* 0x000000985f027224 */ /* 0x000fe200078e0202 */
[----:B------:R-:W-:Y:S03]  /*36e0*/  IADD3 R3, P1, P0, R118, R76, R199 ;  /* 0x0000004c76037210 */ /* 0x000fe6000783e0c7 */
[----:B------:R-:W-:Y:S05]  /*36f0*/  IMAD.IADD R82, R77, 0x1, R2 ;  /* 0x000000014d527824 */ /* 0x000fea00078e0202 */
[----:B------:R-:W-:Y:S02]  /*3700*/  IADD3.X R7, R114, R82, R178, P1, P0 ;  /* 0x0000005272077210 */ /* 0x000fe40000fe04b2 */
[----:B------:R-:W-:Y:S04]  /*3710*/  IADD3 R4, P1, P0, R118, R76, R206 ;  /* 0x0000004c76047210 */ /* 0x000fe8000783e0ce */
[----:B------:R-:W-:Y:S02]  /*3720*/  IADD3.X R8, R114, R82, R176, P1, P0 ;  /* 0x0000005272087210 */ /* 0x000fe40000fe04b0 */
[----:B------:R-:W-:Y:S01]  /*3730*/  IADD3 R5, P1, P0, R118, R76, R160 ;  /* 0x0000004c76057210 */ /* 0x000fe2000783e0a0 */
[----:B------:R-:W2:Y:S01]  /*3740*/  S2R R10, SR_TID.X ;  /* 0x00000000000a7919 */ /* 0x000ea20000002100 */
[----:B------:R-:W-:Y:S02]  /*3750*/  BSSY B2, `(.L_x_1143) ;  /* 0x00004f4000027945 */ /* 0x000fe40003800000 */
[----:B------:R-:W-:Y:S02]  /*3760*/  IADD3.X R9, R114, R82, R171, P1, P0 ;  /* 0x0000005272097210 */ /* 0x000fe40000fe04ab */
[----:B------:R-:W-:Y:S05]  /*3770*/  IADD3 R2, P0, R118, R76, RZ ;  /* 0x0000004c76027210 */ /* 0x000fea0007f1e0ff */
[----:B------:R-:W-:Y:S01]  /*3780*/  IMAD.X R6, R82, 0x1, R114, P0 ;  /* 0x0000000152067824 */ /* 0x000fe200000e0672 */
[C---:B------:R-:W-:Y:S04]  /*3790*/  LEA R66, P0, R2.reuse, c[0x0][0x1c8], 0x1 ;  /* 0x0000720002427a11 */ /* 0x040fe800078008ff */
[----:B------:R-:W-:Y:S02]  /*37a0*/  LEA.HI.X R67, R2, c[0x0][0x1cc], R6, 0x1, P0 ;  /* 0x0000730002437a11 */ /* 0x000fe400000f0c06 */
[C---:B------:R-:W-:Y:S04]  /*37b0*/  LEA R78, P0, R3.reuse, c[0x0][0x1c8], 0x1 ;  /* 0x00007200034e7a11 */ /* 0x040fe800078008ff */
[----:B------:R-:W-:Y:S02]  /*37c0*/  LEA.HI.X R79, R3, c[0x0][0x1cc], R7, 0x1, P0 ;  /* 0x00007300034f7a11 */ /* 0x000fe400000f0c07 */
[----:B------:R-:W-:Y:S02]  /*37d0*/  LEA R80, P0, R4, c[0x0][0x1c8], 0x1 ;  /* 0x0000720004507a11 */ /* 0x000fe400078008ff */
[--C-:B--2---:R-:W-:Y:S02]  /*37e0*/  SHF.R.S32.HI R211, RZ, 0x1f, R10.reuse ;  /* 0x0000001fffd37819 */ /* 0x104fe4000001140a */
[--C-:B------:R-:W-:Y:S02]  /*37f0*/  SHF.R.S32.HI R212, RZ, 0x1f, R10.reuse ;  /* 0x0000001fffd47819 */ /* 0x100fe4000001140a */
[--C-:B------:R-:W-:Y:S02]  /*3800*/  SHF.R.S32.HI R217, RZ, 0x1f, R10.reuse ;  /* 0x0000001fffd97819 */ /* 0x100fe4000001140a */
[-C--:B------:R-:W-:Y:S02]  /*3810*/  LEA.HI R211, R211, R10.reuse, RZ, 0x3 ;  /* 0x0000000ad3d37211 */ /* 0x080fe400078f18ff */
[-C--:B------:R-:W-:Y:S02]  /*3820*/  LEA.HI R212, R212, R10.reuse, RZ, 0x3 ;  /* 0x0000000ad4d47211 */ /* 0x080fe400078f18ff */
[-C--:B------:R-:W-:Y:S02]  /*3830*/  LEA.HI R217, R217, R10.reuse, RZ, 0x3 ;  /* 0x0000000ad9d97211 */ /* 0x080fe400078f18ff */
[----:B------:R-:W-:Y:S02]  /*3840*/  SHF.R.S32.HI R219, RZ, 0x1f, R10 ;  /* 0x0000001fffdb7819 */ /* 0x000fe4000001140a */
[----:B------:R-:W-:Y:S02]  /*3850*/  LEA.HI.X R81, R4, c[0x0][0x1cc], R8, 0x1, P0 ;  /* 0x0000730004517a11 */ /* 0x000fe400000f0c08 */
[----:B------:R-:W-:Y:S02]  /*3860*/  LEA R84, P0, R5, c[0x0][0x1c8], 0x1 ;  /* 0x0000720005547a11 */ /* 0x000fe400078008ff */
[----:B------:R-:W-:Y:S02]  /*3870*/  SHF.R.S32.HI R211, RZ, 0x3, R211 ;  /* 0x00000003ffd37819 */ /* 0x000fe400000114d3 */
[----:B------:R-:W-:Y:S02]  /*3880*/  SHF.R.S32.HI R212, RZ, 0x3, R212 ;  /* 0x00000003ffd47819 */ /* 0x000fe400000114d4 */
[----:B------:R-:W-:Y:S02]  /*3890*/  SHF.R.S32.HI R217, RZ, 0x3, R217 ;  /* 0x00000003ffd97819 */ /* 0x000fe400000114d9 */
[----:B------:R-:W-:Y:S02]  /*38a0*/  LEA.HI R219, R219, R10, RZ, 0x3 ;  /* 0x0000000adbdb7211 */ /* 0x000fe400078f18ff */
[----:B------:R-:W-:Y:S02]  /*38b0*/  IADD3 R211, R211, 0x60, RZ ;  /* 0x00000060d3d37810 */ /* 0x000fe40007ffe0ff */
[----:B------:R-:W-:Y:S02]  /*38c0*/  IADD3 R212, R212, 0x40, RZ ;  /* 0x00000040d4d47810 */ /* 0x000fe40007ffe0ff */
[----:B------:R-:W-:Y:S02]  /*38d0*/  IADD3 R217, R217, 0x20, RZ ;  /* 0x00000020d9d97810 */ /* 0x000fe40007ffe0ff */
[----:B------:R-:W-:Y:S02]  /*38e0*/  SHF.R.S32.HI R219, RZ, 0x3, R219 ;  /* 0x00000003ffdb7819 */ /* 0x000fe400000114db */
[----:B------:R-:W-:Y:S01]  /*38f0*/  LEA.HI.X R85, R5, c[0x0][0x1cc], R9, 0x1, P0 ;  /* 0x0000730005557a11 */ /* 0x000fe200000f0c09 */
[----:B------:R-:W-:-:S05]  /*3900*/  @!P2 BRA `(.L_x_1144) ;  /* 0x00004ac00000a947 */ /* 0x000fca0003800000 */
[-C--:B-1----:R-:W-:Y:S01]  /*3910*/  IMAD R4, R173, R38.reuse, RZ ;  /* 0x00000026ad047224 */ /* 0x082fe200078e02ff */
[----:B-----5:R-:W-:Y:S01]  /*3920*/  LOP3.LUT P2, RZ, R210, 0x4, RZ, 0xc0, !PT ;  /* 0x00000004d2ff7812 */ /* 0x020fe2000784c0ff */
        /* <DEDUP_REMOVED lines=21> */
[----:B------:R-:W-:Y:S02]  /*3a80*/  CS2R R44, SRZ ;  /* 0x00000000002c7805 */ /* 0x000fe4000001ff00 */
[----:B------:R-:W-:Y:S01]  /*3a90*/  IMAD.X R4, R72, 0x1, R119, P0 ;  /* 0x0000000148047824 */ /* 0x000fe200000e0677 */
[----:B------:R-:W-:Y:S05]  /*3aa0*/  IADD3 R3, P0, R104, R42, RZ ;  /* 0x0000002a68037210 */ /* 0x000fea0007f1e0ff */
[----:B------:R-:W-:Y:S01]  /*3ab0*/  IMAD.X R5, R73, 0x1, R117, P0 ;  /* 0x0000000149057824 */ /* 0x000fe200000e0675 */
[C---:B------:R-:W-:Y:S04]  /*3ac0*/  LEA R6, P0, R2.reuse, c[0x0][0x270], 0x1 ;  /* 0x00009c0002067a11 */ /* 0x040fe800078008ff */
[----:B------:R-:W-:Y:S02]  /*3ad0*/  LEA.HI.X R7, R2, c[0x0][0x274], R4, 0x1, P0 ;  /* 0x00009d0002077a11 */ /* 0x000fe400000f0c04 */
[C---:B------:R-:W-:Y:S04]  /*3ae0*/  LEA R4, P0, R3.reuse, c[0x0][0x288], 0x1 ;  /* 0x0000a20003047a11 */ /* 0x040fe800078008ff */
[----:B------:R-:W-:Y:S02]  /*3af0*/  LEA.HI.X R5, R3, c[0x0][0x28c], R5, 0x1, P0 ;  /* 0x0000a30003057a11 */ /* 0x000fe400000f0c05 */
[----:B------:R-:W-:Y:S01]  /*3b00*/  ISETP.GE.AND P0, PT, R26, c[0x0][0x27c], PT ;  /* 0x00009f001a007a0c */ /* 0x000fe20003f06270 */
[----:B------:R-:W-:Y:S11]  /*3b10*/  CS2R R2, SRZ ;  /* 0x0000000000027805 */ /* 0x000ff6000001ff00 */
[----:B------:R-:W-:Y:S01]  /*3b20*/  @!UPT UIADD3 URZ, URZ, URZ, URZ ;  /* 0x0000003f3f3ff290 */ /* 0x000fe2000fffe03f */
[----:B------:R1:W5:Y:S04]  /*3b30*/  @!P0 LDG.E.64 R2, [R6.64] ;  /* 0x0000000606028981 */ /* 0x000368000c1e1b00 */
[----:B------:R1:W5:Y:S01]  /*3b40*/  @!P0 LDG.E.64 R40, [R4.64] ;  /* 0x0000000604288981 */ /* 0x000362000c1e1b00 */
[----:B------:R-:W-:Y:S11]  /*3b50*/  ISETP.GE.AND P0, PT, R113, c[0x0][0x27c], PT ;  /* 0x00009f0071007a0c */ /* 0x000ff60003f06270 */
[----:B------:R-:W-:Y:S02]  /*3b60*/  @!UPT UIADD3 URZ, URZ, URZ, URZ ;  /* 0x0000003f3f3ff290 */ /* 0x000fe4000fffe03f */
[----:B------:R1:W5:Y:S04]  /*3b70*/  @!P0 LDG.E.64 R12, [R6.64+0x40] ;  /* 0x00004006060c8981 */ /* 0x000368000c1e1b00 */
[----:B------:R1:W5:Y:S02]  /*3b80*/  @!P0 LDG.E.64 R44, [R4.64+0x40] ;  /* 0x00004006042c8981 */ /* 0x000364000c1e1b00 */
.L_x_1147:
[----:B------:R-:W-:Y:S05]  /*3b90*/  BSYNC B0 ;  /* 0x0000000000007941 */ /* 0x000fea0003800000 */
.L_x_1146:
[----:B------:R-:W-:Y:S01]  /*3ba0*/  ISETP.GE.AND P4, PT, R217, R75, PT ;  /* 0x0000004bd900720c */ /* 0x000fe20003f86270 */
[----:B-1---5:R-:W-:Y:S01]  /*3bb0*/  IMAD.MOV.U32 R7, RZ, RZ, R12 ;  /* 0x000000ffff077224 */ /* 0x022fe200078e000c */
[----:B------:R-:W-:Y:S01]  /*3bc0*/  MOV R5, R2 ;  /* 0x0000000200057202 */ /* 0x000fe20000000f00 */
        /* <DEDUP_REMOVED lines=35> */
.L_x_1149:
[----:B------:R-:W-:Y:S05]  /*3e00*/  BSYNC B0 ;  /* 0x0000000000007941 */ /* 0x000fea0003800000 */
.L_x_1148:
        /* <DEDUP_REMOVED lines=40> */
.L_x_1151:
[----:B------:R-:W-:Y:S05]  /*4090*/  BSYNC B0 ;  /* 0x0000000000007941 */ /* 0x000fea0003800000 */
.L_x_1150:
        /* <DEDUP_REMOVED lines=38> */
.L_x_1153:
[----:B------:R-:W-:Y:S05]  /*4300*/  BSYNC B0 ;  /* 0x0000000000007941 */ /* 0x000fea0003800000 */
.L_x_1152:
[----:B-1---5:R-:W-:Y:S01]  /*4310*/  MOV R5, R22 ;  /* 0x0000001600057202 */ /* 0x022fe20000000f00 */
[----:B------:R-:W-:Y:S01]  /*4320*/  IMAD.MOV.U32 R7, RZ, RZ, R28 ;  /* 0x000000ffff077224 */ /* 0x000fe200078e001c */
[----:B------:R-:W-:Y:S01]  /*4330*/  BSSY B1, `(.L_x_1154) ;  /* 0x000007a000017945 */ /* 0x000fe20003800000 */
[----:B------:R-:W-:Y:S02]  /*4340*/  IMAD.MOV.U32 R6, RZ, RZ, R29 ;  /* 0x000000ffff067224 */ /* 0x000fe400078e001d */
[----:B------:R-:W-:Y:S03]  /*4350*/  IMAD.MOV.U32 R4, RZ, RZ, R23 ;  /* 0x000000ffff047224 */ /* 0x000fe600078e0017 */
[----:B------:R-:W-:Y:S01]  /*4360*/  PRMT R37, R6, 0x5410, R7 ;  /* 0x0000541006257816 */ /* 0x000fe20000000007 */
[----:B------:R-:W-:Y:S01]  /*4370*/  IMAD.MOV.U32 R7, RZ, RZ, R56 ;  /* 0x000000ffff077224 */ /* 0x000fe200078e0038 */
[----:B------:R-:W-:Y:S01]  /*4380*/  PRMT R36, R4, 0x5410, R5 ;  /* 0x0000541004247816 */ /* 0x000fe20000000005 */
[----:B------:R-:W-:Y:S01]  /*4390*/  IMAD.MOV.U32 R5, RZ, RZ, R54 ;  /* 0x000000ffff057224 */ /* 0x000fe200078e0036 */
[----:B------:R-:W-:Y:S02]  /*43a0*/  MOV R6, R57 ;  /* 0x0000003900067202 */ /* 0x000fe40000000f00 */
        /* <DEDUP_REMOVED lines=10> */
[--C-:B------:R-:W-:Y:S02]  /*4450*/  @!P0 SHF.R.U64 R2, R2, 0x10, R3.reuse ;  /* 0x0000001002028819 */ /* 0x100fe40000001203 */
[----:B------:R-:W-:Y:S02]  /*4460*/  @!P0 SHF.R.U32.HI R3, RZ, 0x10, R3 ;  /* 0x00000010ff038819 */ /* 0x000fe40000011603 */
[----:B------:R-:W-:Y:S02]  /*4470*/  @!P0 PRMT R5, R39, 0x5410, R5 ;  /* 0x0000541027058816 */ /* 0x000fe40000000005 */
[C---:B------:R-:W-:Y:S02]  /*4480*/  @!P0 PRMT R2, R24.reuse, 0x5432, R2 ;  /* 0x0000543218028816 */ /* 0x040fe40000000002 */
[----:B------:R-:W-:Y:S02]  /*4490*/  @!P0 SHF.R.U32.HI R4, RZ, 0x10, R41 ;  /* 0x00000010ff048819 */ /* 0x000fe40000011629 */
[----:B------:R-:W-:Y:S01]  /*44a0*/  @!P0 PRMT R6, R24, 0x5410, R3 ;  /* 0x0000541018068816 */ /* 0x000fe20000000003 */
[----:B------:R-:W-:Y:S01]  /*44b0*/  @!P0 IMAD.U32 R24, R5, 0x10000, RZ ;  /* 0x0001000005188824 */ /* 0x000fe200078e00ff */
[----:B------:R-:W-:Y:S01]  /*44c0*/  @!P0 PRMT R42, R39, 0x5432, R4 ;  /* 0x00005432272a8816 */ /* 0x000fe20000000004 */
[C---:B------:R-:W-:Y:S01]  /*44d0*/  @!P0 IMAD.U32 R7, R2.reuse, 0x10000, RZ ;  /* 0x0001000002078824 */ /* 0x040fe200078e00ff */
[----:B------:R-:W-:Y:S02]  /*44e0*/  @!P0 LOP3.LUT R40, R5, 0xffff0000, RZ, 0xc0, !PT ;  /* 0xffff000005288812 */ /* 0x000fe400078ec0ff */
[----:B------:R-:W-:Y:S01]  /*44f0*/  @!P0 LOP3.LUT R5, R2, 0xffff0000, RZ, 0xc0, !PT ;  /* 0xffff000002058812 */ /* 0x000fe200078ec0ff */
[C---:B-1----:R-:W-:Y:S01]  /*4500*/  @!P0 IMAD.U32 R41, R9.reuse, 0x10000, RZ ;  /* 0x0001000009298824 */ /* 0x042fe200078e00ff */
[C---:B------:R-:W-:Y:S02]  /*4510*/  @!P0 LOP3.LUT R3, R8.reuse, 0xffff0000, RZ, 0xc0, !PT ;  /* 0xffff000008038812 */ /* 0x040fe400078ec0ff */
[----:B------:R-:W-:Y:S02]  /*4520*/  @!P0 LOP3.LUT R4, R9, 0xffff0000, RZ, 0xc0, !PT ;  /* 0xffff000009048812 */ /* 0x000fe400078ec0ff */
[----:B------:R-:W-:Y:S01]  /*4530*/  @!P0 SHF.L.U32 R39, R8, 0x10, RZ ;  /* 0x0000001008278819 */ /* 0x000fe200000006ff */
[C---:B------:R-:W-:Y:S02]  /*4540*/  @!P0 FMUL.FTZ R43, R3.reuse, R24 ;  /* 0x00000018032b8220 */ /* 0x040fe40000410000 */
[----:B------:R-:W-:Y:S02]  /*4550*/  @!P0 FMUL.FTZ R2, R3, R7 ;  /* 0x0000000703028220 */ /* 0x000fe40000410000 */
[C---:B------:R-:W-:Y:S02]  /*4560*/  @!P0 FMUL.FTZ R65, R4.reuse, R40 ;  /* 0x0000002804418220 */ /* 0x040fe40000410000 */
[----:B------:R-:W-:Y:S01]  /*4570*/  @!P0 FMUL.FTZ R3, R4, R5 ;  /* 0x0000000504038220 */ /* 0x000fe20000410000 */
[----:B------:R-:W-:Y:S01]  /*4580*/  @!P0 LOP3.LUT R4, R10, 0xffff0000, RZ, 0xc0, !PT ;  /* 0xffff00000a048812 */ /* 0x000fe200078ec0ff */
[----:B------:R-:W-:Y:S01]  /*4590*/  @!P0 FFMA.FTZ R70, R39, R7, -R43 ;  /* 0x0000000727468223 */ /* 0x000fe2000001082b */
[----:B------:R-:W-:Y:S01]  /*45a0*/  @!P0 SHF.L.U32 R43, R11, 0x10, RZ ;  /* 0x000000100b2b8819 */ /* 0x000fe200000006ff */
[----:B------:R-:W-:Y:S01]  /*45b0*/  @!P0 FFMA.FTZ R2, R24, R39, R2 ;  /* 0x0000002718028223 */ /* 0x000fe20000010002 */
[----:B------:R-:W-:Y:S01]  /*45c0*/  @!P0 SHF.L.U32 R39, R10, 0x10, RZ ;  /* 0x000000100a278819 */ /* 0x000fe200000006ff */
[C---:B------:R-:W-:Y:S01]  /*45d0*/  @!P0 IMAD.U32 R24, R42.reuse, 0x10000, RZ ;  /* 0x000100002a188824 */ /* 0x040fe200078e00ff */
[----:B------:R-:W-:Y:S01]  /*45e0*/  @!P0 LOP3.LUT R42, R42, 0xffff0000, RZ, 0xc0, !PT ;  /* 0xffff00002a2a8812 */ /* 0x000fe200078ec0ff */
[C---:B------:R-:W-:Y:S01]  /*45f0*/  @!P0 IMAD.U32 R7, R6.reuse, 0x10000, RZ ;  /* 0x0001000006078824 */ /* 0x040fe200078e00ff */
[----:B------:R-:W-:Y:S01]  /*4600*/  @!P0 LOP3.LUT R6, R6, 0xffff0000, RZ, 0xc0, !PT ;  /* 0xffff000006068812 */ /* 0x000fe200078ec0ff */
[----:B------:R-:W-:Y:S01]  /*4610*/  @!P0 FFMA.FTZ R69, R41, R5, -R65 ;  /* 0x0000000529458223 */ /* 0x000fe20000010841 */
[----:B------:R-:W-:Y:S01]  /*4620*/  @!P0 LOP3.LUT R5, R11, 0xffff0000, RZ, 0xc0, !PT ;  /* 0xffff00000b058812 */ /* 0x000fe200078ec0ff */
[C---:B------:R-:W-:Y:S02]  /*4630*/  @!P0 FMUL.FTZ R65, R4.reuse, R24 ;  /* 0x0000001804418220 */ /* 0x040fe40000410000 */
[----:B------:R-:W-:Y:S02]  /*4640*/  @!P0 FMUL.FTZ R4, R4, R7 ;  /* 0x0000000704048220 */ /* 0x000fe40000410000 */
[C---:B------:R-:W-:Y:S02]  /*4650*/  @!P0 FMUL.FTZ R68, R5.reuse, R42 ;  /* 0x0000002a05448220 */ /* 0x040fe40000410000 */
[----:B------:R-:W-:Y:S02]  /*4660*/  @!P0 FMUL.FTZ R5, R5, R6 ;  /* 0x0000000605058220 */ /* 0x000fe40000410000 */
[----:B------:R-:W-:Y:S02]  /*4670*/  @!P0 FFMA.FTZ R3, R40, R41, R3 ;  /* 0x0000002928038223 */ /* 0x000fe40000010003 */
[----:B------:R-:W-:Y:S02]  /*4680*/  @!P0 FFMA.FTZ R4, R24, R39, R4 ;  /* 0x0000002718048223 */ /* 0x000fe40000010004 */
[----:B------:R-:W-:Y:S01]  /*4690*/  @!P0 FFMA.FTZ R65, R39, R7, -R65 ;  /* 0x0000000727418223 */ /* 0x000fe20000010841 */
[----:B------:R-:W-:Y:S01]  /*46a0*/  @!P0 F2FP.BF16.PACK_AB R7, R2, R70 ;  /* 0x000000460207823e */ /* 0x000fe200000010ff */
        /* <DEDUP_REMOVED lines=10> */
.L_x_1157:
[----:B------:R-:W-:Y:S05]  /*4750*/  BSYNC B0 ;  /* 0x0000000000007941 */ /* 0x000fea0003800000 */
.L_x_1156:
        /* <DEDUP_REMOVED lines=8> */
[----:B------:R-:W-:Y:S02]  /*47e0*/  @!P0 SHF.R.U32.HI R3, RZ, 0x10, R13 ;  /* 0x00000010ff038819 */ /* 0x000fe4000001160d */
[C---:B------:R-:W-:Y:S02]  /*47f0*/  @!P0 PRMT R2, R25.reuse, 0x5432, R2 ;  /* 0x0000543219028816 */ /* 0x040fe40000000002 */
[----:B------:R-:W-:Y:S02]  /*4800*/  @!P0 PRMT R5, R58, 0x5410, R5 ;  /* 0x000054103a058816 */ /* 0x000fe40000000005 */
[----:B------:R-:W-:Y:S01]  /*4810*/  @!P0 SHF.R.U32.HI R4, RZ, 0x10, R45 ;  /* 0x00000010ff048819 */ /* 0x000fe2000001162d */
[----:B------:R-:W-:Y:S01]  /*4820*/  @!P0 IMAD.U32 R6, R2, 0x10000, RZ ;  /* 0x0001000002068824 */ /* 0x000fe200078e00ff */
[----:B------:R-:W-:Y:S01]  /*4830*/  @!P0 PRMT R7, R25, 0x5410, R3 ;  /* 0x0000541019078816 */ /* 0x000fe20000000003 */
[C---:B------:R-:W-:Y:S01]  /*4840*/  @!P0 IMAD.U32 R12, R5.reuse, 0x10000, RZ ;  /* 0x00010000050c8824 */ /* 0x040fe200078e00ff */
[----:B------:R-:W-:Y:S02]  /*4850*/  @!P0 PRMT R39, R58, 0x5432, R4 ;  /* 0x000054323a278816 */ /* 0x000fe40000000004 */
        /* <DEDUP_REMOVED lines=22> */
[-C--:B------:R-:W-:Y:S02]  /*49c0*/  @!P0 FMUL.FTZ R4, R4, R6.reuse ;  /* 0x0000000604048220 */ /* 0x080fe40000410000 */
        /* <DEDUP_REMOVED lines=9> */
[----:B------:R-:W-:Y:S02]  /*4a60*/  @!P0 F2FP.BF16.PACK_AB R3, R4, R41 ;  /* 0x000000290403823e */ /* 0x000fe400000010ff */
[----:B------:R-:W-:Y:S01]  /*4a70*/  @!P0 MOV R9, R6 ;  /* 0x0000000600098202 */ /* 0x000fe20000000f00 */
[----:B------:R-:W-:Y:S01]  /*4a80*/  @!P0 IMAD.MOV.U32 R8, RZ, RZ, R7 ;  /* 0x000000ffff088224 */ /* 0x000fe200078e0007 */
[----:B------:R-:W-:Y:S01]  /*4a90*/  @!P0 F2FP.BF16.PACK_AB R2, R5, R42 ;  /* 0x0000002a0502823e */ /* 0x000fe200000010ff */
[----:B------:R-:W-:Y:S03]  /*4aa0*/  @!P0 IMAD.MOV.U32 R10, RZ, RZ, R3 ;  /* 0x000000ffff0a8224 */ /* 0x000fe600078e0003 */
[----:B------:R-:W-:Y:S05]  /*4ab0*/  @!P0 MOV R11, R2 ;  /* 0x00000002000b8202 */ /* 0x000fea0000000f00 */
[----:B------:R1:W-:Y:S02]  /*4ac0*/  STG.E.128 [R66.64+0x80], R8 ;  /* 0x0000800842007986 */ /* 0x0003e4000c101d06 */
.L_x_1155:
[----:B------:R-:W-:Y:S05]  /*4ad0*/  BSYNC B1 ;  /* 0x0000000000017941 */ /* 0x000fea0003800000 */
.L_x_1154:
        /* <DEDUP_REMOVED lines=9> */
[----:B------:R-:W-:Y:S02]  /*4b70*/  @!P0 SHF.R.U32.HI R3, RZ, 0x10, R15 ;  /* 0x00000010ff038819 */ /* 0x000fe4000001160f */
[----:B------:R-:W-:Y:S02]  /*4b80*/  @!P0 PRMT R5, R59, 0x5410, R5 ;  /* 0x000054103b058816 */ /* 0x000fe40000000005 */
[C---:B------:R-:W-:Y:S02]  /*4b90*/  @!P0 PRMT R2, R30.reuse, 0x5432, R2 ;  /* 0x000054321e028816 */ /* 0x040fe40000000002 */
        /* <DEDUP_REMOVED lines=29> */
[-C--:B------:R-:W-:Y:S02]  /*4d70*/  @!P0 FMUL.FTZ R5, R5, R6.reuse ;  /* 0x0000000605058220 */ /* 0x080fe40000410000 */
        /* <DEDUP_REMOVED lines=14> */
.L_x_1161:
[----:B------:R-:W-:Y:S05]  /*4e60*/  BSYNC B0 ;  /* 0x0000000000007941 */ /* 0x000fea0003800000 */
.L_x_1160:
        /* <DEDUP_REMOVED lines=10> */
[----:B------:R-:W-:Y:S02]  /*4f10*/  @!P0 PRMT R2, R31, 0x5432, R2 ;  /* 0x000054321f028816 */ /* 0x000fe40000000002 */
[----:B------:R-:W-:Y:S01]  /*4f20*/  @!P0 SHF.R.U32.HI R4, RZ, 0x10, R49 ;  /* 0x00000010ff048819 */ /* 0x000fe20000011631 */
[----:B------:R-:W-:Y:S01]  /*4f30*/  @!P0 IMAD.U32 R12, R5, 0x10000, RZ ;  /* 0x00010000050c8824 */ /* 0x000fe200078e00ff */
[----:B------:R-:W-:Y:S01]  /*4f40*/  @!P0 PRMT R7, R31, 0x5410, R3 ;  /* 0x000054101f078816 */ /* 0x000fe20000000003 */
[----:B------:R-:W-:Y:S01]  /*4f50*/  @!P0 IMAD.U32 R6, R2, 0x10000, RZ ;  /* 0x0001000002068824 */ /* 0x000fe200078e00ff */
        /* <DEDUP_REMOVED lines=40> */
.L_x_1159:
[----:B------:R-:W-:Y:S05]  /*51e0*/  BSYNC B1 ;  /* 0x0000000000017941 */ /* 0x000fea0003800000 */
.L_x_1158:
        /* <DEDUP_REMOVED lines=56> */
.L_x_1165:
[----:B------:R-:W-:Y:S05]  /*5570*/  BSYNC B0 ;  /* 0x0000000000007941 */ /* 0x000fea0003800000 */
.L_x_1164:
        /* <DEDUP_REMOVED lines=55> */
.L_x_1163:
[----:B------:R-:W-:Y:S05]  /*58f0*/  BSYNC B1 ;  /* 0x0000000000017941 */ /* 0x000fea0003800000 */
.L_x_1162:
        /* <DEDUP_REMOVED lines=55> */
.L_x_1168:
[----:B------:R-:W-:Y:S05]  /*5c70*/  BSYNC B0 ;  /* 0x0000000000007941 */ /* 0x000fea0003800000 */
.L_x_1167:
        /* <DEDUP_REMOVED lines=54> */
[----:B------:R1:W-:Y:S01]  /*5fe0*/  STG.E.128 [R84.64+0x80], R8 ;  /* 0x0000800854007986 */ /* 0x0003e2000c101d06 */
[----:B------:R-:W-:-:S05]  /*5ff0*/  BRA `(.L_x_1166) ;  /* 0x0000269000007947 */ /* 0x000fca0003800000 */
.L_x_1145:
        /* <DEDUP_REMOVED lines=15> */
[----:B------:R-:W-:Y:S02]  /*60f0*/  BSSY B0, `(.L_x_1169) ;  /* 0x00000d1000007945 */ /* 0x000fe40003800000 */
[----:B------:R-:W-:Y:S04]  /*6100*/  @!P4 IADD3 R2, P1, P0, R102, R36, R189 ;  /* 0x000000246602c210 */ /* 0x000fe8000783e0bd */
[----:B------:R-:W-:Y:S02]  /*6110*/  @!P4 IADD3.X R5, R116, R72, R166, P1, P0 ;  /* 0x000000487405c210 */ /* 0x000fe40000fe04a6 */
[----:B------:R-:W-:Y:S04]  /*6120*/  @!P4 IADD3 R3, P1, P0, R100, R42, R190 ;  /* 0x0000002a6403c210 */ /* 0x000fe8000783e0be */
[C---:B------:R-:W-:Y:S02]  /*6130*/  @!P4 IADD3.X R8, R115.reuse, R73, R167, P1, P0 ;  /* 0x000000497308c210 */ /* 0x040fe40000fe04a7 */
[----:B------:R-:W-:Y:S04]  /*6140*/  ISETP.GE.AND P0, PT, R212, R75, PT ;  /* 0x0000004bd400720c */ /* 0x000fe80003f06270 */
[----:B------:R-:W-:Y:S11]  /*6150*/  ISETP.GE.OR P2, PT, R32, c[0x0][0x27c], P0 ;  /* 0x00009f0020007a0c */ /* 0x000ff60000746670 */
[----:B------:R-:W-:Y:S02]  /*6160*/  @!UPT UIADD3 URZ, URZ, URZ, URZ ;  /* 0x0000003f3f3ff290 */ /* 0x000fe4000fffe03f */
[----:B------:R-:W-:Y:S04]  /*6170*/  @!P2 IADD3 R6, P1, P0, R102, R187, R36 ;  /* 0x000000bb6606a210 */ /* 0x000fe8000783e024 */
[----:B------:R-:W-:Y:S02]  /*6180*/  @!P2 IADD3.X R9, R116, R159, R72, P1, P0 ;  /* 0x0000009f7409a210 */ /* 0x000fe40000fe0448 */
[----:B------:R-:W-:Y:S04]  /*6190*/  @!P2 IADD3 R7, P1, P0, R100, R188, R42 ;  /* 0x000000bc6407a210 */ /* 0x000fe8000783e02a */
[--C-:B------:R-:W-:Y:S02]  /*61a0*/  @!P2 IADD3.X R12, R115, R162, R73.reuse, P1, P0 ;  /* 0x000000a2730ca210 */ /* 0x100fe40000fe0449 */
        /* <DEDUP_REMOVED lines=10> */
[----:B------:R1:W2:Y:S01]  /*6250*/  @!P4 LDG.E.128 R16, [R4.64] ;  /* 0x000000060410c981 */ /* 0x0002a2000c1e1d00 */
[----:B------:R-:W-:Y:S02]  /*6260*/  @!P4 LEA.HI.X R3, R3, c[0x0][0x28c], R8, 0x1, P0 ;  /* 0x0000a3000303ca11 */ /* 0x000fe400000f0c08 */
[C---:B------:R-:W-:Y:S04]  /*6270*/  @!P2 LEA R8, P0, R6.reuse, c[0x0][0x270], 0x1 ;  /* 0x00009c000608aa11 */ /* 0x040fe800078008ff */
[----:B------:R-:W-:Y:S01]  /*6280*/  @!P2 LEA.HI.X R9, R6, c[0x0][0x274], R9, 0x1, P0 ;  /* 0x00009d000609aa11 */ /* 0x000fe200000f0c09 */
[----:B------:R3:W4:Y:S01]  /*6290*/  @!P4 LDG.E.128 R60, [R2.64] ;  /* 0x00000006023cc981 */ /* 0x000722000c1e1d00 */
[C---:B------:R-:W-:Y:S04]  /*62a0*/  @!P2 LEA R6, P0, R7.reuse, c[0x0][0x288], 0x1 ;  /* 0x0000a2000706aa11 */ /* 0x040fe800078008ff */
[----:B------:R-:W-:Y:S02]  /*62b0*/  @!P2 LEA.HI.X R7, R7, c[0x0][0x28c], R12, 0x1, P0 ;  /* 0x0000a3000707aa11 */ /* 0x000fe400000f0c0c */
[C---:B------:R-:W-:Y:S01]  /*62c0*/  @!P1 LEA R12, P0, R10.reuse, c[0x0][0x270], 0x1 ;  /* 0x00009c000a0c9a11 */ /* 0x040fe200078008ff */
[----:B------:R1:W4:Y:S03]  /*62d0*/  @!P2 LDG.E.128 R20, [R8.64] ;  /* 0x000000060814a981 */ /* 0x000326000c1e1d00 */
[----:B------:R-:W-:Y:S02]  /*62e0*/  @!P1 LEA.HI.X R13, R10, c[0x0][0x274], R13, 0x1, P0 ;  /* 0x00009d000a0d9a11 */ /* 0x000fe400000f0c0d */
[C---:B------:R-:W-:Y:S03]  /*62f0*/  @!P1 LEA R10, P0, R11.reuse, c[0x0][0x288], 0x1 ;  /* 0x0000a2000b0a9a11 */ /* 0x040fe600078008ff */
[----:B------:R1:W4:Y:S01]  /*6300*/  @!P2 LDG.E.128 R64, [R6.64] ;  /* 0x000000060640a981 */ /* 0x000322000c1e1d00 */
[----:B------:R-:W-:Y:S02]  /*6310*/  @!P1 LEA.HI.X R11, R11, c[0x0][0x28c], R14, 0x1, P0 ;  /* 0x0000a3000b0b9a11 */ /* 0x000fe400000f0c0e */
[-C--:B------:R-:W-:Y:S04]  /*6320*/  ISETP.GE.AND P0, PT, R219, R75.reuse, PT ;  /* 0x0000004bdb00720c */ /* 0x080fe80003f06270 */
[----:B------:R-:W-:Y:S01]  /*6330*/  ISETP.GE.OR P0, PT, R32, c[0x0][0x27c], P0 ;  /* 0x00009f0020007a0c */ /* 0x000fe20000706670 */
[----:B------:R-:W4:Y:S08]  /*6340*/  @!P1 LDG.E.128 R28, [R12.64] ;  /* 0x000000060c1c9981 */ /* 0x000f30000c1e1d00 */
[----:B------:R-:W4:Y:S04]  /*6350*/  @!P1 LDG.E.128 R68, [R10.64] ;  /* 0x000000060a449981 */ /* 0x000f28000c1e1d00 */
[----:B---3--:R-:W-:Y:S05]  /*6360*/  @!P0 IADD3 R2, P1, R102, R36, RZ ;  /* 0x0000002466028210 */ /* 0x008fea0007f3e0ff */
[----:B------:R-:W-:Y:S01]  /*6370*/  @!P0 IMAD.X R3, R72, 0x1, R116, P1 ;  /* 0x0000000148038824 */ /* 0x000fe200008e0674 */
[C---:B-1----:R-:W-:Y:S01]  /*6380*/  @!P0 LEA R8, P1, R2.reuse, c[0x0][0x270], 0x1 ;  /* 0x00009c0002088a11 */ /* 0x042fe200078208ff */
[----:B------:R-:W-:Y:S03]  /*6390*/  CS2R R6, SRZ ;  /* 0x0000000000067805 */ /* 0x000fe6000001ff00 */
[----:B------:R-:W-:Y:S02]  /*63a0*/  @!P0 LEA.HI.X R9, R2, c[0x0][0x274], R3, 0x1, P1 ;  /* 0x00009d0002098a11 */ /* 0x000fe400008f0c03 */
[----:B------:R-:W-:Y:S02]  /*63b0*/  @!P0 IADD3 R3, P1, R100, R42, RZ ;  /* 0x0000002a64038210 */ /* 0x000fe40007f3e0ff */
[----:B------:R-:W-:Y:S03]  /*63c0*/  CS2R R42, SRZ ;  /* 0x00000000002a7805 */ /* 0x000fe6000001ff00 */
[----:B------:R-:W-:Y:S01]  /*63d0*/  @!P0 IMAD.X R4, R73, 0x1, R115, P1 ;  /* 0x0000000149048824 */ /* 0x000fe200008e0673 */
[C---:B------:R-:W-:Y:S04]  /*63e0*/  @!P0 LEA R2, P1, R3.reuse, c[0x0][0x288], 0x1 ;  /* 0x0000a20003028a11 */ /* 0x040fe800078208ff */
[----:B------:R-:W-:Y:S02]  /*63f0*/  @!P0 LEA.HI.X R3, R3, c[0x0][0x28c], R4, 0x1, P1 ;  /* 0x0000a30003038a11 */ /* 0x000fe400008f0c04 */
[----:B------:R-:W-:Y:S01]  /*6400*/  CS2R R4, SRZ ;  /* 0x0000000000047805 */ /* 0x000fe2000001ff00 */
[----:B------:R-:W-:Y:S02]  /*6410*/  ISETP.GE.AND P1, PT, R32, c[0x0][0x27c], PT ;  /* 0x00009f0020007a0c */ /* 0x000fe40003f26270 */
        /* <DEDUP_REMOVED lines=8> */
[----:B----4-:R-:W-:Y:S02]  /*64a0*/  IMAD.MOV.U32 R9, RZ, RZ, R62 ;  /* 0x000000ffff097224 */ /* 0x010fe400078e003e */
        /* <DEDUP_REMOVED lines=32> */
[----:B------:R-:W-:Y:S01]  /*66b0*/  LDS.128 R12, [R126+0x8100] ;  /* 0x008100007e0c7984 */ /* 0x000fe20000000c00 */
[----:B-----5:R-:W-:Y:S01]  /*66c0*/  @!P1 SHF.R.U64 R39, R40, 0x10, R41 ;  /* 0x0000001028279819 */ /* 0x020fe20000001229 */
[----:B------:R-:W-:Y:S01]  /*66d0*/  IMAD.MOV.U32 R11, RZ, RZ, R7 ;  /* 0x000000ffff0b7224 */ /* 0x000fe200078e0007 */
[----:B------:R-:W-:Y:S01]  /*66e0*/  @!P1 SHF.R.U32.HI R44, RZ, 0x10, R41 ;  /* 0x00000010ff2c9819 */ /* 0x000fe20000011629 */
[----:B------:R-:W-:Y:S01]  /*66f0*/  IMAD.X R3, R82, 0x1, R138, P0 ;  /* 0x0000000152037824 */ /* 0x000fe200000e068a */
[-C--:B------:R-:W-:Y:S01]  /*6700*/  IADD3 R8, P2, P0, R92, R2.reuse, R110 ;  /* 0x000000025c087210 */ /* 0x080fe2000785e06e */
[----:B------:R-:W-:Y:S01]  /*6710*/  IMAD.MOV.U32 R46, RZ, RZ, R43 ;  /* 0x000000ffff2e7224 */ /* 0x000fe200078e002b */
[----:B------:R-:W-:Y:S01]  /*6720*/  MOV R10, R5 ;  /* 0x00000005000a7202 */ /* 0x000fe20000000f00 */
[----:B------:R-:W1:Y:S01]  /*6730*/  LDS.128 R56, [R134+0x8100] ;  /* 0x0081000086387984 */ /* 0x000e620000000c00 */
[-C--:B------:R-:W-:Y:S01]  /*6740*/  IADD3.X R9, R94, R3.reuse, R112, P2, P0 ;  /* 0x000000035e097210 */ /* 0x080fe200017e0470 */
[----:B------:R-:W-:Y:S01]  /*6750*/  IMAD.MOV.U32 R45, RZ, RZ, R41 ;  /* 0x000000ffff2d7224 */ /* 0x000fe200078e0029 */
[----:B------:R-:W-:Y:S01]  /*6760*/  ISETP.GE.AND P0, PT, R91, c[0x0][0x1d4], PT ;  /* 0x000075005b007a0c */ /* 0x000fe20003f06270 */
[----:B------:R-:W-:Y:S01]  /*6770*/  IMAD.MOV.U32 R41, RZ, RZ, R42 ;  /* 0x000000ffff297224 */ /* 0x000fe200078e002a */
[--C-:B------:R-:W-:Y:S02]  /*6780*/  @!P1 SHF.R.U64 R42, R42, 0x10, R43.reuse ;  /* 0x000000102a2a9819 */ /* 0x100fe4000000122b */
[----:B------:R-:W-:Y:S02]  /*6790*/  @!P1 SHF.R.U32.HI R43, RZ, 0x10, R43 ;  /* 0x00000010ff2b9819 */ /* 0x000fe4000001162b */
[----:B------:R-:W-:Y:S02]  /*67a0*/  @!P1 PRMT R47, R41, 0x5410, R42 ;  /* 0x00005410292f9816 */ /* 0x000fe4000000002a */
[----:B------:R-:W-:Y:S05]  /*67b0*/  @!P1 PRMT R51, R46, 0x5410, R43 ;  /* 0x000054102e339816 */ /* 0x000fea000000002b */
[----:B------:R-:W-:Y:S04]  /*67c0*/  @!P0 IADD3 R2, P3, P2, R92, R2, R91 ;  /* 0x000000025c028210 */ /* 0x000fe80007a7e05b */
[----:B------:R-:W-:Y:S02]  /*67d0*/  @!P0 IADD3.X R3, R94, R3, R111, P3, P2 ;  /* 0x000000035e038210 */ /* 0x000fe40001fe446f */
[C---:B------:R-:W-:Y:S04]  /*67e0*/  LEA R80, P2, R8.reuse, c[0x0][0x1c8], 0x1 ;  /* 0x0000720008507a11 */ /* 0x040fe800078408ff */
[----:B------:R-:W-:Y:S01]  /*67f0*/  LEA.HI.X R81, R8, c[0x0][0x1cc], R9, 0x1, P2 ;  /* 0x0000730008517a11 */ /* 0x000fe200010f0c09 */
[----:B------:R-:W-:Y:S01]  /*6800*/  IMAD.MOV.U32 R9, RZ, RZ, R40 ;  /* 0x000000ffff097224 */ /* 0x000fe200078e0028 */
[----:B------:R-:W-:Y:S01]  /*6810*/  @!P0 LEA R78, P2, R2, c[0x0][0x1c8], 0x1 ;  /* 0x00007200024e8a11 */ /* 0x000fe200078408ff */
[----:B------:R-:W-:Y:S01]  /*6820*/  IMAD.MOV.U32 R8, RZ, RZ, R4 ;  /* 0x000000ffff087224 */ /* 0x000fe200078e0004 */
[----:B------:R-:W-:Y:S02]  /*6830*/  @!P1 SHF.R.U64 R4, R4, 0x10, R5 ;  /* 0x0000001004049819 */ /* 0x000fe40000001205 */
[----:B------:R-:W-:Y:S02]  /*6840*/  @!P0 LEA.HI.X R79, R2, c[0x0][0x1cc], R3, 0x1, P2 ;  /* 0x00007300024f8a11 */ /* 0x000fe400010f0c03 */
[----:B------:R-:W-:Y:S02]  /*6850*/  @!P1 PRMT R40, R9, 0x5410, R39 ;  /* 0x0000541009289816 */ /* 0x000fe40000000027 */
[----:B------:R-:W-:Y:S02]  /*6860*/  @!P1 PRMT R9, R8, 0x5410, R4 ;  /* 0x0000541008099816 */ /* 0x000fe40000000004 */
[----:B------:R-:W-:Y:S01]  /*6870*/  @!P1 SHF.R.U32.HI R2, RZ, 0x10, R7 ;  /* 0x00000010ff029819 */ /* 0x000fe20000011607 */
[----:B-1----:R-:W-:Y:S01]  /*6880*/  @!P1 IMAD.U32 R42, R57, 0x10000, RZ ;  /* 0x00010000392a9824 */ /* 0x002fe200078e00ff */
[----:B------:R-:W-:Y:S02]  /*6890*/  @!P1 SHF.L.U32 R4, R13, 0x10, RZ ;  /* 0x000000100d049819 */ /* 0x000fe400000006ff */
[C---:B------:R-:W-:Y:S02]  /*68a0*/  @!P1 SHF.L.U32 R46, R58.reuse, 0x10, RZ ;  /* 0x000000103a2e9819 */ /* 0x040fe400000006ff */
[----:B------:R-:W-:Y:S02]  /*68b0*/  @!P1 LOP3.LUT R48, R58, 0xffff0000, RZ, 0xc0, !PT ;  /* 0xffff00003a309812 */ /* 0x000fe400078ec0ff */
[C---:B------:R-:W-:Y:S02]  /*68c0*/  @!P1 SHF.L.U32 R50, R59.reuse, 0x10, RZ ;  /* 0x000000103b329819 */ /* 0x040fe400000006ff */
[----:B------:R-:W-:Y:S02]  /*68d0*/  @!P1 LOP3.LUT R52, R59, 0xffff0000, RZ, 0xc0, !PT ;  /* 0xffff00003b349812 */ /* 0x000fe400078ec0ff */
[----:B------:R-:W-:Y:S01]  /*68e0*/  @!P1 PRMT R11, R11, 0x5410, R2 ;  /* 0x000054100b0b9816 */ /* 0x000fe20000000002 */
[----:B------:R-:W-:Y:S01]  /*68f0*/  @!P1 IMAD.U32 R2, R12, 0x10000, RZ ;  /* 0x000100000c029824 */ /* 0x000fe200078e00ff */
[----:B------:R-:W-:Y:S02]  /*6900*/  @!P1 SHF.R.U32.HI R3, RZ, 0x10, R5 ;  /* 0x00000010ff039819 */ /* 0x000fe40000011605 */
[----:B------:R-:W-:Y:S02]  /*6910*/  @!P1 SHF.R.U64 R5, R6, 0x10, R7 ;  /* 0x0000001006059819 */ /* 0x000fe40000001207 */
[----:B------:R-:W-:Y:S02]  /*6920*/  @!P1 SHF.L.U32 R7, R56, 0x10, RZ ;  /* 0x0000001038079819 */ /* 0x000fe400000006ff */
[----:B------:R-:W-:Y:S02]  /*6930*/  @!P1 PRMT R39, R45, 0x5410, R44 ;  /* 0x000054102d279816 */ /* 0x000fe4000000002c */
[----:B------:R-:W-:Y:S01]  /*6940*/  @!P1 PRMT R8, R10, 0x5410, R3 ;  /* 0x000054100a089816 */ /* 0x000fe20000000003 */
[----:B------:R-:W-:Y:S01]  /*6950*/  @!P1 IMAD.U32 R3, R9, 0x10000, RZ ;  /* 0x0001000009039824 */ /* 0x000fe200078e00ff */
[----:B------:R-:W-:Y:S01]  /*6960*/  @!P1 PRMT R10, R6, 0x5410, R5 ;  /* 0x00005410060a9816 */ /* 0x000fe20000000005 */
[----:B------:R-:W-:Y:S02]  /*6970*/  @!P1 IMAD.U32 R6, R40, 0x10000, RZ ;  /* 0x0001000028069824 */ /* 0x000fe400078e00ff */
[----:B------:R-:W-:Y:S02]  /*6980*/  @!P1 IMAD.U32 R41, R39, 0x10000, RZ ;  /* 0x0001000027299824 */ /* 0x000fe400078e00ff */
[C---:B------:R-:W-:Y:S02]  /*6990*/  @!P1 FMUL.FTZ R43, R2.reuse, R6 ;  /* 0x00000006022b9220 */ /* 0x040fe40000410000 */
[-C--:B------:R-:W-:Y:S02]  /*69a0*/  @!P1 FMUL.FTZ R2, R2, R3.reuse ;  /* 0x0000000302029220 */ /* 0x080fe40000410000 */
[----:B------:R-:W-:Y:S01]  /*69b0*/  @!P1 FFMA.FTZ R90, R7, R3, -R43 ;  /* 0x00000003075a9223 */ /* 0x000fe2000001082b */
[----:B------:R-:W-:Y:S01]  /*69c0*/  @!P1 LOP3.LUT R3, R13, 0xffff0000, RZ, 0xc0, !PT ;  /* 0xffff00000d039812 */ /* 0x000fe200078ec0ff */
[----:B------:R-:W-:Y:S01]  /*69d0*/  @!P1 FFMA.FTZ R2, R6, R7, R2 ;  /* 0x0000000706029223 */ /* 0x000fe20000010002 */
[----:B------:R-:W-:Y:S01]  /*69e0*/  @!P1 LOP3.LUT R7, R12, 0xffff0000, RZ, 0xc0, !PT ;  /* 0xffff00000c079812 */ /* 0x000fe200078ec0ff */
[C---:B------:R-:W-:Y:S01]  /*69f0*/  @!P1 IMAD.U32 R5, R8.reuse, 0x10000, RZ ;  /* 0x0001000008059824 */ /* 0x040fe200078e00ff */
[----:B------:R-:W-:Y:S01]  /*6a00*/  @!P1 LOP3.LUT R6, R8, 0xffff0000, RZ, 0xc0, !PT ;  /* 0xffff000008069812 */ /* 0x000fe200078ec0ff */
[C---:B------:R-:W-:Y:S01]  /*6a10*/  @!P1 FMUL.FTZ R44, R4.reuse, R41 ;  /* 0x00000029042c9220 */ /* 0x040fe20000410000 */
[----:B------:R-:W-:Y:S01]  /*6a20*/  @!P1 LOP3.LUT R8, R9, 0xffff0000, RZ, 0xc0, !PT ;  /* 0xffff000009089812 */ /* 0x000fe200078ec0ff */
[-C--:B------:R-:W-:Y:S01]  /*6a30*/  @!P1 FMUL.FTZ R4, R4, R5.reuse ;  /* 0x0000000504049220 */ /* 0x080fe20000410000 */
[----:B------:R-:W-:Y:S01]  /*6a40*/  @!P1 LOP3.LUT R43, R39, 0xffff0000, RZ, 0xc0, !PT ;  /* 0xffff0000272b9812 */ /* 0x000fe200078ec0ff */
[----:B------:R-:W-:Y:S01]  /*6a50*/  @!P1 FFMA.FTZ R89, R42, R5, -R44 ;  /* 0x000000052a599223 */ /* 0x000fe2000001082c */
[----:B------:R-:W-:Y:S01]  /*6a60*/  @!P1 LOP3.LUT R39, R40, 0xffff0000, RZ, 0xc0, !PT ;  /* 0xffff000028279812 */ /* 0x000fe200078ec0ff */
[C---:B------:R-:W-:Y:S01]  /*6a70*/  @!P1 FMUL.FTZ R5, R3.reuse, R6 ;  /* 0x0000000603059220 */ /* 0x040fe20000410000 */
[----:B------:R-:W-:Y:S01]  /*6a80*/  @!P1 LOP3.LUT R40, R56, 0xffff0000, RZ, 0xc0, !PT ;  /* 0xffff000038289812 */ /* 0x000fe200078ec0ff */
[----:B------:R-:W-:Y:S01]  /*6a90*/  @!P1 FMUL.FTZ R9, R3, R43 ;  /* 0x0000002b03099220 */ /* 0x000fe20000410000 */
[----:B------:R-:W-:Y:S01]  /*6aa0*/  @!P1 LOP3.LUT R44, R57, 0xffff0000, RZ, 0xc0, !PT ;  /* 0xffff0000392c9812 */ /* 0x000fe200078ec0ff */
[C---:B------:R-:W-:Y:S02]  /*6ab0*/  @!P1 FMUL.FTZ R45, R7.reuse, R39 ;  /* 0x00000027072d9220 */ /* 0x040fe40000410000 */
[-C--:B------:R-:W-:Y:S02]  /*6ac0*/  @!P1 FMUL.FTZ R3, R7, R8.reuse ;  /* 0x0000000807039220 */ /* 0x080fe40000410000 */
[----:B------:R-:W-:Y:S01]  /*6ad0*/  @!P1 FFMA.FTZ R87, R40, R8, -R45 ;  /* 0x0000000828579223 */ /* 0x000fe2000001082d */
[----:B------:R-:W-:Y:S01]  /*6ae0*/  @!P1 LOP3.LUT R8, R14, 0xffff0000, RZ, 0xc0, !PT ;  /* 0xffff00000e089812 */ /* 0x000fe200078ec0ff */
[C---:B------:R-:W-:Y:S01]  /*6af0*/  @!P1 IMAD.U32 R45, R47.reuse, 0x10000, RZ ;  /* 0x000100002f2d9824 */ /* 0x040fe200078e00ff */
[----:B------:R-:W-:Y:S01]  /*6b00*/  @!P1 LOP3.LUT R47, R47, 0xffff0000, RZ, 0xc0, !PT ;  /* 0xffff00002f2f9812 */ /* 0x000fe200078ec0ff */
[----:B------:R-:W-:Y:S01]  /*6b10*/  @!P1 FFMA.FTZ R88, R44, R6, -R9 ;  /* 0x000000062c589223 */ /* 0x000fe20000010809 */
[----:B------:R-:W-:Y:S01]  /*6b20*/  @!P1 LOP3.LUT R9, R10, 0xffff0000, RZ, 0xc0, !PT ;  /* 0xffff00000a099812 */ /* 0x000fe200078ec0ff */
[----:B------:R-:W-:Y:S02]  /*6b30*/  @!P1 IMAD.U32 R6, R14, 0x10000, RZ ;  /* 0x000100000e069824 */ /* 0x000fe400078e00ff */
[----:B------:R-:W-:Y:S02]  /*6b40*/  @!P1 IMAD.U32 R7, R10, 0x10000, RZ ;  /* 0x000100000a079824 */ /* 0x000fe400078e00ff */
[----:B------:R-:W-:Y:S02]  /*6b50*/  @!P1 FMUL.FTZ R10, R6, R45 ;  /* 0x0000002d060a9220 */ /* 0x000fe40000410000 */
[----:B------:R-:W-:Y:S02]  /*6b60*/  @!P1 FMUL.FTZ R49, R8, R47 ;  /* 0x0000002f08319220 */ /* 0x000fe40000410000 */
[----:B------:R-:W-:Y:S01]  /*6b70*/  @!P1 FFMA.FTZ R86, R46, R7, -R10 ;  /* 0x000000072e569223 */ /* 0x000fe2000001080a */
[----:B------:R-:W-:Y:S01]  /*6b80*/  @!P1 LOP3.LUT R10, R15, 0xffff0000, RZ, 0xc0, !PT ;  /* 0xffff00000f0a9812 */ /* 0x000fe200078ec0ff */
[----:B------:R-:W-:Y:S02]  /*6b90*/  @!P1 FFMA.FTZ R85, R48, R9, -R49 ;  /* 0x0000000930559223 */ /* 0x000fe40000010831 */
[C---:B------:R-:W-:Y:S01]  /*6ba0*/  @!P1 IMAD.U32 R49, R51.reuse, 0x10000, RZ ;  /* 0x0001000033319824 */ /* 0x040fe200078e00ff */
[----:B------:R-:W-:Y:S01]  /*6bb0*/  @!P1 LOP3.LUT R51, R51, 0xffff0000, RZ, 0xc0, !PT ;  /* 0xffff000033339812 */ /* 0x000fe200078ec0ff */
[----:B------:R-:W-:Y:S02]  /*6bc0*/  @!P1 FMUL.FTZ R6, R6, R7 ;  /* 0x0000000706069220 */ /* 0x000fe40000410000 */
[----:B------:R-:W-:Y:S02]  /*6bd0*/  @!P1 FMUL.FTZ R7, R8, R9 ;  /* 0x0000000908079220 */ /* 0x000fe40000410000 */
[----:B------:R-:W-:Y:S02]  /*6be0*/  @!P1 IMAD.U32 R8, R15, 0x10000, RZ ;  /* 0x000100000f089824 */ /* 0x000fe400078e00ff */
[C---:B------:R-:W-:Y:S01]  /*6bf0*/  @!P1 IMAD.U32 R9, R11.reuse, 0x10000, RZ ;  /* 0x000100000b099824 */ /* 0x040fe200078e00ff */
[----:B------:R-:W-:Y:S01]  /*6c00*/  @!P1 LOP3.LUT R11, R11, 0xffff0000, RZ, 0xc0, !PT ;  /* 0xffff00000b0b9812 */ /* 0x000fe200078ec0ff */
[----:B------:R-:W-:Y:S01]  /*6c10*/  @!P1 FFMA.FTZ R3, R39, R40, R3 ;  /* 0x0000002827039223 */ /* 0x000fe20000010003 */
[----:B------:R-:W-:Y:S01]  /*6c20*/  @!P1 F2FP.BF16.PACK_AB R39, R85, R86 ;  /* 0x000000565527923e */ /* 0x000fe200000010ff */
[----:B------:R-:W-:Y:S02]  /*6c30*/  @!P1 FMUL.FTZ R83, R8, R49 ;  /* 0x0000003108539220 */ /* 0x000fe40000410000 */
[----:B------:R-:W-:Y:S02]  /*6c40*/  @!P1 FMUL.FTZ R84, R10, R51 ;  /* 0x000000330a549220 */ /* 0x000fe40000410000 */
[----:B------:R-:W-:Y:S02]  /*6c50*/  @!P1 FFMA.FTZ R4, R41, R42, R4 ;  /* 0x0000002a29049223 */ /* 0x000fe40000010004 */
[----:B------:R-:W-:Y:S02]  /*6c60*/  @!P1 FFMA.FTZ R5, R43, R44, R5 ;  /* 0x0000002c2b059223 */ /* 0x000fe40000010005 */
[----:B------:R-:W-:Y:S02]  /*6c70*/  @!P1 FFMA.FTZ R83, R50, R9, -R83 ;  /* 0x0000000932539223 */ /* 0x000fe40000010853 */
[----:B------:R-:W-:Y:S01]  /*6c80*/  @!P1 FFMA.FTZ R84, R52, R11, -R84 ;  /* 0x0000000b34549223 */ /* 0x000fe20000010854 */
[----:B------:R-:W-:Y:S01]  /*6c90*/  @!P1 F2FP.BF16.PACK_AB R4, R5, R4 ;  /* 0x000000040504923e */ /* 0x000fe200000010ff */
[----:B------:R-:W-:Y:S02]  /*6ca0*/  @!P1 FMUL.FTZ R8, R8, R9 ;  /* 0x0000000908089220 */ /* 0x000fe40000410000 */
[----:B------:R-:W-:Y:S01]  /*6cb0*/  @!P1 FFMA.FTZ R6, R45, R46, R6 ;  /* 0x0000002e2d069223 */ /* 0x000fe20000010006 */
[----:B------:R-:W-:Y:S01]  /*6cc0*/  @!P1 F2FP.BF16.PACK_AB R40, R84, R83 ;  /* 0x000000535428923e */ /* 0x000fe200000010ff */
[----:B------:R-:W-:Y:S01]  /*6cd0*/  @!P1 FMUL.FTZ R9, R10, R11 ;  /* 0x0000000b0a099220 */ /* 0x000fe20000410000 */
[----:B------:R-:W-:Y:S01]  /*6ce0*/  @!P1 F2FP.BF16.PACK_AB R11, R88, R89 ;  /* 0x00000059580b923e */ /* 0x000fe200000010ff */
[----:B------:R-:W-:Y:S01]  /*6cf0*/  @!P1 FFMA.FTZ R7, R47, R48, R7 ;  /* 0x000000302f079223 */ /* 0x000fe20000010007 */
[----:B------:R-:W-:Y:S01]  /*6d00*/  @!P1 F2FP.BF16.PACK_AB R10, R87, R90 ;  /* 0x0000005a570a923e */ /* 0x000fe200000010ff */
[----:B------:R-:W-:Y:S01]  /*6d10*/  @!P1 FFMA.FTZ R8, R49, R50, R8 ;  /* 0x0000003231089223 */ /* 0x000fe20000010008 */
[----:B------:R-:W-:Y:S01]  /*6d20*/  @!P1 MOV R59, R40 ;  /* 0x00000028003b9202 */ /* 0x000fe20000000f00 */
[----:B------:R-:W-:Y:S01]  /*6d30*/  @!P1 FFMA.FTZ R9, R51, R52, R9 ;  /* 0x0000003433099223 */ /* 0x000fe20000010009 */
[----:B------:R-:W-:Y:S01]  /*6d40*/  @!P1 MOV R56, R10 ;  /* 0x0000000a00389202 */ /* 0x000fe20000000f00 */
[----:B------:R-:W-:Y:S01]  /*6d50*/  @!P1 IMAD.MOV.U32 R57, RZ, RZ, R11 ;  /* 0x000000ffff399224 */ /* 0x000fe200078e000b */
[----:B------:R-:W-:Y:S01]  /*6d60*/  @!P1 F2FP.BF16.PACK_AB R10, R3, R2 ;  /* 0x00000002030a923e */ /* 0x000fe200000010ff */
[----:B------:R-:W-:Y:S01]  /*6d70*/  @!P1 IMAD.MOV.U32 R58, RZ, RZ, R39 ;  /* 0x000000ffff3a9224 */ /* 0x000fe200078e0027 */
[----:B------:R-:W-:Y:S01]  /*6d80*/  @!P1 F2FP.BF16.PACK_AB R2, R9, R8 ;  /* 0x000000080902923e */ /* 0x000fe200000010ff */
[----:B------:R-:W-:Y:S01]  /*6d90*/  @!P1 IMAD.MOV.U32 R13, RZ, RZ, R4 ;  /* 0x000000ffff0d9224 */ /* 0x000fe200078e0004 */
[----:B------:R-:W-:Y:S01]  /*6da0*/  @!P1 F2FP.BF16.PACK_AB R3, R7, R6 ;  /* 0x000000060703923e */ /* 0x000fe200000010ff */
[----:B------:R-:W-:Y:S01]  /*6db0*/  @!P1 IMAD.MOV.U32 R12, RZ, RZ, R10 ;  /* 0x000000ffff0c9224 */ /* 0x000fe200078e000a */
[----:B------:R1:W-:Y:S01]  /*6dc0*/  STG.E.128 [R80.64], R56 ;  /* 0x0000003850007986 */ /* 0x0003e2000c101d06 */
[----:B------:R-:W-:Y:S01]  /*6dd0*/  @!P1 IMAD.MOV.U32 R15, RZ, RZ, R2 ;  /* 0x000000ffff0f9224 */ /* 0x000fe200078e0002 */
[----:B------:R-:W-:Y:S06]  /*6de0*/  @!P1 MOV R14, R3 ;  /* 0x00000003000e9202 */ /* 0x000fec0000000f00 */
[----:B------:R1:W-:Y:S02]  /*6df0*/  @!P0 STG.E.128 [R78.64], R12 ;  /* 0x0000000c4e008986 */ /* 0x0003e4000c101d06 */
.L_x_1170:
[----:B------:R-:W-:Y:S05]  /*6e00*/  BSYNC B0 ;  /* 0x0000000000007941 */ /* 0x000fea0003800000 */
.L_x_1169:
[----:B------:R-:W-:Y:S01]  /*6e10*/  ISETP.GE.OR P0, PT, R217, R75, P6 ;  /* 0x0000004bd900720c */ /* 0x000fe20003706670 */
[----:B------:R-:W-:Y:S01]  /*6e20*/  @!UPT UIADD3 URZ, URZ, URZ, URZ ;  /* 0x0000003f3f3ff290 */ /* 0x000fe2000fffe03f */
[----:B------:R-:W-:Y:S11]  /*6e30*/  BSSY B0, `(.L_x_1171) ;  /* 0x0000071000007945 */ /* 0x000ff60003800000 */
[----:B------:R-:W-:-:S05]  /*6e40*/  @P0 BRA `(.L_x_1172) ;  /* 0x000006f000000947 */ /* 0x000fca0003800000 */
[----:B------:R-:W-:Y:S01]  /*6e50*/  IADD3 R2, P0, R202, R76, RZ ;  /* 0x0000004cca027210 */ /* 0x000fe20007f1e0ff */
[----:B-1----:R-:W1:Y:S01]  /*6e60*/  LDS.128 R12, [R130+0x8100] ;  /* 0x00810000820c7984 */ /* 0x002e620000000c00 */
[--C-:B-----5:R-:W-:Y:S02]  /*6e70*/  @!P1 SHF.R.U64 R6, R60, 0x10, R61.reuse ;  /* 0x000000103c069819 */ /* 0x120fe4000000123d */
[----:B------:R-:W-:Y:S01]  /*6e80*/  @!P1 SHF.R.U32.HI R7, RZ, 0x10, R61 ;  /* 0x00000010ff079819 */ /* 0x000fe2000001163d */
[----:B------:R-:W-:Y:S01]  /*6e90*/  IMAD.X R3, R82, 0x1, R137, P0 ;  /* 0x0000000152037824 */ /* 0x000fe200000e0689 */
[-C--:B------:R-:W-:Y:S02]  /*6ea0*/  IADD3 R4, P2, P0, R92, R2.reuse, R110 ;  /* 0x000000025c047210 */ /* 0x080fe4000785e06e */
[----:B------:R-:W-:Y:S01]  /*6eb0*/  @!P1 SHF.R.U64 R9, R62, 0x10, R63 ;  /* 0x000000103e099819 */ /* 0x000fe2000000123f */
[----:B------:R-:W2:Y:S01]  /*6ec0*/  LDS.128 R48, [R133+0x8100] ;  /* 0x0081000085307984 */ /* 0x000ea20000000c00 */
[-C--:B------:R-:W-:Y:S02]  /*6ed0*/  IADD3.X R5, R94, R3.reuse, R112, P2, P0 ;  /* 0x000000035e057210 */ /* 0x080fe400017e0470 */
[----:B------:R-:W-:Y:S02]  /*6ee0*/  ISETP.GE.AND P0, PT, R91, c[0x0][0x1d4], PT ;  /* 0x000075005b007a0c */ /* 0x000fe40003f06270 */
[C---:B------:R-:W-:Y:S02]  /*6ef0*/  @!P1 PRMT R41, R54.reuse, 0x5432, R9 ;  /* 0x0000543236299816 */ /* 0x040fe40000000009 */
[----:B------:R-:W-:Y:S04]  /*6f00*/  @!P1 SHF.R.U32.HI R10, RZ, 0x10, R63 ;  /* 0x00000010ff0a9819 */ /* 0x000fe8000001163f */
[----:B------:R-:W-:Y:S04]  /*6f10*/  @!P1 PRMT R39, R54, 0x5410, R10 ;  /* 0x0000541036279816 */ /* 0x000fe8000000000a */
[C---:B------:R-:W-:Y:S01]  /*6f20*/  @!P1 LOP3.LUT R45, R39.reuse, 0xffff0000, RZ, 0xc0, !PT ;  /* 0xffff0000272d9812 */ /* 0x040fe200078ec0ff */
[----:B------:R-:W-:Y:S01]  /*6f30*/  @!P1 IMAD.U32 R43, R39, 0x10000, RZ ;  /* 0x00010000272b9824 */ /* 0x000fe200078e00ff */
[----:B------:R-:W-:Y:S04]  /*6f40*/  @!P0 IADD3 R2, P3, P2, R92, R2, R91 ;  /* 0x000000025c028210 */ /* 0x000fe80007a7e05b */
[----:B------:R-:W-:Y:S02]  /*6f50*/  @!P0 IADD3.X R3, R94, R3, R111, P3, P2 ;  /* 0x000000035e038210 */ /* 0x000fe40001fe446f */
[C---:B------:R-:W-:Y:S04]  /*6f60*/  LEA R58, P2, R4.reuse, c[0x0][0x1c8], 0x1 ;  /* 0x00007200043a7a11 */ /* 0x040fe800078408ff */
[----:B------:R-:W-:Y:S02]  /*6f70*/  LEA.HI.X R59, R4, c[0x0][0x1cc], R5, 0x1, P2 ;  /* 0x00007300043b7a11 */ /* 0x000fe400010f0c05 */
[----:B------:R-:W-:Y:S02]  /*6f80*/  @!P0 LEA R56, P2, R2, c[0x0][0x1c8], 0x1 ;  /* 0x0000720002388a11 */ /* 0x000fe400078408ff */
[----:B------:R-:W-:Y:S02]  /*6f90*/  @!P1 SHF.R.U64 R4, R18, 0x10, R19 ;  /* 0x0000001012049819 */ /* 0x000fe40000001213 */
[----:B------:R-:W-:Y:S02]  /*6fa0*/  @!P0 LEA.HI.X R57, R2, c[0x0][0x1cc], R3, 0x1, P2 ;  /* 0x0000730002398a11 */ /* 0x000fe400010f0c03 */
[----:B------:R-:W-:Y:S02]  /*6fb0*/  @!P1 SHF.R.U64 R2, R16, 0x10, R17 ;  /* 0x0000001010029819 */ /* 0x000fe40000001211 */
[----:B------:R-:W-:Y:S02]  /*6fc0*/  @!P1 PRMT R11, R25, 0x5432, R4 ;  /* 0x00005432190b9816 */ /* 0x000fe40000000004 */
[----:B------:R-:W-:Y:S01]  /*6fd0*/  @!P1 PRMT R8, R24, 0x5432, R2 ;  /* 0x0000543218089816 */ /* 0x000fe20000000002 */
[----:B-1----:R-:W-:Y:S01]  /*6fe0*/  @!P1 IMAD.U32 R2, R12, 0x10000, RZ ;  /* 0x000100000c029824 */ /* 0x002fe200078e00ff */
[----:B------:R-:W-:Y:S01]  /*6ff0*/  @!P1 SHF.L.U32 R4, R13, 0x10, RZ ;  /* 0x000000100d049819 */ /* 0x000fe200000006ff */
[----:B--2---:R-:W-:Y:S01]  /*7000*/  @!P1 IMAD.U32 R9, R48, 0x10000, RZ ;  /* 0x0001000030099824 */ /* 0x004fe200078e00ff */
[C---:B------:R-:W-:Y:S01]  /*7010*/  @!P1 LOP3.LUT R46, R51.reuse, 0xffff0000, RZ, 0xc0, !PT ;  /* 0xffff0000332e9812 */ /* 0x040fe200078ec0ff */
[----:B------:R-:W-:Y:S01]  /*7020*/  @!P1 IMAD.U32 R44, R51, 0x10000, RZ ;  /* 0x00010000332c9824 */ /* 0x000fe200078e00ff */
[----:B------:R-:W-:Y:S02]  /*7030*/  @!P1 LOP3.LUT R42, R50, 0xffff0000, RZ, 0xc0, !PT ;  /* 0xffff0000322a9812 */ /* 0x000fe400078ec0ff */
[----:B------:R-:W-:Y:S01]  /*7040*/  @!P1 SHF.R.U32.HI R5, RZ, 0x10, R19 ;  /* 0x00000010ff059819 */ /* 0x000fe20000011613 */
[----:B------:R-:W-:Y:S01]  /*7050*/  @!P1 IMAD.U32 R19, R49, 0x10000, RZ ;  /* 0x0001000031139824 */ /* 0x000fe200078e00ff */
[----:B------:R-:W-:Y:S02]  /*7060*/  @!P1 SHF.R.U32.HI R3, RZ, 0x10, R17 ;  /* 0x00000010ff039819 */ /* 0x000fe40000011611 */
[C---:B------:R-:W-:Y:S02]  /*7070*/  @!P1 PRMT R17, R53.reuse, 0x5410, R6 ;  /* 0x0000541035119816 */ /* 0x040fe40000000006 */
[----:B------:R-:W-:Y:S02]  /*7080*/  @!P1 PRMT R16, R53, 0x5432, R7 ;  /* 0x0000543235109816 */ /* 0x000fe40000000007 */
[----:B------:R-:W-:Y:S01]  /*7090*/  @!P1 PRMT R6, R24, 0x5410, R3 ;  /* 0x0000541018069816 */ /* 0x000fe20000000003 */
[----:B------:R-:W-:Y:S01]  /*70a0*/  @!P1 IMAD.U32 R7, R17, 0x10000, RZ ;  /* 0x0001000011079824 */ /* 0x000fe200078e00ff */
[----:B------:R-:W-:Y:S01]  /*70b0*/  @!P1 PRMT R10, R25, 0x5410, R5 ;  /* 0x00005410190a9816 */ /* 0x000fe20000000005 */
[C---:B------:R-:W-:Y:S01]  /*70c0*/  @!P1 IMAD.U32 R3, R8.reuse, 0x10000, RZ ;  /* 0x0001000008039824 */ /* 0x040fe200078e00ff */
[----:B------:R-:W-:Y:S01]  /*70d0*/  @!P1 LOP3.LUT R8, R8, 0xffff0000, RZ, 0xc0, !PT ;  /* 0xffff000008089812 */ /* 0x000fe200078ec0ff */
[----:B------:R-:W-:Y:S02]  /*70e0*/  @!P1 IMAD.U32 R18, R16, 0x10000, RZ ;  /* 0x0001000010129824 */ /* 0x000fe400078e00ff */
[----:B------:R-:W-:Y:S02]  /*70f0*/  @!P1 FMUL.FTZ R24, R2, R7 ;  /* 0x0000000702189220 */ /* 0x000fe40000410000 */
[C---:B------:R-:W-:Y:S01]  /*7100*/  @!P1 IMAD.U32 R5, R6.reuse, 0x10000, RZ ;  /* 0x0001000006059824 */ /* 0x040fe200078e00ff */
[----:B------:R-:W-:Y:S01]  /*7110*/  @!P1 LOP3.LUT R6, R6, 0xffff0000, RZ, 0xc0, !PT ;  /* 0xffff000006069812 */ /* 0x000fe200078ec0ff */
[-C--:B------:R-:W-:Y:S02]  /*7120*/  @!P1 FMUL.FTZ R2, R2, R3.reuse ;  /* 0x0000000302029220 */ /* 0x080fe40000410000 */
[----:B------:R-:W-:Y:S02]  /*7130*/  @!P1 FMUL.FTZ R25, R4, R18 ;  /* 0x0000001204199220 */ /* 0x000fe40000410000 */
[----:B------:R-:W-:Y:S01]  /*7140*/  @!P1 FFMA.FTZ R63, R9, R3, -R24 ;  /* 0x00000003093f9223 */ /* 0x000fe20000010818 */
[----:B------:R-:W-:Y:S01]  /*7150*/  @!P1 LOP3.LUT R3, R13, 0xffff0000, RZ, 0xc0, !PT ;  /* 0xffff00000d039812 */ /* 0x000fe200078ec0ff */
[----:B------:R-:W-:Y:S01]  /*7160*/  @!P1 FFMA.FTZ R62, R19, R5, -R25 ;  /* 0x00000005133e9223 */ /* 0x000fe20000010819 */
[----:B------:R-:W-:Y:S01]  /*7170*/  @!P1 LOP3.LUT R25, R49, 0xffff0000, RZ, 0xc0, !PT ;  /* 0xffff000031199812 */ /* 0x000fe200078ec0ff */
[----:B------:R-:W-:Y:S01]  /*7180*/  @!P1 FFMA.FTZ R2, R7, R9, R2 ;  /* 0x0000000907029223 */ /* 0x000fe20000010002 */
[----:B------:R-:W-:Y:S01]  /*7190*/  @!P1 LOP3.LUT R24, R16, 0xffff0000, RZ, 0xc0, !PT ;  /* 0xffff000010189812 */ /* 0x000fe200078ec0ff */
[----:B------:R-:W-:Y:S01]  /*71a0*/  @!P1 FMUL.FTZ R4, R4, R5 ;  /* 0x0000000504049220 */ /* 0x000fe20000410000 */
[----:B------:R-:W-:Y:S01]  /*71b0*/  @!P1 LOP3.LUT R7, R12, 0xffff0000, RZ, 0xc0, !PT ;  /* 0xffff00000c079812 */ /* 0x000fe200078ec0ff */
[----:B------:R-:W-:Y:S01]  /*71c0*/  @!P1 FMUL.FTZ R5, R3, R6 ;  /* 0x0000000603059220 */ /* 0x000fe20000410000 */
[----:B------:R-:W-:Y:S01]  /*71d0*/  @!P1 LOP3.LUT R16, R17, 0xffff0000, RZ, 0xc0, !PT ;  /* 0xffff000011109812 */ /* 0x000fe200078ec0ff */
[----:B------:R-:W-:Y:S01]  /*71e0*/  @!P1 FMUL.FTZ R9, R3, R24 ;  /* 0x0000001803099220 */ /* 0x000fe20000410000 */
[----:B------:R-:W-:Y:S01]  /*71f0*/  @!P1 LOP3.LUT R17, R48, 0xffff0000, RZ, 0xc0, !PT ;  /* 0xffff000030119812 */ /* 0x000fe200078ec0ff */
[----:B------:R-:W-:Y:S02]  /*7200*/  @!P1 FMUL.FTZ R3, R7, R8 ;  /* 0x0000000807039220 */ /* 0x000fe40000410000 */
[----:B------:R-:W-:Y:S01]  /*7210*/  @!P1 FFMA.FTZ R61, R25, R6, -R9 ;  /* 0x00000006193d9223 */ /* 0x000fe20000010809 */
[----:B------:R-:W-:Y:S01]  /*7220*/  @!P1 SHF.L.U32 R6, R15, 0x10, RZ ;  /* 0x000000100f069819 */ /* 0x000fe200000006ff */
[----:B------:R-:W-:Y:S01]  /*7230*/  @!P1 FMUL.FTZ R40, R7, R16 ;  /* 0x0000001007289220 */ /* 0x000fe20000410000 */
[----:B------:R-:W-:Y:S01]  /*7240*/  @!P1 LOP3.LUT R9, R15, 0xffff0000, RZ, 0xc0, !PT ;  /* 0xffff00000f099812 */ /* 0x000fe200078ec0ff */
[C---:B------:R-:W-:Y:S01]  /*7250*/  @!P1 IMAD.U32 R7, R10.reuse, 0x10000, RZ ;  /* 0x000100000a079824 */ /* 0x040fe200078e00ff */
[----:B------:R-:W-:Y:S01]  /*7260*/  @!P1 LOP3.LUT R10, R10, 0xffff0000, RZ, 0xc0, !PT ;  /* 0xffff00000a0a9812 */ /* 0x000fe200078ec0ff */
[----:B------:R-:W-:Y:S02]  /*7270*/  @!P1 FFMA.FTZ R60, R17, R8, -R40 ;  /* 0x00000008113c9223 */ /* 0x000fe40000010828 */
[C---:B------:R-:W-:Y:S02]  /*7280*/  @!P1 FMUL.FTZ R39, R6.reuse, R43 ;  /* 0x0000002b06279220 */ /* 0x040fe40000410000 */
[C---:B------:R-:W-:Y:S02]  /*7290*/  @!P1 FMUL.FTZ R40, R9.reuse, R45 ;  /* 0x0000002d09289220 */ /* 0x040fe40000410000 */
[-C--:B------:R-:W-:Y:S01]  /*72a0*/  @!P1 FMUL.FTZ R8, R6, R7.reuse ;  /* 0x0000000706089220 */ /* 0x080fe20000410000 */
[----:B------:R-:W-:Y:S01]  /*72b0*/  @!P1 SHF.L.U32 R6, R14, 0x10, RZ ;  /* 0x000000100e069819 */ /* 0x000fe200000006ff */
[----:B------:R-:W-:Y:S02]  /*72c0*/  @!P1 FFMA.FTZ R54, R44, R7, -R39 ;  /* 0x000000072c369223 */ /* 0x000fe40000010827 */
[-C--:B------:R-:W-:Y:S02]  /*72d0*/  @!P1 FMUL.FTZ R9, R9, R10.reuse ;  /* 0x0000000a09099220 */ /* 0x080fe40000410000 */
[----:B------:R-:W-:Y:S01]  /*72e0*/  @!P1 FFMA.FTZ R53, R46, R10, -R40 ;  /* 0x0000000a2e359223 */ /* 0x000fe20000010828 */
[----:B------:R-:W-:Y:S01]  /*72f0*/  @!P1 LOP3.LUT R10, R14, 0xffff0000, RZ, 0xc0, !PT ;  /* 0xffff00000e0a9812 */ /* 0x000fe200078ec0ff */
[C---:B------:R-:W-:Y:S01]  /*7300*/  @!P1 IMAD.U32 R39, R41.reuse, 0x10000, RZ ;  /* 0x0001000029279824 */ /* 0x040fe200078e00ff */
[----:B------:R-:W-:Y:S01]  /*7310*/  @!P1 LOP3.LUT R41, R41, 0xffff0000, RZ, 0xc0, !PT ;  /* 0xffff000029299812 */ /* 0x000fe200078ec0ff */
[C---:B------:R-:W-:Y:S01]  /*7320*/  @!P1 IMAD.U32 R7, R11.reuse, 0x10000, RZ ;  /* 0x000100000b079824 */ /* 0x040fe200078e00ff */
[----:B------:R-:W-:Y:S01]  /*7330*/  @!P1 LOP3.LUT R11, R11, 0xffff0000, RZ, 0xc0, !PT ;  /* 0xffff00000b0b9812 */ /* 0x000fe200078ec0ff */
[----:B------:R-:W-:Y:S02]  /*7340*/  @!P1 IMAD.U32 R40, R50, 0x10000, RZ ;  /* 0x0001000032289824 */ /* 0x000fe400078e00ff */
[----:B------:R-:W-:Y:S02]  /*7350*/  @!P1 FMUL.FTZ R47, R6, R39 ;  /* 0x00000027062f9220 */ /* 0x000fe40000410000 */
[----:B------:R-:W-:Y:S02]  /*7360*/  @!P1 FMUL.FTZ R52, R10, R41 ;  /* 0x000000290a349220 */ /* 0x000fe40000410000 */
[----:B------:R-:W-:Y:S01]  /*7370*/  @!P1 FFMA.FTZ R3, R16, R17, R3 ;  /* 0x0000001110039223 */ /* 0x000fe20000010003 */
[----:B------:R-:W-:Y:S01]  /*7380*/  @!P1 F2FP.BF16.PACK_AB R17, R53, R54 ;  /* 0x000000363511923e */ /* 0x000fe200000010ff */
[----:B------:R-:W-:Y:S02]  /*7390*/  @!P1 FMUL.FTZ R6, R6, R7 ;  /* 0x0000000706069220 */ /* 0x000fe40000410000 */
[----:B------:R-:W-:Y:S02]  /*73a0*/  @!P1 FFMA.FTZ R4, R18, R19, R4 ;  /* 0x0000001312049223 */ /* 0x000fe40000010004 */
[----:B------:R-:W-:Y:S02]  /*73b0*/  @!P1 FFMA.FTZ R47, R40, R7, -R47 ;  /* 0x00000007282f9223 */ /* 0x000fe4000001082f */
[----:B------:R-:W-:Y:S01]  /*73c0*/  @!P1 FMUL.FTZ R7, R10, R11 ;  /* 0x0000000b0a079220 */ /* 0x000fe20000410000 */
[----:B------:R-:W-:Y:S01]  /*73d0*/  @!P1 F2FP.BF16.PACK_AB R10, R60, R63 ;  /* 0x0000003f3c0a923e */ /* 0x000fe200000010ff */
[----:B------:R-:W-:Y:S01]  /*73e0*/  @!P1 FFMA.FTZ R52, R42, R11, -R52 ;  /* 0x0000000b2a349223 */ /* 0x000fe20000010834 */
[----:B------:R-:W-:Y:S01]  /*73f0*/  @!P1 F2FP.BF16.PACK_AB R11, R61, R62 ;  /* 0x0000003e3d0b923e */ /* 0x000fe200000010ff */
[----:B------:R-:W-:Y:S02]  /*7400*/  @!P1 FFMA.FTZ R5, R24, R25, R5 ;  /* 0x0000001918059223 */ /* 0x000fe40000010005 */
[----:B------:R-:W-:Y:S01]  /*7410*/  @!P1 FFMA.FTZ R6, R39, R40, R6 ;  /* 0x0000002827069223 */ /* 0x000fe20000010006 */
[----:B------:R-:W-:Y:S01]  /*7420*/  @!P1 MOV R49, R11 ;  /* 0x0000000b00319202 */ /* 0x000fe20000000f00 */
[----:B------:R-:W-:Y:S01]  /*7430*/  @!P1 FFMA.FTZ R7, R41, R42, R7 ;  /* 0x0000002a29079223 */ /* 0x000fe20000010007 */
[----:B------:R-:W-:Y:S01]  /*7440*/  @!P1 F2FP.BF16.PACK_AB R16, R52, R47 ;  /* 0x0000002f3410923e */ /* 0x000fe200000010ff */
[----:B------:R-:W-:Y:S01]  /*7450*/  @!P1 FFMA.FTZ R8, R43, R44, R8 ;  /* 0x0000002c2b089223 */ /* 0x000fe20000010008 */
[----:B------:R-:W-:Y:S01]  /*7460*/  @!P1 F2FP.BF16.PACK_AB R4, R5, R4 ;  /* 0x000000040504923e */ /* 0x000fe200000010ff */
[----:B------:R-:W-:Y:S02]  /*7470*/  @!P1 FFMA.FTZ R9, R45, R46, R9 ;  /* 0x0000002e2d099223 */ /* 0x000fe40000010009 */
[----:B------:R-:W-:Y:S01]  /*7480*/  @!P1 IMAD.MOV.U32 R48, RZ, RZ, R10 ;  /* 0x000000ffff309224 */ /* 0x000fe200078e000a */
[----:B------:R-:W-:Y:S01]  /*7490*/  @!P1 F2FP.BF16.PACK_AB R10, R3, R2 ;  /* 0x00000002030a923e */ /* 0x000fe200000010ff */
[----:B------:R-:W-:Y:S01]  /*74a0*/  @!P1 IMAD.MOV.U32 R50, RZ, RZ, R16 ;  /* 0x000000ffff329224 */ /* 0x000fe200078e0010 */
[----:B------:R-:W-:Y:S01]  /*74b0*/  @!P1 F2FP.BF16.PACK_AB R3, R7, R6 ;  /* 0x000000060703923e */ /* 0x000fe200000010ff */
        /* <DEDUP_REMOVED lines=8> */
.L_x_1172:
[----:B------:R-:W-:Y:S05]  /*7540*/  BSYNC B0 ;  /* 0x0000000000007941 */ /* 0x000fea0003800000 */
.L_x_1171:
        /* <DEDUP_REMOVED lines=10> */
[----:B------:R-:W-:Y:S01]  /*75f0*/  @!P1 PRMT R17, R55, 0x5410, R6 ;  /* 0x0000541037119816 */ /* 0x000fe20000000006 */
[----:B------:R-:W2:Y:S01]  /*7600*/  LDS.128 R44, [R132+0x8100] ;  /* 0x00810000842c7984 */ /* 0x000ea20000000c00 */
[-C--:B------:R-:W-:Y:S02]  /*7610*/  IADD3.X R5, R94, R3.reuse, R112, P2, P0 ;  /* 0x000000035e057210 */ /* 0x080fe400017e0470 */
[----:B------:R-:W-:Y:S02]  /*7620*/  ISETP.GE.AND P0, PT, R91, c[0x0][0x1d4], PT ;  /* 0x000075005b007a0c */ /* 0x000fe40003f06270 */
[--C-:B------:R-:W-:Y:S02]  /*7630*/  @!P1 SHF.R.U32.HI R9, RZ, 0x10, R67.reuse ;  /* 0x00000010ff099819 */ /* 0x100fe40000011643 */
[----:B------:R-:W-:Y:S02]  /*7640*/  @!P1 SHF.R.U64 R11, R66, 0x10, R67 ;  /* 0x00000010420b9819 */ /* 0x000fe40000001243 */
[----:B------:R-:W-:Y:S01]  /*7650*/  @!P1 PRMT R16, R55, 0x5432, R7 ;  /* 0x0000543237109816 */ /* 0x000fe20000000007 */
[----:B------:R-:W-:Y:S01]  /*7660*/  @!P1 IMAD.U32 R7, R17, 0x10000, RZ ;  /* 0x0001000011079824 */ /* 0x000fe200078e00ff */
[----:B------:R-:W-:Y:S03]  /*7670*/  @!P1 PRMT R24, R72, 0x5432, R11 ;  /* 0x0000543248189816 */ /* 0x000fe6000000000b */
[----:B------:R-:W-:Y:S02]  /*7680*/  @!P1 IMAD.U32 R18, R16, 0x10000, RZ ;  /* 0x0001000010129824 */ /* 0x000fe400078e00ff */
        /* <DEDUP_REMOVED lines=13> */
[----:B------:R-:W-:Y:S01]  /*7760*/  @!P1 LOP3.LUT R40, R47, 0xffff0000, RZ, 0xc0, !PT ;  /* 0xffff00002f289812 */ /* 0x000fe200078ec0ff */
[----:B------:R-:W-:Y:S01]  /*7770*/  @!P1 FMUL.FTZ R20, R2, R7 ;  /* 0x0000000702149220 */ /* 0x000fe20000410000 */
[----:B------:R-:W-:Y:S02]  /*7780*/  @!P1 LOP3.LUT R25, R46, 0xffff0000, RZ, 0xc0, !PT ;  /* 0xffff00002e199812 */ /* 0x000fe400078ec0ff */
[----:B------:R-:W-:Y:S01]  /*7790*/  @!P1 PRMT R22, R72, 0x5410, R9 ;  /* 0x0000541048169816 */ /* 0x000fe20000000009 */
[----:B------:R-:W-:Y:S01]  /*77a0*/  @!P1 IMAD.U32 R9, R44, 0x10000, RZ ;  /* 0x000100002c099824 */ /* 0x000fe200078e00ff */
[----:B------:R-:W-:Y:S01]  /*77b0*/  @!P1 SHF.R.U32.HI R3, RZ, 0x10, R21 ;  /* 0x00000010ff039819 */ /* 0x000fe20000011615 */
[----:B------:R-:W-:Y:S01]  /*77c0*/  @!P1 FMUL.FTZ R21, R4, R18 ;  /* 0x0000001204159220 */ /* 0x000fe20000410000 */
[----:B------:R-:W-:Y:S02]  /*77d0*/  @!P1 SHF.R.U32.HI R5, RZ, 0x10, R23 ;  /* 0x00000010ff059819 */ /* 0x000fe40000011617 */
[----:B------:R-:W-:Y:S01]  /*77e0*/  @!P1 PRMT R6, R34, 0x5410, R3 ;  /* 0x0000541022069816 */ /* 0x000fe20000000003 */
[----:B------:R-:W-:Y:S01]  /*77f0*/  @!P1 IMAD.U32 R3, R8, 0x10000, RZ ;  /* 0x0001000008039824 */ /* 0x000fe200078e00ff */
[----:B------:R-:W-:Y:S01]  /*7800*/  @!P1 PRMT R10, R35, 0x5410, R5 ;  /* 0x00005410230a9816 */ /* 0x000fe20000000005 */
[----:B------:R-:W-:Y:S01]  /*7810*/  @!P1 IMAD.U32 R34, R22, 0x10000, RZ ;  /* 0x0001000016229824 */ /* 0x000fe200078e00ff */
[----:B------:R-:W-:Y:S01]  /*7820*/  @!P1 LOP3.LUT R8, R8, 0xffff0000, RZ, 0xc0, !PT ;  /* 0xffff000008089812 */ /* 0x000fe200078ec0ff */
[C---:B------:R-:W-:Y:S01]  /*7830*/  @!P1 IMAD.U32 R5, R6.reuse, 0x10000, RZ ;  /* 0x0001000006059824 */ /* 0x040fe200078e00ff */
[----:B------:R-:W-:Y:S01]  /*7840*/  @!P1 LOP3.LUT R6, R6, 0xffff0000, RZ, 0xc0, !PT ;  /* 0xffff000006069812 */ /* 0x000fe200078ec0ff */
[-C--:B------:R-:W-:Y:S01]  /*7850*/  @!P1 FMUL.FTZ R2, R2, R3.reuse ;  /* 0x0000000302029220 */ /* 0x080fe20000410000 */
[----:B------:R-:W-:Y:S01]  /*7860*/  @!P1 LOP3.LUT R39, R22, 0xffff0000, RZ, 0xc0, !PT ;  /* 0xffff000016279812 */ /* 0x000fe200078ec0ff */
        /* <DEDUP_REMOVED lines=10> */
[----:B------:R-:W-:Y:S01]  /*7910*/  @!P1 IMAD.U32 R35, R47, 0x10000, RZ ;  /* 0x000100002f239824 */ /* 0x000fe200078e00ff */
[----:B------:R-:W-:Y:S01]  /*7920*/  @!P1 LOP3.LUT R17, R44, 0xffff0000, RZ, 0xc0, !PT ;  /* 0xffff00002c119812 */ /* 0x000fe200078ec0ff */
[----:B------:R-:W-:Y:S02]  /*7930*/  @!P1 FMUL.FTZ R9, R3, R20 ;  /* 0x0000001403099220 */ /* 0x000fe40000410000 */
[----:B------:R-:W-:Y:S02]  /*7940*/  @!P1 FMUL.FTZ R23, R7, R16 ;  /* 0x0000001007179220 */ /* 0x000fe40000410000 */
[----:B------:R-:W-:Y:S01]  /*7950*/  @!P1 FFMA.FTZ R54, R21, R6, -R9 ;  /* 0x0000000615369223 */ /* 0x000fe20000010809 */
[----:B------:R-:W-:Y:S01]  /*7960*/  @!P1 SHF.L.U32 R6, R15, 0x10, RZ ;  /* 0x000000100f069819 */ /* 0x000fe200000006ff */
[-C--:B------:R-:W-:Y:S01]  /*7970*/  @!P1 FMUL.FTZ R3, R7, R8.reuse ;  /* 0x0000000807039220 */ /* 0x080fe20000410000 */
[----:B------:R-:W-:Y:S01]  /*7980*/  @!P1 LOP3.LUT R9, R15, 0xffff0000, RZ, 0xc0, !PT ;  /* 0xffff00000f099812 */ /* 0x000fe200078ec0ff */
[C---:B------:R-:W-:Y:S01]  /*7990*/  @!P1 IMAD.U32 R7, R10.reuse, 0x10000, RZ ;  /* 0x000100000a079824 */ /* 0x040fe200078e00ff */
[----:B------:R-:W-:Y:S01]  /*79a0*/  @!P1 LOP3.LUT R10, R10, 0xffff0000, RZ, 0xc0, !PT ;  /* 0xffff00000a0a9812 */ /* 0x000fe200078ec0ff */
[----:B------:R-:W-:Y:S02]  /*79b0*/  @!P1 FFMA.FTZ R49, R17, R8, -R23 ;  /* 0x0000000811319223 */ /* 0x000fe40000010817 */
[C---:B------:R-:W-:Y:S02]  /*79c0*/  @!P1 FMUL.FTZ R22, R6.reuse, R34 ;  /* 0x0000002206169220 */ /* 0x040fe40000410000 */
[----:B------:R-:W-:Y:S02]  /*79d0*/  @!P1 FMUL.FTZ R23, R9, R39 ;  /* 0x0000002709179220 */ /* 0x000fe40000410000 */
        /* <DEDUP_REMOVED lines=18> */
[-C--:B------:R-:W-:Y:S01]  /*7b00*/  @!P1 FMUL.FTZ R7, R10, R11.reuse ;  /* 0x0000000b0a079220 */ /* 0x080fe20000410000 */
        /* <DEDUP_REMOVED lines=23> */
.L_x_1174:
[----:B------:R-:W-:Y:S05]  /*7c80*/  BSYNC B0 ;  /* 0x0000000000007941 */ /* 0x000fea0003800000 */
.L_x_1173:
[----:B-1----:R-:W-:Y:S05]  /*7c90*/  IADD3 R53, P0, R192, R76, RZ ;  /* 0x0000004cc0357210 */ /* 0x002fea0007f1e0ff */
[----:B------:R-:W-:Y:S01]  /*7ca0*/  IMAD.X R54, R82, 0x1, R135, P0 ;  /* 0x0000000152367824 */ /* 0x000fe200000e0687 */
[----:B------:R-:W-:Y:S11]  /*7cb0*/  ISETP.GE.OR P0, PT, R211, R75, P6 ;  /* 0x0000004bd300720c */ /* 0x000ff60003706670 */
[----:B------:R-:W-:Y:S02]  /*7cc0*/  @!UPT UIADD3 URZ, URZ, URZ, URZ ;  /* 0x0000003f3f3ff290 */ /* 0x000fe4000fffe03f */
[----:B------:R-:W-:-:S05]  /*7cd0*/  @P0 BRA `(.L_x_1166) ;  /* 0x000009b000000947 */ /* 0x000fca0003800000 */
[----:B------:R-:W-:Y:S01]  /*7ce0*/  IADD3 R2, P2, P0, R92, R53, R110 ;  /* 0x000000355c027210 */ /* 0x000fe2000785e06e */
[----:B------:R-:W1:Y:S01]  /*7cf0*/  LDS.128 R12, [R127+0x8100] ;  /* 0x008100007f0c7984 */ /* 0x000e620000000c00 */
[----:B-----5:R-:W-:Y:S02]  /*7d00*/  @!P1 SHF.R.U32.HI R7, RZ, 0x10, R69 ;  /* 0x00000010ff079819 */ /* 0x020fe40000011645 */
[----:B------:R-:W-:Y:S02]  /*7d10*/  IADD3.X R3, R94, R54, R112, P2, P0 ;  /* 0x000000365e037210 */ /* 0x000fe400017e0470 */
[----:B------:R-:W-:Y:S02]  /*7d20*/  LEA R48, P0, R2, c[0x0][0x1c8], 0x1 ;  /* 0x0000720002307a11 */ /* 0x000fe400078008ff */
[----:B------:R-:W-:Y:S01]  /*7d30*/  @!P1 SHF.R.U64 R4, R30, 0x10, R31 ;  /* 0x000000101e049819 */ /* 0x000fe2000000121f */
[----:B------:R-:W2:Y:S01]  /*7d40*/  LDS.128 R40, [R131+0x8100] ;  /* 0x0081000083287984 */ /* 0x000ea20000000c00 */
[----:B------:R-:W-:Y:S02]  /*7d50*/  LEA.HI.X R49, R2, c[0x0][0x1cc], R3, 0x1, P0 ;  /* 0x0000730002317a11 */ /* 0x000fe400000f0c03 */
[--C-:B------:R-:W-:Y:S02]  /*7d60*/  @!P1 SHF.R.U64 R3, R28, 0x10, R29.reuse ;  /* 0x000000101c039819 */ /* 0x100fe4000000121d */
[----:B------:R-:W-:Y:S02]  /*7d70*/  @!P1 SHF.R.U32.HI R2, RZ, 0x10, R29 ;  /* 0x00000010ff029819 */ /* 0x000fe4000001161d */
[C---:B------:R-:W-:Y:S02]  /*7d80*/  @!P1 PRMT R8, R36.reuse, 0x5432, R3 ;  /* 0x0000543224089816 */ /* 0x040fe40000000003 */
[----:B------:R-:W-:Y:S02]  /*7d90*/  @!P1 PRMT R5, R36, 0x5410, R2 ;  /* 0x0000541024059816 */ /* 0x000fe40000000002 */
[----:B------:R-:W-:Y:S02]  /*7da0*/  @!P1 SHF.R.U64 R9, R70, 0x10, R71 ;  /* 0x0000001046099819 */ /* 0x000fe40000001247 */
[----:B------:R-:W-:Y:S01]  /*7db0*/  @!P1 SHF.R.U32.HI R6, RZ, 0x10, R31 ;  /* 0x00000010ff069819 */ /* 0x000fe2000001161f */
[----:B------:R-:W-:Y:S01]  /*7dc0*/  @!P1 IMAD.U32 R3, R5, 0x10000, RZ ;  /* 0x0001000005039824 */ /* 0x000fe200078e00ff */
[----:B------:R-:W-:Y:S02]  /*7dd0*/  @!P1 PRMT R39, R74, 0x5410, R9 ;  /* 0x000054104a279816 */ /* 0x000fe40000000009 */
[----:B------:R-:W-:Y:S02]  /*7de0*/  @!P1 PRMT R9, R37, 0x5410, R4 ;  /* 0x0000541025099816 */ /* 0x000fe40000000004 */
[----:B------:R-:W-:Y:S01]  /*7df0*/  @!P1 PRMT R7, R73, 0x5410, R7 ;  /* 0x0000541049079816 */ /* 0x000fe20000000007 */
[----:B------:R-:W-:Y:S01]  /*7e00*/  @!P1 IMAD.U32 R25, R39, 0x10000, RZ ;  /* 0x0001000027199824 */ /* 0x000fe200078e00ff */
[----:B------:R-:W-:Y:S02]  /*7e10*/  @!P1 SHF.R.U64 R10, R68, 0x10, R69 ;  /* 0x00000010440a9819 */ /* 0x000fe40000001245 */
[C---:B------:R-:W-:Y:S01]  /*7e20*/  @!P1 LOP3.LUT R23, R7.reuse, 0xffff0000, RZ, 0xc0, !PT ;  /* 0xffff000007179812 */ /* 0x040fe200078ec0ff */
[----:B------:R-:W-:Y:S01]  /*7e30*/  @!P1 IMAD.U32 R21, R7, 0x10000, RZ ;  /* 0x0001000007159824 */ /* 0x000fe200078e00ff */
[----:B------:R-:W-:Y:S02]  /*7e40*/  @!P1 PRMT R10, R73, 0x5432, R10 ;  /* 0x00005432490a9816 */ /* 0x000fe4000000000a */
[----:B------:R-:W-:Y:S02]  /*7e50*/  @!P1 SHF.R.U32.HI R11, RZ, 0x10, R71 ;  /* 0x00000010ff0b9819 */ /* 0x000fe40000011647 */
[----:B------:R-:W-:Y:S01]  /*7e60*/  ISETP.GE.AND P0, PT, R91, c[0x0][0x1d4], PT ;  /* 0x000075005b007a0c */ /* 0x000fe20003f06270 */
[----:B------:R-:W-:Y:S01]  /*7e70*/  @!P1 IMAD.U32 R17, R10, 0x10000, RZ ;  /* 0x000100000a119824 */ /* 0x000fe200078e00ff */
[----:B------:R-:W-:Y:S01]  /*7e80*/  @!P1 PRMT R29, R74, 0x5432, R11 ;  /* 0x000054324a1d9816 */ /* 0x000fe2000000000b */
[----:B-1----:R-:W-:Y:S01]  /*7e90*/  @!P1 IMAD.U32 R2, R13, 0x10000, RZ ;  /* 0x000100000d029824 */ /* 0x002fe200078e00ff */
[----:B------:R-:W-:Y:S01]  /*7ea0*/  @!P1 PRMT R11, R37, 0x5432, R6 ;  /* 0x00005432250b9816 */ /* 0x000fe20000000006 */
[----:B------:R-:W-:Y:S01]  /*7eb0*/  @!P1 IMAD.U32 R7, R12, 0x10000, RZ ;  /* 0x000100000c079824 */ /* 0x000fe200078e00ff */
[----:B------:R-:W-:Y:S01]  /*7ec0*/  @!P1 LOP3.LUT R35, R29, 0xffff0000, RZ, 0xc0, !PT ;  /* 0xffff00001d239812 */ /* 0x000fe200078ec0ff */
[C---:B------:R-:W-:Y:S02]  /*7ed0*/  @!P1 FMUL.FTZ R16, R2.reuse, R21 ;  /* 0x0000001502109220 */ /* 0x040fe40000410000 */
[----:B------:R-:W-:Y:S01]  /*7ee0*/  @!P1 FMUL.FTZ R4, R2, R3 ;  /* 0x0000000302049220 */ /* 0x000fe20000410000 */
[----:B------:R-:W-:Y:S01]  /*7ef0*/  @!P1 LOP3.LUT R2, R13, 0xffff0000, RZ, 0xc0, !PT ;  /* 0xffff00000d029812 */ /* 0x000fe200078ec0ff */
[----:B------:R-:W-:Y:S01]  /*7f00*/  @!P1 IMAD.U32 R6, R8, 0x10000, RZ ;  /* 0x0001000008069824 */ /* 0x000fe200078e00ff */
[----:B--2---:R-:W-:Y:S01]  /*7f10*/  @!P1 SHF.L.U32 R22, R41, 0x10, RZ ;  /* 0x0000001029169819 */ /* 0x004fe200000006ff */
[----:B------:R-:W-:Y:S01]  /*7f20*/  @!P1 FMUL.FTZ R19, R7, R17 ;  /* 0x0000001107139220 */ /* 0x000fe20000410000 */
[----:B------:R-:W-:Y:S01]  /*7f30*/  @!P1 LOP3.LUT R24, R41, 0xffff0000, RZ, 0xc0, !PT ;  /* 0xffff000029189812 */ /* 0x000fe200078ec0ff */
[----:B------:R-:W-:Y:S01]  /*7f40*/  @!P1 IMAD.U32 R28, R42, 0x10000, RZ ;  /* 0x000100002a1c9824 */ /* 0x000fe200078e00ff */
[----:B------:R-:W-:Y:S01]  /*7f50*/  @!P1 SHF.L.U32 R18, R40, 0x10, RZ ;  /* 0x0000001028129819 */ /* 0x000fe200000006ff */
[----:B------:R-:W-:Y:S01]  /*7f60*/  @!P1 FFMA.FTZ R52, R22, R3, -R16 ;  /* 0x0000000316349223 */ /* 0x000fe20000010810 */
[----:B------:R-:W-:Y:S01]  /*7f70*/  @!P1 LOP3.LUT R20, R40, 0xffff0000, RZ, 0xc0, !PT ;  /* 0xffff000028149812 */ /* 0x000fe200078ec0ff */
[----:B------:R-:W-:Y:S01]  /*7f80*/  @!P1 FMUL.FTZ R16, R2, R23 ;  /* 0x0000001702109220 */ /* 0x000fe20000410000 */
[----:B------:R-:W-:Y:S01]  /*7f90*/  @!P1 LOP3.LUT R30, R42, 0xffff0000, RZ, 0xc0, !PT ;  /* 0xffff00002a1e9812 */ /* 0x000fe200078ec0ff */
[-C--:B------:R-:W-:Y:S01]  /*7fa0*/  @!P1 FFMA.FTZ R50, R18, R6.reuse, -R19 ;  /* 0x0000000612329223 */ /* 0x080fe20000010813 */
[----:B------:R-:W-:Y:S01]  /*7fb0*/  @!P1 LOP3.LUT R36, R43, 0xffff0000, RZ, 0xc0, !PT ;  /* 0xffff00002b249812 */ /* 0x000fe200078ec0ff */
[----:B------:R-:W-:Y:S01]  /*7fc0*/  @!P1 IMAD.U32 R31, R29, 0x10000, RZ ;  /* 0x000100001d1f9824 */ /* 0x000fe200078e00ff */
[----:B------:R-:W-:Y:S01]  /*7fd0*/  @!P1 LOP3.LUT R3, R5, 0xffff0000, RZ, 0xc0, !PT ;  /* 0xffff000005039812 */ /* 0x000fe200078ec0ff */
[----:B------:R-:W-:Y:S01]  /*7fe0*/  @!P1 IMAD.U32 R34, R43, 0x10000, RZ ;  /* 0x000100002b229824 */ /* 0x000fe200078e00ff */
[----:B------:R-:W-:Y:S02]  /*7ff0*/  @!P1 LOP3.LUT R29, R39, 0xffff0000, RZ, 0xc0, !PT ;  /* 0xffff0000271d9812 */ /* 0x000fe400078ec0ff */
[----:B------:R-:W-:Y:S01]  /*8000*/  @!P1 LOP3.LUT R19, R10, 0xffff0000, RZ, 0xc0, !PT ;  /* 0xffff00000a139812 */ /* 0x000fe200078ec0ff */
[-C--:B------:R-:W-:Y:S02]  /*8010*/  @!P1 FMUL.FTZ R5, R2, R3.reuse ;  /* 0x0000000302059220 */ /* 0x080fe40000410000 */
[----:B------:R-:W-:Y:S01]  /*8020*/  @!P1 FFMA.FTZ R51, R24, R3, -R16 ;  /* 0x0000000318339223 */ /* 0x000fe20000010810 */
[----:B------:R-:W-:Y:S01]  /*8030*/  @!P1 LOP3.LUT R3, R12, 0xffff0000, RZ, 0xc0, !PT ;  /* 0xffff00000c039812 */ /* 0x000fe200078ec0ff */
[----:B------:R-:W-:Y:S01]  /*8040*/  @!P1 FMUL.FTZ R2, R7, R6 ;  /* 0x0000000607029220 */ /* 0x000fe20000410000 */
[----:B------:R-:W-:Y:S01]  /*8050*/  @!P1 LOP3.LUT R6, R8, 0xffff0000, RZ, 0xc0, !PT ;  /* 0xffff000008069812 */ /* 0x000fe200078ec0ff */
[----:B------:R-:W-:Y:S01]  /*8060*/  @!P1 IMAD.U32 R7, R14, 0x10000, RZ ;  /* 0x000100000e079824 */ /* 0x000fe200078e00ff */
[----:B------:R-:W-:Y:S01]  /*8070*/  @!P1 SHF.L.U32 R8, R9, 0x10, RZ ;  /* 0x0000001009089819 */ /* 0x000fe200000006ff */
[----:B------:R-:W-:Y:S01]  /*8080*/  @!P1 FMUL.FTZ R10, R3, R19 ;  /* 0x00000013030a9220 */ /* 0x000fe20000410000 */
[----:B------:R-:W-:Y:S01]  /*8090*/  @!P1 LOP3.LUT R9, R9, 0xffff0000, RZ, 0xc0, !PT ;  /* 0xffff000009099812 */ /* 0x000fe200078ec0ff */
[----:B------:R-:W-:Y:S02]  /*80a0*/  @!P1 FMUL.FTZ R16, R7, R25 ;  /* 0x0000001907109220 */ /* 0x000fe40000410000 */
[-C--:B------:R-:W-:Y:S02]  /*80b0*/  @!P1 FMUL.FTZ R3, R3, R6.reuse ;  /* 0x0000000603039220 */ /* 0x080fe40000410000 */
[----:B------:R-:W-:Y:S01]  /*80c0*/  @!P1 FFMA.FTZ R47, R20, R6, -R10 ;  /* 0x00000006142f9223 */ /* 0x000fe2000001080a */
[----:B------:R-:W-:Y:S01]  /*80d0*/  @!P1 SHF.L.U32 R10, R15, 0x10, RZ ;  /* 0x000000100f0a9819 */ /* 0x000fe200000006ff */
[-C--:B------:R-:W-:Y:S01]  /*80e0*/  @!P1 FMUL.FTZ R6, R7, R8.reuse ;  /* 0x0000000807069220 */ /* 0x080fe20000410000 */
[----:B------:R-:W-:Y:S01]  /*80f0*/  @!P1 LOP3.LUT R7, R14, 0xffff0000, RZ, 0xc0, !PT ;  /* 0xffff00000e079812 */ /* 0x000fe200078ec0ff */
[----:B------:R-:W-:Y:S01]  /*8100*/  @!P1 FFMA.FTZ R46, R28, R8, -R16 ;  /* 0x000000081c2e9223 */ /* 0x000fe20000010810 */
[----:B------:R-:W-:Y:S01]  /*8110*/  @!P1 LOP3.LUT R16, R15, 0xffff0000, RZ, 0xc0, !PT ;  /* 0xffff00000f109812 */ /* 0x000fe200078ec0ff */
[C---:B------:R-:W-:Y:S01]  /*8120*/  @!P1 IMAD.U32 R8, R11.reuse, 0x10000, RZ ;  /* 0x000100000b089824 */ /* 0x040fe200078e00ff */
[----:B------:R-:W-:Y:S01]  /*8130*/  @!P1 LOP3.LUT R11, R11, 0xffff0000, RZ, 0xc0, !PT ;  /* 0xffff00000b0b9812 */ /* 0x000fe200078ec0ff */
[C---:B------:R-:W-:Y:S02]  /*8140*/  @!P1 FMUL.FTZ R44, R7.reuse, R29 ;  /* 0x0000001d072c9220 */ /* 0x040fe40000410000 */
[----:B------:R-:W-:Y:S02]  /*8150*/  @!P1 FMUL.FTZ R39, R10, R31 ;  /* 0x0000001f0a279220 */ /* 0x000fe40000410000 */
[----:B------:R-:W-:Y:S02]  /*8160*/  @!P1 FMUL.FTZ R37, R16, R35 ;  /* 0x0000002310259220 */ /* 0x000fe40000410000 */
[-C--:B------:R-:W-:Y:S02]  /*8170*/  @!P1 FMUL.FTZ R7, R7, R9.reuse ;  /* 0x0000000907079220 */ /* 0x080fe40000410000 */
[----:B------:R-:W-:Y:S01]  /*8180*/  @!P1 FFMA.FTZ R9, R30, R9, -R44 ;  /* 0x000000091e099223 */ /* 0x000fe2000001082c */
[----:B------:R-:W-:Y:S01]  /*8190*/  @!P1 F2FP.BF16.PACK_AB R44, R51, R52 ;  /* 0x00000034332c923e */ /* 0x000fe200000010ff */
[----:B------:R-:W-:Y:S01]  /*81a0*/  @!P1 FFMA.FTZ R45, R34, R8, -R39 ;  /* 0x00000008222d9223 */ /* 0x000fe20000010827 */
[----:B------:R-:W-:Y:S01]  /*81b0*/  @!P1 F2FP.BF16.PACK_AB R39, R47, R50 ;  /* 0x000000322f27923e */ /* 0x000fe200000010ff */
[----:B------:R-:W-:Y:S02]  /*81c0*/  @!P1 FFMA.FTZ R37, R36, R11, -R37 ;  /* 0x0000000b24259223 */ /* 0x000fe40000010825 */
[----:B------:R-:W-:Y:S01]  /*81d0*/  @!P1 FMUL.FTZ R8, R10, R8 ;  /* 0x000000080a089220 */ /* 0x000fe20000410000 */
[----:B------:R-:W-:Y:S01]  /*81e0*/  @!P1 F2FP.BF16.PACK_AB R10, R9, R46 ;  /* 0x0000002e090a923e */ /* 0x000fe200000010ff */
[----:B------:R-:W-:Y:S01]  /*81f0*/  @!P1 IMAD.MOV.U32 R41, RZ, RZ, R44 ;  /* 0x000000ffff299224 */ /* 0x000fe200078e002c */
[----:B------:R-:W-:Y:S01]  /*8200*/  @!P1 F2FP.BF16.PACK_AB R37, R37, R45 ;  /* 0x0000002d2525923e */ /* 0x000fe200000010ff */
[----:B------:R-:W-:Y:S01]  /*8210*/  @!P1 FFMA.FTZ R2, R17, R18, R2 ;  /* 0x0000001211029223 */ /* 0x000fe20000010002 */
[----:B------:R-:W-:Y:S01]  /*8220*/  @!P1 MOV R40, R39 ;  /* 0x0000002700289202 */ /* 0x000fe20000000f00 */
[----:B------:R-:W-:Y:S01]  /*8230*/  @!P1 IMAD.MOV.U32 R42, RZ, RZ, R10 ;  /* 0x000000ffff2a9224 */ /* 0x000fe200078e000a */
[----:B------:R-:W-:Y:S01]  /*8240*/  @!P1 MOV R43, R37 ;  /* 0x00000025002b9202 */ /* 0x000fe20000000f00 */
[----:B------:R-:W-:Y:S02]  /*8250*/  @!P1 FFMA.FTZ R3, R19, R20, R3 ;  /* 0x0000001413039223 */ /* 0x000fe40000010003 */
[----:B------:R-:W-:Y:S02]  /*8260*/  @!P1 FFMA.FTZ R4, R21, R22, R4 ;  /* 0x0000001615049223 */ /* 0x000fe40000010004 */
[----:B------:R-:W-:Y:S01]  /*8270*/  @!P1 FFMA.FTZ R5, R23, R24, R5 ;  /* 0x0000001817059223 */ /* 0x000fe20000010005 */
[----:B------:R1:W-:Y:S01]  /*8280*/  STG.E.128 [R48.64], R40 ;  /* 0x0000002830007986 */ /* 0x0003e2000c101d06 */
[----:B------:R-:W-:Y:S01]  /*8290*/  @!P1 FFMA.FTZ R6, R25, R28, R6 ;  /* 0x0000001c19069223 */ /* 0x000fe20000010006 */
[----:B------:R-:W-:Y:S01]  /*82a0*/  @!P1 F2FP.BF16.PACK_AB R10, R3, R2 ;  /* 0x00000002030a923e */ /* 0x000fe200000010ff */
[----:B------:R-:W-:Y:S01]  /*82b0*/  @!P1 FMUL.FTZ R9, R16, R11 ;  /* 0x0000000b10099220 */ /* 0x000fe20000410000 */
[----:B------:R-:W-:Y:S01]  /*82c0*/  @!P1 F2FP.BF16.PACK_AB R4, R5, R4 ;  /* 0x000000040504923e */ /* 0x000fe200000010ff */
        /* <DEDUP_REMOVED lines=16> */
.L_x_1144:
[----:B-1----:R-:W-:Y:S01]  /*83d0*/  IMAD R2, R38, -0x70, R0 ;  /* 0xffffff9026027824 */ /* 0x002fe200078e0200 */
        /* <DEDUP_REMOVED lines=11> */
.L_x_1176:
[----:B------:R-:W-:Y:S05]  /*8490*/  BSYNC B0 ;  /* 0x0000000000007941 */ /* 0x000fea0003800000 */
.L_x_1175:
        /* <DEDUP_REMOVED lines=10> */
.L_x_1178:
[----:B------:R-:W-:Y:S05]  /*8540*/  BSYNC B0 ;  /* 0x0000000000007941 */ /* 0x000fea0003800000 */
.L_x_1177:
        /* <DEDUP_REMOVED lines=10> */
.L_x_1180:
[----:B------:R-:W-:Y:S05]  /*85f0*/  BSYNC B0 ;  /* 0x0000000000007941 */ /* 0x000fea0003800000 */
.L_x_1179:
        /* <DEDUP_REMOVED lines=9> */
.L_x_1166:
[----:B------:R-:W-:Y:S05]  /*8690*/  BSYNC B2 ;  /* 0x0000000000027941 */ /* 0x000fea0003800000 */
.L_x_1143:
[----:B-1---5:R-:W-:Y:S01]  /*86a0*/  IMAD.IADD R6, R75, 0x1, -R219 ;  /* 0x000000014b067824 */ /* 0x022fe200078e0adb */
[----:B------:R-:W-:Y:S01]  /*86b0*/  ISETP.GE.AND P5, PT, R218, c[0x0][0x1d4], PT ;  /* 0x00007500da007a0c */ /* 0x000fe20003fa6270 */
[----:B--2---:R-:W-:Y:S01]  /*86c0*/  IMAD R2, R95, 0x70, RZ ;  /* 0x000000705f027824 */ /* 0x004fe200078e02ff */
[----:B------:R-:W-:Y:S01]  /*86d0*/  BSSY B0, `(.L_x_1181) ;  /* 0x0000052000007945 */ /* 0x000fe20003800000 */
[----:B------:R-:W-:Y:S01]  /*86e0*/  IMAD.WIDE.U32 R14, R38, 0x70, RZ ;  /* 0x00000070260e7825 */ /* 0x000fe200078e00ff */
[C---:B------:R-:W-:Y:S02]  /*86f0*/  ISETP.GE.AND P2, PT, R6.reuse, 0x21, PT ;  /* 0x000000210600780c */ /* 0x040fe40003f46270 */
[C---:B------:R-:W-:Y:S01]  /*8700*/  ISETP.GE.AND P3, PT, R6.reuse, 0x1, PT ;  /* 0x000000010600780c */ /* 0x040fe20003f66270 */
[----:B------:R-:W-:Y:S01]  /*8710*/  IMAD.IADD R16, R15, 0x1, R2 ;  /* 0x000000010f107824 */ /* 0x000fe200078e0202 */
[----:B------:R-:W-:Y:S02]  /*8720*/  ISETP.GE.AND P1, PT, R6, 0x41, PT ;  /* 0x000000410600780c */ /* 0x000fe40003f26270 */
[----:B------:R-:W-:Y:S04]  /*8730*/  IADD3 R2, P0, R128, R14, RZ ;  /* 0x0000000e80027210 */ /* 0x000fe80007f1e0ff */
[----:B------:R-:W-:Y:S03]  /*8740*/  IADD3.X R3, R16, R142, RZ, P0, !PT ;  /* 0x0000008e10037210 */ /* 0x000fe600007fe4ff */
[C---:B------:R-:W-:Y:S02]  /*8750*/  @P2 IADD3 R7, P0, R2.reuse, 0x20, RZ ;  /* 0x0000002002072810 */ /* 0x040fe40007f1e0ff */
[-C--:B------:R-:W-:Y:S01]  /*8760*/  @P3 MOV R4, R96.reuse ;  /* 0x0000006000043202 */ /* 0x080fe20000000f00 */
[----:B------:R-:W-:Y:S02]  /*8770*/  @P3 IMAD.MOV.U32 R5, RZ, RZ, R109 ;  /* 0x000000ffff053224 */ /* 0x000fe400078e006d */
[----:B------:R-:W-:Y:S02]  /*8780*/  @P3 IMAD R8, R3, c[0x0][0x258], RZ ;  /* 0x0000960003083a24 */ /* 0x000fe400078e02ff */
[----:B------:R-:W-:Y:S01]  /*8790*/  @P2 IMAD.X R9, RZ, RZ, R3, P0 ;  /* 0x000000ffff092224 */ /* 0x000fe200000e0603 */
[C---:B------:R-:W-:Y:S01]  /*87a0*/  @P1 IADD3 R13, P0, R2.reuse, 0x40, RZ ;  /* 0x00000040020d1810 */ /* 0x040fe20007f1e0ff */
[C---:B------:R-:W-:Y:S04]  /*87b0*/  @P3 IMAD.WIDE.U32 R4, R2.reuse, c[0x0][0x258], R4 ;  /* 0x0000960002043a25 */ /* 0x040fe800078e0004 */
[----:B------:R-:W-:Y:S02]  /*87c0*/  @P3 IMAD R8, R2, c[0x0][0x25c], R8 ;  /* 0x0000970002083a24 */ /* 0x000fe400078e0208 */
[----:B------:R-:W-:Y:S01]  /*87d0*/  @P1 IMAD.X R15, RZ, RZ, R3, P0 ;  /* 0x000000ffff0f1224 */ /* 0x000fe200000e0603 */
[C---:B------:R-:W-:Y:S01]  /*87e0*/  @P3 LEA R10, P0, R4.reuse, c[0x0][0x250], 0x1 ;  /* 0x00009400040a3a11 */ /* 0x040fe200078008ff */
[----:B------:R-:W-:Y:S02]  /*87f0*/  @P3 IMAD.IADD R5, R5, 0x1, R8 ;  /* 0x0000000105053824 */ /* 0x000fe400078e0208 */
[----:B------:R-:W-:Y:S03]  /*8800*/  @P2 IMAD R8, R9, c[0x0][0x258], RZ ;  /* 0x0000960009082a24 */ /* 0x000fe600078e02ff */
[----:B------:R-:W-:Y:S01]  /*8810*/  @P3 LEA.HI.X R11, R4, c[0x0][0x254], R5, 0x1, P0 ;  /* 0x00009500040b3a11 */ /* 0x000fe200000f0c05 */
[----:B------:R-:W-:Y:S01]  /*8820*/  @P2 IMAD.MOV.U32 R5, RZ, RZ, R109 ;  /* 0x000000ffff052224 */ /* 0x000fe200078e006d */
[-C--:B------:R-:W-:Y:S05]  /*8830*/  @P2 MOV R4, R96.reuse ;  /* 0x0000006000042202 */ /* 0x080fea0000000f00 */
[C---:B------:R-:W-:Y:S04]  /*8840*/  @P2 IMAD.WIDE.U32 R4, R7.reuse, c[0x0][0x258], R4 ;  /* 0x0000960007042a25 */ /* 0x040fe800078e0004 */
[----:B------:R-:W-:Y:S01]  /*8850*/  @P2 IMAD R7, R7, c[0x0][0x25c], R8 ;  /* 0x0000970007072a24 */ /* 0x000fe200078e0208 */
[C---:B------:R-:W-:Y:S04]  /*8860*/  @P2 LEA R8, P0, R4.reuse, c[0x0][0x250], 0x1 ;  /* 0x0000940004082a11 */ /* 0x040fe800078008ff */
[----:B------:R-:W-:Y:S01]  /*8870*/  @P2 IADD3 R7, R5, R7, RZ ;  /* 0x0000000705072210 */ /* 0x000fe20007ffe0ff */
[----:B------:R-:W-:Y:S03]  /*8880*/  @P1 IMAD R5, R15, c[0x0][0x258], RZ ;  /* 0x000096000f051a24 */ /* 0x000fe600078e02ff */
[----:B------:R-:W-:Y:S01]  /*8890*/  @P2 LEA.HI.X R9, R4, c[0x0][0x254], R7, 0x1, P0 ;  /* 0x0000950004092a11 */ /* 0x000fe200000f0c07 */
[C---:B------:R-:W-:Y:S01]  /*88a0*/  @P1 IMAD R5, R13.reuse, c[0x0][0x25c], R5 ;  /* 0x000097000d051a24 */ /* 0x040fe200078e0205 */
[----:B------:R-:W-:Y:S11]  /*88b0*/  ISETP.GE.AND P0, PT, R6, 0x61, PT ;  /* 0x000000610600780c */ /* 0x000ff60003f06270 */
[----:B------:R-:W-:Y:S02]  /*88c0*/  @!UPT UIADD3 URZ, URZ, URZ, URZ ;  /* 0x0000003f3f3ff290 */ /* 0x000fe4000fffe03f */
[----:B------:R-:W-:Y:S02]  /*88d0*/  @P0 IADD3 R4, P4, R2, 0x60, RZ ;  /* 0x0000006002040810 */ /* 0x000fe40007f9e0ff */
[----:B------:R-:W-:Y:S03]  /*88e0*/  @P1 MOV R2, R96 ;  /* 0x0000006000021202 */ /* 0x000fe60000000f00 */
[----:B------:R-:W-:Y:S02]  /*88f0*/  @P0 IMAD.X R12, RZ, RZ, R3, P4 ;  /* 0x000000ffff0c0224 */ /* 0x000fe400020e0603 */
[----:B------:R-:W-:Y:S04]  /*8900*/  @P1 IMAD.MOV.U32 R3, RZ, RZ, R109 ;  /* 0x000000ffff031224 */ /* 0x000fe800078e006d */
[----:B------:R-:W-:Y:S05]  /*8910*/  @P1 IMAD.WIDE.U32 R2, R13, c[0x0][0x258], R2 ;  /* 0x000096000d021a25 */ /* 0x000fea00078e0002 */
[----:B------:R-:W-:Y:S02]  /*8920*/  @P1 LEA R6, P4, R2, c[0x0][0x250], 0x1 ;  /* 0x0000940002061a11 */ /* 0x000fe400078808ff */
[----:B------:R-:W-:Y:S01]  /*8930*/  @P1 IADD3 R3, R3, R5, RZ ;  /* 0x0000000503031210 */ /* 0x000fe20007ffe0ff */
[----:B------:R-:W-:Y:S03]  /*8940*/  @P0 IMAD R5, R12, c[0x0][0x258], RZ ;  /* 0x000096000c050a24 */ /* 0x000fe600078e02ff */
[----:B------:R-:W-:Y:S01]  /*8950*/  @P1 LEA.HI.X R7, R2, c[0x0][0x254], R3, 0x1, P4 ;  /* 0x0000950002071a11 */ /* 0x000fe200020f0c03 */
[----:B------:R-:W-:Y:S01]  /*8960*/  @P0 IMAD.MOV.U32 R2, RZ, RZ, R96 ;  /* 0x000000ffff020224 */ /* 0x000fe200078e0060 */
[----:B------:R-:W-:Y:S05]  /*8970*/  @P0 MOV R3, R109 ;  /* 0x0000006d00030202 */ /* 0x000fea0000000f00 */
[C---:B------:R-:W-:Y:S04]  /*8980*/  @P0 IMAD.WIDE.U32 R2, R4.reuse, c[0x0][0x258], R2 ;  /* 0x0000960004020a25 */ /* 0x040fe800078e0002 */
[----:B------:R-:W-:Y:S04]  /*8990*/  @P0 IMAD R4, R4, c[0x0][0x25c], R5 ;  /* 0x0000970004040a24 */ /* 0x000fe800078e0205 */
[----:B------:R-:W-:Y:S01]  /*89a0*/  @P0 IMAD.IADD R3, R3, 0x1, R4 ;  /* 0x0000000103030824 */ /* 0x000fe200078e0204 */
[C---:B------:R-:W-:Y:S04]  /*89b0*/  @P0 LEA R4, P4, R2.reuse, c[0x0][0x250], 0x1 ;  /* 0x0000940002040a11 */ /* 0x040fe800078808ff */
        /* <DEDUP_REMOVED lines=11> */
[----:B------:R1:W-:Y:S05]  /*8a70*/  @P1 LDGSTS.E.BYPASS.LTC128B.128 [R216+0x5900], [R6.64+0x80], !P5 ;  /* 0x0590008006d81fae */ /* 0x0003ea000e901d46 */
[----:B------:R1:W-:Y:S05]  /*8a80*/  @P0 LDGSTS.E.BYPASS.LTC128B.128 [R216+0x3100], [R4.64], !P4 ;  /* 0x0310000004d80fae */ /* 0x0003ea000e101d46 */
[----:B------:R1:W-:Y:S01]  /*8a90*/  @P0 LDGSTS.E.BYPASS.LTC128B.128 [R216+0x6900], [R4.64+0x80], !P5 ;  /* 0x0690008004d80fae */ /* 0x0003e2000e901d46 */
[----:B------:R-:W-:Y:S04]  /*8aa0*/  IADD3 R12, P0, R141, R14, RZ ;  /* 0x0000000e8d0c7210 */ /* 0x000fe80007f1e0ff */
[----:B------:R-:W0:Y:S01]  /*8ab0*/  LDGDEPBAR ;  /* 0x00000000000079af */ /* 0x000e220000000000 */
[----:B------:R-:W-:Y:S02]  /*8ac0*/  IADD3.X R13, R16, R140, RZ, P0, !PT ;  /* 0x0000008c100d7210 */ /* 0x000fe400007fe4ff */
[----:B------:R-:W-:Y:S01]  /*8ad0*/  ISETP.GT.AND P0, PT, R75, R219, PT ;  /* 0x000000db4b00720c */ /* 0x000fe20003f04270 */
[----:B------:R-:W-:Y:S04]  /*8ae0*/  DEPBAR.LE SB0, 0x0 ;  /* 0x000080000000791a */ /* 0x000fe80000000000 */
[----:B------:R-:W-:Y:S08]  /*8af0*/  BAR.SYNC.DEFER_BLOCKING 0x0 ;  /* 0x0000000000007b1d */ /* 0x000ff00000010000 */
[----:B------:R-:W-:-:S05]  /*8b00*/  @!P0 BRA `(.L_x_1182) ;  /* 0x000000e000008947 */ /* 0x000fca0003800000 */
[----:B-1----:R-:W1:Y:S01]  /*8b10*/  @!P6 LDS.128 R8, [R215+0x100] ;  /* 0x00010000d708e984 */ /* 0x002e620000000c00 */
[----:B------:R-:W-:Y:S01]  /*8b20*/  MOV R4, R98 ;  /* 0x0000006200047202 */ /* 0x000fe20000000f00 */
[----:B------:R-:W-:Y:S01]  /*8b30*/  IMAD R2, R13, c[0x0][0x208], RZ ;  /* 0x000082000d027a24 */ /* 0x000fe200078e02ff */
[----:B------:R-:W-:Y:S03]  /*8b40*/  MOV R5, R108 ;  /* 0x0000006c00057202 */ /* 0x000fe60000000f00 */
[C---:B------:R-:W-:Y:S02]  /*8b50*/  IMAD R2, R12.reuse, c[0x0][0x20c], R2 ;  /* 0x000083000c027a24 */ /* 0x040fe400078e0202 */
[----:B------:R-:W-:Y:S05]  /*8b60*/  IMAD.WIDE.U32 R4, R12, c[0x0][0x208], R4 ;  /* 0x000082000c047a25 */ /* 0x000fea00078e0004 */
[----:B------:R-:W-:Y:S02]  /*8b70*/  IADD3 R3, R5, R2, RZ ;  /* 0x0000000205037210 */ /* 0x000fe40007ffe0ff */
[C---:B------:R-:W-:Y:S04]  /*8b80*/  LEA R2, P0, R4.reuse, c[0x0][0x1f8], 0x1 ;  /* 0x00007e0004027a11 */ /* 0x040fe800078008ff */
[----:B------:R-:W-:Y:S02]  /*8b90*/  LEA.HI.X R3, R4, c[0x0][0x1fc], R3, 0x1, P0 ;  /* 0x00007f0004037a11 */ /* 0x000fe400000f0c03 */
[----:B------:R-:W-:Y:S11]  /*8ba0*/  ISETP.GE.AND P0, PT, R218, c[0x0][0x1d4], PT ;  /* 0x00007500da007a0c */ /* 0x000ff60003f06270 */
[----:B------:R-:W-:Y:S02]  /*8bb0*/  @!UPT UIADD3 URZ, URZ, URZ, URZ ;  /* 0x0000003f3f3ff290 */ /* 0x000fe4000fffe03f */
[----:B------:R-:W2:Y:S04]  /*8bc0*/  @!P0 LDS.128 R4, [R215+0x3900] ;  /* 0x00390000d7048984 */ /* 0x000ea80000000c00 */
[----:B-1----:R1:W-:Y:S04]  /*8bd0*/  @!P6 STG.E.128 [R2.64], R8 ;  /* 0x000000080200e986 */ /* 0x0023e8000c101d06 */
[----:B--2---:R1:W-:Y:S02]  /*8be0*/  @!P0 STG.E.128 [R2.64+0x80], R4 ;  /* 0x0000800402008986 */ /* 0x0043e4000c101d06 */
.L_x_1182:
[----:B-1----:R-:W-:Y:S05]  /*8bf0*/  BSYNC B0 ;  /* 0x0000000000007941 */ /* 0x002fea0003800000 */
.L_x_1181:
[----:B------:R-:W-:Y:S01]  /*8c00*/  ISETP.GE.AND P0, PT, R217, R75, PT ;  /* 0x0000004bd900720c */ /* 0x000fe20003f06270 */
[----:B------:R-:W-:Y:S01]  /*8c10*/  @!UPT UIADD3 URZ, URZ, URZ, URZ ;  /* 0x0000003f3f3ff290 */ /* 0x000fe2000fffe03f */
[----:B------:R-:W-:Y:S11]  /*8c20*/  BSSY B0, `(.L_x_1183) ;  /* 0x0000012000007945 */ /* 0x000ff60003800000 */
[----:B------:R-:W-:-:S05]  /*8c30*/  @P0 BRA `(.L_x_1184) ;  /* 0x0000010000000947 */ /* 0x000fca0003800000 */
[----:B------:R-:W1:Y:S01]  /*8c40*/  @!P6 LDS.128 R8, [R215+0x1100] ;  /* 0x00110000d708e984 */ /* 0x000e620000000c00 */
[----:B------:R-:W-:Y:S01]  /*8c50*/  IADD3 R2, P0, R12, 0x20, RZ ;  /* 0x000000200c027810 */ /* 0x000fe20007f1e0ff */
[----:B------:R-:W-:Y:S01]  /*8c60*/  IMAD.MOV.U32 R4, RZ, RZ, R98 ;  /* 0x000000ffff047224 */ /* 0x000fe200078e0062 */
[----:B------:R-:W-:Y:S03]  /*8c70*/  MOV R5, R108 ;  /* 0x0000006c00057202 */ /* 0x000fe60000000f00 */
[----:B------:R-:W-:Y:S02]  /*8c80*/  IMAD.X R3, RZ, RZ, R13, P0 ;  /* 0x000000ffff037224 */ /* 0x000fe400000e060d */
[C---:B------:R-:W-:Y:S04]  /*8c90*/  IMAD.WIDE.U32 R4, R2.reuse, c[0x0][0x208], R4 ;  /* 0x0000820002047a25 */ /* 0x040fe800078e0004 */
[----:B------:R-:W-:Y:S04]  /*8ca0*/  IMAD R3, R3, c[0x0][0x208], RZ ;  /* 0x0000820003037a24 */ /* 0x000fe800078e02ff */
[----:B------:R-:W-:Y:S01]  /*8cb0*/  IMAD R3, R2, c[0x0][0x20c], R3 ;  /* 0x0000830002037a24 */ /* 0x000fe200078e0203 */
[C---:B------:R-:W-:Y:S04]  /*8cc0*/  LEA R2, P0, R4.reuse, c[0x0][0x1f8], 0x1 ;  /* 0x00007e0004027a11 */ /* 0x040fe800078008ff */
[----:B------:R-:W-:Y:S04]  /*8cd0*/  IADD3 R3, R5, R3, RZ ;  /* 0x0000000305037210 */ /* 0x000fe80007ffe0ff */
[----:B------:R-:W-:Y:S02]  /*8ce0*/  LEA.HI.X R3, R4, c[0x0][0x1fc], R3, 0x1, P0 ;  /* 0x00007f0004037a11 */ /* 0x000fe400000f0c03 */
[----:B------:R-:W-:Y:S11]  /*8cf0*/  ISETP.GE.AND P0, PT, R218, c[0x0][0x1d4], PT ;  /* 0x00007500da007a0c */ /* 0x000ff60003f06270 */
[----:B------:R-:W-:Y:S02]  /*8d00*/  @!UPT UIADD3 URZ, URZ, URZ, URZ ;  /* 0x0000003f3f3ff290 */ /* 0x000fe4000fffe03f */
[----:B------:R-:W2:Y:S04]  /*8d10*/  @!P0 LDS.128 R4, [R215+0x4900] ;  /* 0x00490000d7048984 */ /* 0x000ea80000000c00 */
[----:B-1----:R1:W-:Y:S04]  /*8d20*/  @!P6 STG.E.128 [R2.64], R8 ;  /* 0x000000080200e986 */ /* 0x0023e8000c101d06 */
[----:B--2---:R1:W-:Y:S02]  /*8d30*/  @!P0 STG.E.128 [R2.64+0x80], R4 ;  /* 0x0000800402008986 */ /* 0x0043e4000c101d06 */
.L_x_1184:
[----:B------:R-:W-:Y:S05]  /*8d40*/  BSYNC B0 ;  /* 0x0000000000007941 */ /* 0x000fea0003800000 */
.L_x_1183:
[----:B------:R-:W-:Y:S01]  /*8d50*/  ISETP.GE.AND P0, PT, R212, R75, PT ;  /* 0x0000004bd400720c */ /* 0x000fe20003f06270 */
[----:B------:R-:W-:Y:S01]  /*8d60*/  @!UPT UIADD3 URZ, URZ, URZ, URZ ;  /* 0x0000003f3f3ff290 */ /* 0x000fe2000fffe03f */
[----:B------:R-:W-:Y:S11]  /*8d70*/  BSSY B0, `(.L_x_1185) ;  /* 0x0000012000007945 */ /* 0x000ff60003800000 */
[----:B------:R-:W-:-:S05]  /*8d80*/  @P0 BRA `(.L_x_1186) ;  /* 0x0000010000000947 */ /* 0x000fca0003800000 */
[----:B-1----:R-:W1:Y:S01]  /*8d90*/  @!P6 LDS.128 R8, [R215+0x2100] ;  /* 0x00210000d708e984 */ /* 0x002e620000000c00 */
        /* <DEDUP_REMOVED lines=15> */
.L_x_1186:
[----:B------:R-:W-:Y:S05]  /*8e90*/  BSYNC B0 ;  /* 0x0000000000007941 */ /* 0x000fea0003800000 */
.L_x_1185:
        /* <DEDUP_REMOVED lines=20> */
.L_x_1188:
[----:B------:R-:W-:Y:S05]  /*8fe0*/  BSYNC B0 ;  /* 0x0000000000007941 */ /* 0x000fea0003800000 */
.L_x_1187:
[----:B------:R-:W-:Y:S01]  /*8ff0*/  ISETP.GT.AND P5, PT, R38, R139, PT ;  /* 0x0000008b2600720c */ /* 0x000fe20003fa4270 */
[----:B------:R-:W-:Y:S01]  /*9000*/  @!UPT UIADD3 URZ, URZ, URZ, URZ ;  /* 0x0000003f3f3ff290 */ /* 0x000fe2000fffe03f */
[----:B------:R-:W-:Y:S11]  /*9010*/  BSSY B0, `(.L_x_1189) ;  /* 0x000002f000007945 */ /* 0x000ff60003800000 */
[----:B------:R-:W-:-:S05]  /*9020*/  @!P5 BRA `(.L_x_1190) ;  /* 0x000002d00000d947 */ /* 0x000fca0003800000 */
[----:B-1----:R-:W-:Y:S01]  /*9030*/  IADD3 R4, R38, -0x1, RZ ;  /* 0xffffffff26047810 */ /* 0x002fe20007ffe0ff */
[----:B------:R-:W-:Y:S01]  /*9040*/  IMAD.MOV.U32 R2, RZ, RZ, R124 ;  /* 0x000000ffff027224 */ /* 0x000fe200078e007c */
[----:B------:R-:W-:Y:S01]  /*9050*/  ISETP.GE.AND P2, PT, R237, 0x21, PT ;  /* 0x00000021ed00780c */ /* 0x000fe20003f46270 */
[----:B------:R-:W-:Y:S01]  /*9060*/  IMAD.MOV.U32 R3, RZ, RZ, R123 ;  /* 0x000000ffff037224 */ /* 0x000fe200078e007b */
[----:B------:R-:W-:Y:S01]  /*9070*/  SHF.R.S32.HI R6, RZ, 0x1f, R4 ;  /* 0x0000001fff067819 */ /* 0x000fe20000011404 */
[----:B------:R-:W-:Y:S01]  /*9080*/  IMAD R5, R185, R4, RZ ;  /* 0x00000004b9057224 */ /* 0x000fe200078e02ff */
[C---:B------:R-:W-:Y:S01]  /*9090*/  ISETP.GE.AND P1, PT, R237.reuse, 0x41, PT ;  /* 0x00000041ed00780c */ /* 0x040fe20003f26270 */
[-C--:B------:R-:W-:Y:S01]  /*90a0*/  IMAD.WIDE.U32 R2, R4, R154.reuse, R2 ;  /* 0x0000009a04027225 */ /* 0x080fe200078e0002 */
[----:B------:R-:W-:Y:S02]  /*90b0*/  ISETP.GE.AND P3, PT, R237, 0x1, PT ;  /* 0x00000001ed00780c */ /* 0x000fe40003f66270 */
[----:B------:R-:W-:Y:S01]  /*90c0*/  P2R R11, PR, RZ, 0x20 ;  /* 0x00000020ff0b7803 */ /* 0x000fe20000000000 */
[----:B------:R-:W-:Y:S01]  /*90d0*/  IMAD R4, R6, R154, R5 ;  /* 0x0000009a06047224 */ /* 0x000fe200078e0205 */
[----:B------:R-:W-:Y:S03]  /*90e0*/  LOP3.LUT P5, RZ, R210, 0x2, RZ, 0xc0, !PT ;  /* 0x00000002d2ff7812 */ /* 0x000fe600078ac0ff */
[----:B------:R-:W-:Y:S01]  /*90f0*/  IMAD.IADD R3, R3, 0x1, R4 ;  /* 0x0000000103037824 */ /* 0x000fe200078e0204 */
[-C--:B------:R-:W-:Y:S05]  /*9100*/  @P2 IADD3 R4, P0, R208, R2.reuse, RZ ;  /* 0x00000002d0042210 */ /* 0x080fea0007f1e0ff */
        /* <DEDUP_REMOVED lines=11> */
[----:B------:R-:W-:Y:S02]  /*91c0*/  @P1 LEA R4, P0, R5, c[0x0][0x220], 0x1 ;  /* 0x0000880005041a11 */ /* 0x000fe400078008ff */
        /* <DEDUP_REMOVED lines=19> */
.L_x_1190:
[----:B------:R-:W-:Y:S05]  /*9300*/  BSYNC B0 ;  /* 0x0000000000007941 */ /* 0x000fea0003800000 */
.L_x_1189:
[----:B------:R-:W0:Y:S01]  /*9310*/  LDGDEPBAR ;  /* 0x00000000000079af */ /* 0x000e220000000000 */
[----:B------:R-:W-:Y:S01]  /*9320*/  IADD3 R38, R38, -0x1, RZ ;  /* 0xffffffff26267810 */ /* 0x000fe20007ffe0ff */
[----:B------:R-:W-:-:S05]  /*9330*/  @P5 BRA `(.L_x_1191) ;  /* 0xffffa31000005947 */ /* 0x000fca000383ffff */
[----:B------:R-:W-:Y:S01]  /*9340*/  WARPSYNC 0xffffffff ;  /* 0xffffffff00007948 */ /* 0x000fe20003800000 */
[----:B------:R-:W-:Y:S06]  /*9350*/  BAR.SYNC.DEFER_BLOCKING 0x0 ;  /* 0x0000000000007b1d */ /* 0x000fec0000010000 */
.L_x_1142:
[----:B------:R-:W2:Y:S01]  /*9360*/  LDL R251, [R1+0x5c] ;  /* 0x00005c0001fb7983 */ /* 0x000ea20000100800 */
[----:B------:R-:W-:-:S05]  /*9370*/  IMAD.MOV.U32 R160, RZ, RZ, c[0x0][0x2c4] ;  /* 0x0000b100ffa07624 */ /* 0x000fca00078e00ff */
[----:B------:R-:W-:Y:S01]  /*9380*/  ISETP.NE.AND P4, PT, R160, 0x1, PT ;  /* 0x00000001a000780c */ /* 0x000fe20003f85270 */
[----:B------:R-:W-:Y:S01]  /*9390*/  BSSY B0, `(.L_x_1192) ;  /* 0x000002b000007945 */ /* 0x000fe20003800000 */
[----:B-1----:R-:W-:Y:S01]  /*93a0*/  IMAD.IADD R10, R169, 0x1, R170 ;  /* 0x00000001a90a7824 */ /* 0x002fe200078e02aa */
[----:B--2---:R-:W-:-:S10]  /*93b0*/  IADD3 R0, R251, 0x7f, RZ ;  /* 0x0000007ffb007810 */ /* 0x004fd40007ffe0ff */
[----:B------:R-:W-:-:S05]  /*93c0*/  @P4 IMAD.HI.U32 R2, R0, c[0x0][0x2c8], RZ ;  /* 0x0000b20000024a27 */ /* 0x000fca00078e00ff */
[----:B------:R-:W-:Y:S01]  /*93d0*/  @P4 SHF.R.U32.HI R0, RZ, c[0x0][0x2cc], R2 ;  /* 0x0000b300ff004a19 */ /* 0x000fe20000011602 */
[----:B------:R-:W-:-:S04]  /*93e0*/  IMAD.MOV.U32 R2, RZ, RZ, RZ ;  /* 0x000000ffff027224 */ /* 0x000fc800078e00ff */
[----:B------:R-:W-:-:S04]  /*93f0*/  IMAD.IADD R3, R179, 0x1, R0 ;  /* 0x00000001b3037824 */ /* 0x000fc800078e0200 */
[----:B------:R-:W-:-:S05]  /*9400*/  IMAD.HI R2, R3, -0x6db6db6d, R2 ;  /* 0x9249249303027827 */ /* 0x000fca00078e0202 */
[----:B------:R-:W-:-:S04]  /*9410*/  SHF.R.U32.HI R0, RZ, 0x1f, R2 ;  /* 0x0000001fff007819 */ /* 0x000fc80000011602 */
[----:B------:R-:W-:-:S04]  /*9420*/  LEA.HI.SX32 R2, R2, R0, 0x1a ;  /* 0x0000000002027211 */ /* 0x000fc800078fd2ff */
[----:B------:R-:W-:-:S04]  /*9430*/  IMNMX R5, R175, R2, PT ;  /* 0x00000002af057217 */ /* 0x000fc80003800200 */
[----:B------:R-:W-:Y:S01]  /*9440*/  ISETP.GE.AND P0, PT, R5, 0x1, PT ;  /* 0x000000010500780c */ /* 0x000fe20003f06270 */
[----:B------:R-:W-:-:S12]  /*9450*/  IMAD.MOV.U32 R0, RZ, RZ, RZ ;  /* 0x000000ffff007224 */ /* 0x000fd800078e00ff */
[----:B------:R-:W-:Y:S05]  /*9460*/  @!P0 BRA `(.L_x_1193) ;  /* 0x000001d000008947 */ /* 0x000fea0003800000 */
[----:B------:R-:W-:Y:S02]  /*9470*/  IABS R0, R143 ;  /* 0x0000008f00007213 */ /* 0x000fe40000000000 */
[----:B------:R-:W-:-:S03]  /*9480*/  IADD3 R6, R143, -0x1, R5 ;  /* 0xffffffff8f067810 */ /* 0x000fc60007ffe005 */
        /* <DEDUP_REMOVED lines=27> */
.L_x_1193:
[----:B------:R-:W-:Y:S05]  /*9640*/  BSYNC B0 ;  /* 0x0000000000007941 */ /* 0x000fea0003800000 */
.L_x_1192:
[----:B------:R-:W2:Y:S01]  /*9650*/  LDL R2, [R1+0x60] ;  /* 0x0000600001027983 */ /* 0x000ea20000100800 */
[----:B------:R-:W-:Y:S01]  /*9660*/  PRMT R3, RZ, 0x7610, R3 ;  /* 0x00007610ff037816 */ /* 0x000fe20000000003 */
[----:B------:R-:W-:Y:S01]  /*9670*/  IMAD.MOV.U32 R24, RZ, RZ, RZ ;  /* 0x000000ffff187224 */ /* 0x000fe200078e00ff */
[----:B------:R-:W-:Y:S01]  /*9680*/  MOV R22, RZ ;  /* 0x000000ff00167202 */ /* 0x000fe20000000f00 */
        /* <DEDUP_REMOVED lines=32> */
[----:B--2---:R-:W-:-:S04]  /*9890*/  IMAD R252, R2, R0, RZ ;  /* 0x0000000002fc7224 */ /* 0x004fc800078e02ff */
[----:B------:R-:W-:Y:S01]  /*98a0*/  IMAD.IADD R0, R252, 0x1, R0 ;  /* 0x00000001fc007824 */ /* 0x000fe200078e0200 */
[----:B------:R1:W-:Y:S04]  /*98b0*/  STL [R1+0x38], R252 ;  /* 0x000038fc01007387 */ /* 0x0003e80000100800 */
[----:B------:R-:W-:-:S04]  /*98c0*/  IMNMX R250, R5, R0, PT ;  /* 0x0000000005fa7217 */ /* 0x000fc80003800200 */
[----:B------:R-:W-:-:S13]  /*98d0*/  ISETP.GT.AND P0, PT, R250, R252, PT ;  /* 0x000000fcfa00720c */ /* 0x000fda0003f04270 */
[----:B------:R-:W-:Y:S05]  /*98e0*/  @!P0 BRA `(.L_x_1194) ;  /* 0x000109d000008947 */ /* 0x000fea0003800000 */
[----:B------:R-:W2:Y:S04]  /*98f0*/  LDL R9, [R1+0x40] ;  /* 0x0000400001097983 */ /* 0x000ea80000100800 */
[----:B------:R-:W3:Y:S01]  /*9900*/  S2R R2, SR_TID.X ;  /* 0x0000000000027919 */ /* 0x000ee20000002100 */
[----:B------:R-:W-:-:S03]  /*9910*/  ISETP.NE.U32.AND P0, PT, RZ, c[0x0][0x340], PT ;  /* 0x0000d000ff007a0c */ /* 0x000fc60003f05070 */
[----:B------:R-:W4:Y:S01]  /*9920*/  LDL R11, [R1+0x58] ;  /* 0x00005800010b7983 */ /* 0x000f220000100800 */
[----:B------:R-:W-:Y:S02]  /*9930*/  ISETP.NE.AND.EX P1, PT, RZ, c[0x0][0x344], PT, P0 ;  /* 0x0000d100ff007a0c */ /* 0x000fe40003f25300 */
[----:B---3--:R-:W-:-:S04]  /*9940*/  SHF.R.S32.HI R106, RZ, 0x1f, R2 ;  /* 0x0000001fff6a7819 */ /* 0x008fc80000011402 */
[----:B------:R-:W-:-:S07]  /*9950*/  LEA.HI R106, R106, R2, RZ, 0x3 ;  /* 0x000000026a6a7211 */ /* 0x000fce00078f18ff */
[----:B------:R-:W-:Y:S01]  /*9960*/  @P1 IMAD.MOV.U32 R2, RZ, RZ, 0x4 ;  /* 0x00000004ff021424 */ /* 0x000fe200078e00ff */
[----:B------:R-:W-:-:S03]  /*9970*/  SHF.R.S32.HI R106, RZ, 0x3, R106 ;  /* 0x00000003ff6a7819 */ /* 0x000fc6000001146a */
[----:B--2---:R-:W-:-:S05]  /*9980*/  @P1 IMAD.WIDE R2, R9, R2, c[0x0][0x340] ;  /* 0x0000d00009021625 */ /* 0x004fca00078e0202 */
[----:B------:R2:W3:Y:S01]  /*9990*/  @P1 LDG.E R7, [R2.64] ;  /* 0x0000000602071981 */ /* 0x0004e2000c1e1900 */
[----:B------:R-:W-:Y:S01]  /*99a0*/  IADD3 R0, P0, R106, R10, RZ ;  /* 0x0000000a6a007210 */ /* 0x000fe20007f1e0ff */
[----:B------:R-:W-:Y:S01]  /*99b0*/  WARPSYNC 0xffffffff ;  /* 0xffffffff00007948 */ /* 0x000fe20003800000 */
[----:B------:R-:W-:Y:S02]  /*99c0*/  ISETP.GE.AND P6, PT, R32, c[0x0][0x1d4], PT ;  /* 0x0000750020007a0c */ /* 0x000fe40003fc6270 */
[----:B------:R-:W-:Y:S02]  /*99d0*/  ISETP.GE.AND P5, PT, R218, c[0x0][0x1d4], PT ;  /* 0x00007500da007a0c */ /* 0x000fe40003fa6270 */
[----:B------:R-:W-:Y:S02]  /*99e0*/  SHF.R.S32.HI R36, RZ, 0x1f, R218 ;  /* 0x0000001fff247819 */ /* 0x000fe400000114da */
[----:B------:R-:W-:Y:S02]  /*99f0*/  IADD3 R112, R250, -0x1, RZ ;  /* 0xfffffffffa707810 */ /* 0x000fe40007ffe0ff */
[----:B------:R-:W-:-:S02]  /*9a00*/  SEL R76, RZ, 0x1, P6 ;  /* 0x00000001ff4c7807 */ /* 0x000fc40003000000 */
[----:B--2---:R-:W-:Y:S02]  /*9a10*/  SHF.R.S32.HI R2, RZ, 0x1f, R106 ;  /* 0x0000001fff027819 */ /* 0x004fe4000001146a */
[----:B------:R-:W-:Y:S02]  /*9a20*/  MOV R3, R33 ;  /* 0x0000002100037202 */ /* 0x000fe40000000f00 */
[----:B------:R-:W-:Y:S01]  /*9a30*/  LEA.HI.X.SX32 R4, R10, R2, 0x1, P0 ;  /* 0x000000020a047211 */ /* 0x000fe200000f0eff */
[----:B------:R-:W-:Y:S01]  /*9a40*/  IMAD.MOV.U32 R2, RZ, RZ, R32 ;  /* 0x000000ffff027224 */ /* 0x000fe200078e0020 */
[----:B------:R-:W-:-:S03]  /*9a50*/  ISETP.NE.U32.AND P0, PT, RZ, c[0x0][0x350], PT ;  /* 0x0000d400ff007a0c */ /* 0x000fc60003f05070 */
[C---:B------:R-:W-:Y:S01]  /*9a60*/  IMAD R6, R4.reuse, c[0x0][0x1e0], RZ ;  /* 0x0000780004067a24 */ /* 0x040fe200078e02ff */
[----:B------:R-:W-:Y:S01]  /*9a70*/  ISETP.NE.AND.EX P0, PT, RZ, c[0x0][0x354], PT, P0 ;  /* 0x0000d500ff007a0c */ /* 0x000fe20003f05300 */
[----:B------:R-:W-:Y:S02]  /*9a80*/  IMAD R8, R4, c[0x0][0x208], RZ ;  /* 0x0000820004087a24 */ /* 0x000fe400078e02ff */
[----:B------:R-:W-:-:S04]  /*9a90*/  IMAD.WIDE.U32 R4, R0, c[0x0][0x1e0], R2 ;  /* 0x0000780000047a25 */ /* 0x000fc800078e0002 */
[C---:B------:R-:W-:Y:S02]  /*9aa0*/  IMAD R6, R0.reuse, c[0x0][0x1e4], R6 ;  /* 0x0000790000067a24 */ /* 0x040fe400078e0206 */
[----:B------:R-:W-:-:S04]  /*9ab0*/  IMAD.WIDE.U32 R2, R0, c[0x0][0x208], R2 ;  /* 0x0000820000027a25 */ /* 0x000fc800078e0002 */
[----:B------:R-:W-:Y:S02]  /*9ac0*/  IMAD R0, R0, c[0x0][0x20c], R8 ;  /* 0x0000830000007a24 */ /* 0x000fe400078e0208 */
[----:B------:R-:W-:-:S03]  /*9ad0*/  IMAD.IADD R5, R5, 0x1, R6 ;  /* 0x0000000105057824 */ /* 0x000fc600078e0206 */
[----:B------:R-:W-:Y:S01]  /*9ae0*/  IADD3 R3, R3, R0, RZ ;  /* 0x0000000003037210 */ /* 0x000fe20007ffe0ff */
[----:B----4-:R-:W-:-:S04]  /*9af0*/  IMAD.WIDE.U32 R4, R11, c[0x0][0x1e8], R4 ;  /* 0x00007a000b047a25 */ /* 0x010fc800078e0004 */
[----:B------:R-:W-:-:S04]  /*9b00*/  IMAD.WIDE.U32 R2, R11, c[0x0][0x210], R2 ;  /* 0x000084000b027a25 */ /* 0x000fc800078e0002 */
[C---:B------:R-:W-:Y:S02]  /*9b10*/  IMAD R3, R11.reuse, c[0x0][0x214], R3 ;  /* 0x000085000b037a24 */ /* 0x040fe400078e0203 */
[----:B------:R-:W-:Y:S01]  /*9b20*/  IMAD R5, R11, c[0x0][0x1ec], R5 ;  /* 0x00007b000b057a24 */ /* 0x000fe200078e0205 */
[----:B---3--:R-:W-:Y:S01]  /*9b30*/  @P1 SHF.R.S32.HI R0, RZ, 0x1f, R7 ;  /* 0x0000001fff001819 */ /* 0x008fe20000011407 */
[----:B------:R-:W-:Y:S01]  /*9b40*/  @!P1 IMAD.MOV.U32 R0, RZ, RZ, R145 ;  /* 0x000000ffff009224 */ /* 0x000fe200078e0091 */
[----:B------:R-:W-:-:S04]  /*9b50*/  @!P1 MOV R7, R9 ;  /* 0x0000000900079202 */ /* 0x000fc80000000f00 */
[----:B------:R-:W-:Y:S02]  /*9b60*/  SEL R6, R0, RZ, !P0 ;  /* 0x000000ff00067207 */ /* 0x000fe40004000000 */
[----:B------:R-:W-:Y:S02]  /*9b70*/  SEL R0, R7, RZ, !P0 ;  /* 0x000000ff07007207 */ /* 0x000fe40004000000 */
[----:B------:R-:W-:Y:S01]  /*9b80*/  SHF.R.S32.HI R7, RZ, 0x1f, R163 ;  /* 0x0000001fff077819 */ /* 0x000fe200000114a3 */
[C---:B------:R-:W-:Y:S01]  /*9b90*/  IMAD R8, R6.reuse, c[0x0][0x1f0], RZ ;  /* 0x00007c0006087a24 */ /* 0x040fe200078e02ff */
[----:B------:R-:W-:Y:S01]  /*9ba0*/  ISETP.NE.U32.AND P0, PT, RZ, c[0x0][0x348], PT ;  /* 0x0000d200ff007a0c */ /* 0x000fe20003f05070 */
[----:B------:R-:W-:Y:S02]  /*9bb0*/  IMAD R6, R6, c[0x0][0x218], RZ ;  /* 0x0000860006067a24 */ /* 0x000fe400078e02ff */
[----:B------:R-:W-:Y:S01]  /*9bc0*/  IMAD.WIDE.U32 R78, R0, c[0x0][0x218], R2 ;  /* 0x00008600004e7a25 */ /* 0x000fe200078e0002 */
[----:B------:R-:W-:-:S03]  /*9bd0*/  ISETP.NE.AND.EX P0, PT, RZ, c[0x0][0x34c], PT, P0 ;  /* 0x0000d300ff007a0c */ /* 0x000fc60003f05300 */
[----:B------:R-:W-:Y:S01]  /*9be0*/  IMAD.WIDE.U32 R164, R0, c[0x0][0x1f0], R4 ;  /* 0x00007c0000a47a25 */ /* 0x000fe200078e0004 */
[----:B------:R-:W-:-:S03]  /*9bf0*/  SEL R10, R145, RZ, !P0 ;  /* 0x000000ff910a7207 */ /* 0x000fc60004000000 */
[C---:B------:R-:W-:Y:S01]  /*9c00*/  IMAD R3, R0.reuse, c[0x0][0x1f4], R8 ;  /* 0x00007d0000037a24 */ /* 0x040fe200078e0208 */
[----:B------:R2:W-:Y:S01]  /*9c10*/  STL.64 [R1+0x18], R164 ;  /* 0x000018a401007387 */ /* 0x0005e20000100a00 */
[----:B------:R-:W-:Y:S01]  /*9c20*/  IMAD R2, R0, c[0x0][0x21c], R6 ;  /* 0x0000870000027a24 */ /* 0x000fe200078e0206 */
[----:B------:R-:W-:Y:S01]  /*9c30*/  SEL R8, R9, RZ, !P0 ;  /* 0x000000ff09087207 */ /* 0x000fe20004000000 */
[----:B------:R-:W-:Y:S01]  /*9c40*/  IMAD R0, R7, c[0x0][0x178], RZ ;  /* 0x00005e0007007a24 */ /* 0x000fe200078e02ff */
[----:B------:R-:W-:Y:S01]  /*9c50*/  IADD3 R161, R165, R3, RZ ;  /* 0x00000003a5a17210 */ /* 0x000fe20007ffe0ff */
[----:B------:R-:W-:Y:S01]  /*9c60*/  IMAD.IADD R77, R79, 0x1, R2 ;  /* 0x000000014f4d7824 */ /* 0x000fe200078e0202 */
[----:B------:R2:W-:Y:S01]  /*9c70*/  STL.64 [R1+0x8], R78 ;  /* 0x0000084e01007387 */ /* 0x0005e20000100a00 */
[C---:B------:R-:W-:Y:S02]  /*9c80*/  IMAD R0, R163.reuse, c[0x0][0x17c], R0 ;  /* 0x00005f00a3007a24 */ /* 0x040fe400078e0200 */
[----:B------:R-:W-:Y:S01]  /*9c90*/  IMAD.WIDE.U32 R4, R163, c[0x0][0x178], RZ ;  /* 0x00005e00a3047a25 */ /* 0x000fe200078e00ff */
[----:B------:R2:W-:Y:S03]  /*9ca0*/  STL [R1+0x10], R161 ;  /* 0x000010a101007387 */ /* 0x0005e60000100800 */
[----:B------:R-:W-:Y:S01]  /*9cb0*/  IMAD.IADD R9, R5, 0x1, R0 ;  /* 0x0000000105097824 */ /* 0x000fe200078e0200 */
[----:B------:R2:W-:Y:S04]  /*9cc0*/  STL [R1], R77 ;  /* 0x0000004d01007387 */ /* 0x0005e80000100800 */
[----:B------:R-:W3:Y:S01]  /*9cd0*/  LDL R167, [R1+0x4c] ;  /* 0x00004c0001a77983 */ /* 0x000ee20000100800 */
[----:B------:R-:W-:Y:S01]  /*9ce0*/  IMAD.MOV.U32 R75, RZ, RZ, 0x70 ;  /* 0x00000070ff4b7424 */ /* 0x000fe200078e00ff */
[----:B------:R-:W-:Y:S01]  /*9cf0*/  SHF.R.S32.HI R74, RZ, 0x1f, R112 ;  /* 0x0000001fff4a7819 */ /* 0x000fe20000011470 */
[----:B------:R-:W-:Y:S01]  /*9d00*/  IMAD.WIDE.U32 R2, R112, c[0x0][0x1e0], RZ ;  /* 0x0000780070027a25 */ /* 0x000fe200078e00ff */
[----:B------:R-:W4:Y:S01]  /*9d10*/  LDL R217, [R1+0x44] ;  /* 0x0000440001d97983 */ /* 0x000f220000100800 */
[----:B------:R-:W-:-:S02]  /*9d20*/  P2R R34, PR, RZ, 0x20 ;  /* 0x00000020ff227803 */ /* 0x000fc40000000000 */
[----:B------:R-:W-:Y:S01]  /*9d30*/  IMAD R75, R250, -0x70, R75 ;  /* 0xffffff90fa4b7824 */ /* 0x000fe200078e024b */
[----:B------:R-:W-:Y:S01]  /*9d40*/  P2R R35, PR, RZ, 0x40 ;  /* 0x00000040ff237803 */ /* 0x000fe20000000000 */
[----:B------:R-:W-:Y:S02]  /*9d50*/  IMAD R0, R74, c[0x0][0x1e0], RZ ;  /* 0x000078004a007a24 */ /* 0x000fe400078e02ff */
[----:B------:R-:W-:Y:S02]  /*9d60*/  IMAD.MOV.U32 R6, RZ, RZ, R164 ;  /* 0x000000ffff067224 */ /* 0x000fe400078e00a4 */
[----:B------:R-:W-:Y:S02]  /*9d70*/  IMAD R0, R112, c[0x0][0x1e4], R0 ;  /* 0x0000790070007a24 */ /* 0x000fe400078e0200 */
[----:B------:R-:W-:Y:S02]  /*9d80*/  IMAD.MOV.U32 R7, RZ, RZ, R161 ;  /* 0x000000ffff077224 */ /* 0x000fe400078e00a1 */
[----:B------:R-:W-:-:S02]  /*9d90*/  IMAD.IADD R0, R3, 0x1, R0 ;  /* 0x0000000103007824 */ /* 0x000fc400078e0200 */
[----:B------:R-:W-:-:S04]  /*9da0*/  IMAD.WIDE.U32 R2, R2, 0x70, R6 ;  /* 0x0000007002027825 */ /* 0x000fc800078e0006 */
[----:B------:R-:W-:Y:S02]  /*9db0*/  IMAD R0, R0, 0x70, RZ ;  /* 0x0000007000007824 */ /* 0x000fe400078e02ff */
[----:B------:R-:W-:Y:S02]  /*9dc0*/  IMAD.MOV.U32 R159, RZ, RZ, c[0x0][0x1e0] ;  /* 0x00007800ff9f7624 */ /* 0x000fe400078e00ff */
[----:B------:R-:W-:Y:S02]  /*9dd0*/  IMAD.IADD R3, R3, 0x1, R0 ;  /* 0x0000000103037824 */ /* 0x000fe400078e0200 */
[----:B------:R-:W-:Y:S02]  /*9de0*/  IMAD.MOV.U32 R115, RZ, RZ, c[0x0][0x1e4] ;  /* 0x00007900ff737624 */ /* 0x000fe400078e00ff */
[----:B------:R-:W-:Y:S01]  /*9df0*/  IMAD.WIDE.U32 R6, R159, 0x20, RZ ;  /* 0x000000209f067825 */ /* 0x000fe200078e00ff */
[----:B------:R-:W-:Y:S01]  /*9e00*/  BAR.SYNC.DEFER_BLOCKING 0x0 ;  /* 0x0000000000007b1d */ /* 0x000fe20000010000 */
[----:B------:R-:W-:-:S02]  /*9e10*/  ISETP.GE.AND P6, PT, R32, c[0x0][0x198], PT ;  /* 0x0000660020007a0c */ /* 0x000fc40003fc6270 */
[----:B---3--:R-:W-:-:S05]  /*9e20*/  IMAD.IADD R114, R167, 0x1, R75 ;  /* 0x00000001a7727824 */ /* 0x008fca00078e024b */
[----:B------:R-:W-:-:S05]  /*9e30*/  IMNMX R5, R114, 0x70, PT ;  /* 0x0000007072057817 */ /* 0x000fca0003800200 */
[----:B------:R-:W-:Y:S02]  /*9e40*/  IMAD.IADD R22, R5, 0x1, -R106 ;  /* 0x0000000105167824 */ /* 0x000fe400078e0a6a */
[----:B------:R-:W-:-:S03]  /*9e50*/  IMAD.SHL.U32 R5, R115, 0x20, RZ ;  /* 0x0000002073057824 */ /* 0x000fc600078e00ff */
[C---:B------:R-:W-:Y:S02]  /*9e60*/  ISETP.GE.AND P3, PT, R22.reuse, 0x1, PT ;  /* 0x000000011600780c */ /* 0x040fe40003f66270 */
[C---:B------:R-:W-:Y:S02]  /*9e70*/  ISETP.GE.AND P2, PT, R22.reuse, 0x21, PT ;  /* 0x000000211600780c */ /* 0x040fe40003f46270 */
[----:B------:R-:W-:Y:S01]  /*9e80*/  ISETP.GE.AND P1, PT, R22, 0x41, PT ;  /* 0x000000411600780c */ /* 0x000fe20003f26270 */
[----:B----4-:R-:W-:Y:S01]  /*9e90*/  IMAD R52, R217, c[0x0][0x2c4], RZ ;  /* 0x0000b100d9347a24 */ /* 0x010fe200078e02ff */
[----:B------:R-:W-:Y:S02]  /*9ea0*/  P2R R31, PR, RZ, 0x4 ;  /* 0x00000004ff1f7803 */ /* 0x000fe40000000000 */
[----:B------:R-:W-:-:S05]  /*9eb0*/  P2R R23, PR, RZ, 0x2 ;  /* 0x00000002ff177803 */ /* 0x000fca0000000000 */
[----:B------:R-:W-:-:S04]  /*9ec0*/  @P3 LEA R28, P0, R2, c[0x0][0x1c8], 0x1 ;  /* 0x00007200021c3a11 */ /* 0x000fc800078008ff */
[C---:B------:R-:W-:Y:S02]  /*9ed0*/  @P3 LEA.HI.X R29, R2.reuse, c[0x0][0x1cc], R3, 0x1, P0 ;  /* 0x00007300021d3a11 */ /* 0x040fe400000f0c03 */
[----:B------:R-:W-:-:S04]  /*9ee0*/  @P2 IADD3 R0, P0, R2, R6, RZ ;  /* 0x0000000602002210 */ /* 0x000fc80007f1e0ff */
[----:B------:R-:W-:Y:S01]  /*9ef0*/  @P2 IADD3.X R5, R3, R7, R5, P0, !PT ;  /* 0x0000000703052210 */ /* 0x000fe200007fe405 */
[----:B------:R-:W-:Y:S01]  /*9f00*/  IMAD.WIDE.U32 R6, R159, 0x40, RZ ;  /* 0x000000409f067825 */ /* 0x000fe200078e00ff */
[----:B------:R-:W-:-:S04]  /*9f10*/  @P2 LEA R24, P0, R0, c[0x0][0x1c8], 0x1 ;  /* 0x0000720000182a11 */ /* 0x000fc800078008ff */
[----:B------:R-:W-:Y:S01]  /*9f20*/  @P2 LEA.HI.X R25, R0, c[0x0][0x1cc], R5, 0x1, P0 ;  /* 0x0000730000192a11 */ /* 0x000fe200000f0c05 */
[----:B------:R-:W-:Y:S01]  /*9f30*/  IMAD.SHL.U32 R5, R115, 0x40, RZ ;  /* 0x0000004073057824 */ /* 0x000fe200078e00ff */
[----:B------:R-:W-:-:S04]  /*9f40*/  @P1 IADD3 R0, P0, R2, R6, RZ ;  /* 0x0000000602001210 */ /* 0x000fc80007f1e0ff */
[----:B------:R-:W-:Y:S02]  /*9f50*/  @P1 IADD3.X R5, R3, R7, R5, P0, !PT ;  /* 0x0000000703051210 */ /* 0x000fe400007fe405 */
[----:B------:R-:W-:-:S04]  /*9f60*/  @P1 LEA R20, P0, R0, c[0x0][0x1c8], 0x1 ;  /* 0x0000720000141a11 */ /* 0x000fc800078008ff */
[----:B------:R-:W-:Y:S02]  /*9f70*/  @P1 LEA.HI.X R21, R0, c[0x0][0x1cc], R5, 0x1, P0 ;  /* 0x0000730000151a11 */ /* 0x000fe400000f0c05 */
[----:B------:R-:W-:-:S13]  /*9f80*/  ISETP.GE.AND P0, PT, R22, 0x61, PT ;  /* 0x000000611600780c */ /* 0x000fda0003f06270 */
[----:B------:R-:W-:Y:S02]  /*9f90*/  @P0 IMAD R0, R115, 0x60, RZ ;  /* 0x0000006073000824 */ /* 0x000fe400078e02ff */
[----:B------:R-:W-:-:S04]  /*9fa0*/  @P0 IMAD.WIDE.U32 R2, R159, 0x60, R2 ;  /* 0x000000609f020825 */ /* 0x000fc800078e0002 */
[----:B------:R-:W-:Y:S01]  /*9fb0*/  @P0 IMAD.IADD R0, R0, 0x1, R3 ;  /* 0x0000000100000824 */ /* 0x000fe200078e0203 */
[----:B------:R-:W-:Y:S01]  /*9fc0*/  @P0 LEA R18, P3, R2, c[0x0][0x1c8], 0x1 ;  /* 0x0000720002120a11 */ /* 0x000fe200078608ff */
[----:B------:R-:W-:-:S03]  /*9fd0*/  IMAD.MOV.U32 R3, RZ, RZ, R9 ;  /* 0x000000ffff037224 */ /* 0x000fc600078e0009 */
[----:B------:R-:W-:Y:S01]  /*9fe0*/  @P0 LEA.HI.X R19, R2, c[0x0][0x1cc], R0, 0x1, P3 ;  /* 0x0000730002130a11 */ /* 0x000fe200018f0c00 */
[----:B------:R-:W-:Y:S02]  /*9ff0*/  IMAD R0, R146, 0x20, R106 ;  /* 0x0000002092007824 */ /* 0x000fe400078e026a */
[----:B------:R-:W-:Y:S02]  /*a000*/  IMAD.MOV.U32 R2, RZ, RZ, R4 ;  /* 0x000000ffff027224 */ /* 0x000fe400078e0004 */
[----:B------:R-:W-:Y:S02]  /*a010*/  IMAD.IADD R4, R251, 0x1, R0 ;  /* 0x00000001fb047824 */ /* 0x000fe400078e0200 */
[----:B------:R-:W-:-:S04]  /*a020*/  IMAD.WIDE.U32 R2, R11, c[0x0][0x1b8], R2 ;  /* 0x00006e000b027a25 */ /* 0x000fc800078e0002 */
[----:B------:R-:W-:-:S04]  /*a030*/  @P4 IMAD.HI.U32 R5, R4, c[0x0][0x2c8], RZ ;  /* 0x0000b20004054a27 */ /* 0x000fc800078e00ff */
[----:B------:R-:W-:Y:S01]  /*a040*/  IMAD.MOV.U32 R0, RZ, RZ, R4 ;  /* 0x000000ffff007224 */ /* 0x000fe200078e0004 */
[----:B------:R-:W-:Y:S01]  /*a050*/  @P4 SHF.R.U32.HI R0, RZ, c[0x0][0x2cc], R5 ;  /* 0x0000b300ff004a19 */ /* 0x000fe20000011605 */
[----:B------:R-:W-:Y:S02]  /*a060*/  IMAD R6, R10, c[0x0][0x1c0], RZ ;  /* 0x000070000a067a24 */ /* 0x000fe400078e02ff */
        /* <DEDUP_REMOVED lines=8> */
[C---:B------:R-:W-:Y:S02]  /*a0f0*/  IMAD R5, R0.reuse, c[0x0][0x1b4], R5 ;  /* 0x00006d0000057a24 */ /* 0x040fe400078e0205 */
[----:B------:R-:W-:Y:S01]  /*a100*/  IMAD.WIDE.U32 R2, R0, c[0x0][0x1b0], R2 ;  /* 0x00006c0000027a25 */ /* 0x000fe200078e0002 */
[----:B------:R-:W-:-:S03]  /*a110*/  SHF.R.S32.HI R0, RZ, 0x1f, R4 ;  /* 0x0000001fff007819 */ /* 0x000fc60000011404 */
[----:B------:R-:W-:Y:S02]  /*a120*/  IMAD.IADD R3, R3, 0x1, R5 ;  /* 0x0000000103037824 */ /* 0x000fe400078e0205 */
[----:B------:R-:W-:Y:S02]  /*a130*/  IMAD R0, R0, c[0x0][0x1a8], RZ ;  /* 0x00006a0000007a24 */ /* 0x000fe400078e02ff */
[----:B------:R-:W-:-:S04]  /*a140*/  IMAD.WIDE.U32 R2, R4, c[0x0][0x1a8], R2 ;  /* 0x00006a0004027a25 */ /* 0x000fc800078e0002 */
[----:B------:R-:W-:-:S04]  /*a150*/  IMAD R0, R4, c[0x0][0x1ac], R0 ;  /* 0x00006b0004007a24 */ /* 0x000fc800078e0200 */
[----:B------:R-:W-:Y:S01]  /*a160*/  IMAD.IADD R0, R3, 0x1, R0 ;  /* 0x0000000103007824 */ /* 0x000fe200078e0200 */
[----:B------:R-:W-:-:S04]  /*a170*/  LEA R3, P3, R2, c[0x0][0x160], 0x1 ;  /* 0x0000580002037a11 */ /* 0x000fc800078608ff */
[----:B------:R-:W-:Y:S01]  /*a180*/  LEA.HI.X R2, R2, c[0x0][0x164], R0, 0x1, P3 ;  /* 0x0000590002027a11 */ /* 0x000fe200018f0c00 */
[----:B------:R-:W3:Y:S01]  /*a190*/  SHFL.IDX PT, R4, R3, RZ, 0x181f ;  /* 0x00181fff03047589 */ /* 0x000ee200000e0000 */
[----:B------:R-:W-:-:S03]  /*a1a0*/  IMAD.IADD R0, R106, 0x1, R251 ;  /* 0x000000016a007824 */ /* 0x000fc600078e02fb */
[----:B------:R-:W4:Y:S02]  /*a1b0*/  SHFL.IDX PT, R5, R2, RZ, 0x181f ;  /* 0x00181fff02057589 */ /* 0x000f2400000e0000 */
[C---:B------:R-:W-:Y:S02]  /*a1c0*/  ISETP.GE.AND P3, PT, R0.reuse, R52, PT ;  /* 0x000000340000720c */ /* 0x040fe40003f66270 */
[----:B------:R-:W-:-:S11]  /*a1d0*/  IADD3 R6, R0, 0x20, RZ ;  /* 0x0000002000067810 */ /* 0x000fd60007ffe0ff */
[----:B---3--:R-:W-:-:S04]  /*a1e0*/  @!P3 LEA R16, P4, R32, R4, 0x1 ;  /* 0x000000042010b211 */ /* 0x008fc800078808ff */
[-C--:B----4-:R-:W-:Y:S02]  /*a1f0*/  @!P3 LEA.HI.X R17, R32, R5.reuse, R33, 0x1, P4 ;  /* 0x000000052011b211 */ /* 0x090fe400020f0c21 */
[C---:B------:R-:W-:Y:S02]  /*a200*/  @!P3 LEA R14, P4, R218.reuse, R4, 0x1 ;  /* 0x00000004da0eb211 */ /* 0x040fe400078808ff */
[----:B------:R-:W3:Y:S02]  /*a210*/  SHFL.IDX PT, R4, R3, 0x1, 0x181f ;  /* 0x00381f0003047f89 */ /* 0x000ee400000e0000 */
[----:B------:R-:W-:Y:S02]  /*a220*/  @!P3 LEA.HI.X R15, R218, R5, R36, 0x1, P4 ;  /* 0x00000005da0fb211 */ /* 0x000fe400020f0c24 */
[----:B------:R-:W4:Y:S01]  /*a230*/  SHFL.IDX PT, R5, R2, 0x1, 0x181f ;  /* 0x00381f0002057f89 */ /* 0x000f2200000e0000 */
[----:B------:R-:W-:Y:S02]  /*a240*/  ISETP.GE.AND P1, PT, R6, R52, PT ;  /* 0x000000340600720c */ /* 0x000fe40003f26270 */
[----:B------:R-:W-:Y:S01]  /*a250*/  IADD3 R6, R0, 0x40, RZ ;  /* 0x0000004000067810 */ /* 0x000fe20007ffe0ff */
[----:B------:R1:W-:Y:S10]  /*a260*/  @!P3 LDGSTS.E.BYPASS.LTC128B.128 [R215+0x100], [R16.64], !P6 ;  /* 0x0010000010d7bfae */ /* 0x0003f4000f101d46 */
[----:B---3--:R-:W-:-:S04]  /*a270*/  @!P1 LEA R12, P4, R32, R4, 0x1 ;  /* 0x00000004200c9211 */ /* 0x008fc800078808ff */
[-C--:B----4-:R-:W-:Y:S02]  /*a280*/  @!P1 LEA.HI.X R13, R32, R5.reuse, R33, 0x1, P4 ;  /* 0x00000005200d9211 */ /* 0x090fe400020f0c21 */
[C---:B------:R-:W-:Y:S02]  /*a290*/  @!P1 LEA R10, P4, R218.reuse, R4, 0x1 ;  /* 0x00000004da0a9211 */ /* 0x040fe400078808ff */
[----:B------:R-:W3:Y:S02]  /*a2a0*/  SHFL.IDX PT, R4, R3, 0x2, 0x181f ;  /* 0x00581f0003047f89 */ /* 0x000ee400000e0000 */
[----:B------:R-:W-:Y:S02]  /*a2b0*/  @!P1 LEA.HI.X R11, R218, R5, R36, 0x1, P4 ;  /* 0x00000005da0b9211 */ /* 0x000fe400020f0c24 */
[----:B------:R-:W4:Y:S01]  /*a2c0*/  SHFL.IDX PT, R5, R2, 0x2, 0x181f ;  /* 0x00581f0002057f89 */ /* 0x000f2200000e0000 */
[----:B------:R-:W-:-:S13]  /*a2d0*/  ISETP.GE.AND P2, PT, R6, R52, PT ;  /* 0x000000340600720c */ /* 0x000fda0003f46270 */
[----:B---3--:R-:W-:-:S04]  /*a2e0*/  @!P2 LEA R8, P4, R32, R4, 0x1 ;  /* 0x000000042008a211 */ /* 0x008fc800078808ff */
[-C--:B----4-:R-:W-:Y:S02]  /*a2f0*/  @!P2 LEA.HI.X R9, R32, R5.reuse, R33, 0x1, P4 ;  /* 0x000000052009a211 */ /* 0x090fe400020f0c21 */
[C---:B------:R-:W-:Y:S02]  /*a300*/  @!P2 LEA R6, P4, R218.reuse, R4, 0x1 ;  /* 0x00000004da06a211 */ /* 0x040fe400078808ff */
[----:B------:R-:W3:Y:S02]  /*a310*/  SHFL.IDX PT, R4, R3, 0x3, 0x181f ;  /* 0x00781f0003047f89 */ /* 0x000ee400000e0000 */
[----:B------:R-:W-:Y:S02]  /*a320*/  @!P2 LEA.HI.X R7, R218, R5, R36, 0x1, P4 ;  /* 0x00000005da07a211 */ /* 0x000fe400020f0c24 */
[----:B------:R4:W2:Y:S02]  /*a330*/  SHFL.IDX PT, R5, R2, 0x3, 0x181f ;  /* 0x00781f0002057f89 */ /* 0x0008a400000e0000 */
[----:B----4-:R-:W-:-:S04]  /*a340*/  IADD3 R2, R0, 0x60, RZ ;  /* 0x0000006000027810 */ /* 0x010fc80007ffe0ff */
[----:B------:R-:W-:-:S13]  /*a350*/  ISETP.GE.AND P5, PT, R2, R52, PT ;  /* 0x000000340200720c */ /* 0x000fda0003fa6270 */
[----:B---3--:R-:W-:-:S04]  /*a360*/  @!P5 LEA R2, P4, R218, R4, 0x1 ;  /* 0x00000004da02d211 */ /* 0x008fc800078808ff */
[----:B--2---:R-:W-:Y:S02]  /*a370*/  @!P5 LEA.HI.X R3, R218, R5, R36, 0x1, P4 ;  /* 0x00000005da03d211 */ /* 0x004fe400020f0c24 */
[----:B------:R-:W-:-:S04]  /*a380*/  @!P5 LEA R4, P4, R32, R4, 0x1 ;  /* 0x000000042004d211 */ /* 0x000fc800078808ff */
[----:B------:R-:W-:Y:S02]  /*a390*/  @!P5 LEA.HI.X R5, R32, R5, R33, 0x1, P4 ;  /* 0x000000052005d211 */ /* 0x000fe400020f0c21 */
[----:B------:R-:W-:Y:S02]  /*a3a0*/  ISETP.GE.AND P4, PT, R218, c[0x0][0x198], PT ;  /* 0x00006600da007a0c */ /* 0x000fe40003f86270 */
[----:B------:R-:W-:Y:S02]  /*a3b0*/  P2R R44, PR, RZ, 0x20 ;  /* 0x00000020ff2c7803 */ /* 0x000fe40000000000 */
[----:B------:R-:W-:-:S09]  /*a3c0*/  P2R R40, PR, RZ, 0x4 ;  /* 0x00000004ff287803 */ /* 0x000fd20000000000 */
[----:B------:R1:W-:Y:S04]  /*a3d0*/  @!P3 LDGSTS.E.BYPASS.LTC128B.128 [R215+0x4100], [R14.64], !P4 ;  /* 0x041000000ed7bfae */ /* 0x0003e8000e101d46 */
[----:B------:R1:W-:Y:S04]  /*a3e0*/  @!P1 LDGSTS.E.BYPASS.LTC128B.128 [R216+0x1100], [R12.64], !P6 ;  /* 0x011000000cd89fae */ /* 0x0003e8000f101d46 */
[----:B------:R1:W-:Y:S04]  /*a3f0*/  @!P1 LDGSTS.E.BYPASS.LTC128B.128 [R216+0x5100], [R10.64], !P4 ;  /* 0x051000000ad89fae */ /* 0x0003e8000e101d46 */
[----:B------:R1:W-:Y:S04]  /*a400*/  @!P2 LDGSTS.E.BYPASS.LTC128B.128 [R216+0x2100], [R8.64], !P6 ;  /* 0x0210000008d8afae */ /* 0x0003e8000f101d46 */
[----:B------:R1:W-:Y:S04]  /*a410*/  @!P2 LDGSTS.E.BYPASS.LTC128B.128 [R216+0x6100], [R6.64], !P4 ;  /* 0x0610000006d8afae */ /* 0x0003e8000e101d46 */
[----:B------:R1:W-:Y:S01]  /*a420*/  @!P5 LDGSTS.E.BYPASS.LTC128B.128 [R216+0x3100], [R4.64], !P6 ;  /* 0x0310000004d8dfae */ /* 0x0003e2000f101d46 */
[----:B------:R-:W-:-:S03]  /*a430*/  ISETP.NE.AND P6, PT, R35, RZ, PT ;  /* 0x000000ff2300720c */ /* 0x000fc60003fc5270 */
[----:B------:R1:W-:Y:S01]  /*a440*/  @!P5 LDGSTS.E.BYPASS.LTC128B.128 [R216+0x7100], [R2.64], !P4 ;  /* 0x0710000002d8dfae */ /* 0x0003e2000e101d46 */
[----:B------:R-:W-:Y:S02]  /*a450*/  ISETP.GE.AND P4, PT, R22, 0x1, PT ;  /* 0x000000011600780c */ /* 0x000fe40003f86270 */
[----:B------:R-:W-:Y:S01]  /*a460*/  ISETP.NE.AND P5, PT, R34, RZ, PT ;  /* 0x000000ff2200720c */ /* 0x000fe20003fa5270 */
[----:B------:R-:W0:Y:S01]  /*a470*/  LDGDEPBAR ;  /* 0x00000000000079af */ /* 0x000e220000000000 */
[----:B------:R-:W-:Y:S02]  /*a480*/  ISETP.NE.AND P2, PT, R31, RZ, PT ;  /* 0x000000ff1f00720c */ /* 0x000fe40003f45270 */
[----:B------:R-:W-:Y:S02]  /*a490*/  P2R R30, PR, RZ, 0x2 ;  /* 0x00000002ff1e7803 */ /* 0x000fe40000000000 */
[----:B------:R-:W-:-:S05]  /*a4a0*/  ISETP.NE.AND P1, PT, R23, RZ, PT ;  /* 0x000000ff1700720c */ /* 0x000fca0003f25270 */
[----:B------:R1:W-:Y:S04]  /*a4b0*/  @P4 LDGSTS.E.BYPASS.LTC128B.128 [R215+0x8100], [R28.64], !P6 ;  /* 0x081000001cd74fae */ /* 0x0003e8000f101d46 */
[----:B------:R1:W-:Y:S04]  /*a4c0*/  @P4 LDGSTS.E.BYPASS.LTC128B.128 [R215+0xb900], [R28.64+0x80], !P5 ;  /* 0x0b9000801cd74fae */ /* 0x0003e8000e901d46 */
[----:B------:R1:W-:Y:S04]  /*a4d0*/  @P2 LDGSTS.E.BYPASS.LTC128B.128 [R216+0x9100], [R24.64], !P6 ;  /* 0x0910000018d82fae */ /* 0x0003e8000f101d46 */
[----:B------:R1:W-:Y:S04]  /*a4e0*/  @P2 LDGSTS.E.BYPASS.LTC128B.128 [R216+0xc900], [R24.64+0x80], !P5 ;  /* 0x0c90008018d82fae */ /* 0x0003e8000e901d46 */
[----:B------:R1:W-:Y:S04]  /*a4f0*/  @P1 LDGSTS.E.BYPASS.LTC128B.128 [R216+0xa100], [R20.64], !P6 ;  /* 0x0a10000014d81fae */ /* 0x0003e8000f101d46 */
        /* <DEDUP_REMOVED lines=8> */
.L_x_1195:
[----:B------:R-:W-:Y:S01]  /*a580*/  ULDC.U8 UR4, c[0x0][0x298] ;  /* 0x0000a60000047ab9 */ /* 0x000fe20000000000 */
[----:B-1---5:R-:W-:Y:S01]  /*a590*/  SHF.R.S32.HI R2, RZ, 0x1f, R144 ;  /* 0x0000001fff027819 */ /* 0x022fe20000011490 */
[----:B------:R-:W-:Y:S01]  /*a5a0*/  IMAD.WIDE.U32 R4, R144, c[0x0][0x280], RZ ;  /* 0x0000a00090047a25 */ /* 0x000fe200078e00ff */
[----:B------:R-:W-:Y:S01]  /*a5b0*/  ISETP.NE.AND P0, PT, RZ, UR4, PT ;  /* 0x00000004ff007c0c */ /* 0x000fe2000bf05270 */
[----:B------:R-:W-:Y:S01]  /*a5c0*/  BSSY B2, `(.L_x_1196) ;  /* 0x00004eb000027945 */ /* 0x000fe20003800000 */
[----:B------:R-:W-:Y:S01]  /*a5d0*/  LEA R0, R146, R0, 0x5 ;  /* 0x0000000092007211 */ /* 0x000fe200078e28ff */
[C---:B------:R-:W-:Y:S02]  /*a5e0*/  IMAD R3, R2.reuse, c[0x0][0x280], RZ ;  /* 0x0000a00002037a24 */ /* 0x040fe400078e02ff */
        /* <DEDUP_REMOVED lines=10> */
[----:B------:R-:W-:Y:S01]  /*a690*/  SHF.R.S32.HI R22, RZ, 0x1f, R26 ;  /* 0x0000001fff167819 */ /* 0x000fe2000001141a */
[----:B------:R-:W-:Y:S01]  /*a6a0*/  CS2R R34, SRZ ;  /* 0x0000000000227805 */ /* 0x000fe2000001ff00 */
[----:B------:R-:W-:Y:S01]  /*a6b0*/  SHF.R.S32.HI R57, RZ, 0x1f, R113 ;  /* 0x0000001fff397819 */ /* 0x000fe20000011471 */
[----:B------:R-:W-:Y:S01]  /*a6c0*/  CS2R R20, SRZ ;  /* 0x0000000000147805 */ /* 0x000fe2000001ff00 */
[----:B------:R-:W-:Y:S01]  /*a6d0*/  CS2R R14, SRZ ;  /* 0x00000000000e7805 */ /* 0x000fe2000001ff00 */
[----:B------:R-:W-:Y:S01]  /*a6e0*/  CS2R R24, SRZ ;  /* 0x0000000000187805 */ /* 0x000fe2000001ff00 */
[----:B------:R-:W-:-:S04]  /*a6f0*/  CS2R R16, SRZ ;  /* 0x0000000000107805 */ /* 0x000fc8000001ff00 */
[----:B------:R-:W-:-:S05]  /*a700*/  @P1 IMAD.HI.U32 R3, R0, c[0x0][0x2c8], RZ ;  /* 0x0000b20000031a27 */ /* 0x000fca00078e00ff */
[----:B------:R-:W-:-:S04]  /*a710*/  @P1 SHF.R.U32.HI R0, RZ, c[0x0][0x2cc], R3 ;  /* 0x0000b300ff001a19 */ /* 0x000fc80000011603 */
[----:B------:R-:W-:Y:S01]  /*a720*/  SHF.R.S32.HI R3, RZ, 0x1f, R0 ;  /* 0x0000001fff037819 */ /* 0x000fe20000011400 */
[----:B------:R-:W-:-:S04]  /*a730*/  IMAD.WIDE.U32 R4, R0, c[0x0][0x280], R4 ;  /* 0x0000a00000047a25 */ /* 0x000fc800078e0004 */
[----:B------:R-:W-:Y:S01]  /*a740*/  IMAD R7, R3, c[0x0][0x280], RZ ;  /* 0x0000a00003077a24 */ /* 0x000fe200078e02ff */
[----:B------:R-:W-:-:S03]  /*a750*/  LEA R23, P0, R4, c[0x0][0x270], 0x1 ;  /* 0x00009c0004177a11 */ /* 0x000fc600078008ff */
[----:B------:R-:W-:-:S04]  /*a760*/  IMAD R6, R0, c[0x0][0x284], R7 ;  /* 0x0000a10000067a24 */ /* 0x000fc800078e0207 */
[----:B------:R-:W-:-:S05]  /*a770*/  IMAD.IADD R6, R5, 0x1, R6 ;  /* 0x0000000105067824 */ /* 0x000fca00078e0206 */
[----:B------:R-:W-:Y:S01]  /*a780*/  LEA.HI.X R13, R4, c[0x0][0x274], R6, 0x1, P0 ;  /* 0x00009d00040d7a11 */ /* 0x000fe200000f0c06 */
[----:B------:R-:W-:Y:S01]  /*a790*/  IMAD R4, R3, c[0x0][0x290], RZ ;  /* 0x0000a40003047a24 */ /* 0x000fe200078e02ff */
[----:B------:R-:W-:-:S03]  /*a7a0*/  MOV R3, R8 ;  /* 0x0000000800037202 */ /* 0x000fc60000000f00 */
[----:B------:R1:W2:Y:S02]  /*a7b0*/  SHFL.IDX PT, R5, R13, RZ, 0x181f ;  /* 0x00181fff0d057589 */ /* 0x0002a400000e0000 */
[----:B------:R-:W-:-:S04]  /*a7c0*/  IMAD.WIDE.U32 R2, R0, c[0x0][0x290], R2 ;  /* 0x0000a40000027a25 */ /* 0x000fc800078e0002 */
[----:B------:R-:W-:Y:S01]  /*a7d0*/  IMAD R0, R0, c[0x0][0x294], R4 ;  /* 0x0000a50000007a24 */ /* 0x000fe200078e0204 */
[----:B------:R-:W-:-:S03]  /*a7e0*/  LEA R19, P0, R2, c[0x0][0x288], 0x1 ;  /* 0x0000a20002137a11 */ /* 0x000fc600078008ff */
[----:B------:R-:W-:Y:S02]  /*a7f0*/  IMAD.IADD R0, R3, 0x1, R0 ;  /* 0x0000000103007824 */ /* 0x000fe400078e0200 */
[----:B------:R1:W3:Y:S03]  /*a800*/  SHFL.IDX PT, R10, R19, RZ, 0x181f ;  /* 0x00181fff130a7589 */ /* 0x0002e600000e0000 */
[----:B------:R-:W-:Y:S02]  /*a810*/  LEA.HI.X R18, R2, c[0x0][0x28c], R0, 0x1, P0 ;  /* 0x0000a30002127a11 */ /* 0x000fe400000f0c00 */
        /* <DEDUP_REMOVED lines=8> */
[----:B----4-:R-:W-:-:S05]  /*a8a0*/  @!P1 IADD3 R8, P0, R2, R0, RZ ;  /* 0x0000000002089210 */ /* 0x010fca0007f1e0ff */
[--C-:B--2---:R-:W-:Y:S01]  /*a8b0*/  @!P1 IMAD.X R9, R5, 0x1, R3.reuse, P0 ;  /* 0x0000000105099824 */ /* 0x104fe200000e0603 */
[----:B---3--:R-:W-:Y:S01]  /*a8c0*/  @!P1 IADD3 R6, P0, R10, R0, RZ ;  /* 0x000000000a069210 */ /* 0x008fe20007f1e0ff */
        /* <DEDUP_REMOVED lines=14> */
.L_x_1199:
[----:B------:R-:W-:Y:S05]  /*a9b0*/  BSYNC B0 ;  /* 0x0000000000007941 */ /* 0x000fea0003800000 */
.L_x_1198:
[----:B------:R-:W-:Y:S01]  /*a9c0*/  ISETP.NE.AND P0, PT, R30, RZ, PT ;  /* 0x000000ff1e00720c */ /* 0x000fe20003f05270 */
[----:B--2--5:R-:W-:Y:S01]  /*a9d0*/  IMAD.MOV.U32 R4, RZ, RZ, R20 ;  /* 0x000000ffff047224 */ /* 0x024fe200078e0014 */
[----:B----4-:R-:W-:Y:S01]  /*a9e0*/  MOV R2, R14 ;  /* 0x0000000e00027202 */ /* 0x010fe20000000f00 */
[----:B------:R-:W-:Y:S01]  /*a9f0*/  IMAD.MOV.U32 R3, RZ, RZ, R21 ;  /* 0x000000ffff037224 */ /* 0x000fe200078e0015 */
[----:B-1----:R1:W2:Y:S01]  /*aa00*/  SHFL.IDX PT, R11, R13, 0x1, 0x181f ;  /* 0x00381f000d0b7f89 */ /* 0x0022a200000e0000 */
        /* <DEDUP_REMOVED lines=8> */
[----:B------:R1:W4:Y:S01]  /*aa90*/  SHFL.IDX PT, R5, R23, 0x1, 0x181f ;  /* 0x00381f0017057f89 */ /* 0x00032200000e0000 */
[----:B------:R-:W-:Y:S01]  /*aaa0*/  MOV R0, R17 ;  /* 0x0000001100007202 */ /* 0x000fe20000000f00 */
[----:B------:R-:W-:Y:S01]  /*aab0*/  CS2R R32, SRZ ;  /* 0x0000000000207805 */ /* 0x000fe2000001ff00 */
[----:B------:R-:W-:Y:S01]  /*aac0*/  PRMT R53, R3, 0x5410, R4 ;  /* 0x0000541003357816 */ /* 0x000fe20000000004 */
[----:B------:R1:W3:Y:S01]  /*aad0*/  SHFL.IDX PT, R12, R18, 0x1, 0x181f ;  /* 0x00381f00120c7f89 */ /* 0x0002e200000e0000 */
[----:B------:R-:W-:Y:S01]  /*aae0*/  PRMT R50, R0, 0x5410, R2 ;  /* 0x0000541000327816 */ /* 0x000fe20000000002 */
[----:B------:R-:W-:-:S02]  /*aaf0*/  CS2R R30, SRZ ;  /* 0x00000000001e7805 */ /* 0x000fc4000001ff00 */
[----:B---3--:R1:W3:Y:S01]  /*ab00*/  SHFL.IDX PT, R10, R19, 0x1, 0x181f ;  /* 0x00381f00130a7f89 */ /* 0x0082e200000e0000 */
        /* <DEDUP_REMOVED lines=12> */
[----:B------:R-:W-:Y:S01]  /*abd0*/  @!P1 IMAD.X R7, R12, 0x1, R2, P0 ;  /* 0x000000010c079824 */ /* 0x000fe200000e0602 */
        /* <DEDUP_REMOVED lines=10> */
.L_x_1201:
[----:B------:R-:W-:Y:S05]  /*ac80*/  BSYNC B0 ;  /* 0x0000000000007941 */ /* 0x000fea0003800000 */
.L_x_1200:
[----:B------:R-:W-:Y:S01]  /*ac90*/  ISETP.NE.AND P0, PT, R40, RZ, PT ;  /* 0x000000ff2800720c */ /* 0x000fe20003f05270 */
[----:B--2--5:R-:W-:Y:S01]  /*aca0*/  IMAD.MOV.U32 R4, RZ, RZ, R34 ;  /* 0x000000ffff047224 */ /* 0x024fe200078e0022 */
[----:B------:R-:W-:Y:S01]  /*acb0*/  MOV R2, R28 ;  /* 0x0000001c00027202 */ /* 0x000fe20000000f00 */
[----:B------:R-:W-:Y:S01]  /*acc0*/  IMAD.MOV.U32 R3, RZ, RZ, R35 ;  /* 0x000000ffff037224 */ /* 0x000fe200078e0023 */
[----:B------:R2:W1:Y:S01]  /*acd0*/  SHFL.IDX PT, R11, R13, 0x2, 0x181f ;  /* 0x00581f000d0b7f89 */ /* 0x00046200000e0000 */
        /* <DEDUP_REMOVED lines=8> */
[----:B----4-:R2:W4:Y:S01]  /*ad60*/  SHFL.IDX PT, R5, R23, 0x2, 0x181f ;  /* 0x00581f0017057f89 */ /* 0x01052200000e0000 */
[----:B------:R-:W-:Y:S01]  /*ad70*/  MOV R0, R31 ;  /* 0x0000001f00007202 */ /* 0x000fe20000000f00 */
[----:B------:R-:W-:Y:S01]  /*ad80*/  CS2R R42, SRZ ;  /* 0x00000000002a7805 */ /* 0x000fe2000001ff00 */
[----:B------:R-:W-:Y:S01]  /*ad90*/  PRMT R58, R3, 0x5410, R4 ;  /* 0x00005410033a7816 */ /* 0x000fe20000000004 */
[----:B------:R2:W3:Y:S01]  /*ada0*/  SHFL.IDX PT, R12, R18, 0x2, 0x181f ;  /* 0x00581f00120c7f89 */ /* 0x0004e200000e0000 */
[----:B------:R-:W-:Y:S01]  /*adb0*/  PRMT R55, R0, 0x5410, R2 ;  /* 0x0000541000377816 */ /* 0x000fe20000000002 */
[----:B------:R-:W-:Y:S01]  /*adc0*/  CS2R R36, SRZ ;  /* 0x0000000000247805 */ /* 0x000fe2000001ff00 */
[----:B------:R-:W-:Y:S01]  /*add0*/  CS2R R40, SRZ ;  /* 0x0000000000287805 */ /* 0x000fe2000001ff00 */
[----:B---3--:R2:W3:Y:S01]  /*ade0*/  SHFL.IDX PT, R10, R19, 0x2, 0x181f ;  /* 0x00581f00130a7f89 */ /* 0x0084e200000e0000 */
        /* <DEDUP_REMOVED lines=9> */
[----:B----4-:R-:W-:-:S05]  /*ae80*/  @!P1 IADD3 R8, P2, R5, R0, RZ ;  /* 0x0000000005089210 */ /* 0x010fca0007f5e0ff */
[--C-:B-1----:R-:W-:Y:S01]  /*ae90*/  @!P1 IMAD.X R9, R11, 0x1, R2.reuse, P2 ;  /* 0x000000010b099824 */ /* 0x102fe200010e0602 */
[----:B---3--:R-:W-:Y:S02]  /*aea0*/  @!P1 IADD3 R6, P2, R10, R0, RZ ;  /* 0x000000000a069210 */ /* 0x008fe40007f5e0ff */
[----:B------:R-:W-:Y:S01]  /*aeb0*/  @!P0 SHF.L.U64.HI R0, R113, 0x1, R57 ;  /* 0x0000000171008819 */ /* 0x000fe20000010239 */
[----:B------:R-:W-:Y:S01]  /*aec0*/  CS2R R38, SRZ ;  /* 0x0000000000267805 */ /* 0x000fe2000001ff00 */
[----:B------:R-:W-:Y:S01]  /*aed0*/  CS2R R40, SRZ ;  /* 0x0000000000287805 */ /* 0x000fe2000001ff00 */
[----:B------:R-:W-:Y:S01]  /*aee0*/  @!P1 IMAD.X R7, R12, 0x1, R2, P2 ;  /* 0x000000010c079824 */ /* 0x000fe200010e0602 */
        /* <DEDUP_REMOVED lines=8> */
.L_x_1203:
[----:B------:R-:W-:Y:S05]  /*af70*/  BSYNC B0 ;  /* 0x0000000000007941 */ /* 0x000fea0003800000 */
.L_x_1202:
[----:B------:R-:W-:Y:S01]  /*af80*/  ISETP.NE.AND P0, PT, R44, RZ, PT ;  /* 0x000000ff2c00720c */ /* 0x000fe20003f05270 */
[----:B-1---5:R-:W-:Y:S01]  /*af90*/  IMAD.MOV.U32 R4, RZ, RZ, R42 ;  /* 0x000000ffff047224 */ /* 0x022fe200078e002a */
[----:B------:R-:W-:Y:S01]  /*afa0*/  MOV R2, R36 ;  /* 0x0000002400027202 */ /* 0x000fe20000000f00 */
[----:B------:R-:W-:Y:S01]  /*afb0*/  IMAD.MOV.U32 R3, RZ, RZ, R43 ;  /* 0x000000ffff037224 */ /* 0x000fe200078e002b */
[----:B--2---:R-:W1:Y:S01]  /*afc0*/  SHFL.IDX PT, R13, R13, 0x3, 0x181f ;  /* 0x00781f000d0d7f89 */ /* 0x004e6200000e0000 */
        /* <DEDUP_REMOVED lines=12> */
[----:B------:R-:W3:Y:S04]  /*b090*/  SHFL.IDX PT, R12, R18, 0x3, 0x181f ;  /* 0x00781f00120c7f89 */ /* 0x000ee800000e0000 */
[----:B------:R1:W3:Y:S01]  /*b0a0*/  SHFL.IDX PT, R11, R19, 0x3, 0x181f ;  /* 0x00781f00130b7f89 */ /* 0x0002e200000e0000 */
[----:B--2---:R-:W-:Y:S01]  /*b0b0*/  PRMT R23, R0, 0x5410, R2 ;  /* 0x0000541000177816 */ /* 0x004fe20000000002 */
[----:B-1----:R-:W-:Y:S01]  /*b0c0*/  CS2R R18, SRZ ;  /* 0x0000000000127805 */ /* 0x002fe2000001ff00 */
[----:B------:R-:W-:Y:S05]  /*b0d0*/  @P0 BRA `(.L_x_1205) ;  /* 0x0000016000000947 */ /* 0x000fea0003800000 */
[----:B---34-:R-:W-:Y:S01]  /*b0e0*/  ISETP.GE.AND P1, PT, R26, c[0x0][0x27c], PT ;  /* 0x00009f001a007a0c */ /* 0x018fe20003f26270 */
[----:B------:R-:W-:Y:S01]  /*b0f0*/  CS2R R48, SRZ ;  /* 0x0000000000307805 */ /* 0x000fe2000001ff00 */
[----:B------:R-:W-:Y:S01]  /*b100*/  ISETP.GE.AND P0, PT, R113, c[0x0][0x27c], PT ;  /* 0x00009f0071007a0c */ /* 0x000fe20003f06270 */
[----:B------:R-:W-:-:S10]  /*b110*/  CS2R R18, SRZ ;  /* 0x0000000000127805 */ /* 0x000fd4000001ff00 */
[C---:B------:R-:W-:Y:S01]  /*b120*/  @!P1 IMAD.SHL.U32 R0, R26.reuse, 0x2, RZ ;  /* 0x000000021a009824 */ /* 0x040fe200078e00ff */
[----:B------:R-:W-:Y:S01]  /*b130*/  @!P1 SHF.L.U64.HI R3, R26, 0x1, R22 ;  /* 0x000000011a039819 */ /* 0x000fe20000010216 */
[C---:B------:R-:W-:Y:S01]  /*b140*/  @!P0 IMAD.SHL.U32 R2, R113.reuse, 0x2, RZ ;  /* 0x0000000271028824 */ /* 0x040fe200078e00ff */
[----:B------:R-:W-:Y:S02]  /*b150*/  @!P0 SHF.L.U64.HI R10, R113, 0x1, R57 ;  /* 0x00000001710a8819 */ /* 0x000fe40000010239 */
[-C--:B------:R-:W-:Y:S02]  /*b160*/  @!P1 IADD3 R8, P2, R5, R0.reuse, RZ ;  /* 0x0000000005089210 */ /* 0x080fe40007f5e0ff */
[----:B------:R-:W-:Y:S02]  /*b170*/  @!P1 IADD3 R6, P4, R11, R0, RZ ;  /* 0x000000000b069210 */ /* 0x000fe40007f9e0ff */
[-C--:B------:R-:W-:Y:S01]  /*b180*/  @!P0 IADD3 R4, P3, R5, R2.reuse, RZ ;  /* 0x0000000205048210 */ /* 0x080fe20007f7e0ff */
[--C-:B------:R-:W-:Y:S01]  /*b190*/  @!P1 IMAD.X R9, R13, 0x1, R3.reuse, P2 ;  /* 0x000000010d099824 */ /* 0x100fe200010e0603 */
[----:B------:R-:W-:Y:S01]  /*b1a0*/  @!P0 IADD3 R2, P2, R11, R2, RZ ;  /* 0x000000020b028210 */ /* 0x000fe20007f5e0ff */
[C---:B------:R-:W-:Y:S01]  /*b1b0*/  @!P1 IMAD.X R7, R12.reuse, 0x1, R3, P4 ;  /* 0x000000010c079824 */ /* 0x040fe200020e0603 */
[----:B------:R-:W-:Y:S01]  /*b1c0*/  CS2R R44, SRZ ;  /* 0x00000000002c7805 */ /* 0x000fe2000001ff00 */
[----:B------:R-:W-:Y:S01]  /*b1d0*/  CS2R R46, SRZ ;  /* 0x00000000002e7805 */ /* 0x000fe2000001ff00 */
[--C-:B------:R-:W-:Y:S01]  /*b1e0*/  @!P0 IMAD.X R5, R13, 0x1, R10.reuse, P3 ;  /* 0x000000010d058824 */ /* 0x100fe200018e060a */
[----:B------:R1:W5:Y:S01]  /*b1f0*/  @!P1 LD.E.64 R18, [R8.64] ;  /* 0x0000000608129980 */ /* 0x000362000c101b00 */
[----:B------:R-:W-:-:S03]  /*b200*/  @!P0 IMAD.X R3, R12, 0x1, R10, P2 ;  /* 0x000000010c038824 */ /* 0x000fc600010e060a */
[----:B------:R1:W5:Y:S04]  /*b210*/  @!P0 LD.E.64 R48, [R4.64] ;  /* 0x0000000604308980 */ /* 0x000368000c101b00 */
[----:B------:R1:W5:Y:S04]  /*b220*/  @!P1 LD.E.64 R44, [R6.64] ;  /* 0x00000006062c9980 */ /* 0x000368000c101b00 */
[----:B------:R1:W5:Y:S02]  /*b230*/  @!P0 LD.E.64 R46, [R2.64] ;  /* 0x00000006022e8980 */ /* 0x000364000c101b00 */
.L_x_1205:
[----:B---34-:R-:W-:Y:S05]  /*b240*/  BSYNC B0 ;  /* 0x0000000000007941 */ /* 0x018fea0003800000 */
.L_x_1204:
[----:B-1----:R-:W-:Y:S01]  /*b250*/  IADD3 R3, -R251, R52, RZ ;  /* 0x00000034fb037210 */ /* 0x002fe20007ffe1ff */
[----:B-----5:R-:W-:Y:S01]  /*b260*/  IMAD.MOV.U32 R0, RZ, RZ, R48 ;  /* 0x000000ffff007224 */ /* 0x020fe200078e0030 */
[----:B------:R-:W-:-:S04]  /*b270*/  DEPBAR.LE SB0, 0x1 ;  /* 0x000080400000791a */ /* 0x000fc80000000000 */
[----:B------:R-:W-:Y:S01]  /*b280*/  IMNMX R22, R3, 0x80, PT ;  /* 0x0000008003167817 */ /* 0x000fe20003800200 */
[----:B------:R-:W-:Y:S01]  /*b290*/  IMAD.MOV.U32 R4, RZ, RZ, R49 ;  /* 0x000000ffff047224 */ /* 0x000fe200078e0031 */
[----:B------:R-:W-:Y:S01]  /*b2a0*/  MOV R3, R47 ;  /* 0x0000002f00037202 */ /* 0x000fe20000000f00 */
[----:B------:R-:W-:Y:S01]  /*b2b0*/  IMAD.MOV.U32 R2, RZ, RZ, R18 ;  /* 0x000000ffff027224 */ /* 0x000fe200078e0012 */
[----:B------:R-:W-:Y:S01]  /*b2c0*/  BAR.SYNC.DEFER_BLOCKING 0x0 ;  /* 0x0000000000007b1d */ /* 0x000fe20000010000 */
[----:B------:R-:W-:Y:S02]  /*b2d0*/  ISETP.GE.AND P0, PT, R106, R22, PT ;  /* 0x000000166a00720c */ /* 0x000fe40003f06270 */
[----:B------:R-:W-:Y:S01]  /*b2e0*/  PRMT R64, R4, 0x5410, R0 ;  /* 0x0000541004407816 */ /* 0x000fe20000000000 */
[----:B------:R-:W-:Y:S02]  /*b2f0*/  IMAD.MOV.U32 R0, RZ, RZ, R19 ;  /* 0x000000ffff007224 */ /* 0x000fe400078e0013 */
[----:B------:R-:W-:Y:S01]  /*b300*/  IMAD.MOV.U32 R4, RZ, RZ, R46 ;  /* 0x000000ffff047224 */ /* 0x000fe200078e002e */
[----:B------:R-:W-:Y:S02]  /*b310*/  BSSY B1, `(.L_x_1206) ;  /* 0x0000069000017945 */ /* 0x000fe40003800000 */
[----:B------:R-:W-:Y:S01]  /*b320*/  PRMT R57, R0, 0x5410, R2 ;  /* 0x0000541000397816 */ /* 0x000fe20000000002 */
[----:B------:R-:W-:Y:S01]  /*b330*/  IMAD.MOV.U32 R2, RZ, RZ, R44 ;  /* 0x000000ffff027224 */ /* 0x000fe200078e002c */
[----:B------:R-:W-:-:S02]  /*b340*/  MOV R0, R45 ;  /* 0x0000002d00007202 */ /* 0x000fc40000000f00 */
        /* <DEDUP_REMOVED lines=10> */
[C---:B------:R-:W-:Y:S02]  /*b3f0*/  PRMT R11, R51.reuse, 0x5432, R0 ;  /* 0x00005432330b7816 */ /* 0x040fe40000000000 */
[----:B------:R-:W-:Y:S02]  /*b400*/  PRMT R0, R50, 0x5410, R8 ;  /* 0x0000541032007816 */ /* 0x000fe40000000008 */
[----:B------:R-:W-:-:S02]  /*b410*/  PRMT R3, R51, 0x5410, R3 ;  /* 0x0000541033037816 */ /* 0x000fc40000000003 */
[----:B------:R-:W-:Y:S01]  /*b420*/  SHF.R.U64 R2, R16, 0x10, R17 ;  /* 0x0000001010027819 */ /* 0x000fe20000001211 */
[C---:B------:R-:W-:Y:S01]  /*b430*/  IMAD.U32 R15, R0.reuse, 0x10000, RZ ;  /* 0x00010000000f7824 */ /* 0x040fe200078e00ff */
[----:B------:R-:W-:Y:S01]  /*b440*/  LOP3.LUT R17, R0, 0xffff0000, RZ, 0xc0, !PT ;  /* 0xffff000000117812 */ /* 0x000fe200078ec0ff */
[C---:B------:R-:W-:Y:S01]  /*b450*/  IMAD.U32 R14, R3.reuse, 0x10000, RZ ;  /* 0x00010000030e7824 */ /* 0x040fe200078e00ff */
[----:B------:R-:W-:Y:S02]  /*b460*/  PRMT R9, R50, 0x5432, R2 ;  /* 0x0000543232097816 */ /* 0x000fe40000000002 */
[----:B------:R-:W-:Y:S01]  /*b470*/  LOP3.LUT R16, R3, 0xffff0000, RZ, 0xc0, !PT ;  /* 0xffff000003107812 */ /* 0x000fe200078ec0ff */
[C---:B-1----:R-:W-:Y:S01]  /*b480*/  IMAD.U32 R8, R6.reuse, 0x10000, RZ ;  /* 0x0001000006087824 */ /* 0x042fe200078e00ff */
[----:B------:R-:W-:Y:S01]  /*b490*/  LOP3.LUT R6, R6, 0xffff0000, RZ, 0xc0, !PT ;  /* 0xffff000006067812 */ /* 0x000fe200078ec0ff */
[C---:B------:R-:W-:Y:S01]  /*b4a0*/  IMAD.U32 R10, R7.reuse, 0x10000, RZ ;  /* 0x00010000070a7824 */ /* 0x040fe200078e00ff */
[----:B------:R-:W-:-:S02]  /*b4b0*/  LOP3.LUT R2, R7, 0xffff0000, RZ, 0xc0, !PT ;  /* 0xffff000007027812 */ /* 0x000fc400078ec0ff */
[----:B------:R-:W-:Y:S01]  /*b4c0*/  SHF.L.U32 R7, R4, 0x10, RZ ;  /* 0x0000001004077819 */ /* 0x000fe200000006ff */
[C---:B------:R-:W-:Y:S01]  /*b4d0*/  FMUL.FTZ R13, R6.reuse, R15 ;  /* 0x0000000f060d7220 */ /* 0x040fe20000410000 */
[C---:B------:R-:W-:Y:S01]  /*b4e0*/  LOP3.LUT R0, R5.reuse, 0xffff0000, RZ, 0xc0, !PT ;  /* 0xffff000005007812 */ /* 0x040fe200078ec0ff */
[-C--:B------:R-:W-:Y:S01]  /*b4f0*/  FMUL.FTZ R6, R6, R14.reuse ;  /* 0x0000000e06067220 */ /* 0x080fe20000410000 */
[----:B------:R-:W-:Y:S01]  /*b500*/  LOP3.LUT R4, R4, 0xffff0000, RZ, 0xc0, !PT ;  /* 0xffff000004047812 */ /* 0x000fe200078ec0ff */
[----:B------:R-:W-:Y:S01]  /*b510*/  FMUL.FTZ R3, R2, R17 ;  /* 0x0000001102037220 */ /* 0x000fe20000410000 */
[----:B------:R-:W-:Y:S01]  /*b520*/  SHF.L.U32 R12, R5, 0x10, RZ ;  /* 0x00000010050c7819 */ /* 0x000fe200000006ff */
[C---:B------:R-:W-:Y:S02]  /*b530*/  FFMA.FTZ R6, R8.reuse, R15, R6 ;  /* 0x0000000f08067223 */ /* 0x040fe40000010006 */
[----:B------:R-:W-:Y:S01]  /*b540*/  FFMA.FTZ R13, R8, R14, -R13 ;  /* 0x0000000e080d7223 */ /* 0x000fe2000001080d */
[----:B------:R-:W-:Y:S01]  /*b550*/  SHF.L.U32 R14, R11, 0x10, RZ ;  /* 0x000000100b0e7819 */ /* 0x000fe200000006ff */
[C---:B------:R-:W-:Y:S01]  /*b560*/  IMAD.U32 R15, R9.reuse, 0x10000, RZ ;  /* 0x00010000090f7824 */ /* 0x040fe200078e00ff */
[----:B------:R-:W-:Y:S01]  /*b570*/  LOP3.LUT R9, R9, 0xffff0000, RZ, 0xc0, !PT ;  /* 0xffff000009097812 */ /* 0x000fe200078ec0ff */
[-C--:B------:R-:W-:Y:S01]  /*b580*/  FMUL.FTZ R2, R2, R16.reuse ;  /* 0x0000001002027220 */ /* 0x080fe20000410000 */
[----:B------:R-:W-:Y:S01]  /*b590*/  LOP3.LUT R11, R11, 0xffff0000, RZ, 0xc0, !PT ;  /* 0xffff00000b0b7812 */ /* 0x000fe200078ec0ff */
[----:B------:R-:W-:Y:S01]  /*b5a0*/  FFMA.FTZ R8, R10, R16, -R3 ;  /* 0x000000100a087223 */ /* 0x000fe20000010803 */
[----:B------:R-:W-:Y:S01]  /*b5b0*/  F2FP.BF16.PACK_AB R6, R6, R13 ;  /* 0x0000000d0606723e */ /* 0x000fe200000010ff */
[----:B------:R-:W-:-:S02]  /*b5c0*/  FFMA.FTZ R10, R10, R17, R2 ;  /* 0x000000110a0a7223 */ /* 0x000fc40000010002 */
[----:B------:R-:W-:Y:S02]  /*b5d0*/  FMUL.FTZ R2, R0, R9 ;  /* 0x0000000900027220 */ /* 0x000fe40000410000 */
[C---:B------:R-:W-:Y:S02]  /*b5e0*/  FMUL.FTZ R5, R4.reuse, R15 ;  /* 0x0000000f04057220 */ /* 0x040fe40000410000 */
[-C--:B------:R-:W-:Y:S02]  /*b5f0*/  FMUL.FTZ R3, R4, R14.reuse ;  /* 0x0000000e04037220 */ /* 0x080fe40000410000 */
[----:B------:R-:W-:Y:S02]  /*b600*/  FMUL.FTZ R0, R0, R11 ;  /* 0x0000000b00007220 */ /* 0x000fe40000410000 */
[C---:B------:R-:W-:Y:S02]  /*b610*/  FFMA.FTZ R4, R7.reuse, R14, -R5 ;  /* 0x0000000e07047223 */ /* 0x040fe40000010805 */
[----:B------:R-:W-:Y:S01]  /*b620*/  FFMA.FTZ R3, R7, R15, R3 ;  /* 0x0000000f07037223 */ /* 0x000fe20000010003 */
[----:B------:R-:W-:Y:S01]  /*b630*/  F2FP.BF16.PACK_AB R7, R10, R8 ;  /* 0x000000080a07723e */ /* 0x000fe200000010ff */
[----:B------:R-:W-:-:S02]  /*b640*/  FFMA.FTZ R2, R12, R11, -R2 ;  /* 0x0000000b0c027223 */ /* 0x000fc40000010802 */
[----:B------:R-:W-:Y:S01]  /*b650*/  FFMA.FTZ R0, R12, R9, R0 ;  /* 0x000000090c007223 */ /* 0x000fe20000010000 */
[----:B------:R-:W-:-:S04]  /*b660*/  F2FP.BF16.PACK_AB R4, R3, R4 ;  /* 0x000000040304723e */ /* 0x000fc800000010ff */
[----:B------:R-:W-:-:S05]  /*b670*/  F2FP.BF16.PACK_AB R5, R0, R2 ;  /* 0x000000020005723e */ /* 0x000fca00000010ff */
[----:B------:R1:W-:Y:S02]  /*b680*/  STS.128 [R215+0x100], R4 ;  /* 0x00010004d7007388 */ /* 0x0003e40000000c00 */
.L_x_1209:
[----:B------:R-:W-:Y:S05]  /*b690*/  BSYNC B0 ;  /* 0x0000000000007941 */ /* 0x000fea0003800000 */
.L_x_1208:
[----:B------:R-:W-:-:S13]  /*b6a0*/  ISETP.GE.AND P0, PT, R113, c[0x0][0x27c], PT ;  /* 0x00009f0071007a0c */ /* 0x000fda0003f06270 */
[----:B------:R-:W-:Y:S05]  /*b6b0*/  @P0 BRA `(.L_x_1207) ;  /* 0x000002e000000947 */ /* 0x000fea0003800000 */
[----:B-1----:R-:W1:Y:S01]  /*b6c0*/  LDS.128 R4, [R215+0x4100] ;  /* 0x00410000d7047984 */ /* 0x002e620000000c00 */
        /* <DEDUP_REMOVED lines=9> */
[----:B------:R-:W-:Y:S01]  /*b760*/  IMAD.U32 R14, R3, 0x10000, RZ ;  /* 0x00010000030e7824 */ /* 0x000fe200078e00ff */
        /* <DEDUP_REMOVED lines=35> */
.L_x_1207:
[----:B------:R-:W-:Y:S05]  /*b9a0*/  BSYNC B1 ;  /* 0x0000000000017941 */ /* 0x000fea0003800000 */
.L_x_1206:
[----:B------:R-:W2:Y:S01]  /*b9b0*/  S2R R2, SR_TID.X ;  /* 0x0000000000027919 */ /* 0x000ea20000002100 */
[----:B------:R-:W-:Y:S01]  /*b9c0*/  BSSY B1, `(.L_x_1210) ;  /* 0x0000069000017945 */ /* 0x000fe20003800000 */
[----:B--2---:R-:W-:-:S04]  /*b9d0*/  SHF.R.S32.HI R0, RZ, 0x1f, R2 ;  /* 0x0000001fff007819 */ /* 0x004fc80000011402 */
[----:B------:R-:W-:-:S04]  /*b9e0*/  LEA.HI R0, R0, R2, RZ, 0x3 ;  /* 0x0000000200007211 */ /* 0x000fc800078f18ff */
[----:B------:R-:W-:-:S04]  /*b9f0*/  SHF.R.S32.HI R0, RZ, 0x3, R0 ;  /* 0x00000003ff007819 */ /* 0x000fc80000011400 */
[----:B------:R-:W-:-:S04]  /*ba00*/  IADD3 R0, R0, 0x20, RZ ;  /* 0x0000002000007810 */ /* 0x000fc80007ffe0ff */
[----:B------:R-:W-:-:S13]  /*ba10*/  ISETP.GE.AND P0, PT, R0, R22, PT ;  /* 0x000000160000720c */ /* 0x000fda0003f06270 */
[----:B------:R-:W-:Y:S05]  /*ba20*/  @P0 BRA `(.L_x_1211) ;  /* 0x0000062000000947 */ /* 0x000fea0003800000 */
[----:B------:R-:W-:Y:S01]  /*ba30*/  ISETP.GE.AND P0, PT, R26, c[0x0][0x27c], PT ;  /* 0x00009f001a007a0c */ /* 0x000fe20003f06270 */
[----:B------:R-:W-:-:S12]  /*ba40*/  BSSY B0, `(.L_x_1212) ;  /* 0x0000030000007945 */ /* 0x000fd80003800000 */
        /* <DEDUP_REMOVED lines=47> */
.L_x_1213:
[----:B------:R-:W-:Y:S05]  /*bd40*/  BSYNC B0 ;  /* 0x0000000000007941 */ /* 0x000fea0003800000 */
.L_x_1212:
        /* <DEDUP_REMOVED lines=48> */
.L_x_1211:
[----:B------:R-:W-:Y:S05]  /*c050*/  BSYNC B1 ;  /* 0x0000000000017941 */ /* 0x000fea0003800000 */
.L_x_1210:
        /* <DEDUP_REMOVED lines=57> */
.L_x_1217:
[----:B------:R-:W-:Y:S05]  /*c3f0*/  BSYNC B0 ;  /* 0x0000000000007941 */ /* 0x000fea0003800000 */
.L_x_1216:
        /* <DEDUP_REMOVED lines=48> */
.L_x_1215:
[----:B------:R-:W-:Y:S05]  /*c700*/  BSYNC B1 ;  /* 0x0000000000017941 */ /* 0x000fea0003800000 */
.L_x_1214:
[----:B------:R-:W2:Y:S02]  /*c710*/  S2R R2, SR_TID.X ;  /* 0x0000000000027919 */ /* 0x000ea40000002100 */
        /* <DEDUP_REMOVED lines=55> */
.L_x_1220:
[----:B------:R-:W-:Y:S05]  /*ca90*/  BSYNC B0 ;  /* 0x0000000000007941 */ /* 0x000fea0003800000 */
.L_x_1219:
        /* <DEDUP_REMOVED lines=47> */
[----:B------:R1:W-:Y:S01]  /*cd90*/  STS.128 [R215+0x7100], R4 ;  /* 0x00710004d7007388 */ /* 0x0003e20000000c00 */
[----:B------:R-:W-:Y:S05]  /*cda0*/  BRA `(.L_x_1218) ;  /* 0x000026c000007947 */ /* 0x000fea0003800000 */
.L_x_1197:
[----:B------:R-:W-:Y:S01]  /*cdb0*/  ISETP.NE.AND P0, PT, R160, 0x1, PT ;  /* 0x00000001a000780c */ /* 0x000fe20003f05270 */
[----:B------:R-:W-:Y:S01]  /*cdc0*/  IMAD.MOV.U32 R5, RZ, RZ, R6 ;  /* 0x000000ffff057224 */ /* 0x000fe200078e0006 */
[----:B------:R-:W-:Y:S01]  /*cdd0*/  CS2R R18, SRZ ;  /* 0x0000000000127805 */ /* 0x000fe2000001ff00 */
[----:B------:R-:W-:Y:S01]  /*cde0*/  CS2R R16, SRZ ;  /* 0x0000000000107805 */ /* 0x000fe2000001ff00 */
[----:B------:R-:W-:-:S09]  /*cdf0*/  ISETP.NE.AND P2, PT, R30, RZ, PT ;  /* 0x000000ff1e00720c */ /* 0x000fd20003f45270 */
        /* <DEDUP_REMOVED lines=9> */
[----:B------:R-:W-:Y:S02]  /*ce90*/  IMAD R4, R3, c[0x0][0x290], RZ ;  /* 0x0000a40003047a24 */ /* 0x000fe400078e02ff */
[----:B------:R-:W-:Y:S02]  /*cea0*/  IMAD.MOV.U32 R3, RZ, RZ, R8 ;  /* 0x000000ffff037224 */ /* 0x000fe400078e0008 */
[----:B------:R-:W-:Y:S02]  /*ceb0*/  SHFL.IDX PT, R5, R9, RZ, 0x181f ;  /* 0x00181fff09057589 */ /* 0x000fe400000e0000 */
[----:B------:R-:W-:-:S04]  /*cec0*/  IMAD.WIDE.U32 R2, R0, c[0x0][0x290], R2 ;  /* 0x0000a40000027a25 */ /* 0x000fc800078e0002 */
[----:B------:R-:W-:Y:S01]  /*ced0*/  IMAD R0, R0, c[0x0][0x294], R4 ;  /* 0x0000a50000007a24 */ /* 0x000fe200078e0204 */
[----:B------:R-:W-:-:S03]  /*cee0*/  LEA R8, P0, R2, c[0x0][0x288], 0x1 ;  /* 0x0000a20002087a11 */ /* 0x000fc600078008ff */
[----:B------:R-:W-:Y:S02]  /*cef0*/  IMAD.IADD R0, R3, 0x1, R0 ;  /* 0x0000000103007824 */ /* 0x000fe400078e0200 */
[----:B------:R-:W1:Y:S03]  /*cf00*/  SHFL.IDX PT, R3, R10, RZ, 0x181f ;  /* 0x00181fff0a037589 */ /* 0x000e6600000e0000 */
[----:B------:R-:W-:Y:S02]  /*cf10*/  LEA.HI.X R7, R2, c[0x0][0x28c], R0, 0x1, P0 ;  /* 0x0000a30002077a11 */ /* 0x000fe400000f0c00 */
[----:B------:R-:W-:-:S03]  /*cf20*/  ISETP.GE.OR P0, PT, R32, c[0x0][0x27c], P3 ;  /* 0x00009f0020007a0c */ /* 0x000fc60001f06670 */
[----:B------:R-:W-:Y:S10]  /*cf30*/  SHFL.IDX PT, R6, R7, RZ, 0x181f ;  /* 0x00181fff07067589 */ /* 0x000ff400000e0000 */
[C---:B------:R-:W-:Y:S01]  /*cf40*/  @!P0 IMAD.SHL.U32 R2, R32.reuse, 0x2, RZ ;  /* 0x0000000220028824 */ /* 0x040fe200078e00ff */
[----:B------:R-:W-:-:S04]  /*cf50*/  @!P0 SHF.L.U64.HI R0, R32, 0x1, R33 ;  /* 0x0000000120008819 */ /* 0x000fc80000010221 */
[----:B-1----:R-:W-:Y:S02]  /*cf60*/  @!P0 IADD3 R4, P1, R3, R2, RZ ;  /* 0x0000000203048210 */ /* 0x002fe40007f3e0ff */
[----:B------:R-:W1:Y:S02]  /*cf70*/  SHFL.IDX PT, R3, R8, RZ, 0x181f ;  /* 0x00181fff08037589 */ /* 0x000e6400000e0000 */
[----:B------:R-:W-:-:S05]  /*cf80*/  @!P0 IADD3.X R5, R5, R0, RZ, P1, !PT ;  /* 0x0000000005058210 */ /* 0x000fca0000ffe4ff */
[----:B------:R2:W3:Y:S01]  /*cf90*/  @!P0 LD.E.128 R16, [R4.64] ;  /* 0x0000000604108980 */ /* 0x0004e2000c101d00 */
[----:B------:R-:W-:Y:S01]  /*cfa0*/  CS2R R14, SRZ ;  /* 0x00000000000e7805 */ /* 0x000fe2000001ff00 */
[----:B------:R-:W-:Y:S01]  /*cfb0*/  CS2R R12, SRZ ;  /* 0x00000000000c7805 */ /* 0x000fe2000001ff00 */
[----:B-1----:R-:W-:-:S05]  /*cfc0*/  @!P0 IADD3 R2, P1, R3, R2, RZ ;  /* 0x0000000203028210 */ /* 0x002fca0007f3e0ff */
[----:B------:R-:W-:-:S05]  /*cfd0*/  @!P0 IMAD.X R3, R6, 0x1, R0, P1 ;  /* 0x0000000106038824 */ /* 0x000fca00008e0600 */
[----:B------:R1:W4:Y:S01]  /*cfe0*/  @!P0 LD.E.128 R12, [R2.64] ;  /* 0x00000006020c8980 */ /* 0x000322000c101d00 */
[----:B------:R-:W-:Y:S03]  /*cff0*/  BSSY B0, `(.L_x_1221) ;  /* 0x0000024000007945 */ /* 0x000fe60003800000 */
[----:B--2---:R2:W1:Y:S01]  /*d000*/  SHFL.IDX PT, R4, R10, 0x1, 0x181f ;  /* 0x00381f000a047f89 */ /* 0x00446200000e0000 */
[----:B------:R-:W-:-:S03]  /*d010*/  ISETP.GE.AND P1, PT, R32, c[0x0][0x27c], PT ;  /* 0x00009f0020007a0c */ /* 0x000fc60003f26270 */
[----:B------:R2:W1:Y:S01]  /*d020*/  SHFL.IDX PT, R6, R8, 0x1, 0x181f ;  /* 0x00381f0008067f89 */ /* 0x00046200000e0000 */
[----:B------:R-:W-:-:S03]  /*d030*/  CS2R R38, SRZ ;  /* 0x0000000000267805 */ /* 0x000fc6000001ff00 */
[----:B------:R2:W1:Y:S01]  /*d040*/  SHFL.IDX PT, R5, R9, 0x1, 0x181f ;  /* 0x00381f0009057f89 */ /* 0x00046200000e0000 */
[----:B------:R-:W-:-:S03]  /*d050*/  CS2R R36, SRZ ;  /* 0x0000000000247805 */ /* 0x000fc6000001ff00 */
[----:B------:R2:W1:Y:S01]  /*d060*/  SHFL.IDX PT, R11, R7, 0x1, 0x181f ;  /* 0x00381f00070b7f89 */ /* 0x00046200000e0000 */
[----:B------:R-:W-:Y:S01]  /*d070*/  CS2R R30, SRZ ;  /* 0x00000000001e7805 */ /* 0x000fe2000001ff00 */
[----:B------:R-:W-:Y:S01]  /*d080*/  CS2R R28, SRZ ;  /* 0x00000000001c7805 */ /* 0x000fe2000001ff00 */
[----:B---3--:R-:W-:Y:S01]  /*d090*/  IMAD.MOV.U32 R0, RZ, RZ, R18 ;  /* 0x000000ffff007224 */ /* 0x008fe200078e0012 */
[----:B-1----:R-:W-:Y:S01]  /*d0a0*/  MOV R3, R16 ;  /* 0x0000001000037202 */ /* 0x002fe20000000f00 */
[----:B------:R-:W-:-:S03]  /*d0b0*/  IMAD.MOV.U32 R2, RZ, RZ, R17 ;  /* 0x000000ffff027224 */ /* 0x000fc600078e0011 */
[----:B------:R-:W-:Y:S01]  /*d0c0*/  PRMT R23, R23, 0x5410, R0 ;  /* 0x0000541017177816 */ /* 0x000fe20000000000 */
[----:B------:R-:W-:Y:S01]  /*d0d0*/  IMAD.MOV.U32 R0, RZ, RZ, R19 ;  /* 0x000000ffff007224 */ /* 0x000fe200078e0013 */
[----:B------:R-:W-:-:S04]  /*d0e0*/  PRMT R22, R2, 0x5410, R3 ;  /* 0x0000541002167816 */ /* 0x000fc80000000003 */
[----:B------:R-:W-:Y:S01]  /*d0f0*/  PRMT R23, R0, 0x7610, R23 ;  /* 0x0000761000177816 */ /* 0x000fe20000000017 */
[----:B----4-:R-:W-:Y:S02]  /*d100*/  IMAD.MOV.U32 R0, RZ, RZ, R14 ;  /* 0x000000ffff007224 */ /* 0x010fe400078e000e */
[----:B------:R-:W-:Y:S01]  /*d110*/  IMAD.MOV.U32 R3, RZ, RZ, R15 ;  /* 0x000000ffff037224 */ /* 0x000fe200078e000f */
[----:B------:R-:W-:-:S04]  /*d120*/  MOV R2, R12 ;  /* 0x0000000c00027202 */ /* 0x000fc80000000f00 */
[----:B------:R-:W-:Y:S01]  /*d130*/  PRMT R24, R3, 0x5410, R0 ;  /* 0x0000541003187816 */ /* 0x000fe20000000000 */
[----:B------:R-:W-:-:S05]  /*d140*/  IMAD.MOV.U32 R0, RZ, RZ, R13 ;  /* 0x000000ffff007224 */ /* 0x000fca00078e000d */
[----:B------:R-:W-:Y:S01]  /*d150*/  PRMT R21, R0, 0x5410, R2 ;  /* 0x0000541000157816 */ /* 0x000fe20000000002 */
[----:B------:R-:W-:Y:S05]  /*d160*/  @P2 BRA `(.L_x_1222) ;  /* 0x000000c000002947 */ /* 0x000fea0003800000 */
[----:B--2---:R-:W-:Y:S01]  /*d170*/  CS2R R36, SRZ ;  /* 0x0000000000247805 */ /* 0x004fe2000001ff00 */
[----:B------:R-:W-:Y:S01]  /*d180*/  CS2R R30, SRZ ;  /* 0x00000000001e7805 */ /* 0x000fe2000001ff00 */
[----:B------:R-:W-:Y:S01]  /*d190*/  CS2R R28, SRZ ;  /* 0x00000000001c7805 */ /* 0x000fe2000001ff00 */
[----:B------:R-:W-:Y:S05]  /*d1a0*/  @P1 BRA `(.L_x_1222) ;  /* 0x0000008000001947 */ /* 0x000fea0003800000 */
[C---:B------:R-:W-:Y:S01]  /*d1b0*/  IMAD.SHL.U32 R2, R32.reuse, 0x2, RZ ;  /* 0x0000000220027824 */ /* 0x040fe200078e00ff */
[----:B------:R-:W-:-:S04]  /*d1c0*/  SHF.L.U64.HI R0, R32, 0x1, R33 ;  /* 0x0000000120007819 */ /* 0x000fc80000010221 */
[----:B------:R-:W-:-:S05]  /*d1d0*/  IADD3 R4, P0, R4, R2, RZ ;  /* 0x0000000204047210 */ /* 0x000fca0007f1e0ff */
[----:B------:R-:W-:Y:S01]  /*d1e0*/  IMAD.X R5, R5, 0x1, R0, P0 ;  /* 0x0000000105057824 */ /* 0x000fe200000e0600 */
[----:B------:R-:W-:-:S04]  /*d1f0*/  IADD3 R2, P0, R6, R2, RZ ;  /* 0x0000000206027210 */ /* 0x000fc80007f1e0ff */
[----:B------:R1:W5:Y:S01]  /*d200*/  LD.E.128 R36, [R4.64] ;  /* 0x0000000604247980 */ /* 0x000362000c101d00 */
[----:B------:R-:W-:-:S05]  /*d210*/  IMAD.X R3, R11, 0x1, R0, P0 ;  /* 0x000000010b037824 */ /* 0x000fca00000e0600 */
[----:B------:R1:W5:Y:S03]  /*d220*/  LD.E.128 R28, [R2.64] ;  /* 0x00000006021c7980 */ /* 0x000366000c101d00 */
.L_x_1222:
[----:B--2---:R-:W-:Y:S05]  /*d230*/  BSYNC B0 ;  /* 0x0000000000007941 */ /* 0x004fea0003800000 */
.L_x_1221:
[----:B-1----:R-:W1:Y:S01]  /*d240*/  SHFL.IDX PT, R3, R10, 0x2, 0x181f ;  /* 0x00581f000a037f89 */ /* 0x002e6200000e0000 */
[----:B------:R-:W-:Y:S01]  /*d250*/  ISETP.NE.AND P0, PT, R40, RZ, PT ;  /* 0x000000ff2800720c */ /* 0x000fe20003f05270 */
[----:B------:R-:W-:Y:S01]  /*d260*/  CS2R R50, SRZ ;  /* 0x0000000000327805 */ /* 0x000fe2000001ff00 */
[----:B------:R-:W-:Y:S01]  /*d270*/  CS2R R48, SRZ ;  /* 0x0000000000307805 */ /* 0x000fe2000001ff00 */
[----:B------:R-:W2:Y:S01]  /*d280*/  SHFL.IDX PT, R5, R9, 0x2, 0x181f ;  /* 0x00581f0009057f89 */ /* 0x000ea200000e0000 */
[----:B------:R-:W-:Y:S02]  /*d290*/  ISETP.GE.OR P0, PT, R32, c[0x0][0x27c], P0 ;  /* 0x00009f0020007a0c */ /* 0x000fe40000706670 */
[----:B------:R-:W-:Y:S01]  /*d2a0*/  ISETP.NE.AND P3, PT, R44, RZ, PT ;  /* 0x000000ff2c00720c */ /* 0x000fe20003f65270 */
[----:B------:R-:W3:Y:S04]  /*d2b0*/  SHFL.IDX PT, R6, R8, 0x2, 0x181f ;  /* 0x00581f0008067f89 */ /* 0x000ee800000e0000 */
[----:B------:R-:W4:Y:S06]  /*d2c0*/  SHFL.IDX PT, R11, R7, 0x2, 0x181f ;  /* 0x00581f00070b7f89 */ /* 0x000f2c00000e0000 */
        /* <DEDUP_REMOVED lines=12> */
[----:B------:R-:W-:Y:S01]  /*d390*/  CS2R R62, SRZ ;  /* 0x00000000003e7805 */ /* 0x000fe2000001ff00 */
[----:B------:R-:W2:Y:S01]  /*d3a0*/  SHFL.IDX PT, R9, R9, 0x3, 0x181f ;  /* 0x00781f0009097f89 */ /* 0x000ea200000e0000 */
[----:B------:R-:W-:Y:S01]  /*d3b0*/  CS2R R60, SRZ ;  /* 0x00000000003c7805 */ /* 0x000fe2000001ff00 */
[----:B------:R-:W-:Y:S01]  /*d3c0*/  CS2R R58, SRZ ;  /* 0x00000000003a7805 */ /* 0x000fe2000001ff00 */
[----:B------:R-:W-:Y:S01]  /*d3d0*/  CS2R R56, SRZ ;  /* 0x0000000000387805 */ /* 0x000fe2000001ff00 */
[----:B------:R2:W2:Y:S04]  /*d3e0*/  SHFL.IDX PT, R6, R8, 0x3, 0x181f ;  /* 0x00781f0008067f89 */ /* 0x0004a800000e0000 */
[----:B------:R-:W2:Y:S01]  /*d3f0*/  SHFL.IDX PT, R7, R7, 0x3, 0x181f ;  /* 0x00781f0007077f89 */ /* 0x000ea200000e0000 */
[----:B-1----:R-:W-:-:S03]  /*d400*/  IMAD.MOV.U32 R4, RZ, RZ, R38 ;  /* 0x000000ffff047224 */ /* 0x002fc600078e0026 */
[----:B------:R1:W1:Y:S01]  /*d410*/  SHFL.IDX PT, R5, R10, 0x3, 0x181f ;  /* 0x00781f000a057f89 */ /* 0x00026200000e0000 */
[----:B---3--:R-:W-:Y:S01]  /*d420*/  IMAD.MOV.U32 R2, RZ, RZ, R36 ;  /* 0x000000ffff027224 */ /* 0x008fe200078e0024 */
[----:B------:R-:W-:-:S04]  /*d430*/  MOV R3, R39 ;  /* 0x0000002700037202 */ /* 0x000fc80000000f00 */
[----:B------:R-:W-:Y:S01]  /*d440*/  PRMT R65, R3, 0x5410, R4 ;  /* 0x0000541003417816 */ /* 0x000fe20000000004 */
[----:B------:R-:W-:Y:S01]  /*d450*/  IMAD.MOV.U32 R4, RZ, RZ, R30 ;  /* 0x000000ffff047224 */ /* 0x000fe200078e001e */
[----:B------:R-:W-:Y:S01]  /*d460*/  PRMT R55, R0, 0x5410, R2 ;  /* 0x0000541000377816 */ /* 0x000fe20000000002 */
[----:B------:R-:W-:Y:S01]  /*d470*/  IMAD.MOV.U32 R2, RZ, RZ, R28 ;  /* 0x000000ffff027224 */ /* 0x000fe200078e001c */
[----:B------:R-:W-:Y:S01]  /*d480*/  MOV R3, R31 ;  /* 0x0000001f00037202 */ /* 0x000fe20000000f00 */
[----:B------:R-:W-:-:S03]  /*d490*/  IMAD.MOV.U32 R0, RZ, RZ, R29 ;  /* 0x000000ffff007224 */ /* 0x000fc600078e001d */
[----:B------:R-:W-:Y:S02]  /*d4a0*/  PRMT R64, R3, 0x5410, R4 ;  /* 0x0000541003407816 */ /* 0x000fe40000000004 */
[----:B------:R-:W-:Y:S01]  /*d4b0*/  PRMT R54, R0, 0x5410, R2 ;  /* 0x0000541000367816 */ /* 0x000fe20000000002 */
[----:B--2---:R-:W-:Y:S01]  /*d4c0*/  IMAD.MOV.U32 R4, RZ, RZ, R50 ;  /* 0x000000ffff047224 */ /* 0x004fe200078e0032 */
[----:B------:R-:W-:Y:S01]  /*d4d0*/  MOV R3, R51 ;  /* 0x0000003300037202 */ /* 0x000fe20000000f00 */
[----:B------:R-:W-:Y:S02]  /*d4e0*/  IMAD.MOV.U32 R2, RZ, RZ, R48 ;  /* 0x000000ffff027224 */ /* 0x000fe400078e0030 */
[----:B------:R-:W-:Y:S01]  /*d4f0*/  IMAD.MOV.U32 R0, RZ, RZ, R49 ;  /* 0x000000ffff007224 */ /* 0x000fe200078e0031 */
[----:B------:R-:W-:Y:S01]  /*d500*/  PRMT R69, R3, 0x5410, R4 ;  /* 0x0000541003457816 */ /* 0x000fe20000000004 */
[----:B----4-:R-:W-:-:S03]  /*d510*/  IMAD.MOV.U32 R4, RZ, RZ, R46 ;  /* 0x000000ffff047224 */ /* 0x010fc600078e002e */
[----:B------:R-:W-:Y:S01]  /*d520*/  PRMT R67, R0, 0x5410, R2 ;  /* 0x0000541000437816 */ /* 0x000fe20000000002 */
[----:B------:R-:W-:Y:S01]  /*d530*/  IMAD.MOV.U32 R2, RZ, RZ, R44 ;  /* 0x000000ffff027224 */ /* 0x000fe200078e002c */
[----:B------:R-:W-:Y:S01]  /*d540*/  MOV R3, R47 ;  /* 0x0000002f00037202 */ /* 0x000fe20000000f00 */
[----:B------:R-:W-:-:S03]  /*d550*/  IMAD.MOV.U32 R0, RZ, RZ, R45 ;  /* 0x000000ffff007224 */ /* 0x000fc600078e002d */
[----:B------:R-:W-:Y:S02]  /*d560*/  PRMT R68, R3, 0x5410, R4 ;  /* 0x0000541003447816 */ /* 0x000fe40000000004 */
[----:B------:R-:W-:Y:S01]  /*d570*/  PRMT R66, R0, 0x5410, R2 ;  /* 0x0000541000427816 */ /* 0x000fe20000000002 */
        /* <DEDUP_REMOVED lines=13> */
.L_x_1224:
[----:B-1----:R-:W-:Y:S05]  /*d650*/  BSYNC B0 ;  /* 0x0000000000007941 */ /* 0x002fea0003800000 */
.L_x_1223:
[----:B------:R-:W-:Y:S01]  /*d660*/  IADD3 R3, -R251, R52, RZ ;  /* 0x00000034fb037210 */ /* 0x000fe20007ffe1ff */
[----:B-----5:R-:W-:Y:S01]  /*d670*/  IMAD.MOV.U32 R0, RZ, RZ, R62 ;  /* 0x000000ffff007224 */ /* 0x020fe200078e003e */
[----:B------:R-:W-:-:S04]  /*d680*/  DEPBAR.LE SB0, 0x1 ;  /* 0x000080400000791a */ /* 0x000fc80000000000 */
[----:B------:R-:W-:Y:S01]  /*d690*/  IMNMX R53, R3, 0x80, PT ;  /* 0x0000008003357817 */ /* 0x000fe20003800200 */
[----:B------:R-:W-:Y:S01]  /*d6a0*/  IMAD.MOV.U32 R4, RZ, RZ, R63 ;  /* 0x000000ffff047224 */ /* 0x000fe200078e003f */
[----:B------:R-:W-:Y:S01]  /*d6b0*/  MOV R3, R59 ;  /* 0x0000003b00037202 */ /* 0x000fe20000000f00 */
[----:B------:R-:W-:Y:S01]  /*d6c0*/  IMAD.MOV.U32 R2, RZ, RZ, R60 ;  /* 0x000000ffff027224 */ /* 0x000fe200078e003c */
[----:B------:R-:W-:Y:S01]  /*d6d0*/  BAR.SYNC.DEFER_BLOCKING 0x0 ;  /* 0x0000000000007b1d */ /* 0x000fe20000010000 */
[----:B------:R-:W-:Y:S02]  /*d6e0*/  ISETP.GE.OR P0, PT, R106, R53, P1 ;  /* 0x000000356a00720c */ /* 0x000fe40000f06670 */
        /* <DEDUP_REMOVED lines=10> */
[----:B------:R-:W-:Y:S01]  /*d790*/  IMAD.MOV.U32 R0, RZ, RZ, c[0x0][0x27c] ;  /* 0x00009f00ff007624 */ /* 0x000fe200078e00ff */
[----:B------:R-:W1:Y:S01]  /*d7a0*/  LDS.128 R8, [R215+0x100] ;  /* 0x00010000d7087984 */ /* 0x000e620000000c00 */
[----:B------:R-:W-:Y:S02]  /*d7b0*/  SHF.R.U64 R12, R12, 0x10, R13 ;  /* 0x000000100c0c7819 */ /* 0x000fe4000000120d */
[--C-:B------:R-:W-:Y:S02]  /*d7c0*/  SHF.R.U64 R20, R16, 0x10, R17.reuse ;  /* 0x0000001010147819 */ /* 0x100fe40000001211 */
[----:B------:R-:W-:Y:S02]  /*d7d0*/  LEA.HI R0, R0, R146, RZ, 0x1d ;  /* 0x0000009200007211 */ /* 0x000fe400078fe8ff */
[----:B------:R-:W-:-:S02]  /*d7e0*/  SHF.R.U32.HI R16, RZ, 0x10, R17 ;  /* 0x00000010ff107819 */ /* 0x000fc40000011611 */
[----:B------:R-:W-:Y:S01]  /*d7f0*/  SHF.R.S32.HI R3, RZ, 0x1f, R0 ;  /* 0x0000001fff037819 */ /* 0x000fe20000011400 */
[----:B------:R-:W-:Y:S01]  /*d800*/  IMAD.SHL.U32 R2, R0, 0x8, RZ ;  /* 0x0000000800027824 */ /* 0x000fe200078e00ff */
[--C-:B------:R-:W-:Y:S02]  /*d810*/  SHF.R.U64 R17, R18, 0x10, R19.reuse ;  /* 0x0000001012117819 */ /* 0x100fe40000001213 */
[----:B------:R-:W-:Y:S02]  /*d820*/  LEA.HI R0, R3, R0, RZ, 0x3 ;  /* 0x0000000003007211 */ /* 0x000fe400078f18ff */
[----:B------:R-:W-:Y:S02]  /*d830*/  LOP3.LUT R2, R158, 0x38, R2, 0xf8, !PT ;  /* 0x000000389e027812 */ /* 0x000fe400078ef802 */
[----:B------:R-:W-:Y:S01]  /*d840*/  SHF.R.U32.HI R3, RZ, 0x10, R19 ;  /* 0x00000010ff037819 */ /* 0x000fe20000011613 */
[----:B------:R-:W-:Y:S01]  /*d850*/  IMAD.SHL.U32 R0, R0, 0x400, RZ ;  /* 0x0000040000007824 */ /* 0x000fe200078e00ff */
[----:B------:R-:W-:-:S02]  /*d860*/  LOP3.LUT R2, R2, R191, RZ, 0x3c, !PT ;  /* 0x000000bf02027212 */ /* 0x000fc400078e3cff */
[----:B------:R-:W-:Y:S02]  /*d870*/  SHF.R.U64 R14, R14, 0x10, R15 ;  /* 0x000000100e0e7819 */ /* 0x000fe4000000120f */
[----:B------:R-:W-:Y:S02]  /*d880*/  LOP3.LUT R0, R0, 0x7fffe000, RZ, 0xc0, !PT ;  /* 0x7fffe00000007812 */ /* 0x000fe400078ec0ff */
[----:B------:R-:W-:Y:S02]  /*d890*/  PRMT R18, R22, 0x5432, R20 ;  /* 0x0000543216127816 */ /* 0x000fe40000000014 */
[----:B------:R-:W-:Y:S02]  /*d8a0*/  IADD3 R0, R2, R0, R168 ;  /* 0x0000000002007210 */ /* 0x000fe40007ffe0a8 */
[----:B------:R-:W-:Y:S01]  /*d8b0*/  SHF.R.U32.HI R2, RZ, 0x10, R13 ;  /* 0x00000010ff027819 */ /* 0x000fe2000001160d */
[----:B------:R-:W-:Y:S01]  /*d8c0*/  IMAD.U32 R27, R18, 0x10000, RZ ;  /* 0x00010000121b7824 */ /* 0x000fe200078e00ff */
[----:B------:R-:W-:Y:S01]  /*d8d0*/  PRMT R13, R21, 0x5432, R12 ;  /* 0x00005432150d7816 */ /* 0x000fe2000000000c */
[----:B------:R-:W-:Y:S01]  /*d8e0*/  IMAD.SHL.U32 R34, R0, 0x2, RZ ;  /* 0x0000000200227824 */ /* 0x000fe200078e00ff */
[----:B------:R-:W-:-:S02]  /*d8f0*/  SHF.R.U32.HI R0, RZ, 0x10, R15 ;  /* 0x00000010ff007819 */ /* 0x000fc4000001160f */
[----:B------:R-:W-:Y:S01]  /*d900*/  PRMT R26, R23, 0x5432, R17 ;  /* 0x00005432171a7816 */ /* 0x000fe20000000011 */
[----:B------:R-:W-:Y:S01]  /*d910*/  IMAD.U32 R35, R13, 0x10000, RZ ;  /* 0x000100000d237824 */ /* 0x000fe200078e00ff */
[----:B------:R-:W2:Y:S01]  /*d920*/  LDS.128 R4, [R34+0x100] ;  /* 0x0001000022047984 */ /* 0x000ea20000000c00 */
[----:B------:R-:W-:Y:S02]  /*d930*/  PRMT R23, R23, 0x5410, R3 ;  /* 0x0000541017177816 */ /* 0x000fe40000000003 */
[----:B------:R-:W-:Y:S01]  /*d940*/  PRMT R19, R22, 0x5410, R16 ;  /* 0x0000541016137816 */ /* 0x000fe20000000010 */
[----:B-1----:R-:W-:Y:S01]  /*d950*/  IMAD.U32 R12, R8, 0x10000, RZ ;  /* 0x00010000080c7824 */ /* 0x002fe200078e00ff */
[----:B------:R-:W-:Y:S01]  /*d960*/  PRMT R15, R21, 0x5410, R2 ;  /* 0x00005410150f7816 */ /* 0x000fe20000000002 */
[----:B------:R-:W-:Y:S01]  /*d970*/  IMAD.U32 R20, R10, 0x10000, RZ ;  /* 0x000100000a147824 */ /* 0x000fe200078e00ff */
[C---:B------:R-:W-:Y:S02]  /*d980*/  PRMT R22, R24.reuse, 0x5432, R14 ;  /* 0x0000543218167816 */ /* 0x040fe4000000000e */
[----:B------:R-:W-:Y:S01]  /*d990*/  PRMT R21, R24, 0x5410, R0 ;  /* 0x0000541018157816 */ /* 0x000fe20000000000 */
[----:B------:R-:W-:Y:S01]  /*d9a0*/  IMAD.U32 R52, R15, 0x10000, RZ ;  /* 0x000100000f347824 */ /* 0x000fe200078e00ff */
[----:B------:R-:W-:-:S02]  /*d9b0*/  SHF.L.U32 R14, R9, 0x10, RZ ;  /* 0x00000010090e7819 */ /* 0x000fc400000006ff */
[----:B------:R-:W-:Y:S01]  /*d9c0*/  LOP3.LUT R16, R9, 0xffff0000, RZ, 0xc0, !PT ;  /* 0xffff000009107812 */ /* 0x000fe200078ec0ff */
[C---:B------:R-:W-:Y:S01]  /*d9d0*/  IMAD.U32 R9, R11.reuse, 0x10000, RZ ;  /* 0x000100000b097824 */ /* 0x040fe200078e00ff */
[----:B------:R-:W-:Y:S01]  /*d9e0*/  LOP3.LUT R24, R11, 0xffff0000, RZ, 0xc0, !PT ;  /* 0xffff00000b187812 */ /* 0x000fe200078ec0ff */
[----:B------:R-:W-:Y:S01]  /*d9f0*/  IMAD.U32 R43, R21, 0x10000, RZ ;  /* 0x00010000152b7824 */ /* 0x000fe200078e00ff */
[----:B------:R-:W-:Y:S02]  /*da00*/  LOP3.LUT R17, R8, 0xffff0000, RZ, 0xc0, !PT ;  /* 0xffff000008117812 */ /* 0x000fe400078ec0ff */
[----:B------:R-:W-:Y:S02]  /*da10*/  LOP3.LUT R25, R10, 0xffff0000, RZ, 0xc0, !PT ;  /* 0xffff00000a197812 */ /* 0x000fe400078ec0ff */
[----:B------:R-:W-:Y:S01]  /*da20*/  LOP3.LUT R13, R13, 0xffff0000, RZ, 0xc0, !PT ;  /* 0xffff00000d0d7812 */ /* 0x000fe200078ec0ff */
[C---:B--2---:R-:W-:Y:S01]  /*da30*/  IMAD.U32 R3, R4.reuse, 0x10000, RZ ;  /* 0x0001000004037824 */ /* 0x044fe200078e00ff */
[----:B------:R-:W-:Y:S01]  /*da40*/  SHF.L.U32 R2, R5, 0x10, RZ ;  /* 0x0000001005027819 */ /* 0x000fe200000006ff */
[----:B------:R-:W-:Y:S01]  /*da50*/  IMAD.U32 R0, R7, 0x10000, RZ ;  /* 0x0001000007007824 */ /* 0x000fe200078e00ff */
[----:B------:R-:W-:Y:S01]  /*da60*/  LOP3.LUT R8, R4, 0xffff0000, RZ, 0xc0, !PT ;  /* 0xffff000004087812 */ /* 0x000fe200078ec0ff */
[----:B------:R-:W-:Y:S01]  /*da70*/  FMUL.FTZ R11, R3, R35 ;  /* 0x00000023030b7220 */ /* 0x000fe20000410000 */
[----:B------:R-:W-:Y:S01]  /*da80*/  LOP3.LUT R4, R5, 0xffff0000, RZ, 0xc0, !PT ;  /* 0xffff000005047812 */ /* 0x000fe200078ec0ff */
[-C--:B------:R-:W-:Y:S01]  /*da90*/  FMUL.FTZ R3, R3, R27.reuse ;  /* 0x0000001b03037220 */ /* 0x080fe20000410000 */
[----:B------:R-:W-:Y:S01]  /*daa0*/  SHF.L.U32 R5, R6, 0x10, RZ ;  /* 0x0000001006057819 */ /* 0x000fe200000006ff */
[----:B------:R-:W-:Y:S01]  /*dab0*/  FFMA.FTZ R42, R12, R27, -R11 ;  /* 0x0000001b0c2a7223 */ /* 0x000fe2000001080b */
[----:B------:R-:W-:Y:S01]  /*dac0*/  LOP3.LUT R10, R6, 0xffff0000, RZ, 0xc0, !PT ;  /* 0xffff0000060a7812 */ /* 0x000fe200078ec0ff */
[----:B------:R-:W-:Y:S01]  /*dad0*/  IMAD.U32 R11, R19, 0x10000, RZ ;  /* 0x00010000130b7824 */ /* 0x000fe200078e00ff */
[----:B------:R-:W-:Y:S01]  /*dae0*/  LOP3.LUT R6, R7, 0xffff0000, RZ, 0xc0, !PT ;  /* 0xffff000007067812 */ /* 0x000fe200078ec0ff */
[----:B------:R-:W-:Y:S01]  /*daf0*/  FFMA.FTZ R41, R12, R35, R3 ;  /* 0x000000230c297223 */ /* 0x000fe20000010003 */
[----:B------:R-:W-:Y:S01]  /*db00*/  SHF.L.U32 R12, R23, 0x10, RZ ;  /* 0x00000010170c7819 */ /* 0x000fe200000006ff */
[----:B------:R-:W-:-:S02]  /*db10*/  FMUL.FTZ R7, R2, R52 ;  /* 0x0000003402077220 */ /* 0x000fc40000410000 */
[----:B------:R-:W-:Y:S02]  /*db20*/  FMUL.FTZ R3, R2, R11 ;  /* 0x0000000b02037220 */ /* 0x000fe40000410000 */
[C---:B------:R-:W-:Y:S02]  /*db30*/  FMUL.FTZ R2, R0.reuse, R43 ;  /* 0x0000002b00027220 */ /* 0x040fe40000410000 */
[-C--:B------:R-:W-:Y:S02]  /*db40*/  FMUL.FTZ R0, R0, R12.reuse ;  /* 0x0000000c00007220 */ /* 0x080fe40000410000 */
[----:B------:R-:W-:Y:S01]  /*db50*/  FFMA.FTZ R35, R9, R12, -R2 ;  /* 0x0000000c09237223 */ /* 0x000fe20000010802 */
[----:B------:R-:W-:Y:S01]  /*db60*/  LOP3.LUT R2, R18, 0xffff0000, RZ, 0xc0, !PT ;  /* 0xffff000012027812 */ /* 0x000fe200078ec0ff */
[C---:B------:R-:W-:Y:S01]  /*db70*/  FFMA.FTZ R40, R14.reuse, R11, -R7 ;  /* 0x0000000b0e287223 */ /* 0x040fe20000010807 */
[----:B------:R-:W-:Y:S01]  /*db80*/  LOP3.LUT R11, R15, 0xffff0000, RZ, 0xc0, !PT ;  /* 0xffff00000f0b7812 */ /* 0x000fe200078ec0ff */
[----:B------:R-:W-:Y:S01]  /*db90*/  FFMA.FTZ R27, R14, R52, R3 ;  /* 0x000000340e1b7223 */ /* 0x000fe20000010003 */
[----:B------:R-:W-:Y:S01]  /*dba0*/  LOP3.LUT R15, R26, 0xffff0000, RZ, 0xc0, !PT ;  /* 0xffff00001a0f7812 */ /* 0x000fe200078ec0ff */
[----:B------:R-:W-:Y:S01]  /*dbb0*/  FFMA.FTZ R14, R9, R43, R0 ;  /* 0x0000002b090e7223 */ /* 0x000fe20000010000 */
[----:B------:R-:W-:Y:S01]  /*dbc0*/  LOP3.LUT R9, R19, 0xffff0000, RZ, 0xc0, !PT ;  /* 0xffff000013097812 */ /* 0x000fe200078ec0ff */
[----:B------:R-:W-:-:S02]  /*dbd0*/  FMUL.FTZ R0, R8, R13 ;  /* 0x0000000d08007220 */ /* 0x000fc40000410000 */
[-C--:B------:R-:W-:Y:S02]  /*dbe0*/  FMUL.FTZ R3, R8, R2.reuse ;  /* 0x0000000208037220 */ /* 0x080fe40000410000 */
[----:B------:R-:W-:Y:S02]  /*dbf0*/  FFMA.FTZ R8, R17, R2, -R0 ;  /* 0x0000000211087223 */ /* 0x000fe40000010800 */
[C---:B------:R-:W-:Y:S02]  /*dc00*/  FMUL.FTZ R2, R4.reuse, R11 ;  /* 0x0000000b04027220 */ /* 0x040fe40000410000 */
[----:B------:R-:W-:Y:S01]  /*dc10*/  FMUL.FTZ R0, R4, R9 ;  /* 0x0000000904007220 */ /* 0x000fe20000410000 */
[----:B------:R-:W-:Y:S01]  /*dc20*/  F2FP.BF16.PACK_AB R8, R8, R42 ;  /* 0x0000002a0808723e */ /* 0x000fe200000010ff */
[----:B------:R-:W-:Y:S02]  /*dc30*/  IMAD.U32 R18, R22, 0x10000, RZ ;  /* 0x0001000016127824 */ /* 0x000fe400078e00ff */
[----:B------:R-:W-:-:S02]  /*dc40*/  IMAD.U32 R7, R26, 0x10000, RZ ;  /* 0x000100001a077824 */ /* 0x000fc400078e00ff */
[----:B------:R-:W-:Y:S01]  /*dc50*/  FFMA.FTZ R13, R17, R13, R3 ;  /* 0x0000000d110d7223 */ /* 0x000fe20000010003 */
[----:B------:R-:W-:Y:S01]  /*dc60*/  LOP3.LUT R17, R22, 0xffff0000, RZ, 0xc0, !PT ;  /* 0xffff000016117812 */ /* 0x000fe200078ec0ff */
[C---:B------:R-:W-:Y:S02]  /*dc70*/  FFMA.FTZ R9, R16.reuse, R9, -R2 ;  /* 0x0000000910097223 */ /* 0x040fe40000010802 */
[----:B------:R-:W-:Y:S01]  /*dc80*/  FFMA.FTZ R12, R16, R11, R0 ;  /* 0x0000000b100c7223 */ /* 0x000fe20000010000 */
[----:B------:R-:W-:Y:S01]  /*dc90*/  LOP3.LUT R16, R21, 0xffff0000, RZ, 0xc0, !PT ;  /* 0xffff000015107812 */ /* 0x000fe200078ec0ff */
[----:B------:R-:W-:Y:S01]  /*dca0*/  FMUL.FTZ R3, R5, R18 ;  /* 0x0000001205037220 */ /* 0x000fe20000410000 */
[----:B------:R-:W-:Y:S01]  /*dcb0*/  F2FP.BF16.PACK_AB R9, R9, R40 ;  /* 0x000000280909723e */ /* 0x000fe200000010ff */
[-C--:B------:R-:W-:Y:S01]  /*dcc0*/  FMUL.FTZ R0, R5, R7.reuse ;  /* 0x0000000705007220 */ /* 0x080fe20000410000 */
[----:B------:R-:W-:Y:S01]  /*dcd0*/  LOP3.LUT R5, R23, 0xffff0000, RZ, 0xc0, !PT ;  /* 0xffff000017057812 */ /* 0x000fe200078ec0ff */
[----:B------:R-:W-:-:S02]  /*dce0*/  FFMA.FTZ R11, R20, R7, -R3 ;  /* 0x00000007140b7223 */ /* 0x000fc40000010803 */
[----:B------:R-:W-:Y:S02]  /*dcf0*/  FMUL.FTZ R4, R10, R17 ;  /* 0x000000110a047220 */ /* 0x000fe40000410000 */
[----:B------:R-:W-:Y:S02]  /*dd00*/  FFMA.FTZ R7, R20, R18, R0 ;  /* 0x0000001214077223 */ /* 0x000fe40000010000 */
[----:B------:R-:W-:Y:S02]  /*dd10*/  FMUL.FTZ R3, R10, R15 ;  /* 0x0000000f0a037220 */ /* 0x000fe40000410000 */
[C---:B------:R-:W-:Y:S02]  /*dd20*/  FMUL.FTZ R2, R6.reuse, R16 ;  /* 0x0000001006027220 */ /* 0x040fe40000410000 */
[----:B------:R-:W-:Y:S02]  /*dd30*/  FMUL.FTZ R0, R6, R5 ;  /* 0x0000000506007220 */ /* 0x000fe40000410000 */
[----:B------:R-:W-:Y:S01]  /*dd40*/  FFMA.FTZ R6, R25, R15, -R4 ;  /* 0x0000000f19067223 */ /* 0x000fe20000010804 */
[----:B------:R-:W-:Y:S01]  /*dd50*/  F2FP.BF16.PACK_AB R4, R13, R41 ;  /* 0x000000290d04723e */ /* 0x000fe200000010ff */
[----:B------:R-:W-:-:S02]  /*dd60*/  FFMA.FTZ R3, R25, R17, R3 ;  /* 0x0000001119037223 */ /* 0x000fc40000010003 */
[----:B------:R-:W-:Y:S01]  /*dd70*/  FFMA.FTZ R2, R24, R5, -R2 ;  /* 0x0000000518027223 */ /* 0x000fe20000010802 */
[----:B------:R-:W-:Y:S01]  /*dd80*/  F2FP.BF16.PACK_AB R10, R6, R11 ;  /* 0x0000000b060a723e */ /* 0x000fe200000010ff */
[----:B------:R-:W-:Y:S01]  /*dd90*/  FFMA.FTZ R0, R24, R16, R0 ;  /* 0x0000001018007223 */ /* 0x000fe20000010000 */
[----:B------:R-:W-:Y:S02]  /*dda0*/  F2FP.BF16.PACK_AB R6, R3, R7 ;  /* 0x000000070306723e */ /* 0x000fe400000010ff */
[----:B------:R-:W-:Y:S02]  /*ddb0*/  F2FP.BF16.PACK_AB R11, R2, R35 ;  /* 0x00000023020b723e */ /* 0x000fe400000010ff */
[----:B------:R-:W-:Y:S02]  /*ddc0*/  F2FP.BF16.PACK_AB R5, R12, R27 ;  /* 0x0000001b0c05723e */ /* 0x000fe400000010ff */
[----:B------:R-:W-:Y:S01]  /*ddd0*/  F2FP.BF16.PACK_AB R7, R0, R14 ;  /* 0x0000000e0007723e */ /* 0x000fe200000010ff */
[----:B------:R1:W-:Y:S04]  /*dde0*/  STS.128 [R215+0x100], R8 ;  /* 0x00010008d7007388 */ /* 0x0003e80000000c00 */
[----:B------:R1:W-:Y:S02]  /*ddf0*/  STS.128 [R34+0x100], R4 ;  /* 0x0001000422007388 */ /* 0x0003e40000000c00 */
.L_x_1226:
[----:B------:R-:W-:Y:S05]  /*de00*/  BSYNC B0 ;  /* 0x0000000000007941 */ /* 0x000fea0003800000 */
.L_x_1225:
[----:B------:R-:W2:Y:S01]  /*de10*/  S2R R0, SR_TID.X ;  /* 0x0000000000007919 */ /* 0x000ea20000002100 */
[----:B------:R-:W-:Y:S01]  /*de20*/  BSSY B0, `(.L_x_1227) ;  /* 0x0000076000007945 */ /* 0x000fe20003800000 */
[----:B--2---:R-:W-:-:S04]  /*de30*/  SHF.R.S32.HI R2, RZ, 0x1f, R0 ;  /* 0x0000001fff027819 */ /* 0x004fc80000011400 */
[----:B------:R-:W-:-:S04]  /*de40*/  LEA.HI R2, R2, R0, RZ, 0x3 ;  /* 0x0000000002027211 */ /* 0x000fc800078f18ff */
[----:B------:R-:W-:-:S04]  /*de50*/  SHF.R.S32.HI R2, RZ, 0x3, R2 ;  /* 0x00000003ff027819 */ /* 0x000fc80000011402 */
[----:B------:R-:W-:-:S04]  /*de60*/  IADD3 R2, R2, 0x20, RZ ;  /* 0x0000002002027810 */ /* 0x000fc80007ffe0ff */
[----:B------:R-:W-:-:S13]  /*de70*/  ISETP.GE.OR P0, PT, R2, R53, P1 ;  /* 0x000000350200720c */ /* 0x000fda0000f06670 */
[----:B------:R-:W-:Y:S05]  /*de80*/  @P0 BRA `(.L_x_1228) ;  /* 0x000006f000000947 */ /* 0x000fea0003800000 */
[----:B------:R-:W-:Y:S01]  /*de90*/  SHF.R.S32.HI R0, RZ, 0x1f, R2 ;  /* 0x0000001fff007819 */ /* 0x000fe20000011402 */
[----:B------:R-:W-:Y:S01]  /*dea0*/  IMAD.MOV.U32 R3, RZ, RZ, c[0x0][0x27c] ;  /* 0x00009f00ff037624 */ /* 0x000fe200078e00ff */
[----:B-1----:R-:W-:Y:S02]  /*deb0*/  SHF.R.U32.HI R6, RZ, 0x3, R147 ;  /* 0x00000003ff067819 */ /* 0x002fe40000011693 */
[----:B------:R-:W-:Y:S02]  /*dec0*/  LEA.HI R0, R0, R2, RZ, 0x3 ;  /* 0x0000000200007211 */ /* 0x000fe400078f18ff */
[----:B------:R-:W-:Y:S02]  /*ded0*/  LEA.HI R3, R3, R146, RZ, 0x1d ;  /* 0x0000009203037211 */ /* 0x000fe400078fe8ff */
[----:B------:R-:W-:Y:S01]  /*dee0*/  LOP3.LUT R2, R147, 0x38, R32, 0xf8, !PT ;  /* 0x0000003893027812 */ /* 0x000fe200078ef820 */
[----:B------:R-:W-:Y:S01]  /*def0*/  IMAD.SHL.U32 R0, R0, 0x40, RZ ;  /* 0x0000004000007824 */ /* 0x000fe200078e00ff */
[----:B------:R-:W-:Y:S01]  /*df00*/  SHF.R.S32.HI R5, RZ, 0x1f, R3 ;  /* 0x0000001fff057819 */ /* 0x000fe20000011403 */
[----:B------:R-:W-:Y:S01]  /*df10*/  IMAD.SHL.U32 R4, R3, 0x8, RZ ;  /* 0x0000000803047824 */ /* 0x000fe200078e00ff */
[----:B------:R-:W-:-:S02]  /*df20*/  SHF.R.U32.HI R12, RZ, 0x10, R39 ;  /* 0x00000010ff0c7819 */ /* 0x000fc40000011627 */
[----:B------:R-:W-:Y:S02]  /*df30*/  LEA.HI R3, R5, R3, RZ, 0x3 ;  /* 0x0000000305037211 */ /* 0x000fe400078f18ff */
[----:B------:R-:W-:Y:S02]  /*df40*/  LOP3.LUT R0, R0, 0xfffffe00, RZ, 0xc0, !PT ;  /* 0xfffffe0000007812 */ /* 0x000fe400078ec0ff */
[----:B------:R-:W-:Y:S01]  /*df50*/  LOP3.LUT R4, R147, 0x38, R4, 0xf8, !PT ;  /* 0x0000003893047812 */ /* 0x000fe200078ef804 */
[----:B------:R-:W-:Y:S01]  /*df60*/  IMAD.SHL.U32 R3, R3, 0x400, RZ ;  /* 0x0000040003037824 */ /* 0x000fe200078e00ff */
[----:B------:R-:W-:Y:S02]  /*df70*/  LOP3.LUT R2, R0, R2, R6, 0xf6, !PT ;  /* 0x0000000200027212 */ /* 0x000fe400078ef606 */
[----:B------:R-:W-:Y:S02]  /*df80*/  LOP3.LUT R4, R4, R6, RZ, 0x3c, !PT ;  /* 0x0000000604047212 */ /* 0x000fe400078e3cff */
[----:B------:R-:W-:-:S02]  /*df90*/  LEA R35, R2, 0x100, 0x1 ;  /* 0x0000010002237811 */ /* 0x000fc400078e08ff */
[----:B------:R-:W-:Y:S02]  /*dfa0*/  LOP3.LUT R2, R3, 0x7fffe000, RZ, 0xc0, !PT ;  /* 0x7fffe00003027812 */ /* 0x000fe400078ec0ff */
[----:B------:R-:W-:Y:S01]  /*dfb0*/  SHF.R.U64 R14, R28, 0x10, R29 ;  /* 0x000000101c0e7819 */ /* 0x000fe2000000121d */
[----:B------:R-:W1:Y:S01]  /*dfc0*/  LDS.128 R8, [R35] ;  /* 0x0000000023087984 */ /* 0x000e620000000c00 */
[----:B------:R-:W-:Y:S02]  /*dfd0*/  IADD3 R2, R4, R2, R0 ;  /* 0x0000000204027210 */ /* 0x000fe40007ffe000 */
[----:B------:R-:W-:Y:S02]  /*dfe0*/  SHF.R.U64 R0, R36, 0x10, R37 ;  /* 0x0000001024007819 */ /* 0x000fe40000001225 */
[----:B------:R-:W-:Y:S01]  /*dff0*/  SHF.R.U64 R16, R30, 0x10, R31 ;  /* 0x000000101e107819 */ /* 0x000fe2000000121f */
[----:B------:R-:W-:Y:S01]  /*e000*/  IMAD.SHL.U32 R34, R2, 0x2, RZ ;  /* 0x0000000202227824 */ /* 0x000fe200078e00ff */
[----:B------:R-:W-:-:S02]  /*e010*/  PRMT R24, R65, 0x5410, R12 ;  /* 0x0000541041187816 */ /* 0x000fc4000000000c */
[----:B------:R-:W-:Y:S02]  /*e020*/  PRMT R13, R55, 0x5432, R0 ;  /* 0x00005432370d7816 */ /* 0x000fe40000000000 */
[----:B------:R-:W2:Y:S01]  /*e030*/  LDS.128 R4, [R34+0x100] ;  /* 0x0001000022047984 */ /* 0x000ea20000000c00 */
[----:B------:R-:W-:Y:S02]  /*e040*/  PRMT R12, R54, 0x5432, R14 ;  /* 0x00005432360c7816 */ /* 0x000fe4000000000e */
[----:B------:R-:W-:Y:S01]  /*e050*/  SHF.R.U32.HI R18, RZ, 0x10, R31 ;  /* 0x00000010ff127819 */ /* 0x000fe2000001161f */
[----:B------:R-:W-:Y:S01]  /*e060*/  IMAD.U32 R30, R13, 0x10000, RZ ;  /* 0x000100000d1e7824 */ /* 0x000fe200078e00ff */
[----:B------:R-:W-:Y:S01]  /*e070*/  SHF.R.U32.HI R15, RZ, 0x10, R29 ;  /* 0x00000010ff0f7819 */ /* 0x000fe2000001161d */
[----:B------:R-:W-:Y:S01]  /*e080*/  IMAD.U32 R29, R12, 0x10000, RZ ;  /* 0x000100000c1d7824 */ /* 0x000fe200078e00ff */
[----:B------:R-:W-:Y:S02]  /*e090*/  SHF.R.U32.HI R2, RZ, 0x10, R37 ;  /* 0x00000010ff027819 */ /* 0x000fe40000011625 */
[----:B------:R-:W-:-:S02]  /*e0a0*/  SHF.R.U64 R3, R38, 0x10, R39 ;  /* 0x0000001026037819 */ /* 0x000fc40000001227 */
[C---:B------:R-:W-:Y:S02]  /*e0b0*/  PRMT R23, R64.reuse, 0x5432, R16 ;  /* 0x0000543240177816 */ /* 0x040fe40000000010 */
[----:B------:R-:W-:Y:S02]  /*e0c0*/  PRMT R22, R64, 0x5410, R18 ;  /* 0x0000541040167816 */ /* 0x000fe40000000012 */
[----:B------:R-:W-:Y:S02]  /*e0d0*/  PRMT R17, R54, 0x5410, R15 ;  /* 0x0000541036117816 */ /* 0x000fe4000000000f */
[----:B------:R-:W-:Y:S01]  /*e0e0*/  PRMT R20, R55, 0x5410, R2 ;  /* 0x0000541037147816 */ /* 0x000fe20000000002 */
[----:B------:R-:W-:Y:S01]  /*e0f0*/  IMAD.U32 R36, R22, 0x10000, RZ ;  /* 0x0001000016247824 */ /* 0x000fe200078e00ff */
[----:B------:R-:W-:Y:S02]  /*e100*/  PRMT R27, R65, 0x5432, R3 ;  /* 0x00005432411b7816 */ /* 0x000fe40000000003 */
[----:B------:R-:W-:Y:S01]  /*e110*/  LOP3.LUT R31, R12, 0xffff0000, RZ, 0xc0, !PT ;  /* 0xffff00000c1f7812 */ /* 0x000fe200078ec0ff */
[----:B------:R-:W-:-:S02]  /*e120*/  IMAD.U32 R12, R17, 0x10000, RZ ;  /* 0x00010000110c7824 */ /* 0x000fc400078e00ff */
[C---:B-1----:R-:W-:Y:S01]  /*e130*/  IMAD.U32 R14, R8.reuse, 0x10000, RZ ;  /* 0x00010000080e7824 */ /* 0x042fe200078e00ff */
[----:B------:R-:W-:Y:S01]  /*e140*/  LOP3.LUT R16, R8, 0xffff0000, RZ, 0xc0, !PT ;  /* 0xffff000008107812 */ /* 0x000fe200078ec0ff */
[C---:B------:R-:W-:Y:S01]  /*e150*/  IMAD.U32 R18, R11.reuse, 0x10000, RZ ;  /* 0x000100000b127824 */ /* 0x040fe200078e00ff */
[C---:B------:R-:W-:Y:S01]  /*e160*/  LOP3.LUT R26, R10.reuse, 0xffff0000, RZ, 0xc0, !PT ;  /* 0xffff00000a1a7812 */ /* 0x040fe200078ec0ff */
[----:B------:R-:W-:Y:S01]  /*e170*/  IMAD.U32 R21, R10, 0x10000, RZ ;  /* 0x000100000a157824 */ /* 0x000fe200078e00ff */
[----:B------:R-:W-:Y:S01]  /*e180*/  LOP3.LUT R25, R11, 0xffff0000, RZ, 0xc0, !PT ;  /* 0xffff00000b197812 */ /* 0x000fe200078ec0ff */
[C---:B------:R-:W-:Y:S01]  /*e190*/  IMAD.U32 R15, R9.reuse, 0x10000, RZ ;  /* 0x00010000090f7824 */ /* 0x040fe200078e00ff */
[----:B------:R-:W-:Y:S01]  /*e1a0*/  LOP3.LUT R19, R9, 0xffff0000, RZ, 0xc0, !PT ;  /* 0xffff000009137812 */ /* 0x000fe200078ec0ff */
[----:B--2---:R-:W-:Y:S01]  /*e1b0*/  IMAD.U32 R8, R4, 0x10000, RZ ;  /* 0x0001000004087824 */ /* 0x004fe200078e00ff */
[C---:B------:R-:W-:Y:S01]  /*e1c0*/  LOP3.LUT R11, R6.reuse, 0xffff0000, RZ, 0xc0, !PT ;  /* 0xffff0000060b7812 */ /* 0x040fe200078ec0ff */
[----:B------:R-:W-:Y:S01]  /*e1d0*/  IMAD.U32 R10, R6, 0x10000, RZ ;  /* 0x00010000060a7824 */ /* 0x000fe200078e00ff */
[----:B------:R-:W-:Y:S01]  /*e1e0*/  LOP3.LUT R3, R4, 0xffff0000, RZ, 0xc0, !PT ;  /* 0xffff000004037812 */ /* 0x000fe200078ec0ff */
[C---:B------:R-:W-:Y:S01]  /*e1f0*/  IMAD.U32 R2, R5.reuse, 0x10000, RZ ;  /* 0x0001000005027824 */ /* 0x040fe200078e00ff */
[----:B------:R-:W-:Y:S01]  /*e200*/  LOP3.LUT R9, R5, 0xffff0000, RZ, 0xc0, !PT ;  /* 0xffff000005097812 */ /* 0x000fe200078ec0ff */
[C---:B------:R-:W-:Y:S01]  /*e210*/  IMAD.U32 R0, R7.reuse, 0x10000, RZ ;  /* 0x0001000007007824 */ /* 0x040fe200078e00ff */
[----:B------:R-:W-:Y:S01]  /*e220*/  LOP3.LUT R6, R7, 0xffff0000, RZ, 0xc0, !PT ;  /* 0xffff000007067812 */ /* 0x000fe200078ec0ff */
[C---:B------:R-:W-:Y:S01]  /*e230*/  FMUL.FTZ R5, R8.reuse, R29 ;  /* 0x0000001d08057220 */ /* 0x040fe20000410000 */
[----:B------:R-:W-:Y:S01]  /*e240*/  LOP3.LUT R7, R13, 0xffff0000, RZ, 0xc0, !PT ;  /* 0xffff00000d077812 */ /* 0x000fe200078ec0ff */
[----:B------:R-:W-:-:S02]  /*e250*/  FMUL.FTZ R4, R8, R30 ;  /* 0x0000001e08047220 */ /* 0x000fc40000410000 */
[----:B------:R-:W-:Y:S02]  /*e260*/  IMAD.U32 R8, R20, 0x10000, RZ ;  /* 0x0001000014087824 */ /* 0x000fe400078e00ff */
[C---:B------:R-:W-:Y:S02]  /*e270*/  FFMA.FTZ R30, R14.reuse, R30, -R5 ;  /* 0x0000001e0e1e7223 */ /* 0x040fe40000010805 */
[----:B------:R-:W-:Y:S02]  /*e280*/  FFMA.FTZ R29, R14, R29, R4 ;  /* 0x0000001d0e1d7223 */ /* 0x000fe40000010004 */
[C---:B------:R-:W-:Y:S02]  /*e290*/  FMUL.FTZ R5, R3.reuse, R31 ;  /* 0x0000001f03057220 */ /* 0x040fe40000410000 */
[----:B------:R-:W-:Y:S02]  /*e2a0*/  FMUL.FTZ R4, R3, R7 ;  /* 0x0000000703047220 */ /* 0x000fe40000410000 */
[----:B------:R-:W-:-:S02]  /*e2b0*/  FMUL.FTZ R3, R2, R12 ;  /* 0x0000000c02037220 */ /* 0x000fc40000410000 */
[-C--:B------:R-:W-:Y:S02]  /*e2c0*/  FMUL.FTZ R2, R2, R8.reuse ;  /* 0x0000000802027220 */ /* 0x080fe40000410000 */
[----:B------:R-:W-:Y:S01]  /*e2d0*/  FFMA.FTZ R14, R15, R8, -R3 ;  /* 0x000000080f0e7223 */ /* 0x000fe20000010803 */
[----:B------:R-:W-:Y:S01]  /*e2e0*/  LOP3.LUT R8, R20, 0xffff0000, RZ, 0xc0, !PT ;  /* 0xffff000014087812 */ /* 0x000fe200078ec0ff */
[----:B------:R-:W-:Y:S01]  /*e2f0*/  FFMA.FTZ R28, R16, R7, -R5 ;  /* 0x00000007101c7223 */ /* 0x000fe20000010805 */
[----:B------:R-:W-:Y:S01]  /*e300*/  LOP3.LUT R5, R17, 0xffff0000, RZ, 0xc0, !PT ;  /* 0xffff000011057812 */ /* 0x000fe200078ec0ff */
[----:B------:R-:W-:Y:S01]  /*e310*/  FFMA.FTZ R15, R15, R12, R2 ;  /* 0x0000000c0f0f7223 */ /* 0x000fe20000010002 */
[----:B------:R-:W-:Y:S01]  /*e320*/  LOP3.LUT R17, R27, 0xffff0000, RZ, 0xc0, !PT ;  /* 0xffff00001b117812 */ /* 0x000fe200078ec0ff */
[----:B------:R-:W-:Y:S02]  /*e330*/  IMAD.U32 R3, R24, 0x10000, RZ ;  /* 0x0001000018037824 */ /* 0x000fe400078e00ff */
[----:B------:R-:W-:-:S02]  /*e340*/  FMUL.FTZ R2, R0, R36 ;  /* 0x0000002400027220 */ /* 0x000fc40000410000 */
[----:B------:R-:W-:Y:S02]  /*e350*/  FFMA.FTZ R16, R16, R31, R4 ;  /* 0x0000001f10107223 */ /* 0x000fe40000010004 */
[-C--:B------:R-:W-:Y:S02]  /*e360*/  FMUL.FTZ R0, R0, R3.reuse ;  /* 0x0000000300007220 */ /* 0x080fe40000410000 */
[----:B------:R-:W-:Y:S02]  /*e370*/  FFMA.FTZ R13, R18, R3, -R2 ;  /* 0x00000003120d7223 */ /* 0x000fe40000010802 */
[C---:B------:R-:W-:Y:S02]  /*e380*/  FMUL.FTZ R4, R9.reuse, R5 ;  /* 0x0000000509047220 */ /* 0x040fe40000410000 */
[----:B------:R-:W-:Y:S02]  /*e390*/  FMUL.FTZ R3, R9, R8 ;  /* 0x0000000809037220 */ /* 0x000fe40000410000 */
[----:B------:R-:W-:-:S02]  /*e3a0*/  IMAD.U32 R20, R23, 0x10000, RZ ;  /* 0x0001000017147824 */ /* 0x000fc400078e00ff */
[----:B------:R-:W-:Y:S02]  /*e3b0*/  IMAD.U32 R7, R27, 0x10000, RZ ;  /* 0x000100001b077824 */ /* 0x000fe400078e00ff */
[C---:B------:R-:W-:Y:S01]  /*e3c0*/  FFMA.FTZ R9, R19.reuse, R8, -R4 ;  /* 0x0000000813097223 */ /* 0x040fe20000010804 */
[----:B------:R-:W-:Y:S01]  /*e3d0*/  LOP3.LUT R8, R24, 0xffff0000, RZ, 0xc0, !PT ;  /* 0xffff000018087812 */ /* 0x000fe200078ec0ff */
[----:B------:R-:W-:Y:S01]  /*e3e0*/  FFMA.FTZ R5, R19, R5, R3 ;  /* 0x0000000513057223 */ /* 0x000fe20000010003 */
[----:B------:R-:W-:Y:S01]  /*e3f0*/  LOP3.LUT R19, R23, 0xffff0000, RZ, 0xc0, !PT ;  /* 0xffff000017137812 */ /* 0x000fe200078ec0ff */
[----:B------:R-:W-:Y:S01]  /*e400*/  FFMA.FTZ R12, R18, R36, R0 ;  /* 0x00000024120c7223 */ /* 0x000fe20000010000 */
[----:B------:R-:W-:Y:S01]  /*e410*/  LOP3.LUT R18, R22, 0xffff0000, RZ, 0xc0, !PT ;  /* 0xffff000016127812 */ /* 0x000fe200078ec0ff */
[C---:B------:R-:W-:Y:S01]  /*e420*/  FMUL.FTZ R2, R10.reuse, R20 ;  /* 0x000000140a027220 */ /* 0x040fe20000410000 */
[----:B------:R-:W-:Y:S01]  /*e430*/  F2FP.BF16.PACK_AB R9, R9, R14 ;  /* 0x0000000e0909723e */ /* 0x000fe200000010ff */
[----:B------:R-:W-:Y:S01]  /*e440*/  FMUL.FTZ R0, R10, R7 ;  /* 0x000000070a007220 */ /* 0x000fe20000410000 */
[----:B------:R-:W-:Y:S01]  /*e450*/  F2FP.BF16.PACK_AB R5, R5, R15 ;  /* 0x0000000f0505723e */ /* 0x000fe200000010ff */
[----:B------:R-:W-:-:S02]  /*e460*/  FFMA.FTZ R10, R21, R7, -R2 ;  /* 0x00000007150a7223 */ /* 0x000fc40000010802 */
[----:B------:R-:W-:Y:S02]  /*e470*/  FMUL.FTZ R4, R11, R19 ;  /* 0x000000130b047220 */ /* 0x000fe40000410000 */
[----:B------:R-:W-:Y:S02]  /*e480*/  FFMA.FTZ R7, R21, R20, R0 ;  /* 0x0000001415077223 */ /* 0x000fe40000010000 */
[-C--:B------:R-:W-:Y:S02]  /*e490*/  FMUL.FTZ R3, R11, R17.reuse ;  /* 0x000000110b037220 */ /* 0x080fe40000410000 */
[C---:B------:R-:W-:Y:S02]  /*e4a0*/  FMUL.FTZ R2, R6.reuse, R18 ;  /* 0x0000001206027220 */ /* 0x040fe40000410000 */
[----:B------:R-:W-:Y:S02]  /*e4b0*/  FMUL.FTZ R0, R6, R8 ;  /* 0x0000000806007220 */ /* 0x000fe40000410000 */
[----:B------:R-:W-:Y:S01]  /*e4c0*/  FFMA.FTZ R6, R26, R17, -R4 ;  /* 0x000000111a067223 */ /* 0x000fe20000010804 */
[----:B------:R-:W-:Y:S01]  /*e4d0*/  F2FP.BF16.PACK_AB R4, R16, R29 ;  /* 0x0000001d1004723e */ /* 0x000fe200000010ff */
[----:B------:R-:W-:-:S02]  /*e4e0*/  FFMA.FTZ R3, R26, R19, R3 ;  /* 0x000000131a037223 */ /* 0x000fc40000010003 */
[C---:B------:R-:W-:Y:S01]  /*e4f0*/  FFMA.FTZ R2, R25.reuse, R8, -R2 ;  /* 0x0000000819027223 */ /* 0x040fe20000010802 */
[----:B------:R-:W-:Y:S01]  /*e500*/  F2FP.BF16.PACK_AB R10, R6, R10 ;  /* 0x0000000a060a723e */ /* 0x000fe200000010ff */
[----:B------:R-:W-:Y:S01]  /*e510*/  FFMA.FTZ R0, R25, R18, R0 ;  /* 0x0000001219007223 */ /* 0x000fe20000010000 */
[----:B------:R-:W-:Y:S02]  /*e520*/  F2FP.BF16.PACK_AB R8, R28, R30 ;  /* 0x0000001e1c08723e */ /* 0x000fe400000010ff */
[----:B------:R-:W-:Y:S02]  /*e530*/  F2FP.BF16.PACK_AB R6, R3, R7 ;  /* 0x000000070306723e */ /* 0x000fe400000010ff */
[----:B------:R-:W-:Y:S02]  /*e540*/  F2FP.BF16.PACK_AB R11, R2, R13 ;  /* 0x0000000d020b723e */ /* 0x000fe400000010ff */
[----:B------:R-:W-:-:S03]  /*e550*/  F2FP.BF16.PACK_AB R7, R0, R12 ;  /* 0x0000000c0007723e */ /* 0x000fc600000010ff */
[----:B------:R1:W-:Y:S04]  /*e560*/  STS.128 [R35], R8 ;  /* 0x0000000823007388 */ /* 0x0003e80000000c00 */
[----:B------:R1:W-:Y:S02]  /*e570*/  STS.128 [R34+0x100], R4 ;  /* 0x0001000422007388 */ /* 0x0003e40000000c00 */
.L_x_1228:
[----:B------:R-:W-:Y:S05]  /*e580*/  BSYNC B0 ;  /* 0x0000000000007941 */ /* 0x000fea0003800000 */
.L_x_1227:
        /* <DEDUP_REMOVED lines=119> */
.L_x_1230:
[----:B------:R-:W-:Y:S05]  /*ed00*/  BSYNC B0 ;  /* 0x0000000000007941 */ /* 0x000fea0003800000 */
.L_x_1229:
[----:B------:R-:W2:Y:S02]  /*ed10*/  S2R R0, SR_TID.X ;  /* 0x0000000000007919 */ /* 0x000ea40000002100 */
[----:B--2---:R-:W-:-:S04]  /*ed20*/  SHF.R.S32.HI R3, RZ, 0x1f, R0 ;  /* 0x0000001fff037819 */ /* 0x004fc80000011400 */
[----:B------:R-:W-:-:S04]  /*ed30*/  LEA.HI R3, R3, R0, RZ, 0x3 ;  /* 0x0000000003037211 */ /* 0x000fc800078f18ff */
[----:B------:R-:W-:-:S04]  /*ed40*/  SHF.R.S32.HI R3, RZ, 0x3, R3 ;  /* 0x00000003ff037819 */ /* 0x000fc80000011403 */
[----:B------:R-:W-:-:S04]  /*ed50*/  IADD3 R3, R3, 0x60, RZ ;  /* 0x0000006003037810 */ /* 0x000fc80007ffe0ff */
[----:B------:R-:W-:-:S13]  /*ed60*/  ISETP.GE.OR P0, PT, R3, R53, P1 ;  /* 0x000000350300720c */ /* 0x000fda0000f06670 */
[----:B------:R-:W-:Y:S05]  /*ed70*/  @P0 BRA `(.L_x_1218) ;  /* 0x000006f000000947 */ /* 0x000fea0003800000 */
[----:B------:R-:W-:Y:S01]  /*ed80*/  IMAD.MOV.U32 R2, RZ, RZ, c[0x0][0x27c] ;  /* 0x00009f00ff027624 */ /* 0x000fe200078e00ff */
[----:B------:R-:W-:Y:S02]  /*ed90*/  SHF.R.S32.HI R0, RZ, 0x1f, R3 ;  /* 0x0000001fff007819 */ /* 0x000fe40000011403 */
[----:B-1----:R-:W-:Y:S02]  /*eda0*/  SHF.R.U32.HI R6, RZ, 0x3, R157 ;  /* 0x00000003ff067819 */ /* 0x002fe4000001169d */
[----:B------:R-:W-:Y:S02]  /*edb0*/  LEA.HI R2, R2, R146, RZ, 0x1d ;  /* 0x0000009202027211 */ /* 0x000fe400078fe8ff */
[----:B------:R-:W-:Y:S02]  /*edc0*/  LEA.HI R0, R0, R3, RZ, 0x3 ;  /* 0x0000000300007211 */ /* 0x000fe400078f18ff */
[----:B------:R-:W-:Y:S01]  /*edd0*/  SHF.R.S32.HI R5, RZ, 0x1f, R2 ;  /* 0x0000001fff057819 */ /* 0x000fe20000011402 */
[----:B------:R-:W-:Y:S01]  /*ede0*/  IMAD.SHL.U32 R3, R2, 0x8, RZ ;  /* 0x0000000802037824 */ /* 0x000fe200078e00ff */
[----:B------:R-:W-:Y:S01]  /*edf0*/  LOP3.LUT R4, R157, 0x38, R32, 0xf8, !PT ;  /* 0x000000389d047812 */ /* 0x000fe200078ef820 */
[----:B------:R-:W-:Y:S01]  /*ee00*/  IMAD.SHL.U32 R0, R0, 0x40, RZ ;  /* 0x0000004000007824 */ /* 0x000fe200078e00ff */
[----:B------:R-:W-:-:S02]  /*ee10*/  LEA.HI R2, R5, R2, RZ, 0x3 ;  /* 0x0000000205027211 */ /* 0x000fc400078f18ff */
[----:B------:R-:W-:Y:S02]  /*ee20*/  LOP3.LUT R3, R157, 0x38, R3, 0xf8, !PT ;  /* 0x000000389d037812 */ /* 0x000fe400078ef803 */
[----:B------:R-:W-:Y:S01]  /*ee30*/  LOP3.LUT R0, R0, 0xfffffe00, RZ, 0xc0, !PT ;  /* 0xfffffe0000007812 */ /* 0x000fe200078ec0ff */
[----:B------:R-:W-:Y:S01]  /*ee40*/  IMAD.SHL.U32 R2, R2, 0x400, RZ ;  /* 0x0000040002027824 */ /* 0x000fe200078e00ff */
[----:B------:R-:W-:Y:S02]  /*ee50*/  LOP3.LUT R3, R3, R6, RZ, 0x3c, !PT ;  /* 0x0000000603037212 */ /* 0x000fe400078e3cff */
[----:B------:R-:W-:Y:S02]  /*ee60*/  LOP3.LUT R4, R0, R4, R6, 0xf6, !PT ;  /* 0x0000000400047212 */ /* 0x000fe400078ef606 */
[----:B------:R-:W-:Y:S02]  /*ee70*/  LOP3.LUT R2, R2, 0x7fffe000, RZ, 0xc0, !PT ;  /* 0x7fffe00002027812 */ /* 0x000fe400078ec0ff */
[----:B------:R-:W-:-:S02]  /*ee80*/  LEA R31, R4, 0x100, 0x1 ;  /* 0x00000100041f7811 */ /* 0x000fc400078e08ff */
[----:B------:R-:W-:Y:S02]  /*ee90*/  IADD3 R2, R3, R2, R0 ;  /* 0x0000000203027210 */ /* 0x000fe40007ffe000 */
[----:B------:R-:W-:Y:S01]  /*eea0*/  SHF.R.U64 R3, R62, 0x10, R63 ;  /* 0x000000103e037819 */ /* 0x000fe2000000123f */
[----:B------:R-:W1:Y:S01]  /*eeb0*/  LDS.128 R8, [R31] ;  /* 0x000000001f087984 */ /* 0x000e620000000c00 */
[----:B------:R-:W-:Y:S01]  /*eec0*/  SHF.R.U64 R14, R56, 0x10, R57 ;  /* 0x00000010380e7819 */ /* 0x000fe20000001239 */
[----:B------:R-:W-:Y:S01]  /*eed0*/  IMAD.SHL.U32 R30, R2, 0x2, RZ ;  /* 0x00000002021e7824 */ /* 0x000fe200078e00ff */
[----:B------:R-:W-:Y:S02]  /*eee0*/  SHF.R.U64 R0, R60, 0x10, R61 ;  /* 0x000000103c007819 */ /* 0x000fe4000000123d */
[----:B------:R-:W-:Y:S02]  /*eef0*/  PRMT R26, R73, 0x5432, R3 ;  /* 0x00005432491a7816 */ /* 0x000fe40000000003 */
[----:B------:R-:W2:Y:S01]  /*ef00*/  LDS.128 R4, [R30+0x100] ;  /* 0x000100001e047984 */ /* 0x000ea20000000c00 */
[----:B------:R-:W-:-:S02]  /*ef10*/  PRMT R3, R70, 0x5432, R14 ;  /* 0x0000543246037816 */ /* 0x000fc4000000000e */
[----:B------:R-:W-:Y:S02]  /*ef20*/  SHF.R.U32.HI R13, RZ, 0x10, R63 ;  /* 0x00000010ff0d7819 */ /* 0x000fe4000001163f */
[----:B------:R-:W-:Y:S01]  /*ef30*/  SHF.R.U32.HI R15, RZ, 0x10, R57 ;  /* 0x00000010ff0f7819 */ /* 0x000fe20000011639 */
[----:B------:R-:W-:Y:S01]  /*ef40*/  IMAD.U32 R28, R3, 0x10000, RZ ;  /* 0x00010000031c7824 */ /* 0x000fe200078e00ff */
[--C-:B------:R-:W-:Y:S02]  /*ef50*/  SHF.R.U64 R17, R58, 0x10, R59.reuse ;  /* 0x000000103a117819 */ /* 0x100fe4000000123b */
[----:B------:R-:W-:Y:S02]  /*ef60*/  SHF.R.U32.HI R18, RZ, 0x10, R59 ;  /* 0x00000010ff127819 */ /* 0x000fe4000001163b */
[----:B------:R-:W-:Y:S02]  /*ef70*/  PRMT R12, R71, 0x5432, R0 ;  /* 0x00005432470c7816 */ /* 0x000fe40000000000 */
[----:B------:R-:W-:-:S02]  /*ef80*/  SHF.R.U32.HI R2, RZ, 0x10, R61 ;  /* 0x00000010ff027819 */ /* 0x000fc4000001163d */
[----:B------:R-:W-:Y:S01]  /*ef90*/  PRMT R23, R73, 0x5410, R13 ;  /* 0x0000541049177816 */ /* 0x000fe2000000000d */
[----:B------:R-:W-:Y:S01]  /*efa0*/  IMAD.U32 R27, R12, 0x10000, RZ ;  /* 0x000100000c1b7824 */ /* 0x000fe200078e00ff */
[----:B------:R-:W-:Y:S02]  /*efb0*/  PRMT R16, R70, 0x5410, R15 ;  /* 0x0000541046107816 */ /* 0x000fe4000000000f */
[C---:B------:R-:W-:Y:S02]  /*efc0*/  PRMT R22, R72.reuse, 0x5432, R17 ;  /* 0x0000543248167816 */ /* 0x040fe40000000011 */
[----:B------:R-:W-:Y:S01]  /*efd0*/  PRMT R21, R72, 0x5410, R18 ;  /* 0x0000541048157816 */ /* 0x000fe20000000012 */
[----:B------:R-:W-:Y:S01]  /*efe0*/  IMAD.U32 R34, R16, 0x10000, RZ ;  /* 0x0001000010227824 */ /* 0x000fe200078e00ff */
[----:B------:R-:W-:Y:S02]  /*eff0*/  PRMT R19, R71, 0x5410, R2 ;  /* 0x0000541047137816 */ /* 0x000fe40000000002 */
[----:B------:R-:W-:Y:S01]  /*f000*/  LOP3.LUT R35, R3, 0xffff0000, RZ, 0xc0, !PT ;  /* 0xffff000003237812 */ /* 0x000fe200078ec0ff */
[C---:B-1----:R-:W-:Y:S01]  /*f010*/  IMAD.U32 R13, R8.reuse, 0x10000, RZ ;  /* 0x00010000080d7824 */ /* 0x042fe200078e00ff */
[----:B------:R-:W-:Y:S01]  /*f020*/  LOP3.LUT R15, R8, 0xffff0000, RZ, 0xc0, !PT ;  /* 0xffff0000080f7812 */ /* 0x000fe200078ec0ff */
[C---:B------:R-:W-:Y:S01]  /*f030*/  IMAD.U32 R14, R9.reuse, 0x10000, RZ ;  /* 0x00010000090e7824 */ /* 0x040fe200078e00ff */
[----:B------:R-:W-:Y:S01]  /*f040*/  LOP3.LUT R18, R9, 0xffff0000, RZ, 0xc0, !PT ;  /* 0xffff000009127812 */ /* 0x000fe200078ec0ff */
[C---:B------:R-:W-:Y:S01]  /*f050*/  IMAD.U32 R17, R11.reuse, 0x10000, RZ ;  /* 0x000100000b117824 */ /* 0x040fe200078e00ff */
[C---:B------:R-:W-:Y:S01]  /*f060*/  LOP3.LUT R25, R10.reuse, 0xffff0000, RZ, 0xc0, !PT ;  /* 0xffff00000a197812 */ /* 0x040fe200078ec0ff */
[----:B------:R-:W-:Y:S01]  /*f070*/  IMAD.U32 R20, R10, 0x10000, RZ ;  /* 0x000100000a147824 */ /* 0x000fe200078e00ff */
[----:B------:R-:W-:Y:S01]  /*f080*/  LOP3.LUT R24, R11, 0xffff0000, RZ, 0xc0, !PT ;  /* 0xffff00000b187812 */ /* 0x000fe200078ec0ff */
[----:B--2---:R-:W-:Y:S01]  /*f090*/  IMAD.U32 R0, R4, 0x10000, RZ ;  /* 0x0001000004007824 */ /* 0x004fe200078e00ff */
[C---:B------:R-:W-:Y:S01]  /*f0a0*/  LOP3.LUT R9, R5.reuse, 0xffff0000, RZ, 0xc0, !PT ;  /* 0xffff000005097812 */ /* 0x040fe200078ec0ff */
[----:B------:R-:W-:Y:S01]  /*f0b0*/  IMAD.U32 R8, R5, 0x10000, RZ ;  /* 0x0001000005087824 */ /* 0x000fe200078e00ff */
[C---:B------:R-:W-:Y:S01]  /*f0c0*/  LOP3.LUT R11, R6.reuse, 0xffff0000, RZ, 0xc0, !PT ;  /* 0xffff0000060b7812 */ /* 0x040fe200078ec0ff */
[----:B------:R-:W-:Y:S01]  /*f0d0*/  IMAD.U32 R10, R6, 0x10000, RZ ;  /* 0x00010000060a7824 */ /* 0x000fe200078e00ff */
[----:B------:R-:W-:Y:S01]  /*f0e0*/  LOP3.LUT R2, R4, 0xffff0000, RZ, 0xc0, !PT ;  /* 0xffff000004027812 */ /* 0x000fe200078ec0ff */
[C---:B------:R-:W-:Y:S01]  /*f0f0*/  IMAD.U32 R5, R7.reuse, 0x10000, RZ ;  /* 0x0001000007057824 */ /* 0x040fe200078e00ff */
[----:B------:R-:W-:Y:S01]  /*f100*/  LOP3.LUT R6, R7, 0xffff0000, RZ, 0xc0, !PT ;  /* 0xffff000007067812 */ /* 0x000fe200078ec0ff */
[----:B------:R-:W-:Y:S01]  /*f110*/  FMUL.FTZ R4, R0, R28 ;  /* 0x0000001c00047220 */ /* 0x000fe20000410000 */
[----:B------:R-:W-:Y:S01]  /*f120*/  LOP3.LUT R7, R12, 0xffff0000, RZ, 0xc0, !PT ;  /* 0xffff00000c077812 */ /* 0x000fe200078ec0ff */
[----:B------:R-:W-:-:S02]  /*f130*/  FMUL.FTZ R0, R0, R27 ;  /* 0x0000001b00007220 */ /* 0x000fc40000410000 */
[----:B------:R-:W-:Y:S02]  /*f140*/  FFMA.FTZ R33, R13, R27, -R4 ;  /* 0x0000001b0d217223 */ /* 0x000fe40000010804 */
[C---:B------:R-:W-:Y:S02]  /*f150*/  FMUL.FTZ R4, R2.reuse, R35 ;  /* 0x0000002302047220 */ /* 0x040fe40000410000 */
[----:B------:R-:W-:Y:S02]  /*f160*/  IMAD.U32 R12, R19, 0x10000, RZ ;  /* 0x00010000130c7824 */ /* 0x000fe400078e00ff */
[----:B------:R-:W-:Y:S02]  /*f170*/  FMUL.FTZ R3, R2, R7 ;  /* 0x0000000702037220 */ /* 0x000fe40000410000 */
[----:B------:R-:W-:Y:S02]  /*f180*/  FFMA.FTZ R32, R13, R28, R0 ;  /* 0x0000001c0d207223 */ /* 0x000fe40000010000 */
[----:B------:R-:W-:-:S02]  /*f190*/  FMUL.FTZ R2, R8, R34 ;  /* 0x0000002208027220 */ /* 0x000fc40000410000 */
[----:B------:R-:W-:Y:S02]  /*f1a0*/  IMAD.U32 R13, R21, 0x10000, RZ ;  /* 0x00010000150d7824 */ /* 0x000fe400078e00ff */
[-C--:B------:R-:W-:Y:S01]  /*f1b0*/  FMUL.FTZ R0, R8, R12.reuse ;  /* 0x0000000c08007220 */ /* 0x080fe20000410000 */
[----:B------:R-:W-:Y:S01]  /*f1c0*/  LOP3.LUT R8, R16, 0xffff0000, RZ, 0xc0, !PT ;  /* 0xffff000010087812 */ /* 0x000fe200078ec0ff */
[----:B------:R-:W-:Y:S01]  /*f1d0*/  FFMA.FTZ R28, R15, R35, R3 ;  /* 0x000000230f1c7223 */ /* 0x000fe20000010003 */
[----:B------:R-:W-:Y:S01]  /*f1e0*/  LOP3.LUT R16, R21, 0xffff0000, RZ, 0xc0, !PT ;  /* 0xffff000015107812 */ /* 0x000fe200078ec0ff */
[----:B------:R-:W-:Y:S01]  /*f1f0*/  FFMA.FTZ R27, R14, R12, -R2 ;  /* 0x0000000c0e1b7223 */ /* 0x000fe20000010802 */
[----:B------:R-:W-:Y:S01]  /*f200*/  LOP3.LUT R12, R19, 0xffff0000, RZ, 0xc0, !PT ;  /* 0xffff0000130c7812 */ /* 0x000fe200078ec0ff */
[----:B------:R-:W-:Y:S02]  /*f210*/  IMAD.U32 R3, R23, 0x10000, RZ ;  /* 0x0001000017037824 */ /* 0x000fe400078e00ff */
[----:B------:R-:W-:-:S02]  /*f220*/  FMUL.FTZ R2, R5, R13 ;  /* 0x0000000d05027220 */ /* 0x000fc40000410000 */
[----:B------:R-:W-:Y:S02]  /*f230*/  FFMA.FTZ R29, R15, R7, -R4 ;  /* 0x000000070f1d7223 */ /* 0x000fe40000010804 */
[----:B------:R-:W-:Y:S02]  /*f240*/  FFMA.FTZ R15, R14, R34, R0 ;  /* 0x000000220e0f7223 */ /* 0x000fe40000010000 */
[-C--:B------:R-:W-:Y:S02]  /*f250*/  FMUL.FTZ R0, R5, R3.reuse ;  /* 0x0000000305007220 */ /* 0x080fe40000410000 */
[----:B------:R-:W-:Y:S02]  /*f260*/  FFMA.FTZ R14, R17, R3, -R2 ;  /* 0x00000003110e7223 */ /* 0x000fe40000010802 */
[----:B------:R-:W-:Y:S02]  /*f270*/  FMUL.FTZ R4, R9, R8 ;  /* 0x0000000809047220 */ /* 0x000fe40000410000 */
[----:B------:R-:W-:-:S02]  /*f280*/  IMAD.U32 R19, R22, 0x10000, RZ ;  /* 0x0001000016137824 */ /* 0x000fc400078e00ff */
[-C--:B------:R-:W-:Y:S02]  /*f290*/  FMUL.FTZ R3, R9, R12.reuse ;  /* 0x0000000c09037220 */ /* 0x080fe40000410000 */
[----:B------:R-:W-:Y:S02]  /*f2a0*/  IMAD.U32 R7, R26, 0x10000, RZ ;  /* 0x000100001a077824 */ /* 0x000fe400078e00ff */
[----:B------:R-:W-:Y:S01]  /*f2b0*/  FFMA.FTZ R13, R17, R13, R0 ;  /* 0x0000000d110d7223 */ /* 0x000fe20000010000 */
[----:B------:R-:W-:Y:S01]  /*f2c0*/  LOP3.LUT R17, R22, 0xffff0000, RZ, 0xc0, !PT ;  /* 0xffff000016117812 */ /* 0x000fe200078ec0ff */
[----:B------:R-:W-:Y:S01]  /*f2d0*/  FFMA.FTZ R9, R18, R12, -R4 ;  /* 0x0000000c12097223 */ /* 0x000fe20000010804 */
[----:B------:R-:W-:Y:S01]  /*f2e0*/  LOP3.LUT R12, R26, 0xffff0000, RZ, 0xc0, !PT ;  /* 0xffff00001a0c7812 */ /* 0x000fe200078ec0ff */
[----:B------:R-:W-:Y:S02]  /*f2f0*/  FMUL.FTZ R2, R10, R19 ;  /* 0x000000130a027220 */ /* 0x000fe40000410000 */
[----:B------:R-:W-:Y:S01]  /*f300*/  FFMA.FTZ R5, R18, R8, R3 ;  /* 0x0000000812057223 */ /* 0x000fe20000010003 */
[----:B------:R-:W-:Y:S01]  /*f310*/  LOP3.LUT R8, R23, 0xffff0000, RZ, 0xc0, !PT ;  /* 0xffff000017087812 */ /* 0x000fe200078ec0ff */
[----:B------:R-:W-:Y:S01]  /*f320*/  FMUL.FTZ R0, R10, R7 ;  /* 0x000000070a007220 */ /* 0x000fe20000410000 */
[----:B------:R-:W-:Y:S01]  /*f330*/  F2FP.BF16.PACK_AB R9, R9, R27 ;  /* 0x0000001b0909723e */ /* 0x000fe200000010ff */
[----:B------:R-:W-:Y:S01]  /*f340*/  FFMA.FTZ R10, R20, R7, -R2 ;  /* 0x00000007140a7223 */ /* 0x000fe20000010802 */
[----:B------:R-:W-:Y:S01]  /*f350*/  F2FP.BF16.PACK_AB R5, R5, R15 ;  /* 0x0000000f0505723e */ /* 0x000fe200000010ff */
[----:B------:R-:W-:-:S02]  /*f360*/  FMUL.FTZ R4, R11, R17 ;  /* 0x000000110b047220 */ /* 0x000fc40000410000 */
[----:B------:R-:W-:Y:S02]  /*f370*/  FFMA.FTZ R7, R20, R19, R0 ;  /* 0x0000001314077223 */ /* 0x000fe40000010000 */
[----:B------:R-:W-:Y:S02]  /*f380*/  FMUL.FTZ R3, R11, R12 ;  /* 0x0000000c0b037220 */ /* 0x000fe40000410000 */
[C---:B------:R-:W-:Y:S02]  /*f390*/  FMUL.FTZ R2, R6.reuse, R16 ;  /* 0x0000001006027220 */ /* 0x040fe40000410000 */
[----:B------:R-:W-:Y:S02]  /*f3a0*/  FMUL.FTZ R0, R6, R8 ;  /* 0x0000000806007220 */ /* 0x000fe40000410000 */
[C---:B------:R-:W-:Y:S01]  /*f3b0*/  FFMA.FTZ R6, R25.reuse, R12, -R4 ;  /* 0x0000000c19067223 */ /* 0x040fe20000010804 */
        /* <DEDUP_REMOVED lines=11> */
.L_x_1218:
[----:B------:R-:W-:Y:S05]  /*f470*/  BSYNC B2 ;  /* 0x0000000000027941 */ /* 0x000fea0003800000 */
.L_x_1196:
[----:B------:R-:W2:Y:S01]  /*f480*/  S2R R156, SR_TID.X ;  /* 0x00000000009c7919 */ /* 0x000ea20000002100 */
[----:B-1----:R-:W-:Y:S01]  /*f490*/  IMAD.MOV.U32 R3, RZ, RZ, 0x40 ;  /* 0x00000040ff037424 */ /* 0x002fe200078e00ff */
[----:B------:R-:W-:Y:S01]  /*f4a0*/  IADD3 R199, R194, 0x20, RZ ;  /* 0x00000020c2c77810 */ /* 0x000fe20007ffe0ff */
[----:B------:R-:W-:Y:S01]  /*f4b0*/  ULDC.64 UR4, c[0x0][0x208] ;  /* 0x0000820000047ab9 */ /* 0x000fe20000000a00 */
[----:B------:R-:W-:Y:S01]  /*f4c0*/  BAR.SYNC.DEFER_BLOCKING 0x0 ;  /* 0x0000000000007b1d */ /* 0x000fe20000010000 */
[----:B------:R-:W-:-:S05]  /*f4d0*/  USHF.L.U32 UR9, UR4, 0x6, URZ ;  /* 0x0000000604097899 */ /* 0x000fca000800063f */
[----:B------:R-:W-:Y:S01]  /*f4e0*/  UMOV UR8, 0x6 ;  /* 0x0000000600087882 */ /* 0x000fe20000000000 */
[----:B------:R-:W-:Y:S01]  /*f4f0*/  BSSY B0, `(.L_x_1231) ;  /* 0x0000136000007945 */ /* 0x000fe20003800000 */
[----:B------:R-:W-:Y:S01]  /*f500*/  USHF.L.U64.HI UR5, UR4, UR8, UR5 ;  /* 0x0000000804057299 */ /* 0x000fe20008010205 */
[----:B--2---:R-:W-:-:S04]  /*f510*/  LEA.HI R0, R214, R156, RZ, 0x4 ;  /* 0x0000009cd6007211 */ /* 0x004fc800078f20ff */
[----:B------:R-:W-:Y:S01]  /*f520*/  LOP3.LUT R0, R0, 0xfffffff0, RZ, 0xc0, !PT ;  /* 0xfffffff000007812 */ /* 0x000fe200078ec0ff */
[----:B------:R-:W-:Y:S04]  /*f530*/  LDSM.16.M88.4 R132, [R213] ;  /* 0x00000000d584783b */ /* 0x000fe80000000200 */
[----:B------:R-:W-:Y:S01]  /*f540*/  IMAD.IADD R0, R156, 0x1, -R0 ;  /* 0x000000019c007824 */ /* 0x000fe200078e0a00 */
[----:B------:R-:W-:Y:S04]  /*f550*/  LDSM.16.M88.4 R176, [R213+0x4000] ;  /* 0x00400000d5b0783b */ /* 0x000fe80000000200 */
[----:B------:R-:W-:-:S04]  /*f560*/  SHF.R.S32.HI R2, RZ, 0x1f, R0 ;  /* 0x0000001fff027819 */ /* 0x000fc80000011400 */
[----:B------:R-:W-:-:S04]  /*f570*/  LEA.HI R2, R2, R0, RZ, 0x3 ;  /* 0x0000000002027211 */ /* 0x000fc800078f18ff */
[----:B------:R-:W-:-:S05]  /*f580*/  LOP3.LUT R2, R2, 0xfffffff8, RZ, 0xc0, !PT ;  /* 0xfffffff802027812 */ /* 0x000fca00078ec0ff */
[----:B------:R-:W-:Y:S02]  /*f590*/  IMAD.IADD R0, R0, 0x1, -R2 ;  /* 0x0000000100007824 */ /* 0x000fe400078e0a02 */
[----:B------:R-:W-:-:S03]  /*f5a0*/  IMAD.MOV.U32 R2, RZ, RZ, 0x20 ;  /* 0x00000020ff027424 */ /* 0x000fc600078e00ff */
[C---:B------:R-:W-:Y:S02]  /*f5b0*/  LOP3.LUT P0, RZ, R0.reuse, 0x2, RZ, 0xc0, !PT ;  /* 0x0000000200ff7812 */ /* 0x040fe4000780c0ff */
[----:B------:R-:W-:Y:S02]  /*f5c0*/  LOP3.LUT P1, RZ, R0, 0x4, RZ, 0xc0, !PT ;  /* 0x0000000400ff7812 */ /* 0x000fe4000782c0ff */
[----:B------:R-:W-:Y:S02]  /*f5d0*/  SEL R0, R2, 0xffffffe0, !P0 ;  /* 0xffffffe002007807 */ /* 0x000fe40004000000 */
[----:B------:R-:W-:Y:S02]  /*f5e0*/  SEL R3, R3, 0xffffffc0, !P1 ;  /* 0xffffffc003037807 */ /* 0x000fe40004800000 */
[----:B------:R-:W-:Y:S01]  /*f5f0*/  LOP3.LUT P0, RZ, R146, 0x2, RZ, 0xc0, !PT ;  /* 0x0000000292ff7812 */ /* 0x000fe2000780c0ff */
[C---:B------:R-:W-:Y:S02]  /*f600*/  IMAD.IADD R0, R213.reuse, 0x1, R0 ;  /* 0x00000001d5007824 */ /* 0x040fe400078e0200 */
[----:B------:R-:W-:-:S02]  /*f610*/  IMAD.IADD R2, R213, 0x1, R3 ;  /* 0x00000001d5027824 */ /* 0x000fc400078e0203 */
[----:B------:R-:W-:Y:S01]  /*f620*/  IMAD.IADD R3, R0, 0x1, R3 ;  /* 0x0000000100037824 */ /* 0x000fe200078e0203 */
[----:B------:R-:W-:Y:S04]  /*f630*/  LDSM.16.M88.4 R136, [R0] ;  /* 0x000000000088783b */ /* 0x000fe80000000200 */
[----:B------:R1:W-:Y:S03]  /*f640*/  LDSM.16.M88.4 R180, [R0+0x4000] ;  /* 0x0040000000b4783b */ /* 0x0003e60000000200 */
[----:B------:R-:W-:Y:S01]  /*f650*/  @P0 IADD3 R199, R194, -0x20, RZ ;  /* 0xffffffe0c2c70810 */ /* 0x000fe20007ffe0ff */
[----:B------:R-:W-:Y:S03]  /*f660*/  LDSM.16.M88.4 R168, [R2] ;  /* 0x0000000002a8783b */ /* 0x000fe60000000200 */
[C---:B------:R-:W-:Y:S01]  /*f670*/  IADD3 R212, R199.reuse, 0x3000, RZ ;  /* 0x00003000c7d47810 */ /* 0x040fe20007ffe0ff */
[----:B------:R2:W-:Y:S01]  /*f680*/  LDSM.16.M88.4 R184, [R2+0x4000] ;  /* 0x0040000002b8783b */ /* 0x0005e20000000200 */
[----:B------:R-:W-:-:S02]  /*f690*/  IADD3 R211, R199, 0x2800, RZ ;  /* 0x00002800c7d37810 */ /* 0x000fc40007ffe0ff */
[C---:B------:R-:W-:Y:S01]  /*f6a0*/  IADD3 R210, R199.reuse, 0x2000, RZ ;  /* 0x00002000c7d27810 */ /* 0x040fe20007ffe0ff */
[----:B------:R-:W-:Y:S01]  /*f6b0*/  LDSM.16.M88.4 R172, [R3] ;  /* 0x0000000003ac783b */ /* 0x000fe20000000200 */
[C---:B------:R-:W-:Y:S02]  /*f6c0*/  IADD3 R209, R199.reuse, 0x1800, RZ ;  /* 0x00001800c7d17810 */ /* 0x040fe40007ffe0ff */
[C---:B------:R-:W-:Y:S01]  /*f6d0*/  IADD3 R208, R199.reuse, 0x1000, RZ ;  /* 0x00001000c7d07810 */ /* 0x040fe20007ffe0ff */
[----:B------:R3:W-:Y:S01]  /*f6e0*/  LDSM.16.M88.4 R188, [R3+0x4000] ;  /* 0x0040000003bc783b */ /* 0x0007e20000000200 */
[C---:B------:R-:W-:Y:S02]  /*f6f0*/  IADD3 R207, R199.reuse, 0x800, RZ ;  /* 0x00000800c7cf7810 */ /* 0x040fe40007ffe0ff */
[C---:B------:R-:W-:Y:S01]  /*f700*/  IADD3 R206, R199.reuse, 0x3800, RZ ;  /* 0x00003800c7ce7810 */ /* 0x040fe20007ffe0ff */
[----:B------:R-:W-:Y:S01]  /*f710*/  BAR.SYNC.DEFER_BLOCKING 0x0 ;  /* 0x0000000000007b1d */ /* 0x000fe20000010000 */
[C---:B------:R-:W-:Y:S01]  /*f720*/  IADD3 R205, R199.reuse, 0x6800, RZ ;  /* 0x00006800c7cd7810 */ /* 0x040fe20007ffe0ff */
[----:B-1----:R-:W-:Y:S01]  /*f730*/  IMAD R0, R74, c[0x0][0x208], RZ ;  /* 0x000082004a007a24 */ /* 0x002fe200078e02ff */
[----:B------:R-:W-:-:S02]  /*f740*/  IADD3 R204, R199, 0x6000, RZ ;  /* 0x00006000c7cc7810 */ /* 0x000fc40007ffe0ff */
[C---:B------:R-:W-:Y:S01]  /*f750*/  IADD3 R203, R199.reuse, 0x5800, RZ ;  /* 0x00005800c7cb7810 */ /* 0x040fe20007ffe0ff */
[----:B------:R-:W-:Y:S01]  /*f760*/  IMAD R0, R112, c[0x0][0x20c], R0 ;  /* 0x0000830070007a24 */ /* 0x000fe200078e0200 */
[C---:B------:R-:W-:Y:S02]  /*f770*/  IADD3 R202, R199.reuse, 0x5000, RZ ;  /* 0x00005000c7ca7810 */ /* 0x040fe40007ffe0ff */
[C---:B------:R-:W-:Y:S01]  /*f780*/  IADD3 R201, R199.reuse, 0x4800, RZ ;  /* 0x00004800c7c97810 */ /* 0x040fe20007ffe0ff */
[----:B--2---:R-:W-:Y:S01]  /*f790*/  IMAD.MOV.U32 R2, RZ, RZ, R78 ;  /* 0x000000ffff027224 */ /* 0x004fe200078e004e */
[----:B------:R-:W-:Y:S01]  /*f7a0*/  IADD3 R200, R199, 0x4000, RZ ;  /* 0x00004000c7c87810 */ /* 0x000fe20007ffe0ff */
[----:B---3--:R-:W-:Y:S01]  /*f7b0*/  IMAD.MOV.U32 R3, RZ, RZ, R77 ;  /* 0x000000ffff037224 */ /* 0x008fe200078e004d */
[----:B------:R-:W-:-:S04]  /*f7c0*/  DEPBAR.LE SB0, 0x0 ;  /* 0x000080000000791a */ /* 0x000fc80000000000 */
[----:B------:R-:W-:Y:S06]  /*f7d0*/  BAR.SYNC.DEFER_BLOCKING 0x0 ;  /* 0x0000000000007b1d */ /* 0x000fec0000010000 */
[----:B------:R-:W1:Y:S04]  /*f7e0*/  LDSM.16.M88.4 R4, [R194] ;  /* 0x00000000c204783b */ /* 0x000e680000000200 */
[----:B------:R-:W2:Y:S04]  /*f7f0*/  LDSM.16.M88.4 R16, [R194+0x800] ;  /* 0x00080000c210783b */ /* 0x000ea80000000200 */
[----:B------:R-:W-:Y:S04]  /*f800*/  LDSM.16.M88.4 R28, [R199+0x800] ;  /* 0x00080000c71c783b */ /* 0x000fe80000000200 */
[----:B------:R-:W3:Y:S04]  /*f810*/  LDSM.16.M88.4 R20, [R199] ;  /* 0x00000000c714783b */ /* 0x000ee80000000200 */
[----:B------:R-:W4:Y:S04]  /*f820*/  LDSM.16.M88.4 R32, [R194+0x1000] ;  /* 0x00100000c220783b */ /* 0x000f280000000200 */
[----:B------:R-:W3:Y:S04]  /*f830*/  LDSM.16.M88.4 R36, [R199+0x1000] ;  /* 0x00100000c724783b */ /* 0x000ee80000000200 */
[----:B------:R-:W-:Y:S04]  /*f840*/  LDSM.16.M88.4 R44, [R199+0x1800] ;  /* 0x00180000c72c783b */ /* 0x000fe80000000200 */
[----:B------:R-:W-:Y:S04]  /*f850*/  LDSM.16.M88.4 R48, [R199+0x2000] ;  /* 0x00200000c730783b */ /* 0x000fe80000000200 */
[----:B------:R-:W-:Y:S04]  /*f860*/  LDSM.16.M88.4 R40, [R194+0x3000] ;  /* 0x00300000c228783b */ /* 0x000fe80000000200 */
[----:B------:R-:W-:Y:S01]  /*f870*/  LDSM.16.M88.4 R60, [R199+0x2800] ;  /* 0x00280000c73c783b */ /* 0x000fe20000000200 */
[C---:B-1----:R-:W-:Y:S08]  /*f880*/  HMMA.16816.F32.BF16 R12, R132.reuse, R4, RZ ;  /* 0x00000004840c723c */ /* 0x042ff000000418ff */
[C---:B------:R-:W-:Y:S08]  /*f890*/  HMMA.16816.F32.BF16 R8, R132.reuse, R6, RZ ;  /* 0x000000068408723c */ /* 0x040ff000000418ff */
[----:B--2---:R-:W-:Y:S08]  /*f8a0*/  HMMA.16816.F32.BF16 R4, R132, R16, RZ ;  /* 0x000000108404723c */ /* 0x004ff000000418ff */
[C---:B---3--:R-:W-:Y:S01]  /*f8b0*/  HMMA.16816.F32.BF16 R96, R136.reuse, R20, R12 ;  /* 0x000000148860723c */ /* 0x048fe2000004180c */
[----:B------:R-:W-:Y:S07]  /*f8c0*/  LDSM.16.M88.4 R12, [R194+0x2000] ;  /* 0x00200000c20c783b */ /* 0x000fee0000000200 */
[C---:B------:R-:W-:Y:S01]  /*f8d0*/  HMMA.16816.F32.BF16 R92, R136.reuse, R22, R8 ;  /* 0x00000016885c723c */ /* 0x040fe20000041808 */
[----:B------:R-:W1:Y:S07]  /*f8e0*/  LDSM.16.M88.4 R20, [R194+0x1800] ;  /* 0x00180000c214783b */ /* 0x000e6e0000000200 */
[----:B------:R-:W-:Y:S07]  /*f8f0*/  HMMA.16816.F32.BF16 R100, R136, R28, R4 ;  /* 0x0000001c8864723c */ /* 0x000fee0000041804 */
[----:B------:R-:W-:Y:S01]  /*f900*/  IMAD.WIDE.U32 R4, R112, c[0x0][0x208], RZ ;  /* 0x0000820070047a25 */ /* 0x000fe200078e00ff */
[----:B------:R-:W-:Y:S03]  /*f910*/  HMMA.16816.F32.BF16 R16, R132, R18, RZ ;  /* 0x000000128410723c */ /* 0x000fe600000418ff */
[----:B------:R-:W-:Y:S01]  /*f920*/  IMAD.IADD R0, R5, 0x1, R0 ;  /* 0x0000000105007824 */ /* 0x000fe200078e0200 */
[----:B------:R-:W-:Y:S01]  /*f930*/  SEL R5, RZ, 0x2, P5 ;  /* 0x00000002ff057807 */ /* 0x000fe20002800000 */
[----:B------:R-:W-:-:S03]  /*f940*/  IMAD.WIDE.U32 R2, R4, 0x70, R2 ;  /* 0x0000007004027825 */ /* 0x000fc600078e0002 */
[----:B----4-:R-:W-:Y:S01]  /*f950*/  HMMA.16816.F32.BF16 R24, R132, R32, RZ ;  /* 0x000000208418723c */ /* 0x010fe200000418ff */
[----:B------:R-:W-:Y:S01]  /*f960*/  IMAD R4, R0, 0x70, RZ ;  /* 0x0000007000047824 */ /* 0x000fe200078e02ff */
[----:B------:R-:W-:Y:S01]  /*f970*/  LEA R6, P0, R2, c[0x0][0x1f8], 0x1 ;  /* 0x00007e0002067a11 */ /* 0x000fe200078008ff */
[----:B------:R-:W-:Y:S01]  /*f980*/  IMAD.IADD R8, R76, 0x1, R5 ;  /* 0x000000014c087824 */ /* 0x000fe200078e0205 */
[----:B------:R-:W-:Y:S01]  /*f990*/  IADD3 R0, R75, R167, -R106 ;  /* 0x000000a74b007210 */ /* 0x000fe20007ffe86a */
[----:B------:R-:W-:Y:S01]  /*f9a0*/  IMAD.IADD R3, R3, 0x1, R4 ;  /* 0x0000000103037824 */ /* 0x000fe200078e0204 */
[----:B------:R-:W-:Y:S01]  /*f9b0*/  IADD3 R4, P2, R6, UR9, RZ ;  /* 0x0000000906047c10 */ /* 0x000fe2000ff5e0ff */
[----:B------:R-:W-:Y:S01]  /*f9c0*/  LDSM.16.M88.4 R76, [R199+0x3000] ;  /* 0x00300000c74c783b */ /* 0x000fe20000000200 */
[----:B------:R-:W-:Y:S02]  /*f9d0*/  LOP3.LUT P3, RZ, R8, 0x1, RZ, 0xc0, !PT ;  /* 0x0000000108ff7812 */ /* 0x000fe4000786c0ff */
[----:B------:R-:W-:-:S02]  /*f9e0*/  LEA.HI.X R7, R2, c[0x0][0x1fc], R3, 0x1, P0 ;  /* 0x00007f0002077a11 */ /* 0x000fc400000f0c03 */
[----:B------:R-:W-:Y:S02]  /*f9f0*/  LOP3.LUT P0, RZ, R8, 0x2, RZ, 0xc0, !PT ;  /* 0x0000000208ff7812 */ /* 0x000fe4000780c0ff */
[----:B------:R-:W-:Y:S01]  /*fa00*/  ISETP.LT.OR P4, PT, R0, 0x1, !P3 ;  /* 0x000000010000780c */ /* 0x000fe20005f81670 */
[----:B------:R-:W2:Y:S01]  /*fa10*/  LDSM.16.M88.4 R8, [R194+0x2800] ;  /* 0x00280000c208783b */ /* 0x000ea20000000200 */
[----:B------:R-:W-:Y:S01]  /*fa20*/  IADD3.X R5, R7, UR5, RZ, P2, !PT ;  /* 0x0000000507057c10 */ /* 0x000fe200097fe4ff */
[----:B------:R-:W-:Y:S01]  /*fa30*/  HMMA.16816.F32.BF16 R84, R136, R30, R16 ;  /* 0x0000001e8854723c */ /* 0x000fe20000041810 */
[----:B------:R-:W-:Y:S02]  /*fa40*/  IADD3 R2, P1, R4, UR9, RZ ;  /* 0x0000000904027c10 */ /* 0x000fe4000ff3e0ff */
[----:B------:R-:W-:Y:S02]  /*fa50*/  ISETP.LT.OR P2, PT, R0, 0x1, !P0 ;  /* 0x000000010000780c */ /* 0x000fe40004741670 */
[----:B------:R-:W-:-:S02]  /*fa60*/  IADD3.X R3, R5, UR5, RZ, P1, !PT ;  /* 0x0000000505037c10 */ /* 0x000fc40008ffe4ff */
[C---:B------:R-:W-:Y:S01]  /*fa70*/  ISETP.LT.OR P1, PT, R0.reuse, 0x21, !P3 ;  /* 0x000000210000780c */ /* 0x040fe20005f21670 */
[----:B------:R-:W-:Y:S02]  /*fa80*/  HMMA.16816.F32.BF16 R16, R132, R34, RZ ;  /* 0x000000228410723c */ /* 0x000fe400000418ff */
[----:B------:R-:W-:Y:S01]  /*fa90*/  @!PT LDS RZ, [RZ] ;  /* 0x00000000fffff984 */ /* 0x000fe20000000800 */
[----:B------:R-:W-:Y:S01]  /*faa0*/  @!PT LDS RZ, [RZ] ;  /* 0x00000000fffff984 */ /* 0x000fe20000000800 */
[----:B------:R-:W-:Y:S01]  /*fab0*/  @!PT LDS RZ, [RZ] ;  /* 0x00000000fffff984 */ /* 0x000fe20000000800 */
[----:B------:R3:W-:Y:S01]  /*fac0*/  LDGSTS.E.BYPASS.LTC128B.128 [R215+0x100], [R6.64], !P4 ;  /* 0x0010000006d77fae */ /* 0x0007e2000e101d46 */
[----:B------:R-:W-:-:S05]  /*fad0*/  ISETP.LT.OR P4, PT, R0, 0x21, !P0 ;  /* 0x000000210000780c */ /* 0x000fca0004781670 */
[----:B------:R3:W-:Y:S01]  /*fae0*/  LDGSTS.E.BYPASS.LTC128B.128 [R215+0x3900], [R6.64+0x80], !P2 ;  /* 0x0390008006d77fae */ /* 0x0007e2000d101d46 */
[----:B------:R-:W-:Y:S01]  /*faf0*/  ISETP.LT.OR P2, PT, R0, 0x41, !P3 ;  /* 0x000000410000780c */ /* 0x000fe20005f41670 */
[----:B------:R-:W-:Y:S01]  /*fb00*/  HMMA.16816.F32.BF16 R88, R136, R36, R24 ;  /* 0x000000248858723c */ /* 0x000fe20000041818 */
[----:B------:R-:W-:Y:S01]  /*fb10*/  ISETP.GT.AND P3, PT, R156, 0x7f, PT ;  /* 0x0000007f9c00780c */ /* 0x000fe20003f64270 */
[----:B------:R4:W-:Y:S01]  /*fb20*/  LDGSTS.E.BYPASS.LTC128B.128 [R215+0x1100], [R4.64], !P1 ;  /* 0x0110000004d77fae */ /* 0x0009e2000c901d46 */
[----:B------:R-:W-:-:S03]  /*fb30*/  ISETP.LT.OR P1, PT, R0, 0x41, !P0 ;  /* 0x000000410000780c */ /* 0x000fc60004721670 */
[----:B------:R4:W-:Y:S02]  /*fb40*/  LDGSTS.E.BYPASS.LTC128B.128 [R215+0x4900], [R4.64+0x80], !P4 ;  /* 0x0490008004d77fae */ /* 0x0009e4000e101d46 */
[----:B-1----:R-:W-:Y:S04]  /*fb50*/  HMMA.16816.F32.BF16 R32, R132, R20, RZ ;  /* 0x000000148420723c */ /* 0x002fe800000418ff */
[----:B------:R1:W-:Y:S01]  /*fb60*/  LDGSTS.E.BYPASS.LTC128B.128 [R215+0x2100], [R2.64], !P2 ;  /* 0x0210000002d77fae */ /* 0x0003e2000d101d46 */
[----:B------:R-:W-:-:S03]  /*fb70*/  LOP3.LUT P2, RZ, R146, 0x4, RZ, 0xc0, !PT ;  /* 0x0000000492ff7812 */ /* 0x000fc6000784c0ff */
[----:B------:R-:W-:Y:S01]  /*fb80*/  HMMA.16816.F32.BF16 R28, R132, R22, RZ ;  /* 0x00000016841c723c */ /* 0x000fe200000418ff */
[----:B------:R1:W-:Y:S01]  /*fb90*/  LDGSTS.E.BYPASS.LTC128B.128 [R215+0x5900], [R2.64+0x80], !P1 ;  /* 0x0590008002d77fae */ /* 0x0003e2000c901d46 */
[----:B------:R-:W-:-:S06]  /*fba0*/  @!P3 ISETP.LT.OR P1, PT, R0, 0x61, P6 ;  /* 0x000000610000b80c */ /* 0x000fcc0003721670 */
[C---:B------:R-:W-:Y:S08]  /*fbb0*/  HMMA.16816.F32.BF16 R24, R132.reuse, R12, RZ ;  /* 0x0000000c8418723c */ /* 0x040ff000000418ff */
[----:B------:R-:W-:Y:S01]  /*fbc0*/  HMMA.16816.F32.BF16 R20, R132, R14, RZ ;  /* 0x0000000e8414723c */ /* 0x000fe200000418ff */
[----:B----4-:R-:W-:-:S04]  /*fbd0*/  @!P3 IADD3 R4, P0, R2, UR9, RZ ;  /* 0x000000090204bc10 */ /* 0x010fc8000ff1e0ff */
[----:B------:R-:W-:Y:S02]  /*fbe0*/  @!P3 IADD3.X R5, R3, UR5, RZ, P0, !PT ;  /* 0x000000050305bc10 */ /* 0x000fe400087fe4ff */
[----:B------:R-:W-:Y:S01]  /*fbf0*/  @!P3 ISETP.LT.OR P0, PT, R0, 0x61, P5 ;  /* 0x000000610000b80c */ /* 0x000fe20002f01670 */
[----:B------:R-:W-:Y:S01]  /*fc00*/  IMAD.MOV.U32 R0, RZ, RZ, 0x40 ;  /* 0x00000040ff007424 */ /* 0x000fe200078e00ff */
[----:B------:R-:W-:Y:S01]  /*fc10*/  HMMA.16816.F32.BF16 R80, R136, R44, R32 ;  /* 0x0000002c8850723c */ /* 0x000fe20000041820 */
[----:B------:R3:W-:Y:S03]  /*fc20*/  @!P3 LDGSTS.E.BYPASS.LTC128B.128 [R216+0x3100], [R4.64], !P1 ;  /* 0x0310000004d8bfae */ /* 0x0007e6000c901d46 */
[----:B------:R-:W-:-:S04]  /*fc30*/  SEL R0, R0, 0xffffffc0, !P2 ;  /* 0xffffffc000007807 */ /* 0x000fc80005000000 */
[----:B------:R-:W-:Y:S01]  /*fc40*/  HMMA.16816.F32.BF16 R52, R136, R48, R24 ;  /* 0x000000308834723c */ /* 0x000fe20000041818 */
[--C-:B------:R-:W-:Y:S02]  /*fc50*/  IMAD.IADD R193, R194, 0x1, R0.reuse ;  /* 0x00000001c2c17824 */ /* 0x100fe400078e0200 */
[----:B------:R3:W-:Y:S01]  /*fc60*/  @!P3 LDGSTS.E.BYPASS.LTC128B.128 [R216+0x6900], [R4.64+0x80], !P0 ;  /* 0x0690008004d8bfae */ /* 0x0007e2000c101d46 */
[----:B------:R-:W-:Y:S01]  /*fc70*/  IMAD.IADD R192, R199, 0x1, R0 ;  /* 0x00000001c7c07824 */ /* 0x000fe200078e0200 */
[----:B------:R-:W-:Y:S02]  /*fc80*/  ISETP.GT.AND P0, PT, R112, R252, PT ;  /* 0x000000fc7000720c */ /* 0x000fe40003f04270 */
[----:B------:R-:W4:Y:S01]  /*fc90*/  LDSM.16.M88.4 R72, [R193+0x800] ;  /* 0x00080000c148783b */ /* 0x000f220000000200 */
[----:B--2---:R-:W-:Y:S03]  /*fca0*/  HMMA.16816.F32.BF16 R12, R132, R10, RZ ;  /* 0x0000000a840c723c */ /* 0x004fe600000418ff */
[----:B------:R-:W2:Y:S04]  /*fcb0*/  LDSM.16.M88.4 R68, [R193+0x1000] ;  /* 0x00100000c144783b */ /* 0x000ea80000000200 */
[----:B------:R-:W1:Y:S01]  /*fcc0*/  LDSM.16.M88.4 R32, [R193+0x1800] ;  /* 0x00180000c120783b */ /* 0x000e620000000200 */
[C---:B------:R-:W-:Y:S03]  /*fcd0*/  HMMA.16816.F32.BF16 R48, R136.reuse, R50, R20 ;  /* 0x000000328830723c */ /* 0x040fe60000041814 */
[----:B------:R-:W1:Y:S04]  /*fce0*/  LDSM.16.M88.4 R20, [R193+0x2000] ;  /* 0x00200000c114783b */ /* 0x000e680000000200 */
[----:B------:R-:W1:Y:S01]  /*fcf0*/  LDSM.16.M88.4 R56, [R193] ;  /* 0x00000000c138783b */ /* 0x000e620000000200 */
[----:B------:R-:W-:Y:S03]  /*fd00*/  HMMA.16816.F32.BF16 R108, R136, R38, R16 ;  /* 0x00000026886c723c */ /* 0x000fe60000041810 */
[----:B------:R-:W-:Y:S04]  /*fd10*/  LDSM.16.M88.4 R24, [R192] ;  /* 0x00000000c018783b */ /* 0x000fe80000000200 */
[----:B------:R-:W-:Y:S01]  /*fd20*/  LDSM.16.M88.4 R152, [R199+0x6800] ;  /* 0x00680000c798783b */ /* 0x000fe20000000200 */
[C---:B------:R-:W-:Y:S03]  /*fd30*/  HMMA.16816.F32.BF16 R16, R132.reuse, R8, RZ ;  /* 0x000000088410723c */ /* 0x040fe600000418ff */
[----:B------:R-:W0:Y:S05]  /*fd40*/  LDGDEPBAR ;  /* 0x00000000000079af */ /* 0x000e2a0000000000 */
[C---:B------:R-:W-:Y:S08]  /*fd50*/  HMMA.16816.F32.BF16 R8, R132.reuse, R40, RZ ;  /* 0x000000288408723c */ /* 0x040ff000000418ff */
[----:B---3--:R-:W-:Y:S08]  /*fd60*/  HMMA.16816.F32.BF16 R4, R132, R42, RZ ;  /* 0x0000002a8404723c */ /* 0x008ff000000418ff */
[C---:B------:R-:W-:Y:S08]  /*fd70*/  HMMA.16816.F32.BF16 R64, R136.reuse, R46, R28 ;  /* 0x0000002e8840723c */ /* 0x040ff0000004181c */
[C---:B------:R-:W-:Y:S01]  /*fd80*/  HMMA.16816.F32.BF16 R36, R136.reuse, R62, R12 ;  /* 0x0000003e8824723c */ /* 0x040fe2000004180c */
[----:B------:R-:W3:Y:S07]  /*fd90*/  LDSM.16.M88.4 R12, [R193+0x3000] ;  /* 0x00300000c10c783b */ /* 0x000eee0000000200 */
[C---:B------:R-:W-:Y:S08]  /*fda0*/  HMMA.16816.F32.BF16 R28, R136.reuse, R76, R8 ;  /* 0x0000004c881c723c */ /* 0x040ff00000041808 */
[C---:B------:R-:W-:Y:S01]  /*fdb0*/  HMMA.16816.F32.BF16 R44, R136.reuse, R60, R16 ;  /* 0x0000003c882c723c */ /* 0x040fe20000041810 */
[----:B------:R-:W1:Y:S07]  /*fdc0*/  LDSM.16.M88.4 R16, [R193+0x2800] ;  /* 0x00280000c110783b */ /* 0x000e6e0000000200 */
[----:B------:R-:W-:Y:S08]  /*fdd0*/  HMMA.16816.F32.BF16 R8, R136, R78, R4 ;  /* 0x0000004e8808723c */ /* 0x000ff00000041804 */
[C---:B----4-:R-:W-:Y:S08]  /*fde0*/  HMMA.16816.F32.BF16 R76, R168.reuse, R72, R100 ;  /* 0x00000048a84c723c */ /* 0x050ff00000041864 */
[C---:B------:R-:W-:Y:S08]  /*fdf0*/  HMMA.16816.F32.BF16 R84, R168.reuse, R74, R84 ;  /* 0x0000004aa854723c */ /* 0x040ff00000041854 */
[C---:B--2---:R-:W-:Y:S08]  /*fe00*/  HMMA.16816.F32.BF16 R88, R168.reuse, R68, R88 ;  /* 0x00000044a858723c */ /* 0x044ff00000041858 */
[C---:B------:R-:W-:Y:S08]  /*fe10*/  HMMA.16816.F32.BF16 R108, R168.reuse, R70, R108 ;  /* 0x00000046a86c723c */ /* 0x040ff0000004186c */
[C---:B-1----:R-:W-:Y:S08]  /*fe20*/  HMMA.16816.F32.BF16 R72, R168.reuse, R34, R64 ;  /* 0x00000022a848723c */ /* 0x042ff00000041840 */
[C---:B------:R-:W-:Y:S08]  /*fe30*/  HMMA.16816.F32.BF16 R68, R168.reuse, R20, R52 ;  /* 0x00000014a844723c */ /* 0x040ff00000041834 */
[C---:B------:R-:W-:Y:S01]  /*fe40*/  HMMA.16816.F32.BF16 R64, R168.reuse, R22, R48 ;  /* 0x00000016a840723c */ /* 0x040fe20000041830 */
[----:B------:R-:W1:Y:S07]  /*fe50*/  LDSM.16.M88.4 R20, [R192+0x1000] ;  /* 0x00100000c014783b */ /* 0x000e6e0000000200 */
[C---:B------:R-:W-:Y:S08]  /*fe60*/  HMMA.16816.F32.BF16 R4, R168.reuse, R56, R96 ;  /* 0x00000038a804723c */ /* 0x040ff00000041860 */
[C---:B---3--:R-:W-:Y:S01]  /*fe70*/  HMMA.16816.F32.BF16 R52, R168.reuse, R12, R28 ;  /* 0x0000000ca834723c */ /* 0x048fe2000004181c */
[----:B------:R-:W2:Y:S07]  /*fe80*/  LDSM.16.M88.4 R28, [R192+0x1800] ;  /* 0x00180000c01c783b */ /* 0x000eae0000000200 */
[C---:B------:R-:W-:Y:S01]  /*fe90*/  HMMA.16816.F32.BF16 R40, R168.reuse, R58, R92 ;  /* 0x0000003aa828723c */ /* 0x040fe2000004185c */
[----:B------:R-:W-:Y:S07]  /*fea0*/  LDSM.16.M88.4 R92, [R199+0x4000] ;  /* 0x00400000c75c783b */ /* 0x000fee0000000200 */
[C---:B------:R-:W-:Y:S08]  /*feb0*/  HMMA.16816.F32.BF16 R60, R168.reuse, R16, R44 ;  /* 0x00000010a83c723c */ /* 0x040ff0000004182c */
[C---:B------:R-:W-:Y:S08]  /*fec0*/  HMMA.16816.F32.BF16 R56, R168.reuse, R18, R36 ;  /* 0x00000012a838723c */ /* 0x040ff00000041824 */
[----:B------:R-:W-:Y:S01]  /*fed0*/  HMMA.16816.F32.BF16 R80, R168, R32, R80 ;  /* 0x00000020a850723c */ /* 0x000fe20000041850 */
[----:B------:R-:W3:Y:S07]  /*fee0*/  LDSM.16.M88.4 R32, [R192+0x800] ;  /* 0x00080000c020783b */ /* 0x000eee0000000200 */
[----:B------:R-:W-:Y:S01]  /*fef0*/  HMMA.16816.F32.BF16 R16, R172, R24, R4 ;  /* 0x00000018ac10723c */ /* 0x000fe20000041804 */
[----:B------:R-:W4:Y:S07]  /*ff00*/  LDSM.16.M88.4 R4, [R192+0x2800] ;  /* 0x00280000c004783b */ /* 0x000f2e0000000200 */
[----:B------:R-:W-:Y:S01]  /*ff10*/  HMMA.16816.F32.BF16 R48, R168, R14, R8 ;  /* 0x0000000ea830723c */ /* 0x000fe20000041808 */
[----:B------:R-:W3:Y:S04]  /*ff20*/  LDSM.16.M88.4 R8, [R192+0x2000] ;  /* 0x00200000c008783b */ /* 0x000ee80000000200 */
[----:B------:R-:W-:Y:S03]  /*ff30*/  LDSM.16.M88.4 R12, [R192+0x3000] ;  /* 0x00300000c00c783b */ /* 0x000fe60000000200 */
[C---:B-1----:R-:W-:Y:S08]  /*ff40*/  HMMA.16816.F32.BF16 R36, R172.reuse, R20, R88 ;  /* 0x00000014ac24723c */ /* 0x042ff00000041858 */
[C---:B------:R-:W-:Y:S01]  /*ff50*/  HMMA.16816.F32.BF16 R108, R172.reuse, R22, R108 ;  /* 0x00000016ac6c723c */ /* 0x040fe2000004186c */
[----:B------:R-:W1:Y:S07]  /*ff60*/  LDSM.16.M88.4 R20, [R194+0x3800] ;  /* 0x00380000c214783b */ /* 0x000e6e0000000200 */
[C---:B------:R-:W-:Y:S08]  /*ff70*/  HMMA.16816.F32.BF16 R24, R172.reuse, R26, R40 ;  /* 0x0000001aac18723c */ /* 0x040ff00000041828 */
[C---:B--2---:R-:W-:Y:S08]  /*ff80*/  HMMA.16816.F32.BF16 R140, R172.reuse, R28, R80 ;  /* 0x0000001cac8c723c */ /* 0x044ff00000041850 */
[C---:B------:R-:W-:Y:S01]  /*ff90*/  HMMA.16816.F32.BF16 R128, R172.reuse, R30, R72 ;  /* 0x0000001eac80723c */ /* 0x040fe20000041848 */
[----:B------:R-:W2:Y:S04]  /*ffa0*/  LDSM.16.M88.4 R28, [R194+0x4800] ;  /* 0x00480000c21c783b */ /* 0x000ea80000000200 */
[----:B------:R-:W-:Y:S03]  /*ffb0*/  LDSM.16.M88.4 R72, [R199+0x3800] ;  /* 0x00380000c748783b */ /* 0x000fe60000000200 */
[C---:B---3--:R-:W-:Y:S08]  /*ffc0*/  HMMA.16816.F32.BF16 R44, R172.reuse, R32, R76 ;  /* 0x00000020ac2c723c */ /* 0x048ff0000004184c */
[C---:B------:R-:W-:Y:S01]  /*ffd0*/  HMMA.16816.F32.BF16 R40, R172.reuse, R34, R84 ;  /* 0x00000022ac28723c */ /* 0x040fe20000041854 */
[----:B------:R-:W3:Y:S07]  /*ffe0*/  LDSM.16.M88.4 R32, [R194+0x4000] ;  /* 0x00400000c220783b */ /* 0x000eee0000000200 */
[C---:B----4-:R-:W-:Y:S01]  /*fff0*/  HMMA.16816.F32.BF16 R116, R172.reuse, R4, R60 ;  /* 0x00000004ac74723c */ /* 0x050fe2000004183c */
[----:B------:R-:W-:Y:S07]  /*10000*/  LDSM.16.M88.4 R60, [R199+0x5000] ;  /* 0x00500000c73c783b */ /* 0x000fee0000000200 */
[C---:B------:R-:W-:Y:S01]  /*10010*/  HMMA.16816.F32.BF16 R104, R172.reuse, R6, R56 ;  /* 0x00000006ac68723c */ /* 0x040fe20000041838 */
[----:B------:R-:W4:Y:S04]  /*10020*/  LDSM.16.M88.4 R4, [R194+0x5800] ;  /* 0x00580000c204783b */ /* 0x000f280000000200 */
[----:B------:R-:W-:Y:S03]  /*10030*/  LDSM.16.M88.4 R56, [R199+0x5800] ;  /* 0x00580000c738783b */ /* 0x000fe60000000200 */
[C---:B------:R-:W-:Y:S01]  /*10040*/  HMMA.16816.F32.BF16 R124, R172.reuse, R8, R68 ;  /* 0x00000008ac7c723c */ /* 0x040fe20000041844 */
[----:B------:R-:W-:Y:S07]  /*10050*/  LDSM.16.M88.4 R68, [R199+0x4800] ;  /* 0x00480000c744783b */ /* 0x000fee0000000200 */
[----:B------:R-:W-:Y:S01]  /*10060*/  HMMA.16816.F32.BF16 R120, R172, R10, R64 ;  /* 0x0000000aac78723c */ /* 0x000fe20000041840 */
[----:B------:R-:W3:Y:S07]  /*10070*/  LDSM.16.M88.4 R8, [R194+0x5000] ;  /* 0x00500000c208783b */ /* 0x000eee0000000200 */
[C---:B-1----:R-:W-:Y:S08]  /*10080*/  HMMA.16816.F32.BF16 R88, R176.reuse, R20, R16 ;  /* 0x00000014b058723c */ /* 0x042ff00000041810 */
[----:B------:R-:W-:Y:S01]  /*10090*/  HMMA.16816.F32.BF16 R80, R176, R22, R24 ;  /* 0x00000016b050723c */ /* 0x000fe20000041818 */
[----:B------:R-:W1:Y:S04]  /*100a0*/  LDSM.16.M88.4 R20, [R194+0x6000] ;  /* 0x00600000c214783b */ /* 0x000e680000000200 */
[----:B------:R-:W1:Y:S03]  /*100b0*/  LDSM.16.M88.4 R24, [R194+0x6800] ;  /* 0x00680000c218783b */ /* 0x000e660000000200 */
[----:B------:R-:W-:Y:S08]  /*100c0*/  HMMA.16816.F32.BF16 R100, R172, R12, R52 ;  /* 0x0000000cac64723c */ /* 0x000ff00000041834 */
[----:B--2---:R-:W-:Y:S01]  /*100d0*/  HMMA.16816.F32.BF16 R52, R176, R30, R108 ;  /* 0x0000001eb034723c */ /* 0x004fe2000004186c */
[----:B------:R-:W2:Y:S07]  /*100e0*/  LDSM.16.M88.4 R108, [R199+0x6000] ;  /* 0x00600000c76c783b */ /* 0x000eae0000000200 */
[----:B------:R-:W-:Y:S08]  /*100f0*/  HMMA.16816.F32.BF16 R96, R172, R14, R48 ;  /* 0x0000000eac60723c */ /* 0x000ff00000041830 */
[C---:B---3--:R-:W-:Y:S08]  /*10100*/  HMMA.16816.F32.BF16 R84, R176.reuse, R32, R44 ;  /* 0x00000020b054723c */ /* 0x048ff0000004182c */
[C---:B----4-:R-:W-:Y:S08]  /*10110*/  HMMA.16816.F32.BF16 R12, R176.reuse, R6, R120 ;  /* 0x00000006b00c723c */ /* 0x050ff00000041878 */
[C---:B------:R-:W-:Y:S08]  /*10120*/  HMMA.16816.F32.BF16 R48, R176.reuse, R8, R140 ;  /* 0x00000008b030723c */ /* 0x040ff0000004188c */
[C---:B------:R-:W-:Y:S08]  /*10130*/  HMMA.16816.F32.BF16 R44, R176.reuse, R10, R128 ;  /* 0x0000000ab02c723c */ /* 0x040ff00000041880 */
[C---:B------:R-:W-:Y:S01]  /*10140*/  HMMA.16816.F32.BF16 R16, R176.reuse, R4, R124 ;  /* 0x00000004b010723c */ /* 0x040fe2000004187c */
[----:B------:R-:W-:Y:S07]  /*10150*/  LDSM.16.M88.4 R124, [R193+0x4000] ;  /* 0x00400000c17c783b */ /* 0x000fee0000000200 */
[C---:B-1----:R-:W-:Y:S01]  /*10160*/  HMMA.16816.F32.BF16 R8, R176.reuse, R20, R116 ;  /* 0x00000014b008723c */ /* 0x042fe20000041874 */
[----:B------:R-:W-:Y:S07]  /*10170*/  LDSM.16.M88.4 R116, [R192+0x3800] ;  /* 0x00380000c074783b */ /* 0x000fee0000000200 */
[C---:B------:R-:W-:Y:S08]  /*10180*/  HMMA.16816.F32.BF16 R4, R176.reuse, R22, R104 ;  /* 0x00000016b004723c */ /* 0x040ff00000041868 */
[C---:B------:R-:W-:Y:S01]  /*10190*/  HMMA.16816.F32.BF16 R64, R176.reuse, R28, R36 ;  /* 0x0000001cb040723c */ /* 0x040fe20000041824 */
[----:B------:R-:W1:Y:S07]  /*101a0*/  LDSM.16.M88.4 R36, [R193+0x3800] ;  /* 0x00380000c124783b */ /* 0x000e6e0000000200 */
[C---:B------:R-:W-:Y:S08]  /*101b0*/  HMMA.16816.F32.BF16 R76, R176.reuse, R34, R40 ;  /* 0x00000022b04c723c */ /* 0x040ff00000041828 */
[C---:B------:R-:W-:Y:S08]  /*101c0*/  HMMA.16816.F32.BF16 R20, R176.reuse, R24, R100 ;  /* 0x00000018b014723c */ /* 0x040ff00000041864 */
[----:B------:R-:W-:Y:S08]  /*101d0*/  HMMA.16816.F32.BF16 R40, R176, R26, R96 ;  /* 0x0000001ab028723c */ /* 0x000ff00000041860 */
[C---:B------:R-:W-:Y:S01]  /*101e0*/  HMMA.16816.F32.BF16 R100, R180.reuse, R58, R12 ;  /* 0x0000003ab464723c */ /* 0x040fe2000004180c */
[----:B------:R-:W3:Y:S07]  /*101f0*/  LDSM.16.M88.4 R12, [R193+0x4800] ;  /* 0x00480000c10c783b */ /* 0x000eee0000000200 */
[C---:B------:R-:W-:Y:S01]  /*10200*/  HMMA.16816.F32.BF16 R28, R180.reuse, R74, R80 ;  /* 0x0000004ab41c723c */ /* 0x040fe20000041850 */
[----:B------:R-:W4:Y:S07]  /*10210*/  LDSM.16.M88.4 R80, [R193+0x6000] ;  /* 0x00600000c150783b */ /* 0x000f2e0000000200 */
[C---:B------:R-:W-:Y:S01]  /*10220*/  HMMA.16816.F32.BF16 R104, R180.reuse, R56, R16 ;  /* 0x00000038b468723c */ /* 0x040fe20000041810 */
[----:B------:R-:W-:Y:S07]  /*10230*/  LDSM.16.M88.4 R56, [R192+0x6000] ;  /* 0x00600000c038783b */ /* 0x000fee0000000200 */
[C---:B--2---:R-:W-:Y:S01]  /*10240*/  HMMA.16816.F32.BF16 R16, R180.reuse, R108, R8 ;  /* 0x0000006cb410723c */ /* 0x044fe20000041808 */
[----:B------:R-:W2:Y:S07]  /*10250*/  LDSM.16.M88.4 R8, [R193+0x5000] ;  /* 0x00500000c108783b */ /* 0x000eae0000000200 */
[C---:B------:R-:W-:Y:S01]  /*10260*/  HMMA.16816.F32.BF16 R96, R180.reuse, R110, R4 ;  /* 0x0000006eb460723c */ /* 0x040fe20000041804 */
[----:B------:R-:W1:Y:S04]  /*10270*/  LDSM.16.M88.4 R4, [R193+0x5800] ;  /* 0x00580000c104783b */ /* 0x000e680000000200 */
[----:B------:R-:W1:Y:S03]  /*10280*/  LDSM.16.M88.4 R108, [R193+0x6800] ;  /* 0x00680000c16c783b */ /* 0x000e660000000200 */
[C---:B------:R-:W-:Y:S08]  /*10290*/  HMMA.16816.F32.BF16 R32, R180.reuse, R72, R88 ;  /* 0x00000048b420723c */ /* 0x040ff00000041858 */
[C---:B------:R-:W-:Y:S08]  /*102a0*/  HMMA.16816.F32.BF16 R24, R180.reuse, R92, R84 ;  /* 0x0000005cb418723c */ /* 0x040ff00000041854 */
[C---:B------:R-:W-:Y:S01]  /*102b0*/  HMMA.16816.F32.BF16 R148, R180.reuse, R68, R64 ;  /* 0x00000044b494723c */ /* 0x040fe20000041840 */
[----:B------:R-:W-:Y:S07]  /*102c0*/  LDSM.16.M88.4 R64, [R192+0x5000] ;  /* 0x00500000c040783b */ /* 0x000fee0000000200 */
[C---:B------:R-:W-:Y:S01]  /*102d0*/  HMMA.16816.F32.BF16 R140, R180.reuse, R70, R52 ;  /* 0x00000046b48c723c */ /* 0x040fe20000041834 */
[----:B------:R-:W-:Y:S04]  /*102e0*/  LDSM.16.M88.4 R68, [R192+0x4800] ;  /* 0x00480000c044783b */ /* 0x000fe80000000200 */
[----:B------:R-:W-:Y:S03]  /*102f0*/  LDSM.16.M88.4 R52, [R192+0x6800] ;  /* 0x00680000c034783b */ /* 0x000fe60000000200 */
[C---:B-----5:R-:W-:Y:S01]  /*10300*/  HMMA.16816.F32.BF16 R144, R180.reuse, R94, R76 ;  /* 0x0000005eb490723c */ /* 0x060fe2000004184c */
[----:B------:R-:W2:Y:S07]  /*10310*/  LDSM.16.M88.4 R76, [R192+0x4000] ;  /* 0x00400000c04c783b */ /* 0x000eae0000000200 */
[C---:B------:R-:W-:Y:S08]  /*10320*/  HMMA.16816.F32.BF16 R128, R180.reuse, R60, R48 ;  /* 0x0000003cb480723c */ /* 0x040ff00000041830 */
[----:B------:R-:W-:Y:S01]  /*10330*/  HMMA.16816.F32.BF16 R120, R180, R62, R44 ;  /* 0x0000003eb478723c */ /* 0x000fe2000004182c */
[----:B------:R-:W2:Y:S01]  /*10340*/  LDSM.16.M88.4 R60, [R192+0x5800] ;  /* 0x00580000c03c783b */ /* 0x000ea20000000200 */
[----:B------:R-:W-:-:S06]  /*10350*/  DEPBAR.LE SB0, 0x0 ;  /* 0x000080000000791a */ /* 0x000fcc0000000000 */
[C---:B------:R-:W-:Y:S08]  /*10360*/  HMMA.16816.F32.BF16 R92, R180.reuse, R152, R20 ;  /* 0x00000098b45c723c */ /* 0x040ff00000041814 */
[----:B------:R-:W-:Y:S08]  /*10370*/  HMMA.16816.F32.BF16 R88, R180, R154, R40 ;  /* 0x0000009ab458723c */ /* 0x000ff00000041828 */
[C---:B-1----:R-:W-:Y:S08]  /*10380*/  HMMA.16816.F32.BF16 R84, R184.reuse, R36, R32 ;  /* 0x00000024b854723c */ /* 0x042ff00000041820 */
[C---:B------:R-:W-:Y:S08]  /*10390*/  HMMA.16816.F32.BF16 R72, R184.reuse, R38, R28 ;  /* 0x00000026b848723c */ /* 0x040ff0000004181c */
[C---:B------:R-:W-:Y:S08]  /*103a0*/  HMMA.16816.F32.BF16 R48, R184.reuse, R124, R24 ;  /* 0x0000007cb830723c */ /* 0x040ff00000041818 */
[C---:B---3--:R-:W-:Y:S08]  /*103b0*/  HMMA.16816.F32.BF16 R40, R184.reuse, R12, R148 ;  /* 0x0000000cb828723c */ /* 0x048ff00000041894 */
[C---:B------:R-:W-:Y:S08]  /*103c0*/  HMMA.16816.F32.BF16 R36, R184.reuse, R14, R140 ;  /* 0x0000000eb824723c */ /* 0x040ff0000004188c */
[C---:B----4-:R-:W-:Y:S08]  /*103d0*/  HMMA.16816.F32.BF16 R16, R184.reuse, R80, R16 ;  /* 0x00000050b810723c */ /* 0x050ff00000041810 */
[C---:B--2---:R-:W-:Y:S08]  /*103e0*/  HMMA.16816.F32.BF16 R32, R184.reuse, R8, R128 ;  /* 0x00000008b820723c */ /* 0x044ff00000041880 */
        /* <DEDUP_REMOVED lines=34> */
[----:B------:R-:W-:-:S03]  /*10610*/  @P0 IADD3 R0, P3, R164, R2, RZ ;  /* 0x00000002a4000210 */ /* 0x000fc60007f7e0ff */
[----:B------:R-:W-:Y:S01]  /*10620*/  IMAD.IADD R3, R3, 0x1, R4 ;  /* 0x0000000103037824 */ /* 0x000fe200078e0204 */
[----:B------:R-:W-:-:S03]  /*10630*/  @P0 LEA R4, P1, R0, c[0x0][0x1c8], 0x1 ;  /* 0x0000720000040a11 */ /* 0x000fc600078208ff */
[----:B------:R-:W-:-:S05]  /*10640*/  @P0 IMAD.X R5, R3, 0x1, R161, P3 ;  /* 0x0000000103050824 */ /* 0x000fca00018e06a1 */
[----:B------:R-:W-:Y:S02]  /*10650*/  @P0 LEA.HI.X R5, R0, c[0x0][0x1cc], R5, 0x1, P1 ;  /* 0x0000730000050a11 */ /* 0x000fe400008f0c05 */
[----:B------:R-:W-:Y:S02]  /*10660*/  @P2 LEA R0, P4, R159, R2, 0x5 ;  /* 0x000000029f002211 */ /* 0x000fe400078828ff */
[----:B------:R-:W-:Y:S01]  /*10670*/  ISETP.GE.AND P1, PT, R237, 0x41, PT ;  /* 0x00000041ed00780c */ /* 0x000fe20003f26270 */
[----:B------:R-:W-:Y:S01]  /*10680*/  @!PT LDS RZ, [RZ] ;  /* 0x00000000fffff984 */ /* 0x000fe20000000800 */
[----:B------:R-:W-:Y:S01]  /*10690*/  @!PT LDS RZ, [RZ] ;  /* 0x00000000fffff984 */ /* 0x000fe20000000800 */
[----:B------:R-:W-:Y:S01]  /*106a0*/  @!PT LDS RZ, [RZ] ;  /* 0x00000000fffff984 */ /* 0x000fe20000000800 */
[----:B------:R1:W-:Y:S01]  /*106b0*/  @P0 LDGSTS.E.BYPASS.LTC128B.128 [R215+0x8100], [R4.64], !P6 ;  /* 0x0810000004d70fae */ /* 0x0003e2000f101d46 */
[----:B------:R-:W-:-:S03]  /*106c0*/  @P2 IADD3 R0, P3, R0, R164, RZ ;  /* 0x000000a400002210 */ /* 0x000fc60007f7e0ff */
[----:B------:R1:W-:Y:S01]  /*106d0*/  @P0 LDGSTS.E.BYPASS.LTC128B.128 [R215+0xb900], [R4.64+0x80], !P5 ;  /* 0x0b90008004d70fae */ /* 0x0003e2000e901d46 */
[----:B------:R-:W-:-:S13]  /*106e0*/  ISETP.GE.AND P0, PT, R237, 0x61, PT ;  /* 0x00000061ed00780c */ /* 0x000fda0003f06270 */
[----:B------:R-:W-:Y:S01]  /*106f0*/  @P0 IMAD R8, R115, 0x60, RZ ;  /* 0x0000006073080824 */ /* 0x000fe200078e02ff */
[----:B-1----:R-:W-:-:S05]  /*10700*/  @P2 LEA.HI.X R4, R159, R3, R115, 0x5, P4 ;  /* 0x000000039f042211 */ /* 0x002fca00020f2c73 */
[----:B------:R-:W-:Y:S01]  /*10710*/  @P2 IMAD.X R4, R4, 0x1, R161, P3 ;  /* 0x0000000104042824 */ /* 0x000fe200018e06a1 */
[----:B------:R-:W-:-:S04]  /*10720*/  @P2 LEA R6, P3, R0, c[0x0][0x1c8], 0x1 ;  /* 0x0000720000062a11 */ /* 0x000fc800078608ff */
[----:B------:R-:W-:Y:S02]  /*10730*/  @P2 LEA.HI.X R7, R0, c[0x0][0x1cc], R4, 0x1, P3 ;  /* 0x0000730000072a11 */ /* 0x000fe400018f0c04 */
[----:B------:R-:W-:-:S03]  /*10740*/  @P1 LEA R0, P3, R159, R2, 0x6 ;  /* 0x000000029f001211 */ /* 0x000fc600078630ff */
[----:B------:R1:W-:Y:S01]  /*10750*/  @P2 LDGSTS.E.BYPASS.LTC128B.128 [R216+0x9100], [R6.64], !P6 ;  /* 0x0910000006d82fae */ /* 0x0003e2000f101d46 */
[C---:B------:R-:W-:Y:S01]  /*10760*/  @P1 LEA.HI.X R4, R159.reuse, R3, R115, 0x6, P3 ;  /* 0x000000039f041211 */ /* 0x040fe200018f3473 */
        /* <DEDUP_REMOVED lines=14> */
.L_x_1232:
[----:B------:R-:W-:Y:S05]  /*10850*/  BSYNC B0 ;  /* 0x0000000000007941 */ /* 0x000fea0003800000 */
.L_x_1231:
[----:B-1----:R-:W2:Y:S01]  /*10860*/  LDL R7, [R1+0x3c] ;  /* 0x00003c0001077983 */ /* 0x002ea20000100800 */
[CC--:B------:R-:W-:Y:S02]  /*10870*/  LEA.HI R2, R214.reuse, R156.reuse, RZ, 0x5 ;  /* 0x0000009cd6027211 */ /* 0x0c0fe400078f28ff */
[----:B------:R-:W-:Y:S01]  /*10880*/  LEA.HI R5, R214, R156, RZ, 0x2 ;  /* 0x0000009cd6057211 */ /* 0x000fe200078f10ff */
[----:B------:R-:W0:Y:S01]  /*10890*/  LDGDEPBAR ;  /* 0x00000000000079af */ /* 0x000e220000000000 */
[----:B------:R-:W-:Y:S02]  /*108a0*/  LOP3.LUT R0, R2, 0xffffffe0, RZ, 0xc0, !PT ;  /* 0xffffffe002007812 */ /* 0x000fe400078ec0ff */
[----:B------:R-:W-:-:S02]  /*108b0*/  SHF.R.S32.HI R3, RZ, 0x5, R2 ;  /* 0x00000005ff037819 */ /* 0x000fc40000011402 */
[----:B------:R-:W-:Y:S01]  /*108c0*/  SHF.R.S32.HI R2, RZ, 0x1f, R2 ;  /* 0x0000001fff027819 */ /* 0x000fe20000011402 */
[----:B------:R-:W-:Y:S01]  /*108d0*/  IMAD.IADD R0, R156, 0x1, -R0 ;  /* 0x000000019c007824 */ /* 0x000fe200078e0a00 */
[----:B------:R-:W-:Y:S02]  /*108e0*/  LOP3.LUT R5, R5, 0xfffffffc, RZ, 0xc0, !PT ;  /* 0xfffffffc05057812 */ /* 0x000fe400078ec0ff */
[----:B------:R-:W-:Y:S02]  /*108f0*/  LEA.HI R4, R2, R3, RZ, 0x3 ;  /* 0x0000000302047211 */ /* 0x000fe400078f18ff */
[----:B------:R-:W-:Y:S01]  /*10900*/  ISETP.NE.AND P0, PT, R160, 0x1, PT ;  /* 0x00000001a000780c */ /* 0x000fe20003f05270 */
[----:B------:R-:W-:Y:S01]  /*10910*/  IMAD.IADD R2, R156, 0x1, -R5 ;  /* 0x000000019c027824 */ /* 0x000fe200078e0a05 */
[----:B------:R-:W-:Y:S02]  /*10920*/  SHF.R.S32.HI R5, RZ, 0x1f, R0 ;  /* 0x0000001fff057819 */ /* 0x000fe40000011400 */
[----:B------:R-:W-:-:S02]  /*10930*/  LOP3.LUT R6, R4, 0xffffff8, RZ, 0xc0, !PT ;  /* 0x0ffffff804067812 */ /* 0x000fc400078ec0ff */
[----:B------:R-:W-:Y:S02]  /*10940*/  LEA.HI R4, R2, R2, RZ, 0x1 ;  /* 0x0000000202047211 */ /* 0x000fe400078f08ff */
[----:B------:R-:W-:Y:S01]  /*10950*/  LEA.HI R5, R5, R0, RZ, 0x2 ;  /* 0x0000000005057211 */ /* 0x000fe200078f10ff */
[----:B------:R-:W-:Y:S01]  /*10960*/  IMAD.IADD R6, R3, 0x1, -R6 ;  /* 0x0000000103067824 */ /* 0x000fe200078e0a06 */
[----:B------:R-:W-:Y:S02]  /*10970*/  LOP3.LUT R0, R4, 0x1ffffffe, RZ, 0xc0, !PT ;  /* 0x1ffffffe04007812 */ /* 0x000fe400078ec0ff */
[----:B------:R-:W-:-:S03]  /*10980*/  SHF.R.S32.HI R3, RZ, 0x2, R5 ;  /* 0x00000002ff037819 */ /* 0x000fc60000011405 */
[----:B------:R-:W-:Y:S02]  /*10990*/  IMAD.IADD R2, R2, 0x1, -R0 ;  /* 0x0000000102027824 */ /* 0x000fe400078e0a00 */
[----:B------:R-:W-:-:S04]  /*109a0*/  IMAD R0, R6, 0x10, R3 ;  /* 0x0000001006007824 */ /* 0x000fc800078e0203 */
[----:B------:R-:W-:-:S04]  /*109b0*/  IMAD R249, R2, 0x8, R0 ;  /* 0x0000000802f97824 */ /* 0x000fc800078e0200 */
[----:B------:R-:W-:-:S04]  /*109c0*/  IMAD.IADD R0, R249, 0x1, R251 ;  /* 0x00000001f9007824 */ /* 0x000fc800078e02fb */
[----:B------:R-:W-:-:S05]  /*109d0*/  @P0 IMAD.HI.U32 R2, R0, c[0x0][0x2c8], RZ ;  /* 0x0000b20000020a27 */ /* 0x000fca00078e00ff */
[----:B------:R-:W-:-:S05]  /*109e0*/  @P0 SHF.R.U32.HI R0, RZ, c[0x0][0x2cc], R2 ;  /* 0x0000b300ff000a19 */ /* 0x000fca0000011602 */
[----:B------:R-:W1:Y:S04]  /*109f0*/  SHFL.IDX PT, R4, R0, RZ, 0x1c1f ;  /* 0x001c1fff00047589 */ /* 0x000e6800000e0000 */
[----:B------:R2:W3:Y:S02]  /*10a00*/  SHFL.IDX PT, R2, R0, 0x1, 0x1c1f ;  /* 0x003c1f0000027f89 */ /* 0x0004e400000e0000 */
[----:B--2---:R-:W-:Y:S01]  /*10a10*/  IADD3 R0, -R7, 0x1, R114 ;  /* 0x0000000107007810 */ /* 0x004fe20007ffe172 */
[----:B------:R-:W-:-:S04]  /*10a20*/  IMAD.IADD R3, R114, 0x1, -R7 ;  /* 0x0000000172037824 */ /* 0x000fc800078e0a07 */
[----:B------:R-:W-:-:S04]  /*10a30*/  IMAD.IADD R0, R0, 0x1, -R217 ;  /* 0x0000000100007824 */ /* 0x000fc800078e0ad9 */
[C---:B-1----:R-:W-:Y:S02]  /*10a40*/  IMAD.IADD R4, R0.reuse, 0x1, R4 ;  /* 0x0000000100047824 */ /* 0x042fe400078e0204 */
[----:B---3--:R-:W-:-:S03]  /*10a50*/  IMAD.IADD R0, R0, 0x1, R2 ;  /* 0x0000000100007824 */ /* 0x008fc600078e0202 */
        /* <DEDUP_REMOVED lines=95> */
[----:B------:R-:W-:-:S02]  /*11050*/  FSEL R128, R25, -INF , P2 ;  /* 0xff80000019807808 */ /* 0x000fc40001000000 */
[----:B------:R-:W-:Y:S02]  /*11060*/  FMNMX.FTZ R4, R111, R4, !PT ;  /* 0x000000046f047209 */ /* 0x000fe40007810000 */
[----:B------:R-:W-:Y:S02]  /*11070*/  FMNMX.FTZ R3, R129, R3, !PT ;  /* 0x0000000381037209 */ /* 0x000fe40007810000 */
[----:B------:R-:W-:Y:S02]  /*11080*/  FSEL R127, R20, -INF , P0 ;  /* 0xff800000147f7808 */ /* 0x000fe40000000000 */
[C---:B------:R-:W-:Y:S02]  /*11090*/  ISETP.GT.AND P0, PT, R0.reuse, 0x49, PT ;  /* 0x000000490000780c */ /* 0x040fe40003f04270 */
[----:B------:R-:W-:Y:S02]  /*110a0*/  ISETP.GT.AND P1, PT, R0, 0x38, PT ;  /* 0x000000380000780c */ /* 0x000fe40003f24270 */
[----:B------:R-:W-:-:S02]  /*110b0*/  ISETP.GT.AND P2, PT, R2, 0x49, PT ;  /* 0x000000490200780c */ /* 0x000fc40003f44270 */
[----:B------:R-:W-:Y:S02]  /*110c0*/  FMNMX.FTZ R4, R119, R4, !PT ;  /* 0x0000000477047209 */ /* 0x000fe40007810000 */
[----:B------:R-:W-:Y:S02]  /*110d0*/  FMNMX.FTZ R3, R128, R3, !PT ;  /* 0x0000000380037209 */ /* 0x000fe40007810000 */
[----:B------:R-:W-:Y:S02]  /*110e0*/  FSEL R141, R23, -INF , P0 ;  /* 0xff800000178d7808 */ /* 0x000fe40000000000 */
[----:B------:R-:W-:Y:S02]  /*110f0*/  FSEL R124, R66, -INF , P1 ;  /* 0xff800000427c7808 */ /* 0x000fe40000800000 */
[----:B------:R-:W-:Y:S02]  /*11100*/  FSEL R130, R21, -INF , P2 ;  /* 0xff80000015827808 */ /* 0x000fe40001000000 */
[----:B------:R-:W-:-:S02]  /*11110*/  ISETP.GT.AND P0, PT, R2, 0x50, PT ;  /* 0x000000500200780c */ /* 0x000fc40003f04270 */
[----:B------:R-:W-:Y:S02]  /*11120*/  FMNMX.FTZ R4, R126, R4, !PT ;  /* 0x000000047e047209 */ /* 0x000fe40007810000 */
[----:B------:R-:W-:Y:S02]  /*11130*/  FMNMX.FTZ R3, R127, R3, !PT ;  /* 0x000000037f037209 */ /* 0x000fe40007810000 */
[----:B------:R-:W-:Y:S02]  /*11140*/  ISETP.GT.AND P1, PT, R0, 0x40, PT ;  /* 0x000000400000780c */ /* 0x000fe40003f24270 */
[----:B------:R-:W-:Y:S02]  /*11150*/  ISETP.GT.AND P2, PT, R2, 0x51, PT ;  /* 0x000000510200780c */ /* 0x000fe40003f44270 */
[----:B------:R-:W-:Y:S02]  /*11160*/  FSEL R160, R40, -INF , P0 ;  /* 0xff80000028a07808 */ /* 0x000fe40000000000 */
[----:B------:R-:W-:-:S02]  /*11170*/  FMNMX.FTZ R4, R124, R4, !PT ;  /* 0x000000047c047209 */ /* 0x000fc40007810000 */
[----:B------:R-:W-:Y:S02]  /*11180*/  FMNMX.FTZ R3, R130, R3, !PT ;  /* 0x0000000382037209 */ /* 0x000fe40007810000 */
[----:B------:R-:W-:Y:S02]  /*11190*/  FSEL R140, R26, -INF , P1 ;  /* 0xff8000001a8c7808 */ /* 0x000fe40000800000 */
[----:B------:R-:W-:Y:S01]  /*111a0*/  ISETP.GT.AND P1, PT, R0, 0x48, PT ;  /* 0x000000480000780c */ /* 0x000fe20003f24270 */
[----:B------:R-:W-:Y:S01]  /*111b0*/  LDSM.16.MT88.4 R24, [R195+0x3800] ;  /* 0x00380000c318783b */ /* 0x000fe20000004200 */
[----:B------:R-:W-:Y:S02]  /*111c0*/  ISETP.GT.AND P3, PT, R2, 0x58, PT ;  /* 0x000000580200780c */ /* 0x000fe40003f64270 */
[----:B------:R-:W-:Y:S02]  /*111d0*/  FSEL R159, R41, -INF , P2 ;  /* 0xff800000299f7808 */ /* 0x000fe40001000000 */
        /* <DEDUP_REMOVED lines=14> */
[----:B------:R-:W-:Y:S02]  /*112c0*/  ISETP.GT.AND P2, PT, R2, 0x69, PT ;  /* 0x000000690200780c */ /* 0x000fe40003f44270 */
[----:B------:R-:W-:Y:S02]  /*112d0*/  FSEL R226, R12, -INF , P0 ;  /* 0xff8000000ce27808 */ /* 0x000fe40000000000 */
[----:B------:R-:W-:Y:S02]  /*112e0*/  ISETP.GT.AND P1, PT, R0, 0x50, PT ;  /* 0x000000500000780c */ /* 0x000fe40003f24270 */
[----:B------:R-:W-:Y:S02]  /*112f0*/  FMNMX.FTZ R2, R131, R4, !PT ;  /* 0x0000000483027209 */ /* 0x000fe40007810000 */
[----:B------:R-:W-:Y:S02]  /*11300*/  FMNMX.FTZ R3, R164, R3, !PT ;  /* 0x00000003a4037209 */ /* 0x000fe40007810000 */
[----:B------:R-:W-:-:S02]  /*11310*/  ISETP.GT.AND P0, PT, R0, 0x51, PT ;  /* 0x000000510000780c */ /* 0x000fc40003f04270 */
[----:B------:R-:W-:Y:S02]  /*11320*/  FSEL R163, R42, -INF , P1 ;  /* 0xff8000002aa37808 */ /* 0x000fe40000800000 */
        /* <DEDUP_REMOVED lines=8> */
[----:B------:R-:W-:Y:S02]  /*113b0*/  ISETP.GT.AND P0, PT, R0, 0x59, PT ;  /* 0x000000590000780c */ /* 0x000fe40003f04270 */
[----:B------:R-:W-:Y:S02]  /*113c0*/  FSEL R228, R53, -INF , P2 ;  /* 0xff80000035e47808 */ /* 0x000fe40001000000 */
[----:B------:R-:W-:-:S02]  /*113d0*/  FSEL R162, R58, -INF , P1 ;  /* 0xff8000003aa27808 */ /* 0x000fc40000800000 */
[----:B------:R-:W-:Y:S02]  /*113e0*/  FMNMX.FTZ R2, R166, R2, !PT ;  /* 0x00000002a6027209 */ /* 0x000fe40007810000 */
[----:B------:R-:W-:Y:S02]  /*113f0*/  FMNMX.FTZ R3, R224, R3, !PT ;  /* 0x00000003e0037209 */ /* 0x000fe40007810000 */
[----:B------:R-:W-:Y:S02]  /*11400*/  FSEL R165, R59, -INF , P0 ;  /* 0xff8000003ba57808 */ /* 0x000fe40000000000 */
[----:B------:R-:W-:Y:S02]  /*11410*/  ISETP.GT.AND P1, PT, R0, 0x60, PT ;  /* 0x000000600000780c */ /* 0x000fe40003f24270 */
[----:B------:R-:W-:Y:S02]  /*11420*/  FMNMX.FTZ R2, R162, R2, !PT ;  /* 0x00000002a2027209 */ /* 0x000fe40007810000 */
[----:B------:R-:W-:-:S02]  /*11430*/  FMNMX.FTZ R3, R228, R3, !PT ;  /* 0x00000003e4037209 */ /* 0x000fc40007810000 */
[----:B------:R-:W-:Y:S02]  /*11440*/  ISETP.GT.AND P0, PT, R0, 0x61, PT ;  /* 0x000000610000780c */ /* 0x000fe40003f04270 */
[----:B------:R-:W-:Y:S01]  /*11450*/  FSEL R227, R14, -INF , P1 ;  /* 0xff8000000ee37808 */ /* 0x000fe20000800000 */
[----:B------:R-:W1:Y:S01]  /*11460*/  SHFL.BFLY PT, R5, R3, 0x2, 0x1f ;  /* 0x0c401f0003057f89 */ /* 0x000e6200000e0000 */
[----:B------:R-:W-:Y:S02]  /*11470*/  FMNMX.FTZ R2, R165, R2, !PT ;  /* 0x00000002a5027209 */ /* 0x000fe40007810000 */
[----:B------:R-:W-:Y:S02]  /*11480*/  FSEL R229, R15, -INF , P0 ;  /* 0xff8000000fe57808 */ /* 0x000fe40000000000 */
[----:B------:R-:W-:Y:S01]  /*11490*/  ISETP.GT.AND P1, PT, R0, 0x68, PT ;  /* 0x000000680000780c */ /* 0x000fe20003f24270 */
[----:B------:R-:W-:Y:S01]  /*114a0*/  LDSM.16.MT88.4 R12, [R195] ;  /* 0x00000000c30c783b */ /* 0x000fe20000004200 */
[----:B------:R-:W-:-:S02]  /*114b0*/  FMNMX.FTZ R2, R227, R2, !PT ;  /* 0x00000002e3027209 */ /* 0x000fc40007810000 */
[----:B------:R-:W-:Y:S02]  /*114c0*/  ISETP.GT.AND P0, PT, R0, 0x69, PT ;  /* 0x000000690000780c */ /* 0x000fe40003f04270 */
        /* <DEDUP_REMOVED lines=27> */
[----:B-1----:R-:W-:Y:S01]  /*11680*/  FFMA.FTZ R3, R10, c[0x0][0x2d0], -R0 ;  /* 0x0000b4000a037a23 */ /* 0x002fe20000010800 */
[----:B----4-:R-:W-:-:S03]  /*11690*/  F2FP.BF16.PACK_AB R6, R248, R245 ;  /* 0x000000f5f806723e */ /* 0x010fc600000010ff */
        /* <DEDUP_REMOVED lines=11> */
[----:B------:R-:W-:-:S02]  /*11750*/  FFMA.FTZ R3, R28, c[0x0][0x2d0], -R2 ;  /* 0x0000b4001c037a23 */ /* 0x000fc40000010802 */
[----:B------:R-:W-:Y:S03]  /*11760*/  LDSM.16.MT88.4 R28, [R196+0x3800] ;  /* 0x00380000c41c783b */ /* 0x000fe60000004200 */
        /* <DEDUP_REMOVED lines=9> */
[----:B--2---:R-:W-:Y:S01]  /*11800*/  HMMA.16816.F32.BF16 R48, R4, R16, RZ ;  /* 0x000000100430723c */ /* 0x004fe200000418ff */
[----:B-1----:R-:W-:-:S04]  /*11810*/  FFMA.FTZ R3, R33, c[0x0][0x2d0], -R2 ;  /* 0x0000b40021037a23 */ /* 0x002fc80000010802 */
[----:B------:R1:W-:Y:S03]  /*11820*/  MUFU.EX2 R236, R3 ;  /* 0x0000000300ec7308 */ /* 0x0003e60000000800 */
[C---:B------:R-:W-:Y:S01]  /*11830*/  HMMA.16816.F32.BF16 R40, R4.reuse, R18, RZ ;  /* 0x000000120428723c */ /* 0x040fe200000418ff */
[----:B------:R-:W2:Y:S07]  /*11840*/  LDSM.16.MT88.4 R16, [R195+0x800] ;  /* 0x00080000c310783b */ /* 0x000eae0000004200 */
[----:B------:R-:W-:Y:S01]  /*11850*/  HMMA.16816.F32.BF16 R36, R4, R20, RZ ;  /* 0x000000140424723c */ /* 0x000fe200000418ff */
[----:B-1----:R-:W-:-:S07]  /*11860*/  FFMA.FTZ R3, R34, c[0x0][0x2d0], -R2 ;  /* 0x0000b40022037a23 */ /* 0x002fce0000010802 */
[C---:B----4-:R-:W-:Y:S01]  /*11870*/  HMMA.16816.F32.BF16 R80, R4.reuse, R12, RZ ;  /* 0x0000000c0450723c */ /* 0x050fe200000418ff */
[----:B------:R1:W-:Y:S07]  /*11880*/  MUFU.EX2 R243, R3 ;  /* 0x0000000300f37308 */ /* 0x0003ee0000000800 */
[C---:B------:R-:W-:Y:S01]  /*11890*/  HMMA.16816.F32.BF16 R88, R4.reuse, R14, RZ ;  /* 0x0000000e0458723c */ /* 0x040fe200000418ff */
[----:B------:R-:W-:Y:S07]  /*118a0*/  LDSM.16.MT88.4 R12, [R198+0x800] ;  /* 0x00080000c60c783b */ /* 0x000fee0000004200 */
[----:B-----5:R-:W-:Y:S01]  /*118b0*/  HMMA.16816.F32.BF16 R100, R4, R8, RZ ;  /* 0x000000080464723c */ /* 0x020fe200000418ff */
[----:B-1----:R-:W-:-:S04]  /*118c0*/  FFMA.FTZ R3, R35, c[0x0][0x2d0], -R0 ;  /* 0x0000b40023037a23 */ /* 0x002fc80000010800 */
[----:B------:R1:W-:Y:S03]  /*118d0*/  MUFU.EX2 R233, R3 ;  /* 0x0000000300e97308 */ /* 0x0003e60000000800 */
[C---:B------:R-:W-:Y:S01]  /*118e0*/  HMMA.16816.F32.BF16 R32, R4.reuse, R22, RZ ;  /* 0x000000160420723c */ /* 0x040fe200000418ff */
[----:B------:R-:W4:Y:S07]  /*118f0*/  LDSM.16.MT88.4 R20, [R196+0x800] ;  /* 0x00080000c414783b */ /* 0x000f2e0000004200 */
[----:B------:R-:W-:Y:S01]  /*11900*/  HMMA.16816.F32.BF16 R96, R4, R10, RZ ;  /* 0x0000000a0460723c */ /* 0x000fe200000418ff */
[----:B------:R-:W5:Y:S01]  /*11910*/  LDSM.16.MT88.4 R8, [R197+0x800] ;  /* 0x00080000c508783b */ /* 0x000f620000004200 */
[----:B-1----:R-:W-:-:S06]  /*11920*/  FFMA.FTZ R3, R44, c[0x0][0x2d0], -R0 ;  /* 0x0000b4002c037a23 */ /* 0x002fcc0000010800 */
[C---:B------:R-:W-:Y:S01]  /*11930*/  HMMA.16816.F32.BF16 R68, R4.reuse, R24, RZ ;  /* 0x000000180444723c */ /* 0x040fe200000418ff */
[----:B------:R1:W1:Y:S07]  /*11940*/  MUFU.EX2 R234, R3 ;  /* 0x0000000300ea7308 */ /* 0x00026e0000000800 */
[C---:B------:R-:W-:Y:S08]  /*11950*/  HMMA.16816.F32.BF16 R24, R4.reuse, R26, RZ ;  /* 0x0000001a0418723c */ /* 0x040ff000000418ff */
[----:B------:R-:W-:Y:S01]  /*11960*/  HMMA.16816.F32.BF16 R72, R4, R28, RZ ;  /* 0x0000001c0448723c */ /* 0x000fe200000418ff */
[----:B-1----:R-:W-:-:S04]  /*11970*/  FFMA.FTZ R3, R45, c[0x0][0x2d0], -R0 ;  /* 0x0000b4002d037a23 */ /* 0x002fc80000010800 */
[----:B------:R1:W-:Y:S03]  /*11980*/  MUFU.EX2 R232, R3 ;  /* 0x0000000300e87308 */ /* 0x0003e60000000800 */
[----:B------:R-:W-:Y:S07]  /*11990*/  HMMA.16816.F32.BF16 R76, R4, R30, RZ ;  /* 0x0000001e044c723c */ /* 0x000fee00000418ff */
[----:B---3--:R-:W-:-:S02]  /*119a0*/  F2FP.BF16.PACK_AB R4, R241, R238 ;  /* 0x000000eef104723e */ /* 0x008fc400000010ff */
[----:B------:R-:W-:Y:S02]  /*119b0*/  F2FP.BF16.PACK_AB R5, R234, R233 ;  /* 0x000000e9ea05723e */ /* 0x000fe400000010ff */
[----:B------:R-:W-:Y:S01]  /*119c0*/  F2FP.BF16.PACK_AB R6, R243, R236 ;  /* 0x000000ecf306723e */ /* 0x000fe200000010ff */
[----:B-1----:R-:W-:-:S04]  /*119d0*/  FFMA.FTZ R3, R46, c[0x0][0x2d0], -R0 ;  /* 0x0000b4002e037a23 */ /* 0x002fc80000010800 */
[----:B------:R-:W1:Y:S02]  /*119e0*/  MUFU.EX2 R235, R3 ;  /* 0x0000000300eb7308 */ /* 0x000e640000000800 */
[----:B-1----:R-:W-:Y:S01]  /*119f0*/  F2FP.BF16.PACK_AB R7, R235, R232 ;  /* 0x000000e8eb07723e */ /* 0x002fe200000010ff */
[----:B------:R-:W-:Y:S02]  /*11a00*/  FFMA.FTZ R3, R105, c[0x0][0x2d0], -R2 ;  /* 0x0000b40069037a23 */ /* 0x000fe40000010802 */
[----:B------:R-:W-:-:S03]  /*11a10*/  IMAD.MOV.U32 R105, RZ, RZ, R217 ;  /* 0x000000ffff697224 */ /* 0x000fc600078e00d9 */
[----:B------:R1:W-:Y:S01]  /*11a20*/  MUFU.EX2 R222, R3 ;  /* 0x0000000300de7308 */ /* 0x0003e20000000800 */
[C---:B--2---:R-:W-:Y:S08]  /*11a30*/  HMMA.16816.F32.BF16 R120, R4.reuse, R16, R64 ;  /* 0x000000100478723c */ /* 0x044ff00000041840 */
[----:B------:R-:W-:Y:S01]  /*11a40*/  HMMA.16816.F32.BF16 R92, R4, R18, R56 ;  /* 0x00000012045c723c */ /* 0x000fe20000041838 */
[----:B------:R-:W2:Y:S01]  /*11a50*/  LDSM.16.MT88.4 R16, [R195+0x4000] ;  /* 0x00400000c310783b */ /* 0x000ea20000004200 */
[----:B-1----:R-:W-:-:S06]  /*11a60*/  FFMA.FTZ R3, R104, c[0x0][0x2d0], -R2 ;  /* 0x0000b40068037a23 */ /* 0x002fcc0000010802 */
[C---:B----4-:R-:W-:Y:S01]  /*11a70*/  HMMA.16816.F32.BF16 R84, R4.reuse, R20, R60 ;  /* 0x000000140454723c */ /* 0x050fe2000004183c */
[----:B------:R-:W-:Y:S01]  /*11a80*/  IMAD.MOV.U32 R104, RZ, RZ, R167 ;  /* 0x000000ffff687224 */ /* 0x000fe200078e00a7 */
[----:B------:R1:W3:Y:S06]  /*11a90*/  MUFU.EX2 R223, R3 ;  /* 0x0000000300df7308 */ /* 0x0002ec0000000800 */
[C---:B------:R-:W-:Y:S01]  /*11aa0*/  HMMA.16816.F32.BF16 R64, R4.reuse, R22, R52 ;  /* 0x000000160440723c */ /* 0x040fe20000041834 */
[----:B------:R-:W4:Y:S07]  /*11ab0*/  LDSM.16.MT88.4 R20, [R198+0x4000] ;  /* 0x00400000c614783b */ /* 0x000f2e0000004200 */
[----:B------:R-:W-:Y:S01]  /*11ac0*/  HMMA.16816.F32.BF16 R60, R4, R12, R48 ;  /* 0x0000000c043c723c */ /* 0x000fe20000041830 */
[----:B-1----:R-:W-:-:S04]  /*11ad0*/  FFMA.FTZ R3, R106, c[0x0][0x2d0], -R2 ;  /* 0x0000b4006a037a23 */ /* 0x002fc80000010802 */
[----:B------:R1:W-:Y:S03]  /*11ae0*/  MUFU.EX2 R221, R3 ;  /* 0x0000000300dd7308 */ /* 0x0003e60000000800 */
[C---:B------:R-:W-:Y:S01]  /*11af0*/  HMMA.16816.F32.BF16 R52, R4.reuse, R14, R40 ;  /* 0x0000000e0434723c */ /* 0x040fe20000041828 */
[----:B------:R-:W3:Y:S07]  /*11b00*/  LDSM.16.MT88.4 R12, [R196+0x4000] ;  /* 0x00400000c40c783b */ /* 0x000eee0000004200 */
[----:B-----5:R-:W-:Y:S01]  /*11b10*/  HMMA.16816.F32.BF16 R44, R4, R8, R36 ;  /* 0x00000008042c723c */ /* 0x020fe20000041824 */
[----:B-1----:R-:W-:-:S07]  /*11b20*/  FFMA.FTZ R3, R107, c[0x0][0x2d0], -R2 ;  /* 0x0000b4006b037a23 */ /* 0x002fce0000010802 */
[C---:B------:R-:W-:Y:S01]  /*11b30*/  HMMA.16816.F32.BF16 R36, R4.reuse, R10, R32 ;  /* 0x0000000a0424723c */ /* 0x040fe20000041820 */
[----:B------:R-:W1:Y:S01]  /*11b40*/  LDSM.16.MT88.4 R8, [R197+0x4000] ;  /* 0x00400000c508783b */ /* 0x000e620000004200 */
[----:B------:R5:W-:Y:S06]  /*11b50*/  MUFU.EX2 R220, R3 ;  /* 0x0000000300dc7308 */ /* 0x000bec0000000800 */
[C---:B--2---:R-:W-:Y:S01]  /*11b60*/  HMMA.16816.F32.BF16 R32, R4.reuse, R18, R24 ;  /* 0x000000120420723c */ /* 0x044fe20000041818 */
[----:B------:R-:W2:Y:S07]  /*11b70*/  LDSM.16.MT88.4 R24, [R195+0x1000] ;  /* 0x00100000c318783b */ /* 0x000eae0000004200 */
[----:B------:R-:W-:Y:S01]  /*11b80*/  HMMA.16816.F32.BF16 R40, R4, R16, R68 ;  /* 0x000000100428723c */ /* 0x000fe20000041844 */
[----:B------:R-:W2:Y:S01]  /*11b90*/  LDSM.16.MT88.4 R16, [R196+0x1000] ;  /* 0x00100000c410783b */ /* 0x000ea20000004200 */
[----:B-----5:R-:W-:-:S04]  /*11ba0*/  FFMA.FTZ R3, R108, c[0x0][0x2d0], -R0 ;  /* 0x0000b4006c037a23 */ /* 0x020fc80000010800 */
[----:B------:R5:W-:Y:S02]  /*11bb0*/  MUFU.EX2 R219, R3 ;  /* 0x0000000300db7308 */ /* 0x000be40000000800 */
[C---:B----4-:R-:W-:Y:S08]  /*11bc0*/  HMMA.16816.F32.BF16 R56, R4.reuse, R20, R80 ;  /* 0x000000140438723c */ /* 0x050ff00000041850 */
[----:B---3--:R-:W-:Y:S01]  /*11bd0*/  HMMA.16816.F32.BF16 R28, R4, R12, R72 ;  /* 0x0000000c041c723c */ /* 0x008fe20000041848 */
[----:B-----5:R-:W-:-:S07]  /*11be0*/  FFMA.FTZ R3, R110, c[0x0][0x2d0], -R0 ;  /* 0x0000b4006e037a23 */ /* 0x020fce0000010800 */
[C---:B------:R-:W-:Y:S01]  /*11bf0*/  HMMA.16816.F32.BF16 R48, R4.reuse, R14, R76 ;  /* 0x0000000e0430723c */ /* 0x040fe2000004184c */
[----:B------:R-:W3:Y:S01]  /*11c00*/  LDSM.16.MT88.4 R12, [R198+0x1000] ;  /* 0x00100000c60c783b */ /* 0x000ee20000004200 */
[----:B------:R4:W5:Y:S06]  /*11c10*/  MUFU.EX2 R167, R3 ;  /* 0x0000000300a77308 */ /* 0x00096c0000000800 */
[C---:B------:R-:W-:Y:S01]  /*11c20*/  HMMA.16816.F32.BF16 R76, R4.reuse, R22, R88 ;  /* 0x00000016044c723c */ /* 0x040fe20000041858 */
[----:B------:R-:W-:Y:S07]  /*11c30*/  LDSM.16.MT88.4 R20, [R198+0x4800] ;  /* 0x00480000c614783b */ /* 0x000fee0000004200 */
        /* <DEDUP_REMOVED lines=8> */
[----:B-1----:R-:W-:Y:S02]  /*11cc0*/  FFMA.FTZ R3, R111, c[0x0][0x2d0], -R0 ;  /* 0x0000b4006f037a23 */ /* 0x002fe40000010800 */
[----:B------:R-:W-:Y:S02]  /*11cd0*/  LDSM.16.MT88.4 R108, [R198+0x6800] ;  /* 0x00680000c66c783b */ /* 0x000fe40000004200 */
[----:B------:R-:W1:Y:S02]  /*11ce0*/  MUFU.EX2 R214, R3 ;  /* 0x0000000300d67308 */ /* 0x000e640000000800 */
[----:B-1----:R-:W-:Y:S01]  /*11cf0*/  F2FP.BF16.PACK_AB R7, R214, R217 ;  /* 0x000000d9d607723e */ /* 0x002fe200000010ff */
[----:B------:R-:W-:-:S05]  /*11d00*/  FFMA.FTZ R3, R117, c[0x0][0x2d0], -R2 ;  /* 0x0000b40075037a23 */ /* 0x000fca0000010802 */
[----:B------:R1:W-:Y:S01]  /*11d10*/  MUFU.EX2 R157, R3 ;  /* 0x00000003009d7308 */ /* 0x0003e20000000800 */
[C---:B--2---:R-:W-:Y:S08]  /*11d20*/  HMMA.16816.F32.BF16 R96, R4.reuse, R26, R92 ;  /* 0x0000001a0460723c */ /* 0x044ff0000004185c */
[----:B------:R-:W-:Y:S01]  /*11d30*/  HMMA.16816.F32.BF16 R92, R4, R16, R84 ;  /* 0x00000010045c723c */ /* 0x000fe20000041854 */
[----:B-1----:R-:W-:-:S07]  /*11d40*/  FFMA.FTZ R3, R116, c[0x0][0x2d0], -R2 ;  /* 0x0000b40074037a23 */ /* 0x002fce0000010802 */
[C---:B------:R-:W-:Y:S01]  /*11d50*/  HMMA.16816.F32.BF16 R84, R4.reuse, R18, R64 ;  /* 0x000000120454723c */ /* 0x040fe20000041840 */
[----:B------:R-:W1:Y:S01]  /*11d60*/  LDSM.16.MT88.4 R16, [R195+0x4800] ;  /* 0x00480000c310783b */ /* 0x000e620000004200 */
[----:B------:R2:W5:Y:S06]  /*11d70*/  MUFU.EX2 R158, R3 ;  /* 0x00000003009e7308 */ /* 0x00056c0000000800 */
[C---:B---3--:R-:W-:Y:S08]  /*11d80*/  HMMA.16816.F32.BF16 R80, R4.reuse, R12, R60 ;  /* 0x0000000c0450723c */ /* 0x048ff0000004183c */
[----:B------:R-:W-:Y:S01]  /*11d90*/  HMMA.16816.F32.BF16 R72, R4, R14, R52 ;  /* 0x0000000e0448723c */ /* 0x000fe20000041834 */
[----:B------:R-:W3:Y:S01]  /*11da0*/  LDSM.16.MT88.4 R12, [R196+0x4800] ;  /* 0x00480000c40c783b */ /* 0x000ee20000004200 */
[----:B--2---:R-:W-:-:S04]  /*11db0*/  FFMA.FTZ R3, R112, c[0x0][0x2d0], -R2 ;  /* 0x0000b40070037a23 */ /* 0x004fc80000010802 */
[----:B------:R2:W-:Y:S02]  /*11dc0*/  MUFU.EX2 R156, R3 ;  /* 0x00000003009c7308 */ /* 0x0005e40000000800 */
[C---:B----4-:R-:W-:Y:S08]  /*11dd0*/  HMMA.16816.F32.BF16 R68, R4.reuse, R8, R44 ;  /* 0x000000080444723c */ /* 0x050ff0000004182c */
[----:B------:R-:W-:Y:S01]  /*11de0*/  HMMA.16816.F32.BF16 R64, R4, R10, R36 ;  /* 0x0000000a0440723c */ /* 0x000fe20000041824 */
[----:B------:R-:W4:Y:S01]  /*11df0*/  LDSM.16.MT88.4 R8, [R197+0x4800] ;  /* 0x00480000c508783b */ /* 0x000f220000004200 */
[----:B--2---:R-:W-:-:S06]  /*11e00*/  FFMA.FTZ R3, R118, c[0x0][0x2d0], -R2 ;  /* 0x0000b40076037a23 */ /* 0x004fcc0000010802 */
[C---:B------:R-:W-:Y:S01]  /*11e10*/  HMMA.16816.F32.BF16 R120, R4.reuse, R24, R120 ;  /* 0x000000180478723c */ /* 0x040fe20000041878 */
[----:B------:R-:W-:Y:S01]  /*11e20*/  LDSM.16.MT88.4 R24, [R195+0x1800] ;  /* 0x00180000c318783b */ /* 0x000fe20000004200 */
[----:B------:R2:W-:Y:S06]  /*11e30*/  MUFU.EX2 R155, R3 ;  /* 0x00000003009b7308 */ /* 0x0005ec0000000800 */
[C---:B-1----:R-:W-:Y:S08]  /*11e40*/  HMMA.16816.F32.BF16 R60, R4.reuse, R16, R40 ;  /* 0x00000010043c723c */ /* 0x042ff00000041828 */
[----:B------:R-:W-:Y:S01]  /*11e50*/  HMMA.16816.F32.BF16 R44, R4, R18, R32 ;  /* 0x00000012042c723c */ /* 0x000fe20000041820 */
[----:B------:R-:W1:Y:S01]  /*11e60*/  LDSM.16.MT88.4 R16, [R196+0x1800] ;  /* 0x00180000c410783b */ /* 0x000e620000004200 */
[----:B--2---:R-:W-:-:S04]  /*11e70*/  FFMA.FTZ R3, R119, c[0x0][0x2d0], -R0 ;  /* 0x0000b40077037a23 */ /* 0x004fc80000010800 */
[----:B------:R2:W-:Y:S02]  /*11e80*/  MUFU.EX2 R154, R3 ;  /* 0x00000003009a7308 */ /* 0x0005e40000000800 */
[C---:B---3--:R-:W-:Y:S08]  /*11e90*/  HMMA.16816.F32.BF16 R32, R4.reuse, R12, R28 ;  /* 0x0000000c0420723c */ /* 0x048ff0000004181c */
[----:B------:R-:W-:Y:S01]  /*11ea0*/  HMMA.16816.F32.BF16 R36, R4, R14, R48 ;  /* 0x0000000e0424723c */ /* 0x000fe20000041830 */
[----:B------:R-:W3:Y:S01]  /*11eb0*/  LDSM.16.MT88.4 R12, [R198+0x1800] ;  /* 0x00180000c60c783b */ /* 0x000ee20000004200 */
[----:B--2---:R-:W-:-:S06]  /*11ec0*/  FFMA.FTZ R3, R126, c[0x0][0x2d0], -R0 ;  /* 0x0000b4007e037a23 */ /* 0x004fcc0000010800 */
[C---:B----4-:R-:W-:Y:S01]  /*11ed0*/  HMMA.16816.F32.BF16 R52, R4.reuse, R8, R100 ;  /* 0x000000080434723c */ /* 0x050fe20000041864 */
[----:B------:R-:W-:Y:S01]  /*11ee0*/  LDSM.16.MT88.4 R100, [R196+0x6800] ;  /* 0x00680000c464783b */ /* 0x000fe20000004200 */
[----:B------:R2:W4:Y:S06]  /*11ef0*/  MUFU.EX2 R152, R3 ;  /* 0x0000000300987308 */ /* 0x00052c0000000800 */
[C---:B------:R-:W-:Y:S01]  /*11f00*/  HMMA.16816.F32.BF16 R48, R4.reuse, R10, R88 ;  /* 0x0000000a0430723c */ /* 0x040fe20000041858 */
[----:B------:R-:W1:Y:S07]  /*11f10*/  LDSM.16.MT88.4 R8, [R197+0x1800] ;  /* 0x00180000c508783b */ /* 0x000e6e0000004200 */
[----:B------:R-:W-:Y:S01]  /*11f20*/  HMMA.16816.F32.BF16 R28, R4, R20, R56 ;  /* 0x00000014041c723c */ /* 0x000fe20000041838 */
[----:B--2---:R-:W-:-:S04]  /*11f30*/  FFMA.FTZ R3, R124, c[0x0][0x2d0], -R0 ;  /* 0x0000b4007c037a23 */ /* 0x004fc80000010800 */
[----:B------:R2:W-:Y:S03]  /*11f40*/  MUFU.EX2 R153, R3 ;  /* 0x0000000300997308 */ /* 0x0005e60000000800 */
[----:B------:R-:W-:Y:S01]  /*11f50*/  HMMA.16816.F32.BF16 R40, R4, R22, R76 ;  /* 0x000000160428723c */ /* 0x000fe2000004184c */
[----:B------:R-:W-:Y:S06]  /*11f60*/  LDSM.16.MT88.4 R20, [R198+0x5000] ;  /* 0x00500000c614783b */ /* 0x000fec0000004200 */
[----:B-----5:R-:W-:-:S02]  /*11f70*/  F2FP.BF16.PACK_AB R4, R158, R157 ;  /* 0x0000009d9e04723e */ /* 0x020fc400000010ff */
[----:B----4-:R-:W-:Y:S02]  /*11f80*/  F2FP.BF16.PACK_AB R5, R152, R154 ;  /* 0x0000009a9805723e */ /* 0x010fe400000010ff */
[----:B------:R-:W-:Y:S01]  /*11f90*/  F2FP.BF16.PACK_AB R6, R155, R156 ;  /* 0x0000009c9b06723e */ /* 0x000fe200000010ff */
[----:B--2---:R-:W-:-:S04]  /*11fa0*/  FFMA.FTZ R3, R125, c[0x0][0x2d0], -R0 ;  /* 0x0000b4007d037a23 */ /* 0x004fc80000010800 */
[----:B------:R-:W2:Y:S02]  /*11fb0*/  MUFU.EX2 R151, R3 ;  /* 0x0000000300977308 */ /* 0x000ea40000000800 */
[----:B--2---:R-:W-:Y:S01]  /*11fc0*/  F2FP.BF16.PACK_AB R7, R151, R153 ;  /* 0x000000999707723e */ /* 0x004fe200000010ff */
[----:B------:R-:W-:-:S05]  /*11fd0*/  FFMA.FTZ R3, R129, c[0x0][0x2d0], -R2 ;  /* 0x0000b40081037a23 */ /* 0x000fca0000010802 */
[----:B------:R2:W-:Y:S01]  /*11fe0*/  MUFU.EX2 R148, R3 ;  /* 0x0000000300947308 */ /* 0x0005e20000000800 */
[C---:B-1----:R-:W-:Y:S08]  /*11ff0*/  HMMA.16816.F32.BF16 R88, R4.reuse, R16, R92 ;  /* 0x000000100458723c */ /* 0x042ff0000004185c */
[----:B------:R-:W-:Y:S01]  /*12000*/  HMMA.16816.F32.BF16 R84, R4, R18, R84 ;  /* 0x000000120454723c */ /* 0x000fe20000041854 */
[----:B------:R-:W1:Y:S01]  /*12010*/  LDSM.16.MT88.4 R16, [R195+0x5000] ;  /* 0x00500000c310783b */ /* 0x000e620000004200 */
[----:B--2---:R-:W-:-:S06]  /*12020*/  FFMA.FTZ R3, R128, c[0x0][0x2d0], -R2 ;  /* 0x0000b40080037a23 */ /* 0x004fcc0000010802 */
[C---:B---3--:R-:W-:Y:S01]  /*12030*/  HMMA.16816.F32.BF16 R80, R4.reuse, R12, R80 ;  /* 0x0000000c0450723c */ /* 0x048fe20000041850 */
[----:B------:R2:W3:Y:S07]  /*12040*/  MUFU.EX2 R150, R3 ;  /* 0x0000000300967308 */ /* 0x0004ee0000000800 */
[C---:B------:R-:W-:Y:S01]  /*12050*/  HMMA.16816.F32.BF16 R76, R4.reuse, R14, R72 ;  /* 0x0000000e044c723c */ /* 0x040fe20000041848 */
[----:B------:R-:W4:Y:S07]  /*12060*/  LDSM.16.MT88.4 R12, [R196+0x5000] ;  /* 0x00500000c40c783b */ /* 0x000f2e0000004200 */
[----:B------:R-:W-:Y:S01]  /*12070*/  HMMA.16816.F32.BF16 R72, R4, R8, R68 ;  /* 0x000000080448723c */ /* 0x000fe20000041844 */
[----:B--2---:R-:W-:-:S02]  /*12080*/  FFMA.FTZ R3, R127, c[0x0][0x2d0], -R2 ;  /* 0x0000b4007f037a23 */ /* 0x004fc40000010802 */
[----:B------:R-:W-:Y:S02]  /*12090*/  LDSM.16.MT88.4 R124, [R195+0x3000] ;  /* 0x00300000c37c783b */ /* 0x000fe40000004200 */
[----:B------:R2:W-:Y:S03]  /*120a0*/  MUFU.EX2 R147, R3 ;  /* 0x0000000300937308 */ /* 0x0005e60000000800 */
[C---:B------:R-:W-:Y:S01]  /*120b0*/  HMMA.16816.F32.BF16 R68, R4.reuse, R10, R64 ;  /* 0x0000000a0444723c */ /* 0x040fe20000041840 */
[----:B------:R-:W5:Y:S07]  /*120c0*/  LDSM.16.MT88.4 R8, [R197+0x5000] ;  /* 0x00500000c508783b */ /* 0x000f6e0000004200 */
[----:B------:R-:W-:Y:S01]  /*120d0*/  HMMA.16816.F32.BF16 R120, R4, R24, R120 ;  /* 0x000000180478723c */ /* 0x000fe20000041878 */
[----:B--2---:R-:W-:-:S07]  /*120e0*/  FFMA.FTZ R3, R130, c[0x0][0x2d0], -R2 ;  /* 0x0000b40082037a23 */ /* 0x004fce0000010802 */
[C---:B-1----:R-:W-:Y:S01]  /*120f0*/  HMMA.16816.F32.BF16 R64, R4.reuse, R16, R60 ;  /* 0x000000100440723c */ /* 0x042fe2000004183c */
[----:B------:R1:W-:Y:S07]  /*12100*/  MUFU.EX2 R149, R3 ;  /* 0x0000000300957308 */ /* 0x0003ee0000000800 */
[C---:B------:R-:W-:Y:S01]  /*12110*/  HMMA.16816.F32.BF16 R60, R4.reuse, R18, R44 ;  /* 0x00000012043c723c */ /* 0x040fe2000004182c */
[----:B------:R-:W2:Y:S07]  /*12120*/  LDSM.16.MT88.4 R16, [R196+0x2000] ;  /* 0x00200000c410783b */ /* 0x000eae0000004200 */
[----:B----4-:R-:W-:Y:S01]  /*12130*/  HMMA.16816.F32.BF16 R56, R4, R12, R32 ;  /* 0x0000000c0438723c */ /* 0x010fe20000041820 */
[----:B-1----:R-:W-:-:S04]  /*12140*/  FFMA.FTZ R3, R140, c[0x0][0x2d0], -R0 ;  /* 0x0000b4008c037a23 */ /* 0x002fc80000010800 */
[----:B------:R1:W-:Y:S03]  /*12150*/  MUFU.EX2 R145, R3 ;  /* 0x0000000300917308 */ /* 0x0003e60000000800 */
[C---:B------:R-:W-:Y:S01]  /*12160*/  HMMA.16816.F32.BF16 R44, R4.reuse, R14, R36 ;  /* 0x0000000e042c723c */ /* 0x040fe20000041824 */
[----:B------:R-:W4:Y:S07]  /*12170*/  LDSM.16.MT88.4 R12, [R198+0x2000] ;  /* 0x00200000c60c783b */ /* 0x000f2e0000004200 */
[----:B------:R-:W-:Y:S01]  /*12180*/  HMMA.16816.F32.BF16 R32, R4, R20, R28 ;  /* 0x000000140420723c */ /* 0x000fe2000004181c */
[----:B-1----:R-:W-:-:S07]  /*12190*/  FFMA.FTZ R3, R142, c[0x0][0x2d0], -R0 ;  /* 0x0000b4008e037a23 */ /* 0x002fce0000010800 */
[C---:B------:R-:W-:Y:S01]  /*121a0*/  HMMA.16816.F32.BF16 R36, R4.reuse, R22, R40 ;  /* 0x000000160424723c */ /* 0x040fe20000041828 */
[----:B------:R-:W-:Y:S01]  /*121b0*/  LDSM.16.MT88.4 R20, [R198+0x5800] ;  /* 0x00580000c614783b */ /* 0x000fe20000004200 */
[----:B------:R1:W1:Y:S06]  /*121c0*/  MUFU.EX2 R143, R3 ;  /* 0x00000003008f7308 */ /* 0x00026c0000000800 */
[C---:B-----5:R-:W-:Y:S08]  /*121d0*/  HMMA.16816.F32.BF16 R40, R4.reuse, R8, R52 ;  /* 0x000000080428723c */ /* 0x060ff00000041834 */
[----:B------:R-:W-:Y:S01]  /*121e0*/  HMMA.16816.F32.BF16 R28, R4, R10, R48 ;  /* 0x0000000a041c723c */ /* 0x000fe20000041830 */
[----:B------:R-:W5:Y:S01]  /*121f0*/  LDSM.16.MT88.4 R8, [R197+0x2000] ;  /* 0x00200000c508783b */ /* 0x000f620000004200 */
[----:B-1----:R-:W-:-:S04]  /*12200*/  FFMA.FTZ R3, R131, c[0x0][0x2d0], -R0 ;  /* 0x0000b40083037a23 */ /* 0x002fc80000010800 */
[----:B------:R1:W-:Y:S02]  /*12210*/  MUFU.EX2 R146, R3 ;  /* 0x0000000300927308 */ /* 0x0003e40000000800 */
[----:B------:R-:W-:Y:S01]  /*12220*/  HMMA.16816.F32.BF16 R96, R4, R26, R96 ;  /* 0x0000001a0460723c */ /* 0x000fe20000041860 */
[----:B------:R-:W2:Y:S06]  /*12230*/  LDSM.16.MT88.4 R24, [R195+0x2000] ;  /* 0x00200000c318783b */ /* 0x000eac0000004200 */
[----:B---3--:R-:W-:Y:S02]  /*12240*/  F2FP.BF16.PACK_AB R4, R150, R148 ;  /* 0x000000949604723e */ /* 0x008fe400000010ff */
[----:B------:R-:W-:-:S02]  /*12250*/  F2FP.BF16.PACK_AB R5, R143, R145 ;  /* 0x000000918f05723e */ /* 0x000fc400000010ff */
        /* <DEDUP_REMOVED lines=16> */
[----:B-----5:R-:W-:Y:S01]  /*12360*/  HMMA.16816.F32.BF16 R72, R4, R8, R72 ;  /* 0x000000080448723c */ /* 0x020fe20000041848 */
[----:B-1----:R-:W-:-:S02]  /*12370*/  FFMA.FTZ R3, R161, c[0x0][0x2d0], -R2 ;  /* 0x0000b400a1037a23 */ /* 0x002fc40000010802 */
[----:B------:R-:W-:Y:S02]  /*12380*/  IMAD.MOV.U32 R161, RZ, RZ, c[0x0][0x2c4] ;  /* 0x0000b100ffa17624 */ /* 0x000fe400078e00ff */
[----:B------:R1:W-:Y:S03]  /*12390*/  MUFU.EX2 R141, R3 ;  /* 0x00000003008d7308 */ /* 0x0003e60000000800 */
[----:B------:R-:W-:Y:S01]  /*123a0*/  HMMA.16816.F32.BF16 R52, R4, R10, R68 ;  /* 0x0000000a0434723c */ /* 0x000fe20000041844 */
[----:B------:R-:W5:Y:S01]  /*123b0*/  LDSM.16.MT88.4 R8, [R197+0x5800] ;  /* 0x00580000c508783b */ /* 0x000f620000004200 */
[----:B------:R-:W-:-:S06]  /*123c0*/  ISETP.NE.AND P4, PT, R161, 0x1, PT ;  /* 0x00000001a100780c */ /* 0x000fcc0003f85270 */
[----:B------:R-:W-:Y:S01]  /*123d0*/  HMMA.16816.F32.BF16 R120, R4, R24, R120 ;  /* 0x000000180478723c */ /* 0x000fe20000041878 */
[----:B-1----:R-:W-:-:S07]  /*123e0*/  FFMA.FTZ R3, R164, c[0x0][0x2d0], -R2 ;  /* 0x0000b400a4037a23 */ /* 0x002fce0000010802 */
[C---:B--2---:R-:W-:Y:S01]  /*123f0*/  HMMA.16816.F32.BF16 R64, R4.reuse, R16, R64 ;  /* 0x000000100440723c */ /* 0x044fe20000041840 */
[----:B------:R1:W-:Y:S07]  /*12400*/  MUFU.EX2 R140, R3 ;  /* 0x00000003008c7308 */ /* 0x0003ee0000000800 */
[C---:B------:R-:W-:Y:S01]  /*12410*/  HMMA.16816.F32.BF16 R60, R4.reuse, R18, R60 ;  /* 0x00000012043c723c */ /* 0x040fe2000004183c */
[----:B------:R-:W2:Y:S07]  /*12420*/  LDSM.16.MT88.4 R16, [R195+0x2800] ;  /* 0x00280000c310783b */ /* 0x000eae0000004200 */
[----:B------:R-:W-:Y:S01]  /*12430*/  HMMA.16816.F32.BF16 R24, R4, R26, R96 ;  /* 0x0000001a0418723c */ /* 0x000fe20000041860 */
[----:B-1----:R-:W-:-:S04]  /*12440*/  FFMA.FTZ R3, R163, c[0x0][0x2d0], -R0 ;  /* 0x0000b400a3037a23 */ /* 0x002fc80000010800 */
[----:B------:R1:W-:Y:S03]  /*12450*/  MUFU.EX2 R118, R3 ;  /* 0x0000000300767308 */ /* 0x0003e60000000800 */
[C---:B----4-:R-:W-:Y:S08]  /*12460*/  HMMA.16816.F32.BF16 R96, R4.reuse, R12, R56 ;  /* 0x0000000c0460723c */ /* 0x050ff00000041838 */
[----:B------:R-:W-:Y:S01]  /*12470*/  HMMA.16816.F32.BF16 R48, R4, R14, R44 ;  /* 0x0000000e0430723c */ /* 0x000fe2000004182c */
[----:B------:R-:W4:Y:S01]  /*12480*/  LDSM.16.MT88.4 R12, [R198+0x2800] ;  /* 0x00280000c60c783b */ /* 0x000f220000004200 */
[----:B-1----:R-:W-:-:S06]  /*12490*/  FFMA.FTZ R3, R166, c[0x0][0x2d0], -R0 ;  /* 0x0000b400a6037a23 */ /* 0x002fcc0000010800 */
[C---:B------:R-:W-:Y:S01]  /*124a0*/  HMMA.16816.F32.BF16 R44, R4.reuse, R20, R32 ;  /* 0x00000014042c723c */ /* 0x040fe20000041820 */
[----:B------:R1:W1:Y:S07]  /*124b0*/  MUFU.EX2 R116, R3 ;  /* 0x0000000300747308 */ /* 0x00026e0000000800 */
[C---:B------:R-:W-:Y:S01]  /*124c0*/  HMMA.16816.F32.BF16 R36, R4.reuse, R22, R36 ;  /* 0x000000160424723c */ /* 0x040fe20000041824 */
[----:B------:R-:W2:Y:S07]  /*124d0*/  LDSM.16.MT88.4 R20, [R196+0x2800] ;  /* 0x00280000c414783b */ /* 0x000eae0000004200 */
[----:B-----5:R-:W-:Y:S01]  /*124e0*/  HMMA.16816.F32.BF16 R40, R4, R8, R40 ;  /* 0x000000080428723c */ /* 0x020fe20000041828 */
[----:B-1----:R-:W-:-:S04]  /*124f0*/  FFMA.FTZ R3, R162, c[0x0][0x2d0], -R0 ;  /* 0x0000b400a2037a23 */ /* 0x002fc80000010800 */
[----:B------:R1:W-:Y:S03]  /*12500*/  MUFU.EX2 R112, R3 ;  /* 0x0000000300707308 */ /* 0x0003e60000000800 */
[----:B------:R-:W-:Y:S01]  /*12510*/  HMMA.16816.F32.BF16 R28, R4, R10, R28 ;  /* 0x0000000a041c723c */ /* 0x000fe2000004181c */
[----:B------:R-:W5:Y:S06]  /*12520*/  LDSM.16.MT88.4 R8, [R197+0x2800] ;  /* 0x00280000c508783b */ /* 0x000f6c0000004200 */
[----:B---3--:R-:W-:-:S02]  /*12530*/  F2FP.BF16.PACK_AB R4, R142, R119 ;  /* 0x000000778e04723e */ /* 0x008fc400000010ff */
[----:B------:R-:W-:Y:S02]  /*12540*/  F2FP.BF16.PACK_AB R5, R116, R118 ;  /* 0x000000767405723e */ /* 0x000fe400000010ff */
[----:B------:R-:W-:Y:S01]  /*12550*/  F2FP.BF16.PACK_AB R6, R140, R141 ;  /* 0x0000008d8c06723e */ /* 0x000fe200000010ff */
[----:B-1----:R-:W-:-:S04]  /*12560*/  FFMA.FTZ R3, R165, c[0x0][0x2d0], -R0 ;  /* 0x0000b400a5037a23 */ /* 0x002fc80000010800 */
[----:B------:R-:W1:Y:S02]  /*12570*/  MUFU.EX2 R117, R3 ;  /* 0x0000000300757308 */ /* 0x000e640000000800 */
[----:B-1----:R-:W-:Y:S01]  /*12580*/  F2FP.BF16.PACK_AB R7, R117, R112 ;  /* 0x000000707507723e */ /* 0x002fe200000010ff */
[----:B------:R-:W-:-:S06]  /*12590*/  FFMA.FTZ R3, R226, c[0x0][0x2d0], -R2 ;  /* 0x0000b400e2037a23 */ /* 0x000fcc0000010802 */
[C---:B--2---:R-:W-:Y:S08]  /*125a0*/  HMMA.16816.F32.BF16 R120, R4.reuse, R16, R120 ;  /* 0x000000100478723c */ /* 0x044ff00000041878 */
[C---:B------:R-:W-:Y:S01]  /*125b0*/  HMMA.16816.F32.BF16 R24, R4.reuse, R18, R24 ;  /* 0x000000120418723c */ /* 0x040fe20000041818 */
[----:B------:R-:W1:Y:S07]  /*125c0*/  LDSM.16.MT88.4 R16, [R195+0x6000] ;  /* 0x00600000c310783b */ /* 0x000e6e0000004200 */
[C---:B----4-:R-:W-:Y:S08]  /*125d0*/  HMMA.16816.F32.BF16 R76, R4.reuse, R12, R84 ;  /* 0x0000000c044c723c */ /* 0x050ff00000041854 */
[C---:B------:R-:W-:Y:S01]  /*125e0*/  HMMA.16816.F32.BF16 R56, R4.reuse, R14, R80 ;  /* 0x0000000e0438723c */ /* 0x040fe20000041850 */
[----:B------:R-:W2:Y:S04]  /*125f0*/  LDSM.16.MT88.4 R12, [R196+0x6000] ;  /* 0x00600000c40c783b */ /* 0x000ea80000004200 */
[----:B------:R-:W-:Y:S03]  /*12600*/  LDSM.16.MT88.4 R80, [R198+0x3000] ;  /* 0x00300000c650783b */ /* 0x000fe60000004200 */
[C---:B------:R-:W-:Y:S08]  /*12610*/  HMMA.16816.F32.BF16 R32, R4.reuse, R22, R92 ;  /* 0x000000160420723c */ /* 0x040ff0000004185c */
[C---:B-----5:R-:W-:Y:S01]  /*12620*/  HMMA.16816.F32.BF16 R92, R4.reuse, R10, R52 ;  /* 0x0000000a045c723c */ /* 0x060fe20000041834 */
[----:B------:R3:W-:Y:S07]  /*12630*/  MUFU.EX2 R53, R3 ;  /* 0x0000000300357308 */ /* 0x0007ee0000000800 */
[C---:B------:R-:W-:Y:S01]  /*12640*/  HMMA.16816.F32.BF16 R68, R4.reuse, R20, R88 ;  /* 0x000000140444723c */ /* 0x040fe20000041858 */
[----:B------:R-:W4:Y:S04]  /*12650*/  LDSM.16.MT88.4 R20, [R198+0x6000] ;  /* 0x00600000c614783b */ /* 0x000f280000004200 */
[----:B------:R-:W-:Y:S03]  /*12660*/  LDSM.16.MT88.4 R88, [R197+0x3000] ;  /* 0x00300000c558783b */ /* 0x000fe60000004200 */
[----:B-1----:R-:W-:Y:S01]  /*12670*/  HMMA.16816.F32.BF16 R104, R4, R16, R64 ;  /* 0x000000100468723c */ /* 0x002fe20000041840 */
[----:B---3--:R-:W-:-:S04]  /*12680*/  FFMA.FTZ R3, R225, c[0x0][0x2d0], -R2 ;  /* 0x0000b400e1037a23 */ /* 0x008fc80000010802 */
[----:B------:R1:W3:Y:S03]  /*12690*/  MUFU.EX2 R52, R3 ;  /* 0x0000000300347308 */ /* 0x0002e60000000800 */
[C---:B------:R-:W-:Y:S08]  /*126a0*/  HMMA.16816.F32.BF16 R60, R4.reuse, R18, R60 ;  /* 0x00000012043c723c */ /* 0x040ff0000004183c */
[----:B--2---:R-:W-:Y:S01]  /*126b0*/  HMMA.16816.F32.BF16 R48, R4, R14, R48 ;  /* 0x0000000e0430723c */ /* 0x004fe20000041830 */
[--C-:B-1----:R-:W-:Y:S01]  /*126c0*/  FFMA.FTZ R3, R224, c[0x0][0x2d0], -R2.reuse ;  /* 0x0000b400e0037a23 */ /* 0x102fe20000010802 */
[----:B---3--:R-:W-:Y:S01]  /*126d0*/  F2FP.BF16.PACK_AB R64, R52, R53 ;  /* 0x000000353440723e */ /* 0x008fe200000010ff */
[----:B------:R-:W-:-:S05]  /*126e0*/  FFMA.FTZ R2, R228, c[0x0][0x2d0], -R2 ;  /* 0x0000b400e4027a23 */ /* 0x000fca0000010802 */
[C---:B------:R-:W-:Y:S01]  /*126f0*/  HMMA.16816.F32.BF16 R128, R4.reuse, R12, R96 ;  /* 0x0000000c0480723c */ /* 0x040fe20000041860 */
[----:B------:R-:W-:Y:S01]  /*12700*/  MUFU.EX2 R18, R3 ;  /* 0x0000000300127308 */ /* 0x000fe20000000800 */
[----:B------:R-:W-:Y:S06]  /*12710*/  LDSM.16.MT88.4 R96, [R195+0x6800] ;  /* 0x00680000c360783b */ /* 0x000fec0000004200 */
[C---:B------:R-:W-:Y:S01]  /*12720*/  HMMA.16816.F32.BF16 R84, R4.reuse, R8, R72 ;  /* 0x000000080454723c */ /* 0x040fe20000041848 */
[----:B------:R1:W2:Y:S01]  /*12730*/  MUFU.EX2 R17, R2 ;  /* 0x0000000200117308 */ /* 0x0002a20000000800 */
[----:B------:R-:W3:Y:S04]  /*12740*/  LDSM.16.MT88.4 R8, [R197+0x6000] ;  /* 0x00600000c508783b */ /* 0x000ee80000004200 */
[----:B------:R-:W5:Y:S02]  /*12750*/  LDSM.16.MT88.4 R72, [R196+0x3000] ;  /* 0x00300000c448783b */ /* 0x000f640000004200 */
[C---:B----4-:R-:W-:Y:S08]  /*12760*/  HMMA.16816.F32.BF16 R44, R4.reuse, R20, R44 ;  /* 0x00000014042c723c */ /* 0x050ff0000004182c */
[----:B------:R-:W-:Y:S01]  /*12770*/  HMMA.16816.F32.BF16 R36, R4, R22, R36 ;  /* 0x000000160424723c */ /* 0x000fe20000041824 */
[----:B-1----:R-:W-:Y:S01]  /*12780*/  FFMA.FTZ R2, R227, c[0x0][0x2d0], -R0 ;  /* 0x0000b400e3027a23 */ /* 0x002fe20000010800 */
[----:B--2---:R-:W-:-:S03]  /*12790*/  F2FP.BF16.PACK_AB R66, R17, R18 ;  /* 0x000000121142723e */ /* 0x004fc600000010ff */
[----:B------:R1:W-:Y:S02]  /*127a0*/  MUFU.EX2 R16, R2 ;  /* 0x0000000200107308 */ /* 0x0003e40000000800 */
[----:B-1----:R-:W-:-:S06]  /*127b0*/  FFMA.FTZ R2, R229, c[0x0][0x2d0], -R0 ;  /* 0x0000b400e5027a23 */ /* 0x002fcc0000010800 */
[----:B------:R1:W2:Y:S01]  /*127c0*/  MUFU.EX2 R14, R2 ;  /* 0x00000002000e7308 */ /* 0x0002a20000000800 */
[C---:B---3--:R-:W-:Y:S08]  /*127d0*/  HMMA.16816.F32.BF16 R40, R4.reuse, R8, R40 ;  /* 0x000000080428723c */ /* 0x048ff00000041828 */
[----:B------:R-:W-:Y:S01]  /*127e0*/  HMMA.16816.F32.BF16 R28, R4, R10, R28 ;  /* 0x0000000a041c723c */ /* 0x000fe2000004181c */
[----:B------:R-:W3:Y:S01]  /*127f0*/  LDSM.16.MT88.4 R8, [R197+0x6800] ;  /* 0x00680000c508783b */ /* 0x000ee20000004200 */
[--C-:B-1----:R-:W-:Y:S01]  /*12800*/  FFMA.FTZ R2, R231, c[0x0][0x2d0], -R0.reuse ;  /* 0x0000b400e7027a23 */ /* 0x102fe20000010800 */
[----:B--2---:R-:W-:Y:S01]  /*12810*/  F2FP.BF16.PACK_AB R65, R14, R16 ;  /* 0x000000100e41723e */ /* 0x004fe200000010ff */
[----:B------:R-:W-:-:S02]  /*12820*/  FFMA.FTZ R0, R230, c[0x0][0x2d0], -R0 ;  /* 0x0000b400e6007a23 */ /* 0x000fc40000010800 */
[----:B------:R1:W-:Y:S01]  /*12830*/  MUFU.EX2 R13, R2 ;  /* 0x00000002000d7308 */ /* 0x0003e20000000800 */
[----:B------:R-:W-:-:S07]  /*12840*/  @P4 IMAD.HI.U32 R4, R251, c[0x0][0x2c8], RZ ;  /* 0x0000b200fb044a27 */ /* 0x000fce00078e00ff */
[----:B------:R2:W4:Y:S01]  /*12850*/  MUFU.EX2 R12, R0 ;  /* 0x00000000000c7308 */ /* 0x0005220000000800 */
[----:B-1----:R-:W-:-:S04]  /*12860*/  FADD.FTZ R2, R247, R246 ;  /* 0x000000f6f7027221 */ /* 0x002fc80000010000 */
[----:B------:R-:W-:Y:S02]  /*12870*/  FADD.FTZ R2, R245, R2 ;  /* 0x00000002f5027221 */ /* 0x000fe40000010000 */
[----:B--2---:R-:W-:Y:S01]  /*12880*/  FADD.FTZ R0, R242, R240 ;  /* 0x000000f0f2007221 */ /* 0x004fe20000010000 */
[----:B----4-:R-:W-:Y:S01]  /*12890*/  F2FP.BF16.PACK_AB R67, R12, R13 ;  /* 0x0000000d0c43723e */ /* 0x010fe200000010ff */
        /* <DEDUP_REMOVED lines=9> */
[----:B------:R-:W-:Y:S03]  /*12930*/  HMMA.16816.F32.BF16 R88, R64, R90, R92 ;  /* 0x0000005a4058723c */ /* 0x000fe6000004185c */
        /* <DEDUP_REMOVED lines=10> */
[----:B------:R-:W-:Y:S01]  /*129e0*/  FADD.FTZ R2, R217, R2 ;  /* 0x00000002d9027221 */ /* 0x000fe20000010000 */
[----:B------:R-:W-:Y:S01]  /*129f0*/  IADD3 R217, R250, -0x2, RZ ;  /* 0xfffffffefad97810 */ /* 0x000fe20007ffe0ff */
[----:B------:R-:W-:Y:S02]  /*12a00*/  FADD.FTZ R0, R220, R0 ;  /* 0x00000000dc007221 */ /* 0x000fe40000010000 */
[----:B------:R-:W-:Y:S01]  /*12a10*/  FADD.FTZ R2, R214, R2 ;  /* 0x00000002d6027221 */ /* 0x000fe20000010000 */
[----:B-----5:R-:W-:Y:S01]  /*12a20*/  HMMA.16816.F32.BF16 R68, R64, R72, R68 ;  /* 0x000000484044723c */ /* 0x020fe20000041844 */
        /* <DEDUP_REMOVED lines=16> */
[----:B------:R-:W-:Y:S01]  /*12b30*/  IMAD.MOV.U32 R0, RZ, RZ, R251 ;  /* 0x000000ffff007224 */ /* 0x000fe200078e00fb */
[----:B------:R-:W-:Y:S01]  /*12b40*/  @P4 SHF.R.U32.HI R0, RZ, c[0x0][0x2cc], R4 ;  /* 0x0000b300ff004a19 */ /* 0x000fe20000011604 */
[----:B------:R-:W-:-:S02]  /*12b50*/  FADD.FTZ R2, R149, R2 ;  /* 0x0000000295027221 */ /* 0x000fc40000010000 */
[----:B------:R-:W-:Y:S01]  /*12b60*/  FADD.FTZ R3, R146, R3 ;  /* 0x0000000392037221 */ /* 0x000fe20000010000 */
[C---:B------:R-:W-:Y:S01]  /*12b70*/  HMMA.16816.F32.BF16 R104, R64.reuse, R108, R44 ;  /* 0x0000006c4068723c */ /* 0x040fe2000004182c */
[----:B------:R-:W-:Y:S02]  /*12b80*/  FADD.FTZ R2, R119, R2 ;  /* 0x0000000277027221 */ /* 0x000fe40000010000 */
[----:B------:R-:W-:Y:S01]  /*12b90*/  FADD.FTZ R4, R144, R3 ;  /* 0x0000000390047221 */ /* 0x000fe20000010000 */
[----:B------:R-:W-:Y:S01]  /*12ba0*/  IADD3 R3, R0, R160, -R159 ;  /* 0x000000a000037210 */ /* 0x000fe20007ffe89f */
[----:B------:R-:W-:Y:S02]  /*12bb0*/  FADD.FTZ R0, R142, R2 ;  /* 0x000000028e007221 */ /* 0x000fe40000010000 */
[----:B------:R-:W-:Y:S01]  /*12bc0*/  IMAD.MOV.U32 R2, RZ, RZ, RZ ;  /* 0x000000ffff027224 */ /* 0x000fe200078e00ff */
[----:B------:R-:W-:Y:S01]  /*12bd0*/  HMMA.16816.F32.BF16 R124, R64, R126, R24 ;  /* 0x0000007e407c723c */ /* 0x000fe20000041818 */
[----:B------:R-:W-:-:S02]  /*12be0*/  FADD.FTZ R4, R118, R4 ;  /* 0x0000000476047221 */ /* 0x000fc40000010000 */
[----:B------:R-:W-:-:S04]  /*12bf0*/  IMAD.HI R2, R3, -0x6db6db6d, R2 ;  /* 0x9249249303027827 */ /* 0x000fc800078e0202 */
[----:B------:R-:W-:Y:S01]  /*12c00*/  FADD.FTZ R3, R116, R4 ;  /* 0x0000000474037221 */ /* 0x000fe20000010000 */
[C---:B------:R-:W-:Y:S01]  /*12c10*/  HMMA.16816.F32.BF16 R72, R64.reuse, R74, R32 ;  /* 0x0000004a4048723c */ /* 0x040fe20000041820 */
[----:B------:R-:W-:Y:S02]  /*12c20*/  FADD.FTZ R0, R141, R0 ;  /* 0x000000008d007221 */ /* 0x000fe40000010000 */
[----:B------:R-:W-:Y:S02]  /*12c30*/  FADD.FTZ R3, R112, R3 ;  /* 0x0000000370037221 */ /* 0x000fe40000010000 */
[----:B------:R-:W-:Y:S01]  /*12c40*/  FADD.FTZ R4, R140, R0 ;  /* 0x000000008c047221 */ /* 0x000fe20000010000 */
[----:B------:R-:W-:Y:S01]  /*12c50*/  SHF.R.U32.HI R0, RZ, 0x1f, R2 ;  /* 0x0000001fff007819 */ /* 0x000fe20000011602 */
[----:B------:R-:W-:Y:S01]  /*12c60*/  FADD.FTZ R3, R117, R3 ;  /* 0x0000000375037221 */ /* 0x000fe20000010000 */
[----:B------:R-:W-:Y:S02]  /*12c70*/  HMMA.16816.F32.BF16 R80, R64, R82, R56 ;  /* 0x000000524050723c */ /* 0x000fe40000041838 */
[----:B------:R-:W-:Y:S01]  /*12c80*/  LEA.HI.SX32 R2, R2, R0, 0x1a ;  /* 0x0000000002027211 */ /* 0x000fe200078fd2ff */
[----:B------:R-:W-:-:S02]  /*12c90*/  FADD.FTZ R0, R53, R4 ;  /* 0x0000000435007221 */ /* 0x000fc40000010000 */
[----:B------:R-:W-:Y:S01]  /*12ca0*/  FADD.FTZ R3, R16, R3 ;  /* 0x0000000310037221 */ /* 0x000fe20000010000 */
[----:B------:R-:W-:Y:S01]  /*12cb0*/  IMNMX R5, R252, R2, !PT ;  /* 0x00000002fc057217 */ /* 0x000fe20007800200 */
[----:B------:R-:W-:Y:S01]  /*12cc0*/  FADD.FTZ R0, R52, R0 ;  /* 0x0000000034007221 */ /* 0x000fe20000010000 */
[C---:B------:R-:W-:Y:S01]  /*12cd0*/  HMMA.16816.F32.BF16 R100, R64.reuse, R102, R48 ;  /* 0x000000664064723c */ /* 0x040fe20000041830 */
[----:B------:R-:W-:Y:S01]  /*12ce0*/  FADD.FTZ R2, R14, R3 ;  /* 0x000000030e027221 */ /* 0x000fe20000010000 */
[----:B------:R-:W-:Y:S01]  /*12cf0*/  ISETP.GE.AND P0, PT, R217, R5, PT ;  /* 0x00000005d900720c */ /* 0x000fe20003f06270 */
[----:B------:R-:W-:Y:S01]  /*12d00*/  FADD.FTZ R0, R18, R0 ;  /* 0x0000000012007221 */ /* 0x000fe20000010000 */
[----:B------:R1:W-:Y:S01]  /*12d10*/  STL [R1+0x30], R5 ;  /* 0x0000300501007387 */ /* 0x0003e20000100800 */
[----:B------:R-:W-:Y:S02]  /*12d20*/  FADD.FTZ R2, R13, R2 ;  /* 0x000000020d027221 */ /* 0x000fe40000010000 */
[----:B------:R-:W-:Y:S01]  /*12d30*/  FADD.FTZ R3, R17, R0 ;  /* 0x0000000011037221 */ /* 0x000fe20000010000 */
[----:B------:R-:W-:Y:S01]  /*12d40*/  HMMA.16816.F32.BF16 R108, R64, R110, R36 ;  /* 0x0000006e406c723c */ /* 0x000fe20000041824 */
[----:B------:R-:W-:-:S05]  /*12d50*/  FADD.FTZ R0, R12, R2 ;  /* 0x000000020c007221 */ /* 0x000fca0000010000 */
[----:B------:R1:W-:Y:S02]  /*12d60*/  STL [R1+0x24], R0 ;  /* 0x0000240001007387 */ /* 0x0003e40000100800 */
[C---:B---3--:R-:W-:Y:S02]  /*12d70*/  HMMA.16816.F32.BF16 R60, R64.reuse, R8, R40 ;  /* 0x00000008403c723c */ /* 0x048fe40000041828 */
[----:B------:R1:W-:Y:S06]  /*12d80*/  STL [R1+0x20], R3 ;  /* 0x0000200301007387 */ /* 0x0003ec0000100800 */
[----:B------:R-:W-:Y:S01]  /*12d90*/  HMMA.16816.F32.BF16 R64, R64, R10, R28 ;  /* 0x0000000a4040723c */ /* 0x000fe2000004181c */
[----:B------:R-:W-:Y:S07]  /*12da0*/  @!P0 BRA `(.L_x_1233) ;  /* 0x00003c1000008947 */ /* 0x000fee0003800000 */
[----:B-1----:R-:W-:Y:S01]  /*12db0*/  IMAD.IADD R0, R249, 0x1, R251 ;  /* 0x00000001f9007824 */ /* 0x002fe200078e02fb */
[----:B------:R-:W-:Y:S01]  /*12dc0*/  MOV R3, R115 ;  /* 0x0000007300037202 */ /* 0x000fe20000000f00 */
[----:B------:R-:W-:Y:S01]  /*12dd0*/  IMAD.MOV.U32 R116, RZ, RZ, R114 ;  /* 0x000000ffff747224 */ /* 0x000fe200078e0072 */
[----:B------:R-:W-:-:S02]  /*12de0*/  MOV R214, R217 ;  /* 0x000000d900d67202 */ /* 0x000fc40000000f00 */
[----:B------:R1:W-:Y:S02]  /*12df0*/  STL [R1+0x2c], R0 ;  /* 0x00002c0001007387 */ /* 0x0003e40000100800 */
[----:B-1----:R-:W-:-:S05]  /*12e00*/  @P4 IMAD.HI.U32 R0, R0, c[0x0][0x2c8], RZ ;  /* 0x0000b20000004a27 */ /* 0x002fca00078e00ff */
[----:B------:R-:W-:-:S05]  /*12e10*/  @P4 SHF.R.U32.HI R0, RZ, c[0x0][0x2cc], R0 ;  /* 0x0000b300ff004a19 */ /* 0x000fca0000011600 */
[----:B------:R1:W-:Y:S02]  /*12e20*/  @P4 STL [R1+0x34], R0 ;  /* 0x0000340001004387 */ /* 0x0003e40000100800 */
.L_x_1238:
[----:B--2---:R-:W2:Y:S01]  /*12e30*/  LDL R112, [R1+0x38] ;  /* 0x0000380001707983 */ /* 0x004ea20000100800 */
        /* <DEDUP_REMOVED lines=26> */
[----:B------:R-:W3:Y:S01]  /*12fe0*/  LDL R28, [R1] ;  /* 0x00000000011c7983 */ /* 0x000ee20000100800 */
        /* <DEDUP_REMOVED lines=52> */
.L_x_1235:
[----:B-1-34-:R-:W-:Y:S05]  /*13330*/  BSYNC B0 ;  /* 0x0000000000007941 */ /* 0x01afea0003800000 */
.L_x_1234:
        /* <DEDUP_REMOVED lines=37> */
[----:B------:R-:W4:Y:S07]  /*13590*/  LDSM.16.M88.4 R164, [R193+0x3000] ;  /* 0x00300000c1a4783b */ /* 0x000f2e0000000200 */
[C---:B-1----:R-:W-:Y:S08]  /*135a0*/  HMMA.16816.F32.BF16 R4, R168.reuse, R140, R4 ;  /* 0x0000008ca804723c */ /* 0x042ff00000041804 */
[C---:B------:R-:W-:Y:S01]  /*135b0*/  HMMA.16816.F32.BF16 R8, R168.reuse, R142, R8 ;  /* 0x0000008ea808723c */ /* 0x040fe20000041808 */
[----:B------:R-:W1:Y:S07]  /*135c0*/  LDSM.16.M88.4 R140, [R192] ;  /* 0x00000000c08c783b */ /* 0x000e6e0000000200 */
        /* <DEDUP_REMOVED lines=44> */
[----:B------:R-:W2:Y:S07]  /*13890*/  LDSM.16.M88.4 R144, [R200] ;  /* 0x00000000c890783b */ /* 0x000eae0000000200 */
        /* <DEDUP_REMOVED lines=11> */
[----:B------:R-:W3:Y:S07]  /*13950*/  LDSM.16.M88.4 R160, [R204] ;  /* 0x00000000cca0783b */ /* 0x000eee0000000200 */
[C---:B------:R-:W-:Y:S08]  /*13960*/  HMMA.16816.F32.BF16 R52, R176.reuse, R164, R52 ;  /* 0x000000a4b034723c */ /* 0x040ff00000041834 */
        /* <DEDUP_REMOVED lines=66> */
[----:B------:R-:W-:Y:S01]  /*13d90*/  IMAD.WIDE.U32 R114, R0, c[0x0][0x1e0], RZ ;  /* 0x0000780000727a25 */ /* 0x000fe200078e00ff */
[C---:B------:R-:W-:Y:S01]  /*13da0*/  ISETP.GE.AND P1, PT, R237.reuse, 0x41, PT ;  /* 0x00000041ed00780c */ /* 0x040fe20003f26270 */
[----:B------:R-:W3:Y:S01]  /*13db0*/  LDL R217, [R1+0x10] ;  /* 0x0000100001d97983 */ /* 0x000ee20000100800 */
        /* <DEDUP_REMOVED lines=47> */
.L_x_1237:
[----:B------:R-:W-:Y:S05]  /*140b0*/  BSYNC B0 ;  /* 0x0000000000007941 */ /* 0x000fea0003800000 */
.L_x_1236:
        /* <DEDUP_REMOVED lines=19> */
[----:B------:R-:W-:Y:S02]  /*141f0*/  FSEL R115, R7, -INF , P0 ;  /* 0xff80000007737808 */ /* 0x000fe40000000000 */
[----:B------:R-:W-:Y:S02]  /*14200*/  ISETP.GT.AND P1, PT, R0, 0x8, PT ;  /* 0x000000080000780c */ /* 0x000fe40003f24270 */
[----:B------:R-:W-:Y:S02]  /*14210*/  FMNMX.FTZ R2, R6, R116, !PT ;  /* 0x0000007406027209 */ /* 0x000fe40007810000 */
[----:B------:R-:W-:Y:S02]  /*14220*/  FSEL R7, R10, -INF , P1 ;  /* 0xff8000000a077808 */ /* 0x000fe40000800000 */
[C---:B------:R-:W-:Y:S02]  /*14230*/  ISETP.GT.AND P0, PT, R0.reuse, 0x9, PT ;  /* 0x000000090000780c */ /* 0x040fe40003f04270 */
[----:B------:R-:W-:Y:S02]  /*14240*/  FMNMX.FTZ R2, R115, R2, !PT ;  /* 0x0000000273027209 */ /* 0x000fe40007810000 */
[----:B------:R-:W-:Y:S02]  /*14250*/  FSEL R11, R11, -INF , P0 ;  /* 0xff8000000b0b7808 */ /* 0x000fe40000000000 */
[----:B------:R-:W-:Y:S02]  /*14260*/  ISETP.GT.AND P1, PT, R0, 0x10, PT ;  /* 0x000000100000780c */ /* 0x000fe40003f24270 */
        /* <DEDUP_REMOVED lines=87> */
[----:B------:R-:W-:Y:S02]  /*147e0*/  FSEL R163, R33, -INF , P2 ;  /* 0xff80000021a37808 */ /* 0x000fe40001000000 */
[----:B------:R-:W-:Y:S02]  /*147f0*/  ISETP.GT.AND P2, PT, R112, 0x41, PT ;  /* 0x000000417000780c */ /* 0x000fe40003f44270 */
        /* <DEDUP_REMOVED lines=68> */
[----:B------:R-:W-:Y:S02]  /*14c40*/  FSEL R248, R57, -INF , P0 ;  /* 0xff80000039f87808 */ /* 0x000fe40000000000 */
[----:B------:R-:W-:Y:S02]  /*14c50*/  FMNMX.FTZ R4, R232, R4, !PT ;  /* 0x00000004e8047209 */ /* 0x000fe40007810000 */
[----:B------:R-:W-:Y:S02]  /*14c60*/  FSEL R247, R56, -INF , P1 ;  /* 0xff80000038f77808 */ /* 0x000fe40000800000 */
[----:B------:R-:W-:Y:S02]  /*14c70*/  FMNMX.FTZ R4, R243, R4, !PT ;  /* 0x00000004f3047209 */ /* 0x000fe40007810000 */
[----:B--2---:R-:W-:Y:S02]  /*14c80*/  FMNMX.FTZ R0, R0, R2, !PT ;  /* 0x0000000200007209 */ /* 0x004fe40007810000 */
[----:B------:R-:W-:Y:S03]  /*14c90*/  FMNMX.FTZ R4, R244, R4, !PT ;  /* 0x00000004f4047209 */ /* 0x000fe60007810000 */
[----:B------:R-:W2:Y:S01]  /*14ca0*/  SHFL.BFLY PT, R2, R0, 0x1, 0x1f ;  /* 0x0c201f0000027f89 */ /* 0x000ea200000e0000 */
[----:B------:R-:W-:Y:S04]  /*14cb0*/  FMNMX.FTZ R4, R247, R4, !PT ;  /* 0x00000004f7047209 */ /* 0x000fe80007810000 */
[----:B------:R-:W-:Y:S05]  /*14cc0*/  FMNMX.FTZ R4, R248, R4, !PT ;  /* 0x00000004f8047209 */ /* 0x000fea0007810000 */
[----:B------:R-:W3:Y:S01]  /*14cd0*/  SHFL.BFLY PT, R5, R4, 0x2, 0x1f ;  /* 0x0c401f0004057f89 */ /* 0x000ee200000e0000 */
[----:B--2---:R-:W-:Y:S04]  /*14ce0*/  FMNMX.FTZ R112, R0, R2, !PT ;  /* 0x0000000200707209 */ /* 0x004fe80007810000 */
[C---:B------:R-:W-:Y:S01]  /*14cf0*/  FSETP.NEU.FTZ.AND P0, PT, R112.reuse, -INF , PT ;  /* 0xff8000007000780b */ /* 0x040fe20003f1d000 */
[----:B------:R-:W-:Y:S05]  /*14d00*/  FMUL.FTZ R0, R112, c[0x0][0x2d0] ;  /* 0x0000b40070007a20 */ /* 0x000fea0000410000 */
[----:B------:R-:W-:Y:S02]  /*14d10*/  FSEL R141, R0, RZ, P0 ;  /* 0x000000ff008d7208 */ /* 0x000fe40000000000 */
[----:B---3--:R-:W-:Y:S03]  /*14d20*/  FMNMX.FTZ R4, R4, R5, !PT ;  /* 0x0000000504047209 */ /* 0x008fe60007810000 */
[--C-:B------:R-:W-:Y:S02]  /*14d30*/  FFMA.FTZ R0, R6, c[0x0][0x2d0], -R141.reuse ;  /* 0x0000b40006007a23 */ /* 0x100fe4000001088d */
[----:B------:R-:W2:Y:S02]  /*14d40*/  SHFL.BFLY PT, R2, R4, 0x1, 0x1f ;  /* 0x0c201f0004027f89 */ /* 0x000ea400000e0000 */
        /* <DEDUP_REMOVED lines=19> */
[----:B--2---:R-:W-:Y:S01]  /*14e80*/  FFMA.FTZ R0, R8, c[0x0][0x2d0], -R140 ;  /* 0x0000b40008007a23 */ /* 0x004fe2000001088c */
[----:B---3--:R-:W-:Y:S07]  /*14e90*/  F2FP.BF16.PACK_AB R119, R223, R235 ;  /* 0x000000ebdf77723e */ /* 0x008fee00000010ff */
[----:B------:R2:W3:Y:S02]  /*14ea0*/  MUFU.EX2 R166, R0 ;  /* 0x0000000000a67308 */ /* 0x0004e40000000800 */
[----:B--2---:R-:W-:Y:S02]  /*14eb0*/  FSEL R0, R115, RZ, P1 ;  /* 0x000000ff73007208 */ /* 0x004fe40000800000 */
[----:B---3--:R-:W-:Y:S03]  /*14ec0*/  F2FP.BF16.PACK_AB R118, R226, R166 ;  /* 0x000000a6e276723e */ /* 0x008fe600000010ff */
[----:B------:R-:W-:Y:S04]  /*14ed0*/  FADD.FTZ R0, -R0, R3 ;  /* 0x0000000300007221 */ /* 0x000fe80000010100 */
[----:B------:R-:W-:Y:S04]  /*14ee0*/  FMUL.FTZ R0, R0, c[0x0][0x2d0] ;  /* 0x0000b40000007a20 */ /* 0x000fe80000410000 */
[----:B------:R2:W3:Y:S02]  /*14ef0*/  MUFU.EX2 R3, R0 ;  /* 0x0000000000037308 */ /* 0x0004e40000000800 */
[----:B--2---:R-:W-:Y:S01]  /*14f00*/  FADD.FTZ R0, -R2, R116 ;  /* 0x0000007402007221 */ /* 0x004fe20000010100 */
[----:B------:R-:W-:Y:S01]  /*14f10*/  F2FP.BF16.PACK_AB R116, R251, R252 ;  /* 0x000000fcfb74723e */ /* 0x000fe200000010ff */
[--C-:B------:R-:W-:Y:S02]  /*14f20*/  FFMA.FTZ R2, R142, c[0x0][0x2d0], -R140.reuse ;  /* 0x0000b4008e027a23 */ /* 0x100fe4000001088c */
[----:B------:R-:W-:Y:S04]  /*14f30*/  FMUL.FTZ R0, R0, c[0x0][0x2d0] ;  /* 0x0000b40000007a20 */ /* 0x000fe80000410000 */
[----:B------:R2:W-:Y:S01]  /*14f40*/  MUFU.EX2 R246, R2 ;  /* 0x0000000200f67308 */ /* 0x0005e20000000800 */
[C---:B---3--:R-:W-:Y:S02]  /*14f50*/  FMUL.FTZ R4, R3.reuse, R120 ;  /* 0x0000007803047220 */ /* 0x048fe40000410000 */
        /* <DEDUP_REMOVED lines=9> */
[----:B------:R-:W-:Y:S02]  /*14ff0*/  IMAD.MOV.U32 R120, RZ, RZ, R231 ;  /* 0x000000ffff787224 */ /* 0x000fe400078e00e7 */
[C---:B------:R-:W-:Y:S02]  /*15000*/  FMUL.FTZ R32, R3.reuse, R88 ;  /* 0x0000005803207220 */ /* 0x040fe40000410000 */
[----:B------:R-:W-:Y:S02]  /*15010*/  FMUL.FTZ R33, R3, R89 ;  /* 0x0000005903217220 */ /* 0x000fe40000410000 */
[----:B--2---:R-:W-:Y:S02]  /*15020*/  FFMA.FTZ R2, R143, c[0x0][0x2d0], -R140 ;  /* 0x0000b4008f027a23 */ /* 0x004fe4000001088c */
[----:B------:R-:W-:Y:S02]  /*15030*/  IMAD.MOV.U32 R121, RZ, RZ, R228 ;  /* 0x000000ffff797224 */ /* 0x000fe400078e00e4 */
[----:B------:R2:W4:Y:S01]  /*15040*/  MUFU.EX2 R245, R2 ;  /* 0x0000000200f57308 */ /* 0x0005220000000800 */
[----:B------:R-:W-:Y:S02]  /*15050*/  IMAD.MOV.U32 R124, RZ, RZ, R166 ;  /* 0x000000ffff7c7224 */ /* 0x000fe400078e00a6 */
[C---:B------:R-:W-:Y:S02]  /*15060*/  FMUL.FTZ R40, R3.reuse, R96 ;  /* 0x0000006003287220 */ /* 0x040fe40000410000 */
[C---:B---3--:R-:W-:Y:S02]  /*15070*/  FMUL.FTZ R6, R0.reuse, R122 ;  /* 0x0000007a00067220 */ /* 0x048fe40000410000 */
[C---:B------:R-:W-:Y:S02]  /*15080*/  FMUL.FTZ R7, R0.reuse, R123 ;  /* 0x0000007b00077220 */ /* 0x040fe40000410000 */
[C---:B------:R-:W-:Y:S02]  /*15090*/  FMUL.FTZ R51, R0.reuse, R103 ;  /* 0x0000006700337220 */ /* 0x040fe40000410000 */
[----:B------:R-:W-:Y:S02]  /*150a0*/  IMAD.MOV.U32 R103, RZ, RZ, R235 ;  /* 0x000000ffff677224 */ /* 0x000fe400078e00eb */
[C---:B------:R-:W-:Y:S01]  /*150b0*/  FMUL.FTZ R10, R0.reuse, R126 ;  /* 0x0000007e000a7220 */ /* 0x040fe20000410000 */
[C---:B------:R-:W-:Y:S05]  /*150c0*/  HMMA.16816.F32.BF16 R4, R116.reuse, R12, R4 ;  /* 0x0000000c7404723c */ /* 0x040fea0000041804 */
[----:B------:R-:W-:Y:S02]  /*150d0*/  FMUL.FTZ R11, R0, R127 ;  /* 0x0000007f000b7220 */ /* 0x000fe40000410000 */
[C---:B------:R-:W-:Y:S02]  /*150e0*/  FMUL.FTZ R12, R3.reuse, R68 ;  /* 0x00000044030c7220 */ /* 0x040fe40000410000 */
[----:B------:R-:W-:Y:S03]  /*150f0*/  FMUL.FTZ R13, R3, R69 ;  /* 0x00000045030d7220 */ /* 0x000fe60000410000 */
[C---:B------:R-:W-:Y:S03]  /*15100*/  HMMA.16816.F32.BF16 R8, R116.reuse, R14, R8 ;  /* 0x0000000e7408723c */ /* 0x040fe60000041808 */
[--C-:B--2---:R-:W-:Y:S02]  /*15110*/  FFMA.FTZ R2, R144, c[0x0][0x2d0], -R141.reuse ;  /* 0x0000b40090027a23 */ /* 0x104fe4000001088d */
[C---:B------:R-:W-:Y:S02]  /*15120*/  FMUL.FTZ R18, R0.reuse, R74 ;  /* 0x0000004a00127220 */ /* 0x040fe40000410000 */
[----:B------:R2:W-:Y:S01]  /*15130*/  MUFU.EX2 R242, R2 ;  /* 0x0000000200f27308 */ /* 0x0005e20000000800 */
[C---:B------:R-:W-:Y:S04]  /*15140*/  FMUL.FTZ R14, R0.reuse, R70 ;  /* 0x00000046000e7220 */ /* 0x040fe80000410000 */
[C---:B------:R-:W-:Y:S02]  /*15150*/  FMUL.FTZ R15, R0.reuse, R71 ;  /* 0x00000047000f7220 */ /* 0x040fe40000410000 */
[----:B------:R-:W3:Y:S01]  /*15160*/  LDSM.16.MT88.4 R68, [R198+0x3800] ;  /* 0x00380000c644783b */ /* 0x000ee20000004200 */
[C---:B------:R-:W-:Y:S02]  /*15170*/  FMUL.FTZ R19, R0.reuse, R75 ;  /* 0x0000004b00137220 */ /* 0x040fe40000410000 */
[C---:B------:R-:W-:Y:S02]  /*15180*/  FMUL.FTZ R26, R0.reuse, R82 ;  /* 0x00000052001a7220 */ /* 0x040fe40000410000 */
[C---:B------:R-:W-:Y:S03]  /*15190*/  HMMA.16816.F32.BF16 R12, R116.reuse, R20, R12 ;  /* 0x00000014740c723c */ /* 0x040fe6000004180c */
[----:B------:R-:W3:Y:S01]  /*151a0*/  LDSM.16.MT88.4 R72, [R197+0x3800] ;  /* 0x00380000c548783b */ /* 0x000ee20000004200 */
[C---:B------:R-:W-:Y:S02]  /*151b0*/  FMUL.FTZ R27, R0.reuse, R83 ;  /* 0x00000053001b7220 */ /* 0x040fe40000410000 */
[C---:B------:R-:W-:Y:S02]  /*151c0*/  FMUL.FTZ R34, R0.reuse, R90 ;  /* 0x0000005a00227220 */ /* 0x040fe40000410000 */
[C---:B------:R-:W-:Y:S03]  /*151d0*/  HMMA.16816.F32.BF16 R16, R116.reuse, R22, R16 ;  /* 0x000000167410723c */ /* 0x040fe60000041810 */
[----:B------:R-:W-:Y:S01]  /*151e0*/  LDSM.16.MT88.4 R80, [R196+0x800] ;  /* 0x00080000c450783b */ /* 0x000fe20000004200 */
[----:B--2---:R-:W-:Y:S02]  /*151f0*/  FFMA.FTZ R2, R145, c[0x0][0x2d0], -R141 ;  /* 0x0000b40091027a23 */ /* 0x004fe4000001088d */
[C---:B------:R-:W-:Y:S02]  /*15200*/  FMUL.FTZ R20, R3.reuse, R76 ;  /* 0x0000004c03147220 */ /* 0x040fe40000410000 */
[----:B------:R2:W1:Y:S01]  /*15210*/  MUFU.EX2 R241, R2 ;  /* 0x0000000200f17308 */ /* 0x0004620000000800 */
[C---:B------:R-:W-:Y:S03]  /*15220*/  FMUL.FTZ R21, R3.reuse, R77 ;  /* 0x0000004d03157220 */ /* 0x040fe60000410000 */
[C---:B------:R-:W-:Y:S02]  /*15230*/  FMUL.FTZ R22, R0.reuse, R78 ;  /* 0x0000004e00167220 */ /* 0x040fe40000410000 */
[C---:B------:R-:W-:Y:S02]  /*15240*/  FMUL.FTZ R23, R0.reuse, R79 ;  /* 0x0000004f00177220 */ /* 0x040fe40000410000 */
[----:B------:R-:W1:Y:S01]  /*15250*/  LDSM.16.MT88.4 R76, [R195+0x800] ;  /* 0x00080000c34c783b */ /* 0x000e620000004200 */
[C---:B------:R-:W-:Y:S02]  /*15260*/  FMUL.FTZ R35, R0.reuse, R91 ;  /* 0x0000005b00237220 */ /* 0x040fe40000410000 */
[C---:B------:R-:W-:Y:S02]  /*15270*/  FMUL.FTZ R41, R3.reuse, R97 ;  /* 0x0000006103297220 */ /* 0x040fe40000410000 */
[C---:B------:R-:W-:Y:S03]  /*15280*/  HMMA.16816.F32.BF16 R20, R116.reuse, R28, R20 ;  /* 0x0000001c7414723c */ /* 0x040fe60000041814 */
[----:B------:R-:W-:Y:S01]  /*15290*/  LDSM.16.MT88.4 R88, [R197+0x800] ;  /* 0x00080000c558783b */ /* 0x000fe20000004200 */
[C---:B------:R-:W-:Y:S02]  /*152a0*/  FMUL.FTZ R42, R0.reuse, R98 ;  /* 0x00000062002a7220 */ /* 0x040fe40000410000 */
[----:B------:R-:W-:Y:S02]  /*152b0*/  FMUL.FTZ R43, R0, R99 ;  /* 0x00000063002b7220 */ /* 0x000fe40000410000 */
[C---:B------:R-:W-:Y:S03]  /*152c0*/  HMMA.16816.F32.BF16 R24, R116.reuse, R30, R24 ;  /* 0x0000001e7418723c */ /* 0x040fe60000041818 */
[----:B------:R-:W5:Y:S01]  /*152d0*/  LDL.LU R97, [R1+0x24] ;  /* 0x0000240001617983 */ /* 0x000f620000300800 */
[----:B--2---:R-:W-:Y:S02]  /*152e0*/  FFMA.FTZ R2, R146, c[0x0][0x2d0], -R140 ;  /* 0x0000b40092027a23 */ /* 0x004fe4000001088c */
[C---:B------:R-:W-:Y:S01]  /*152f0*/  FMUL.FTZ R28, R3.reuse, R84 ;  /* 0x00000054031c7220 */ /* 0x040fe20000410000 */
[----:B------:R-:W2:Y:S01]  /*15300*/  LDL.LU R96, [R1+0x20] ;  /* 0x0000200001607983 */ /* 0x000ea20000300800 */
[----:B------:R1:W-:Y:S01]  /*15310*/  MUFU.EX2 R240, R2 ;  /* 0x0000000200f07308 */ /* 0x0003e20000000800 */
[C---:B------:R-:W-:Y:S03]  /*15320*/  FMUL.FTZ R29, R3.reuse, R85 ;  /* 0x00000055031d7220 */ /* 0x040fe60000410000 */
[C---:B------:R-:W-:Y:S02]  /*15330*/  FMUL.FTZ R30, R0.reuse, R86 ;  /* 0x00000056001e7220 */ /* 0x040fe40000410000 */
[C---:B------:R-:W-:Y:S02]  /*15340*/  FMUL.FTZ R31, R0.reuse, R87 ;  /* 0x00000057001f7220 */ /* 0x040fe40000410000 */
[----:B------:R-:W3:Y:S01]  /*15350*/  LDSM.16.MT88.4 R84, [R198+0x800] ;  /* 0x00080000c654783b */ /* 0x000ee20000004200 */
[----:B------:R-:W-:Y:S02]  /*15360*/  IMAD.MOV.U32 R125, RZ, RZ, R58 ;  /* 0x000000ffff7d7224 */ /* 0x000fe400078e003a */
[C---:B------:R-:W-:Y:S02]  /*15370*/  FMUL.FTZ R57, R3.reuse, R109 ;  /* 0x0000006d03397220 */ /* 0x040fe40000410000 */
[C---:B------:R-:W-:Y:S03]  /*15380*/  HMMA.16816.F32.BF16 R28, R116.reuse, R36, R28 ;  /* 0x00000024741c723c */ /* 0x040fe6000004181c */
[C---:B------:R-:W-:Y:S02]  /*15390*/  FMUL.FTZ R58, R0.reuse, R110 ;  /* 0x0000006e003a7220 */ /* 0x040fe40000410000 */
[C---:B------:R-:W-:Y:S02]  /*153a0*/  FMUL.FTZ R59, R0.reuse, R111 ;  /* 0x0000006f003b7220 */ /* 0x040fe40000410000 */
[----:B------:R-:W-:Y:S01]  /*153b0*/  FMUL.FTZ R37, R3, R93 ;  /* 0x0000005d03257220 */ /* 0x000fe20000410000 */
[C---:B------:R-:W-:Y:S04]  /*153c0*/  HMMA.16816.F32.BF16 R32, R116.reuse, R38, R32 ;  /* 0x000000267420723c */ /* 0x040fe80000041820 */
[----:B-1----:R-:W-:Y:S02]  /*153d0*/  FFMA.FTZ R2, R147, c[0x0][0x2d0], -R140 ;  /* 0x0000b40093027a23 */ /* 0x002fe4000001088c */
[----:B------:R-:W-:Y:S02]  /*153e0*/  IMAD.MOV.U32 R122, RZ, RZ, R226 ;  /* 0x000000ffff7a7224 */ /* 0x000fe400078e00e2 */
[----:B------:R1:W-:Y:S01]  /*153f0*/  MUFU.EX2 R239, R2 ;  /* 0x0000000200ef7308 */ /* 0x0003e20000000800 */
[C---:B------:R-:W-:Y:S03]  /*15400*/  FMUL.FTZ R39, R0.reuse, R95 ;  /* 0x0000005f00277220 */ /* 0x040fe60000410000 */
[----:B------:R-:W-:Y:S02]  /*15410*/  FMUL.FTZ R38, R0, R94 ;  /* 0x0000005e00267220 */ /* 0x000fe40000410000 */
[C---:B------:R-:W-:Y:S02]  /*15420*/  FMUL.FTZ R36, R3.reuse, R92 ;  /* 0x0000005c03247220 */ /* 0x040fe40000410000 */
[----:B------:R-:W-:Y:S02]  /*15430*/  IMAD.MOV.U32 R123, RZ, RZ, R223 ;  /* 0x000000ffff7b7224 */ /* 0x000fe400078e00df */
[C---:B------:R-:W-:Y:S02]  /*15440*/  FMUL.FTZ R48, R3.reuse, R100 ;  /* 0x0000006403307220 */ /* 0x040fe40000410000 */
[----:B------:R-:W-:Y:S01]  /*15450*/  IMAD.MOV.U32 R100, RZ, RZ, R122 ;  /* 0x000000ffff647224 */ /* 0x000fe200078e007a */
[C---:B------:R-:W-:Y:S03]  /*15460*/  HMMA.16816.F32.BF16 R36, R116.reuse, R44, R36 ;  /* 0x0000002c7424723c */ /* 0x040fe60000041824 */
[C---:B------:R-:W-:Y:S02]  /*15470*/  FMUL.FTZ R49, R3.reuse, R101 ;  /* 0x0000006503317220 */ /* 0x040fe40000410000 */
[----:B------:R-:W-:Y:S02]  /*15480*/  IMAD.MOV.U32 R101, RZ, RZ, R123 ;  /* 0x000000ffff657224 */ /* 0x000fe400078e007b */
[C---:B------:R-:W-:Y:S01]  /*15490*/  FMUL.FTZ R45, R3.reuse, R129 ;  /* 0x00000081032d7220 */ /* 0x040fe20000410000 */
[C---:B------:R-:W-:Y:S04]  /*154a0*/  HMMA.16816.F32.BF16 R40, R116.reuse, R46, R40 ;  /* 0x0000002e7428723c */ /* 0x040fe80000041828 */
[--C-:B-1----:R-:W-:Y:S02]  /*154b0*/  FFMA.FTZ R2, R148, c[0x0][0x2d0], -R141.reuse ;  /* 0x0000b40094027a23 */ /* 0x102fe4000001088d */
[C---:B------:R-:W-:Y:S02]  /*154c0*/  FMUL.FTZ R44, R3.reuse, R128 ;  /* 0x00000080032c7220 */ /* 0x040fe40000410000 */
[----:B------:R1:W-:Y:S01]  /*154d0*/  MUFU.EX2 R235, R2 ;  /* 0x0000000200eb7308 */ /* 0x0003e20000000800 */
[C---:B------:R-:W-:Y:S03]  /*154e0*/  FMUL.FTZ R47, R0.reuse, R131 ;  /* 0x00000083002f7220 */ /* 0x040fe60000410000 */
[C---:B------:R-:W-:Y:S02]  /*154f0*/  FMUL.FTZ R46, R0.reuse, R130 ;  /* 0x00000082002e7220 */ /* 0x040fe40000410000 */
[C---:B------:R-:W-:Y:S02]  /*15500*/  FMUL.FTZ R50, R0.reuse, R102 ;  /* 0x0000006600327220 */ /* 0x040fe40000410000 */
[----:B------:R-:W-:Y:S02]  /*15510*/  IMAD.MOV.U32 R102, RZ, RZ, R124 ;  /* 0x000000ffff667224 */ /* 0x000fe400078e007c */
[C---:B------:R-:W-:Y:S01]  /*15520*/  FMUL.FTZ R60, R3.reuse, R60 ;  /* 0x0000003c033c7220 */ /* 0x040fe20000410000 */
[C---:B------:R-:W-:Y:S03]  /*15530*/  HMMA.16816.F32.BF16 R44, R116.reuse, R52, R44 ;  /* 0x00000034742c723c */ /* 0x040fe6000004182c */
[C---:B------:R-:W-:Y:S02]  /*15540*/  FMUL.FTZ R61, R3.reuse, R61 ;  /* 0x0000003d033d7220 */ /* 0x040fe40000410000 */
[C---:B------:R-:W-:Y:S02]  /*15550*/  FMUL.FTZ R62, R0.reuse, R62 ;  /* 0x0000003e003e7220 */ /* 0x040fe40000410000 */
[C---:B------:R-:W-:Y:S01]  /*15560*/  FMUL.FTZ R53, R3.reuse, R105 ;  /* 0x0000006903357220 */ /* 0x040fe20000410000 */
[C---:B------:R-:W-:Y:S04]  /*15570*/  HMMA.16816.F32.BF16 R48, R116.reuse, R54, R48 ;  /* 0x000000367430723c */ /* 0x040fe80000041830 */
[----:B------:R-:W-:Y:S02]  /*15580*/  FMUL.FTZ R52, R3, R104 ;  /* 0x0000006803347220 */ /* 0x000fe40000410000 */
[--C-:B-1----:R-:W-:Y:S02]  /*15590*/  FFMA.FTZ R2, R149, c[0x0][0x2d0], -R141.reuse ;  /* 0x0000b40095027a23 */ /* 0x102fe4000001088d */
[C---:B------:R-:W-:Y:S02]  /*155a0*/  FMUL.FTZ R55, R0.reuse, R107 ;  /* 0x0000006b00377220 */ /* 0x040fe40000410000 */
[----:B------:R1:W1:Y:S02]  /*155b0*/  MUFU.EX2 R108, R2 ;  /* 0x00000002006c7308 */ /* 0x0002640000000800 */
[C---:B------:R-:W-:Y:S02]  /*155c0*/  FMUL.FTZ R54, R0.reuse, R106 ;  /* 0x0000006a00367220 */ /* 0x040fe40000410000 */
[C---:B------:R-:W-:Y:S02]  /*155d0*/  FMUL.FTZ R63, R0.reuse, R63 ;  /* 0x0000003f003f7220 */ /* 0x040fe40000410000 */
[C---:B------:R-:W-:Y:S02]  /*155e0*/  FMUL.FTZ R64, R3.reuse, R64 ;  /* 0x0000004003407220 */ /* 0x040fe40000410000 */
[----:B------:R-:W-:Y:S01]  /*155f0*/  FMUL.FTZ R65, R3, R65 ;  /* 0x0000004103417220 */ /* 0x000fe20000410000 */
[C---:B---3--:R-:W-:Y:S03]  /*15600*/  HMMA.16816.F32.BF16 R52, R116.reuse, R68, R52 ;  /* 0x000000447434723c */ /* 0x048fe60000041834 */
[C---:B------:R-:W-:Y:S02]  /*15610*/  FMUL.FTZ R66, R0.reuse, R66 ;  /* 0x0000004200427220 */ /* 0x040fe40000410000 */
[----:B------:R-:W-:Y:S02]  /*15620*/  FMUL.FTZ R67, R0, R67 ;  /* 0x0000004300437220 */ /* 0x000fe40000410000 */
[----:B----4-:R-:W-:Y:S01]  /*15630*/  F2FP.BF16.PACK_AB R68, R245, R246 ;  /* 0x000000f6f544723e */ /* 0x010fe200000010ff */
[C---:B------:R-:W-:Y:S04]  /*15640*/  HMMA.16816.F32.BF16 R56, R116.reuse, R70, R56 ;  /* 0x000000467438723c */ /* 0x040fe80000041838 */
[----:B------:R-:W-:Y:S01]  /*15650*/  F2FP.BF16.PACK_AB R69, R241, R242 ;  /* 0x000000f2f145723e */ /* 0x000fe200000010ff */
[--C-:B-1----:R-:W-:Y:S03]  /*15660*/  FFMA.FTZ R2, R150, c[0x0][0x2d0], -R140.reuse ;  /* 0x0000b40096027a23 */ /* 0x102fe6000001088c */
[C---:B------:R-:W-:Y:S01]  /*15670*/  HMMA.16816.F32.BF16 R60, R116.reuse, R72, R60 ;  /* 0x00000048743c723c */ /* 0x040fe2000004183c */
[----:B------:R1:W-:Y:S03]  /*15680*/  MUFU.EX2 R231, R2 ;  /* 0x0000000200e77308 */ /* 0x0003e60000000800 */
[----:B------:R-:W-:Y:S02]  /*15690*/  F2FP.BF16.PACK_AB R71, R108, R235 ;  /* 0x000000eb6c47723e */ /* 0x000fe400000010ff */
[----:B------:R-:W-:Y:S02]  /*156a0*/  F2FP.BF16.PACK_AB R70, R239, R240 ;  /* 0x000000f0ef46723e */ /* 0x000fe400000010ff */
[----:B------:R-:W-:Y:S01]  /*156b0*/  HMMA.16816.F32.BF16 R64, R116, R74, R64 ;  /* 0x0000004a7440723c */ /* 0x000fe20000041840 */
[----:B------:R-:W3:Y:S07]  /*156c0*/  LDSM.16.MT88.4 R72, [R195+0x4000] ;  /* 0x00400000c348783b */ /* 0x000eee0000004200 */
[C---:B------:R-:W-:Y:S08]  /*156d0*/  HMMA.16816.F32.BF16 R4, R68.reuse, R76, R4 ;  /* 0x0000004c4404723c */ /* 0x040ff00000041804 */
[C---:B------:R-:W-:Y:S01]  /*156e0*/  HMMA.16816.F32.BF16 R8, R68.reuse, R78, R8 ;  /* 0x0000004e4408723c */ /* 0x040fe20000041808 */
[----:B------:R-:W4:Y:S03]  /*156f0*/  LDSM.16.MT88.4 R76, [R196+0x4000] ;  /* 0x00400000c44c783b */ /* 0x000f260000004200 */
[--C-:B-1----:R-:W-:Y:S04]  /*15700*/  FFMA.FTZ R2, R151, c[0x0][0x2d0], -R140.reuse ;  /* 0x0000b40097027a23 */ /* 0x102fe8000001088c */
[C---:B------:R-:W-:Y:S01]  /*15710*/  HMMA.16816.F32.BF16 R12, R68.reuse, R80, R12 ;  /* 0x00000050440c723c */ /* 0x040fe2000004180c */
[----:B------:R1:W1:Y:S07]  /*15720*/  MUFU.EX2 R95, R2 ;  /* 0x00000002005f7308 */ /* 0x00026e0000000800 */
[C---:B------:R-:W-:Y:S01]  /*15730*/  HMMA.16816.F32.BF16 R16, R68.reuse, R82, R16 ;  /* 0x000000524410723c */ /* 0x040fe20000041810 */
[----:B------:R-:W4:Y:S07]  /*15740*/  LDSM.16.MT88.4 R80, [R198+0x4000] ;  /* 0x00400000c650783b */ /* 0x000f2e0000004200 */
[C---:B------:R-:W-:Y:S08]  /*15750*/  HMMA.16816.F32.BF16 R20, R68.reuse, R84, R20 ;  /* 0x000000544414723c */ /* 0x040ff00000041814 */
[C---:B------:R-:W-:Y:S01]  /*15760*/  HMMA.16816.F32.BF16 R24, R68.reuse, R86, R24 ;  /* 0x000000564418723c */ /* 0x040fe20000041818 */
[----:B------:R-:W4:Y:S03]  /*15770*/  LDSM.16.MT88.4 R84, [R197+0x4000] ;  /* 0x00400000c554783b */ /* 0x000f260000004200 */
[--C-:B-1----:R-:W-:Y:S04]  /*15780*/  FFMA.FTZ R2, R152, c[0x0][0x2d0], -R141.reuse ;  /* 0x0000b40098027a23 */ /* 0x102fe8000001088d */
[C---:B------:R-:W-:Y:S01]  /*15790*/  HMMA.16816.F32.BF16 R28, R68.reuse, R88, R28 ;  /* 0x00000058441c723c */ /* 0x040fe2000004181c */
[----:B------:R1:W-:Y:S07]  /*157a0*/  MUFU.EX2 R93, R2 ;  /* 0x00000002005d7308 */ /* 0x0003ee0000000800 */
[C---:B------:R-:W-:Y:S01]  /*157b0*/  HMMA.16816.F32.BF16 R32, R68.reuse, R90, R32 ;  /* 0x0000005a4420723c */ /* 0x040fe20000041820 */
[----:B------:R-:W-:Y:S07]  /*157c0*/  LDSM.16.MT88.4 R88, [R196+0x1000] ;  /* 0x00100000c458783b */ /* 0x000fee0000004200 */
[C---:B---3--:R-:W-:Y:S08]  /*157d0*/  HMMA.16816.F32.BF16 R36, R68.reuse, R72, R36 ;  /* 0x000000484424723c */ /* 0x048ff00000041824 */
[C---:B------:R-:W-:Y:S01]  /*157e0*/  HMMA.16816.F32.BF16 R40, R68.reuse, R74, R40 ;  /* 0x0000004a4428723c */ /* 0x040fe20000041828 */
[----:B------:R-:W3:Y:S03]  /*157f0*/  LDSM.16.MT88.4 R72, [R195+0x1000] ;  /* 0x00100000c348783b */ /* 0x000ee60000004200 */
[--C-:B-1----:R-:W-:Y:S04]  /*15800*/  FFMA.FTZ R2, R153, c[0x0][0x2d0], -R141.reuse ;  /* 0x0000b40099027a23 */ /* 0x102fe8000001088d */
[C---:B----4-:R-:W-:Y:S01]  /*15810*/  HMMA.16816.F32.BF16 R44, R68.reuse, R76, R44 ;  /* 0x0000004c442c723c */ /* 0x050fe2000004182c */
[----:B------:R1:W4:Y:S07]  /*15820*/  MUFU.EX2 R94, R2 ;  /* 0x00000002005e7308 */ /* 0x00032e0000000800 */
[C---:B------:R-:W-:Y:S01]  /*15830*/  HMMA.16816.F32.BF16 R48, R68.reuse, R78, R48 ;  /* 0x0000004e4430723c */ /* 0x040fe20000041830 */
[----:B------:R-:W2:Y:S07]  /*15840*/  LDSM.16.MT88.4 R76, [R198+0x1000] ;  /* 0x00100000c64c783b */ /* 0x000eae0000004200 */
[C---:B------:R-:W-:Y:S08]  /*15850*/  HMMA.16816.F32.BF16 R52, R68.reuse, R80, R52 ;  /* 0x000000504434723c */ /* 0x040ff00000041834 */
[C---:B------:R-:W-:Y:S01]  /*15860*/  HMMA.16816.F32.BF16 R56, R68.reuse, R82, R56 ;  /* 0x000000524438723c */ /* 0x040fe20000041838 */
[----:B------:R-:W2:Y:S03]  /*15870*/  LDSM.16.MT88.4 R80, [R197+0x1000] ;  /* 0x00100000c550783b */ /* 0x000ea60000004200 */
[--C-:B-1----:R-:W-:Y:S04]  /*15880*/  FFMA.FTZ R2, R154, c[0x0][0x2d0], -R140.reuse ;  /* 0x0000b4009a027a23 */ /* 0x102fe8000001088c */
[C---:B------:R-:W-:Y:S01]  /*15890*/  HMMA.16816.F32.BF16 R60, R68.reuse, R84, R60 ;  /* 0x00000054443c723c */ /* 0x040fe2000004183c */
[----:B------:R1:W-:Y:S07]  /*158a0*/  MUFU.EX2 R228, R2 ;  /* 0x0000000200e47308 */ /* 0x0003ee0000000800 */
[----:B------:R-:W-:Y:S01]  /*158b0*/  HMMA.16816.F32.BF16 R64, R68, R86, R64 ;  /* 0x000000564440723c */ /* 0x000fe20000041840 */
[----:B------:R-:W-:Y:S06]  /*158c0*/  LDSM.16.MT88.4 R84, [R196+0x4800] ;  /* 0x00480000c454783b */ /* 0x000fec0000004200 */
[----:B------:R-:W-:Y:S02]  /*158d0*/  F2FP.BF16.PACK_AB R68, R95, R231 ;  /* 0x000000e75f44723e */ /* 0x000fe400000010ff */
[----:B----4-:R-:W-:Y:S03]  /*158e0*/  F2FP.BF16.PACK_AB R69, R94, R93 ;  /* 0x0000005d5e45723e */ /* 0x010fe600000010ff */
[----:B-1----:R-:W-:Y:S04]  /*158f0*/  FFMA.FTZ R2, R155, c[0x0][0x2d0], -R140 ;  /* 0x0000b4009b027a23 */ /* 0x002fe8000001088c */
[----:B------:R1:W4:Y:S02]  /*15900*/  MUFU.EX2 R226, R2 ;  /* 0x0000000200e27308 */ /* 0x0003240000000800 */
[----:B-1----:R-:W-:Y:S01]  /*15910*/  FFMA.FTZ R2, R156, c[0x0][0x2d0], -R141 ;  /* 0x0000b4009c027a23 */ /* 0x002fe2000001088d */
[----:B----4-:R-:W-:Y:S01]  /*15920*/  F2FP.BF16.PACK_AB R70, R226, R228 ;  /* 0x000000e4e246723e */ /* 0x010fe200000010ff */
[----:B-----5:R-:W-:Y:S06]  /*15930*/  FFMA.FTZ R0, R0, R97, R121 ;  /* 0x0000006100007223 */ /* 0x020fec0000010079 */
[----:B------:R1:W4:Y:S01]  /*15940*/  MUFU.EX2 R92, R2 ;  /* 0x00000002005c7308 */ /* 0x0003220000000800 */
[----:B--2---:R-:W-:Y:S02]  /*15950*/  FFMA.FTZ R3, R3, R96, R252 ;  /* 0x0000006003037223 */ /* 0x004fe400000100fc */
[----:B------:R-:W-:Y:S01]  /*15960*/  LDSM.16.MT88.4 R96, [R195+0x6800] ;  /* 0x00680000c360783b */ /* 0x000fe20000004200 */
[----:B------:R-:W-:Y:S04]  /*15970*/  FADD.FTZ R0, R120, R0 ;  /* 0x0000000078007221 */ /* 0x000fe80000010000 */
[----:B------:R-:W-:Y:S04]  /*15980*/  FADD.FTZ R0, R103, R0 ;  /* 0x0000000067007221 */ /* 0x000fe80000010000 */
[----:B------:R-:W-:Y:S04]  /*15990*/  FADD.FTZ R0, R101, R0 ;  /* 0x0000000065007221 */ /* 0x000fe80000010000 */
[----:B------:R-:W-:Y:S04]  /*159a0*/  FADD.FTZ R0, R242, R0 ;  /* 0x00000000f2007221 */ /* 0x000fe80000010000 */
[----:B------:R-:W-:Y:S02]  /*159b0*/  FADD.FTZ R0, R241, R0 ;  /* 0x00000000f1007221 */ /* 0x000fe40000010000 */
[--C-:B-1----:R-:W-:Y:S02]  /*159c0*/  FFMA.FTZ R2, R157, c[0x0][0x2d0], -R141.reuse ;  /* 0x0000b4009d027a23 */ /* 0x102fe4000001088d */
[----:B------:R-:W-:Y:S02]  /*159d0*/  FADD.FTZ R0, R235, R0 ;  /* 0x00000000eb007221 */ /* 0x000fe40000010000 */
[----:B------:R1:W2:Y:S02]  /*159e0*/  MUFU.EX2 R223, R2 ;  /* 0x0000000200df7308 */ /* 0x0002a40000000800 */
[----:B------:R-:W-:Y:S02]  /*159f0*/  FADD.FTZ R0, R108, R0 ;  /* 0x000000006c007221 */ /* 0x000fe40000010000 */
[----:B------:R-:W-:Y:S02]  /*15a00*/  LDSM.16.MT88.4 R108, [R198+0x6800] ;  /* 0x00680000c66c783b */ /* 0x000fe40000004200 */
[----:B------:R-:W-:Y:S04]  /*15a10*/  FADD.FTZ R0, R93, R0 ;  /* 0x000000005d007221 */ /* 0x000fe80000010000 */
[----:B------:R-:W-:Y:S04]  /*15a20*/  FADD.FTZ R0, R94, R0 ;  /* 0x000000005e007221 */ /* 0x000fe80000010000 */
[----:B----4-:R-:W-:Y:S02]  /*15a30*/  FADD.FTZ R0, R92, R0 ;  /* 0x000000005c007221 */ /* 0x010fe40000010000 */
[----:B-1----:R-:W-:Y:S01]  /*15a40*/  FFMA.FTZ R2, R158, c[0x0][0x2d0], -R140 ;  /* 0x0000b4009e027a23 */ /* 0x002fe2000001088c */
[C---:B--2---:R-:W-:Y:S01]  /*15a50*/  F2FP.BF16.PACK_AB R71, R223.reuse, R92 ;  /* 0x0000005cdf47723e */ /* 0x044fe200000010ff */
[----:B------:R-:W-:Y:S02]  /*15a60*/  FADD.FTZ R0, R223, R0 ;  /* 0x00000000df007221 */ /* 0x000fe40000010000 */
[----:B------:R1:W-:Y:S04]  /*15a70*/  MUFU.EX2 R166, R2 ;  /* 0x0000000200a67308 */ /* 0x0003e80000000800 */
[C---:B---3--:R-:W-:Y:S08]  /*15a80*/  HMMA.16816.F32.BF16 R4, R68.reuse, R72, R4 ;  /* 0x000000484404723c */ /* 0x048ff00000041804 */
[C---:B------:R-:W-:Y:S01]  /*15a90*/  HMMA.16816.F32.BF16 R8, R68.reuse, R74, R8 ;  /* 0x0000004a4408723c */ /* 0x040fe20000041808 */
[----:B------:R-:W2:Y:S07]  /*15aa0*/  LDSM.16.MT88.4 R72, [R195+0x4800] ;  /* 0x00480000c348783b */ /* 0x000eae0000004200 */
[C---:B------:R-:W-:Y:S04]  /*15ab0*/  HMMA.16816.F32.BF16 R12, R68.reuse, R88, R12 ;  /* 0x00000058440c723c */ /* 0x040fe8000004180c */
[----:B-1----:R-:W-:Y:S04]  /*15ac0*/  FFMA.FTZ R2, R159, c[0x0][0x2d0], -R140 ;  /* 0x0000b4009f027a23 */ /* 0x002fe8000001088c */
[C---:B------:R-:W-:Y:S01]  /*15ad0*/  HMMA.16816.F32.BF16 R16, R68.reuse, R90, R16 ;  /* 0x0000005a4410723c */ /* 0x040fe20000041810 */
[----:B------:R1:W-:Y:S01]  /*15ae0*/  MUFU.EX2 R131, R2 ;  /* 0x0000000200837308 */ /* 0x0003e20000000800 */
[----:B------:R-:W-:Y:S06]  /*15af0*/  LDSM.16.MT88.4 R88, [R196+0x1800] ;  /* 0x00180000c458783b */ /* 0x000fec0000004200 */
[C---:B------:R-:W-:Y:S08]  /*15b00*/  HMMA.16816.F32.BF16 R20, R68.reuse, R76, R20 ;  /* 0x0000004c4414723c */ /* 0x040ff00000041814 */
[C---:B------:R-:W-:Y:S01]  /*15b10*/  HMMA.16816.F32.BF16 R24, R68.reuse, R78, R24 ;  /* 0x0000004e4418723c */ /* 0x040fe20000041818 */
[----:B------:R-:W3:Y:S07]  /*15b20*/  LDSM.16.MT88.4 R76, [R198+0x4800] ;  /* 0x00480000c64c783b */ /* 0x000eee0000004200 */
[C---:B------:R-:W-:Y:S04]  /*15b30*/  HMMA.16816.F32.BF16 R28, R68.reuse, R80, R28 ;  /* 0x00000050441c723c */ /* 0x040fe8000004181c */
[--C-:B-1----:R-:W-:Y:S04]  /*15b40*/  FFMA.FTZ R2, R160, c[0x0][0x2d0], -R141.reuse ;  /* 0x0000b400a0027a23 */ /* 0x102fe8000001088d */
[C---:B------:R-:W-:Y:S01]  /*15b50*/  HMMA.16816.F32.BF16 R32, R68.reuse, R82, R32 ;  /* 0x000000524420723c */ /* 0x040fe20000041820 */
[----:B------:R1:W4:Y:S01]  /*15b60*/  MUFU.EX2 R129, R2 ;  /* 0x0000000200817308 */ /* 0x0003220000000800 */
[----:B------:R-:W5:Y:S06]  /*15b70*/  LDSM.16.MT88.4 R80, [R197+0x4800] ;  /* 0x00480000c550783b */ /* 0x000f6c0000004200 */
[C---:B--2---:R-:W-:Y:S08]  /*15b80*/  HMMA.16816.F32.BF16 R36, R68.reuse, R72, R36 ;  /* 0x000000484424723c */ /* 0x044ff00000041824 */
[C---:B------:R-:W-:Y:S01]  /*15b90*/  HMMA.16816.F32.BF16 R40, R68.reuse, R74, R40 ;  /* 0x0000004a4428723c */ /* 0x040fe20000041828 */
[----:B------:R-:W2:Y:S07]  /*15ba0*/  LDSM.16.MT88.4 R72, [R195+0x1800] ;  /* 0x00180000c348783b */ /* 0x000eae0000004200 */
[C---:B------:R-:W-:Y:S04]  /*15bb0*/  HMMA.16816.F32.BF16 R44, R68.reuse, R84, R44 ;  /* 0x00000054442c723c */ /* 0x040fe8000004182c */
[--C-:B-1----:R-:W-:Y:S02]  /*15bc0*/  FFMA.FTZ R2, R162, c[0x0][0x2d0], -R141.reuse ;  /* 0x0000b400a2027a23 */ /* 0x102fe4000001088d */
[----:B----4-:R-:W-:Y:S02]  /*15bd0*/  FADD.FTZ R0, R129, R0 ;  /* 0x0000000081007221 */ /* 0x010fe40000010000 */
        /* <DEDUP_REMOVED lines=8> */
[C---:B----4-:R-:W-:Y:S02]  /*15c60*/  FADD.FTZ R0, R130.reuse, R0 ;  /* 0x0000000082007221 */ /* 0x050fe40000010000 */
[----:B------:R-:W-:Y:S01]  /*15c70*/  HMMA.16816.F32.BF16 R64, R68, R82, R64 ;  /* 0x000000524440723c */ /* 0x000fe20000041840 */
[----:B------:R1:W-:Y:S01]  /*15c80*/  MUFU.EX2 R162, R2 ;  /* 0x0000000200a27308 */ /* 0x0003e20000000800 */
[----:B------:R-:W-:Y:S05]  /*15c90*/  LDSM.16.MT88.4 R80, [R196+0x5000] ;  /* 0x00500000c450783b */ /* 0x000fea0000004200 */
[----:B------:R-:W-:Y:S02]  /*15ca0*/  F2FP.BF16.PACK_AB R68, R131, R166 ;  /* 0x000000a68344723e */ /* 0x000fe400000010ff */
[----:B------:R-:W-:Y:S03]  /*15cb0*/  F2FP.BF16.PACK_AB R69, R130, R129 ;  /* 0x000000818245723e */ /* 0x000fe600000010ff */
[----:B-1----:R-:W-:Y:S04]  /*15cc0*/  FFMA.FTZ R2, R163, c[0x0][0x2d0], -R140 ;  /* 0x0000b400a3027a23 */ /* 0x002fe8000001088c */
[----:B------:R1:W4:Y:S02]  /*15cd0*/  MUFU.EX2 R161, R2 ;  /* 0x0000000200a17308 */ /* 0x0003240000000800 */
[--C-:B-1----:R-:W-:Y:S01]  /*15ce0*/  FFMA.FTZ R2, R164, c[0x0][0x2d0], -R141.reuse ;  /* 0x0000b400a4027a23 */ /* 0x102fe2000001088d */
[----:B----4-:R-:W-:Y:S07]  /*15cf0*/  F2FP.BF16.PACK_AB R70, R161, R162 ;  /* 0x000000a2a146723e */ /* 0x010fee00000010ff */
[----:B------:R1:W4:Y:S02]  /*15d00*/  MUFU.EX2 R128, R2 ;  /* 0x0000000200807308 */ /* 0x0003240000000800 */
[--C-:B-1----:R-:W-:Y:S02]  /*15d10*/  FFMA.FTZ R2, R165, c[0x0][0x2d0], -R141.reuse ;  /* 0x0000b400a5027a23 */ /* 0x102fe4000001088d */
[----:B----4-:R-:W-:Y:S06]  /*15d20*/  FADD.FTZ R0, R128, R0 ;  /* 0x0000000080007221 */ /* 0x010fec0000010000 */
[----:B------:R1:W4:Y:S02]  /*15d30*/  MUFU.EX2 R160, R2 ;  /* 0x0000000200a07308 */ /* 0x0003240000000800 */
[----:B-1----:R-:W-:Y:S01]  /*15d40*/  FFMA.FTZ R2, R167, c[0x0][0x2d0], -R140 ;  /* 0x0000b400a7027a23 */ /* 0x002fe2000001088c */
[C---:B----4-:R-:W-:Y:S01]  /*15d50*/  F2FP.BF16.PACK_AB R71, R160.reuse, R128 ;  /* 0x00000080a047723e */ /* 0x050fe200000010ff */
[----:B------:R-:W-:Y:S06]  /*15d60*/  FADD.FTZ R0, R160, R0 ;  /* 0x00000000a0007221 */ /* 0x000fec0000010000 */
[----:B------:R1:W-:Y:S01]  /*15d70*/  MUFU.EX2 R159, R2 ;  /* 0x00000002009f7308 */ /* 0x0003e20000000800 */
[C---:B--2---:R-:W-:Y:S08]  /*15d80*/  HMMA.16816.F32.BF16 R4, R68.reuse, R72, R4 ;  /* 0x000000484404723c */ /* 0x044ff00000041804 */
[C---:B------:R-:W-:Y:S01]  /*15d90*/  HMMA.16816.F32.BF16 R8, R68.reuse, R74, R8 ;  /* 0x0000004a4408723c */ /* 0x040fe20000041808 */
[----:B------:R-:W2:Y:S07]  /*15da0*/  LDSM.16.MT88.4 R72, [R195+0x5000] ;  /* 0x00500000c348783b */ /* 0x000eae0000004200 */
[C---:B------:R-:W-:Y:S04]  /*15db0*/  HMMA.16816.F32.BF16 R12, R68.reuse, R88, R12 ;  /* 0x00000058440c723c */ /* 0x040fe8000004180c */
[----:B-1----:R-:W-:Y:S01]  /*15dc0*/  FFMA.FTZ R2, R217, c[0x0][0x2d0], -R140 ;  /* 0x0000b400d9027a23 */ /* 0x002fe2000001088c */
[----:B------:R-:W-:Y:S03]  /*15dd0*/  IADD3 R217, R214, -0x1, RZ ;  /* 0xffffffffd6d97810 */ /* 0x000fe60007ffe0ff */
[C---:B------:R-:W-:Y:S01]  /*15de0*/  HMMA.16816.F32.BF16 R16, R68.reuse, R90, R16 ;  /* 0x0000005a4410723c */ /* 0x040fe20000041810 */
[----:B------:R1:W-:Y:S01]  /*15df0*/  MUFU.EX2 R107, R2 ;  /* 0x00000002006b7308 */ /* 0x0003e20000000800 */
[----:B------:R-:W-:Y:S06]  /*15e00*/  LDSM.16.MT88.4 R88, [R197+0x5000] ;  /* 0x00500000c558783b */ /* 0x000fec0000004200 */
[C---:B------:R-:W-:Y:S08]  /*15e10*/  HMMA.16816.F32.BF16 R20, R68.reuse, R84, R20 ;  /* 0x000000544414723c */ /* 0x040ff00000041814 */
[C---:B------:R-:W-:Y:S01]  /*15e20*/  HMMA.16816.F32.BF16 R24, R68.reuse, R86, R24 ;  /* 0x000000564418723c */ /* 0x040fe20000041818 */
[----:B------:R-:W4:Y:S07]  /*15e30*/  LDSM.16.MT88.4 R84, [R198+0x5000] ;  /* 0x00500000c654783b */ /* 0x000f2e0000004200 */
[C---:B---3--:R-:W-:Y:S04]  /*15e40*/  HMMA.16816.F32.BF16 R28, R68.reuse, R76, R28 ;  /* 0x0000004c441c723c */ /* 0x048fe8000004181c */
[--C-:B-1----:R-:W-:Y:S04]  /*15e50*/  FFMA.FTZ R2, R219, c[0x0][0x2d0], -R141.reuse ;  /* 0x0000b400db027a23 */ /* 0x102fe8000001088d */
[C---:B------:R-:W-:Y:S01]  /*15e60*/  HMMA.16816.F32.BF16 R32, R68.reuse, R78, R32 ;  /* 0x0000004e4420723c */ /* 0x040fe20000041820 */
[----:B------:R1:W3:Y:S01]  /*15e70*/  MUFU.EX2 R106, R2 ;  /* 0x00000002006a7308 */ /* 0x0002e20000000800 */
[----:B------:R-:W-:Y:S06]  /*15e80*/  LDSM.16.MT88.4 R76, [R196+0x2000] ;  /* 0x00200000c44c783b */ /* 0x000fec0000004200 */
[C---:B--2---:R-:W-:Y:S08]  /*15e90*/  HMMA.16816.F32.BF16 R36, R68.reuse, R72, R36 ;  /* 0x000000484424723c */ /* 0x044ff00000041824 */
[C---:B------:R-:W-:Y:S01]  /*15ea0*/  HMMA.16816.F32.BF16 R40, R68.reuse, R74, R40 ;  /* 0x0000004a4428723c */ /* 0x040fe20000041828 */
[----:B------:R-:W2:Y:S07]  /*15eb0*/  LDSM.16.MT88.4 R72, [R195+0x2000] ;  /* 0x00200000c348783b */ /* 0x000eae0000004200 */
[C---:B------:R-:W-:Y:S04]  /*15ec0*/  HMMA.16816.F32.BF16 R44, R68.reuse, R80, R44 ;  /* 0x00000050442c723c */ /* 0x040fe8000004182c */
[--C-:B-1----:R-:W-:Y:S02]  /*15ed0*/  FFMA.FTZ R2, R220, c[0x0][0x2d0], -R141.reuse ;  /* 0x0000b400dc027a23 */ /* 0x102fe4000001088d */
[----:B---3--:R-:W-:Y:S02]  /*15ee0*/  FADD.FTZ R0, R106, R0 ;  /* 0x000000006a007221 */ /* 0x008fe40000010000 */
[C---:B------:R-:W-:Y:S01]  /*15ef0*/  HMMA.16816.F32.BF16 R48, R68.reuse, R82, R48 ;  /* 0x000000524430723c */ /* 0x040fe20000041830 */
[----:B------:R1:W3:Y:S01]  /*15f00*/  MUFU.EX2 R105, R2 ;  /* 0x0000000200697308 */ /* 0x0002e20000000800 */
[----:B------:R-:W5:Y:S06]  /*15f10*/  LDSM.16.MT88.4 R80, [R198+0x2000] ;  /* 0x00200000c650783b */ /* 0x000f6c0000004200 */
[C---:B----4-:R-:W-:Y:S08]  /*15f20*/  HMMA.16816.F32.BF16 R52, R68.reuse, R84, R52 ;  /* 0x000000544434723c */ /* 0x050ff00000041834 */
[C---:B------:R-:W-:Y:S01]  /*15f30*/  HMMA.16816.F32.BF16 R56, R68.reuse, R86, R56 ;  /* 0x000000564438723c */ /* 0x040fe20000041838 */
[----:B------:R-:W4:Y:S07]  /*15f40*/  LDSM.16.MT88.4 R84, [R197+0x2000] ;  /* 0x00200000c554783b */ /* 0x000f2e0000004200 */
[C---:B------:R-:W-:Y:S04]  /*15f50*/  HMMA.16816.F32.BF16 R60, R68.reuse, R88, R60 ;  /* 0x00000058443c723c */ /* 0x040fe8000004183c */
[----:B-1----:R-:W-:Y:S02]  /*15f60*/  FFMA.FTZ R2, R221, c[0x0][0x2d0], -R140 ;  /* 0x0000b400dd027a23 */ /* 0x002fe4000001088c */
[----:B---3--:R-:W-:Y:S02]  /*15f70*/  FADD.FTZ R0, R105, R0 ;  /* 0x0000000069007221 */ /* 0x008fe40000010000 */
[----:B------:R-:W-:Y:S01]  /*15f80*/  HMMA.16816.F32.BF16 R64, R68, R90, R64 ;  /* 0x0000005a4440723c */ /* 0x000fe20000041840 */
[----:B------:R1:W-:Y:S01]  /*15f90*/  MUFU.EX2 R158, R2 ;  /* 0x00000002009e7308 */ /* 0x0003e20000000800 */
[----:B------:R-:W-:Y:S05]  /*15fa0*/  LDSM.16.MT88.4 R88, [R196+0x2800] ;  /* 0x00280000c458783b */ /* 0x000fea0000004200 */
[----:B------:R-:W-:Y:S02]  /*15fb0*/  F2FP.BF16.PACK_AB R68, R107, R159 ;  /* 0x0000009f6b44723e */ /* 0x000fe400000010ff */
[----:B------:R-:W-:Y:S03]  /*15fc0*/  F2FP.BF16.PACK_AB R69, R105, R106 ;  /* 0x0000006a6945723e */ /* 0x000fe600000010ff */
[----:B-1----:R-:W-:Y:S04]  /*15fd0*/  FFMA.FTZ R2, R222, c[0x0][0x2d0], -R140 ;  /* 0x0000b400de027a23 */ /* 0x002fe8000001088c */
[----:B------:R1:W3:Y:S02]  /*15fe0*/  MUFU.EX2 R157, R2 ;  /* 0x00000002009d7308 */ /* 0x0002e40000000800 */
[--C-:B-1----:R-:W-:Y:S01]  /*15ff0*/  FFMA.FTZ R2, R224, c[0x0][0x2d0], -R141.reuse ;  /* 0x0000b400e0027a23 */ /* 0x102fe2000001088d */
[----:B---3--:R-:W-:Y:S07]  /*16000*/  F2FP.BF16.PACK_AB R70, R157, R158 ;  /* 0x0000009e9d46723e */ /* 0x008fee00000010ff */
[----:B------:R1:W3:Y:S02]  /*16010*/  MUFU.EX2 R104, R2 ;  /* 0x0000000200687308 */ /* 0x0002e40000000800 */
[--C-:B-1----:R-:W-:Y:S02]  /*16020*/  FFMA.FTZ R2, R225, c[0x0][0x2d0], -R141.reuse ;  /* 0x0000b400e1027a23 */ /* 0x102fe4000001088d */
[----:B---3--:R-:W-:Y:S06]  /*16030*/  FADD.FTZ R0, R104, R0 ;  /* 0x0000000068007221 */ /* 0x008fec0000010000 */
[----:B------:R1:W3:Y:S02]  /*16040*/  MUFU.EX2 R156, R2 ;  /* 0x00000002009c7308 */ /* 0x0002e40000000800 */
[----:B-1----:R-:W-:Y:S01]  /*16050*/  FFMA.FTZ R2, R227, c[0x0][0x2d0], -R140 ;  /* 0x0000b400e3027a23 */ /* 0x002fe2000001088c */
[C---:B---3--:R-:W-:Y:S01]  /*16060*/  F2FP.BF16.PACK_AB R71, R156.reuse, R104 ;  /* 0x000000689c47723e */ /* 0x048fe200000010ff */
[----:B------:R-:W-:Y:S06]  /*16070*/  FADD.FTZ R0, R156, R0 ;  /* 0x000000009c007221 */ /* 0x000fec0000010000 */
[----:B------:R1:W-:Y:S01]  /*16080*/  MUFU.EX2 R155, R2 ;  /* 0x00000002009b7308 */ /* 0x0003e20000000800 */
[C---:B--2---:R-:W-:Y:S08]  /*16090*/  HMMA.16816.F32.BF16 R4, R68.reuse, R72, R4 ;  /* 0x000000484404723c */ /* 0x044ff00000041804 */
[C---:B------:R-:W-:Y:S01]  /*160a0*/  HMMA.16816.F32.BF16 R8, R68.reuse, R74, R8 ;  /* 0x0000004a4408723c */ /* 0x040fe20000041808 */
[----:B------:R-:W2:Y:S07]  /*160b0*/  LDSM.16.MT88.4 R72, [R195+0x5800] ;  /* 0x00580000c348783b */ /* 0x000eae0000004200 */
[C---:B------:R-:W-:Y:S04]  /*160c0*/  HMMA.16816.F32.BF16 R12, R68.reuse, R76, R12 ;  /* 0x0000004c440c723c */ /* 0x040fe8000004180c */
[----:B-1----:R-:W-:Y:S04]  /*160d0*/  FFMA.FTZ R2, R229, c[0x0][0x2d0], -R140 ;  /* 0x0000b400e5027a23 */ /* 0x002fe8000001088c */
[C---:B------:R-:W-:Y:S01]  /*160e0*/  HMMA.16816.F32.BF16 R16, R68.reuse, R78, R16 ;  /* 0x0000004e4410723c */ /* 0x040fe20000041810 */
[----:B------:R1:W-:Y:S01]  /*160f0*/  MUFU.EX2 R154, R2 ;  /* 0x00000002009a7308 */ /* 0x0003e20000000800 */
[----:B------:R-:W3:Y:S06]  /*16100*/  LDSM.16.MT88.4 R76, [R196+0x5800] ;  /* 0x00580000c44c783b */ /* 0x000eec0000004200 */
[C---:B-----5:R-:W-:Y:S08]  /*16110*/  HMMA.16816.F32.BF16 R20, R68.reuse, R80, R20 ;  /* 0x000000504414723c */ /* 0x060ff00000041814 */
[C---:B------:R-:W-:Y:S01]  /*16120*/  HMMA.16816.F32.BF16 R24, R68.reuse, R82, R24 ;  /* 0x000000524418723c */ /* 0x040fe20000041818 */
[----:B------:R-:W5:Y:S07]  /*16130*/  LDSM.16.MT88.4 R80, [R198+0x5800] ;  /* 0x00580000c650783b */ /* 0x000f6e0000004200 */
[C---:B----4-:R-:W-:Y:S04]  /*16140*/  HMMA.16816.F32.BF16 R28, R68.reuse, R84, R28 ;  /* 0x00000054441c723c */ /* 0x050fe8000004181c */
[--C-:B-1----:R-:W-:Y:S04]  /*16150*/  FFMA.FTZ R2, R233, c[0x0][0x2d0], -R141.reuse ;  /* 0x0000b400e9027a23 */ /* 0x102fe8000001088d */
[C---:B------:R-:W-:Y:S01]  /*16160*/  HMMA.16816.F32.BF16 R32, R68.reuse, R86, R32 ;  /* 0x000000564420723c */ /* 0x040fe20000041820 */
[----:B------:R1:W4:Y:S01]  /*16170*/  MUFU.EX2 R153, R2 ;  /* 0x0000000200997308 */ /* 0x0003220000000800 */
[----:B------:R-:W5:Y:S06]  /*16180*/  LDSM.16.MT88.4 R84, [R197+0x5800] ;  /* 0x00580000c554783b */ /* 0x000f6c0000004200 */
[C---:B--2---:R-:W-:Y:S08]  /*16190*/  HMMA.16816.F32.BF16 R36, R68.reuse, R72, R36 ;  /* 0x000000484424723c */ /* 0x044ff00000041824 */
[C---:B------:R-:W-:Y:S01]  /*161a0*/  HMMA.16816.F32.BF16 R40, R68.reuse, R74, R40 ;  /* 0x0000004a4428723c */ /* 0x040fe20000041828 */
[----:B------:R-:W2:Y:S07]  /*161b0*/  LDSM.16.MT88.4 R72, [R195+0x2800] ;  /* 0x00280000c348783b */ /* 0x000eae0000004200 */
[C---:B---3--:R-:W-:Y:S04]  /*161c0*/  HMMA.16816.F32.BF16 R44, R68.reuse, R76, R44 ;  /* 0x0000004c442c723c */ /* 0x048fe8000004182c */
[--C-:B-1----:R-:W-:Y:S02]  /*161d0*/  FFMA.FTZ R2, R234, c[0x0][0x2d0], -R141.reuse ;  /* 0x0000b400ea027a23 */ /* 0x102fe4000001088d */
[----:B----4-:R-:W-:Y:S02]  /*161e0*/  FADD.FTZ R0, R153, R0 ;  /* 0x0000000099007221 */ /* 0x010fe40000010000 */
[C---:B------:R-:W-:Y:S01]  /*161f0*/  HMMA.16816.F32.BF16 R48, R68.reuse, R78, R48 ;  /* 0x0000004e4430723c */ /* 0x040fe20000041830 */
[----:B------:R1:W3:Y:S01]  /*16200*/  MUFU.EX2 R151, R2 ;  /* 0x0000000200977308 */ /* 0x0002e20000000800 */
[----:B------:R-:W4:Y:S06]  /*16210*/  LDSM.16.MT88.4 R76, [R198+0x2800] ;  /* 0x00280000c64c783b */ /* 0x000f2c0000004200 */
[C---:B-----5:R-:W-:Y:S08]  /*16220*/  HMMA.16816.F32.BF16 R52, R68.reuse, R80, R52 ;  /* 0x000000504434723c */ /* 0x060ff00000041834 */
[C---:B------:R-:W-:Y:S01]  /*16230*/  HMMA.16816.F32.BF16 R56, R68.reuse, R82, R56 ;  /* 0x000000524438723c */ /* 0x040fe20000041838 */
[----:B------:R-:W5:Y:S07]  /*16240*/  LDSM.16.MT88.4 R80, [R197+0x2800] ;  /* 0x00280000c550783b */ /* 0x000f6e0000004200 */
[C---:B------:R-:W-:Y:S04]  /*16250*/  HMMA.16816.F32.BF16 R60, R68.reuse, R84, R60 ;  /* 0x00000054443c723c */ /* 0x040fe8000004183c */
[----:B-1----:R-:W-:Y:S02]  /*16260*/  FFMA.FTZ R2, R230, c[0x0][0x2d0], -R140 ;  /* 0x0000b400e6027a23 */ /* 0x002fe4000001088c */
[C---:B---3--:R-:W-:Y:S02]  /*16270*/  FADD.FTZ R0, R151.reuse, R0 ;  /* 0x0000000097007221 */ /* 0x048fe40000010000 */
        /* <DEDUP_REMOVED lines=23> */
[----:B------:R1:W3:Y:S01]  /*163f0*/  MUFU.EX2 R146, R2 ;  /* 0x0000000200927308 */ /* 0x0002e20000000800 */
[----:B------:R-:W-:Y:S06]  /*16400*/  LDSM.16.MT88.4 R88, [R197+0x3000] ;  /* 0x00300000c558783b */ /* 0x000fec0000004200 */
[C---:B----4-:R-:W-:Y:S08]  /*16410*/  HMMA.16816.F32.BF16 R20, R68.reuse, R76, R20 ;  /* 0x0000004c4414723c */ /* 0x050ff00000041814 */
[C---:B------:R-:W-:Y:S01]  /*16420*/  HMMA.16816.F32.BF16 R24, R68.reuse, R78, R24 ;  /* 0x0000004e4418723c */ /* 0x040fe20000041818 */
[----:B------:R-:W4:Y:S07]  /*16430*/  LDSM.16.MT88.4 R76, [R198+0x6000] ;  /* 0x00600000c64c783b */ /* 0x000f2e0000004200 */
[C---:B-----5:R-:W-:Y:S04]  /*16440*/  HMMA.16816.F32.BF16 R28, R68.reuse, R80, R28 ;  /* 0x00000050441c723c */ /* 0x060fe8000004181c */
[--C-:B-1----:R-:W-:Y:S01]  /*16450*/  FFMA.FTZ R2, R249, c[0x0][0x2d0], -R141.reuse ;  /* 0x0000b400f9027a23 */ /* 0x102fe2000001088d */
[----:B---3--:R-:W-:Y:S03]  /*16460*/  F2FP.BF16.PACK_AB R116, R146, R147 ;  /* 0x000000939274723e */ /* 0x008fe600000010ff */
[C---:B------:R-:W-:Y:S01]  /*16470*/  HMMA.16816.F32.BF16 R32, R68.reuse, R82, R32 ;  /* 0x000000524420723c */ /* 0x040fe20000041820 */
[----:B------:R1:W3:Y:S01]  /*16480*/  MUFU.EX2 R145, R2 ;  /* 0x0000000200917308 */ /* 0x0002e20000000800 */
[----:B------:R-:W5:Y:S06]  /*16490*/  LDSM.16.MT88.4 R80, [R197+0x6000] ;  /* 0x00600000c550783b */ /* 0x000f6c0000004200 */
[C---:B--2---:R-:W-:Y:S08]  /*164a0*/  HMMA.16816.F32.BF16 R36, R68.reuse, R72, R36 ;  /* 0x000000484424723c */ /* 0x044ff00000041824 */
[C---:B------:R-:W-:Y:S01]  /*164b0*/  HMMA.16816.F32.BF16 R40, R68.reuse, R74, R40 ;  /* 0x0000004a4428723c */ /* 0x040fe20000041828 */
[----:B------:R-:W-:Y:S07]  /*164c0*/  LDSM.16.MT88.4 R72, [R196+0x3000] ;  /* 0x00300000c448783b */ /* 0x000fee0000004200 */
[C---:B------:R-:W-:Y:S04]  /*164d0*/  HMMA.16816.F32.BF16 R44, R68.reuse, R84, R44 ;  /* 0x00000054442c723c */ /* 0x040fe8000004182c */
[--C-:B-1----:R-:W-:Y:S02]  /*164e0*/  FFMA.FTZ R2, R250, c[0x0][0x2d0], -R141.reuse ;  /* 0x0000b400fa027a23 */ /* 0x102fe4000001088d */
[----:B---3--:R-:W-:Y:S02]  /*164f0*/  FADD.FTZ R0, R145, R0 ;  /* 0x0000000091007221 */ /* 0x008fe40000010000 */
[C---:B------:R-:W-:Y:S01]  /*16500*/  HMMA.16816.F32.BF16 R48, R68.reuse, R86, R48 ;  /* 0x000000564430723c */ /* 0x040fe20000041830 */
[----:B------:R1:W2:Y:S01]  /*16510*/  MUFU.EX2 R144, R2 ;  /* 0x0000000200907308 */ /* 0x0002a20000000800 */
[----:B------:R-:W-:Y:S06]  /*16520*/  LDSM.16.MT88.4 R84, [R198+0x3000] ;  /* 0x00300000c654783b */ /* 0x000fec0000004200 */
[C---:B----4-:R-:W-:Y:S08]  /*16530*/  HMMA.16816.F32.BF16 R52, R68.reuse, R76, R52 ;  /* 0x0000004c4434723c */ /* 0x050ff00000041834 */
[C---:B------:R-:W-:Y:S08]  /*16540*/  HMMA.16816.F32.BF16 R56, R68.reuse, R78, R56 ;  /* 0x0000004e4438723c */ /* 0x040ff00000041838 */
[C---:B-----5:R-:W-:Y:S04]  /*16550*/  HMMA.16816.F32.BF16 R60, R68.reuse, R80, R60 ;  /* 0x00000050443c723c */ /* 0x060fe8000004183c */
[--C-:B-1----:R-:W-:Y:S01]  /*16560*/  FFMA.FTZ R2, R247, c[0x0][0x2d0], -R140.reuse ;  /* 0x0000b400f7027a23 */ /* 0x102fe2000001088c */
[----:B--2---:R-:W-:Y:S01]  /*16570*/  F2FP.BF16.PACK_AB R117, R144, R145 ;  /* 0x000000919075723e */ /* 0x004fe200000010ff */
[----:B------:R-:W-:Y:S02]  /*16580*/  FFMA.FTZ R140, R248, c[0x0][0x2d0], -R140 ;  /* 0x0000b400f88c7a23 */ /* 0x000fe4000001088c */
[----:B------:R-:W-:Y:S01]  /*16590*/  HMMA.16816.F32.BF16 R64, R68, R82, R64 ;  /* 0x000000524440723c */ /* 0x000fe20000041840 */
[----:B------:R1:W-:Y:S03]  /*165a0*/  MUFU.EX2 R143, R2 ;  /* 0x00000002008f7308 */ /* 0x0003e60000000800 */
[----:B------:R-:W-:Y:S07]  /*165b0*/  FADD.FTZ R0, R144, R0 ;  /* 0x0000000090007221 */ /* 0x000fee0000010000 */
[----:B------:R-:W2:Y:S01]  /*165c0*/  MUFU.EX2 R142, R140 ;  /* 0x0000008c008e7308 */ /* 0x000ea20000000800 */
[--C-:B-1----:R-:W-:Y:S02]  /*165d0*/  FFMA.FTZ R2, R125, c[0x0][0x2d0], -R141.reuse ;  /* 0x0000b4007d027a23 */ /* 0x102fe4000001088d */
[----:B------:R-:W1:Y:S01]  /*165e0*/  LDSM.16.MT88.4 R124, [R195+0x3000] ;  /* 0x00300000c37c783b */ /* 0x000e620000004200 */
[----:B------:R-:W-:Y:S06]  /*165f0*/  FFMA.FTZ R141, R114, c[0x0][0x2d0], -R141 ;  /* 0x0000b400728d7a23 */ /* 0x000fec000001088d */
[----:B------:R3:W4:Y:S01]  /*16600*/  MUFU.EX2 R140, R2 ;  /* 0x00000002008c7308 */ /* 0x0007220000000800 */
[----:B--2---:R-:W-:Y:S09]  /*16610*/  F2FP.BF16.PACK_AB R118, R142, R143 ;  /* 0x0000008f8e76723e */ /* 0x004ff200000010ff */
[----:B------:R-:W2:Y:S01]  /*16620*/  MUFU.EX2 R114, R141 ;  /* 0x0000008d00727308 */ /* 0x000ea20000000800 */
[----:B---3--:R-:W-:Y:S02]  /*16630*/  FADD.FTZ R2, R251, R3 ;  /* 0x00000003fb027221 */ /* 0x008fe40000010000 */
[----:B------:R-:W3:Y:S01]  /*16640*/  LDL R3, [R1+0x30] ;  /* 0x0000300001037983 */ /* 0x000ee20000100800 */
[----:B----4-:R-:W-:Y:S02]  /*16650*/  FADD.FTZ R0, R140, R0 ;  /* 0x000000008c007221 */ /* 0x010fe40000010000 */
[----:B------:R-:W-:Y:S04]  /*16660*/  FADD.FTZ R2, R102, R2 ;  /* 0x0000000266027221 */ /* 0x000fe80000010000 */
[----:B------:R-:W-:Y:S01]  /*16670*/  FADD.FTZ R2, R100, R2 ;  /* 0x0000000264027221 */ /* 0x000fe20000010000 */
[----:B--2---:R-:W-:Y:S01]  /*16680*/  F2FP.BF16.PACK_AB R119, R114, R140 ;  /* 0x0000008c7277723e */ /* 0x004fe200000010ff */
[----:B------:R-:W2:Y:S02]  /*16690*/  LDSM.16.MT88.4 R100, [R196+0x6800] ;  /* 0x00680000c464783b */ /* 0x000ea40000004200 */
[----:B------:R-:W-:Y:S04]  /*166a0*/  FADD.FTZ R2, R246, R2 ;  /* 0x00000002f6027221 */ /* 0x000fe80000010000 */
[C---:B-1----:R-:W-:Y:S02]  /*166b0*/  HMMA.16816.F32.BF16 R120, R116.reuse, R124, R4 ;  /* 0x0000007c7478723c */ /* 0x042fe40000041804 */
[----:B------:R-:W1:Y:S03]  /*166c0*/  LDSM.16.MT88.4 R4, [R197+0x6800] ;  /* 0x00680000c504783b */ /* 0x000e660000004200 */
[----:B------:R-:W-:Y:S03]  /*166d0*/  FADD.FTZ R2, R245, R2 ;  /* 0x00000002f5027221 */ /* 0x000fe60000010000 */
        /* <DEDUP_REMOVED lines=18> */
[C---:B--2---:R-:W-:Y:S04]  /*16800*/  HMMA.16816.F32.BF16 R128, R116.reuse, R100, R44 ;  /* 0x000000647480723c */ /* 0x044fe8000004182c */
[----:B------:R-:W-:Y:S04]  /*16810*/  FADD.FTZ R2, R161, R2 ;  /* 0x00000002a1027221 */ /* 0x000fe80000010000 */
[C---:B------:R-:W-:Y:S04]  /*16820*/  HMMA.16816.F32.BF16 R100, R116.reuse, R102, R48 ;  /* 0x000000667464723c */ /* 0x040fe80000041830 */
[----:B------:R-:W-:Y:S04]  /*16830*/  FADD.FTZ R2, R159, R2 ;  /* 0x000000029f027221 */ /* 0x000fe80000010000 */
[----:B------:R-:W-:Y:S02]  /*16840*/  FADD.FTZ R2, R107, R2 ;  /* 0x000000026b027221 */ /* 0x000fe40000010000 */
[C---:B------:R-:W-:Y:S03]  /*16850*/  HMMA.16816.F32.BF16 R104, R116.reuse, R108, R52 ;  /* 0x0000006c7468723c */ /* 0x040fe60000041834 */
[----:B------:R-:W-:Y:S04]  /*16860*/  FADD.FTZ R2, R158, R2 ;  /* 0x000000029e027221 */ /* 0x000fe80000010000 */
[----:B------:R-:W-:Y:S01]  /*16870*/  FADD.FTZ R2, R157, R2 ;  /* 0x000000029d027221 */ /* 0x000fe20000010000 */
[C---:B------:R-:W-:Y:S04]  /*16880*/  HMMA.16816.F32.BF16 R108, R116.reuse, R110, R56 ;  /* 0x0000006e746c723c */ /* 0x040fe80000041838 */
[----:B------:R-:W-:Y:S04]  /*16890*/  FADD.FTZ R2, R155, R2 ;  /* 0x000000029b027221 */ /* 0x000fe80000010000 */
[----:B------:R-:W-:Y:S01]  /*168a0*/  FADD.FTZ R2, R154, R2 ;  /* 0x000000029a027221 */ /* 0x000fe20000010000 */
[C---:B-1----:R-:W-:Y:S03]  /*168b0*/  HMMA.16816.F32.BF16 R60, R116.reuse, R4, R60 ;  /* 0x00000004743c723c */ /* 0x042fe6000004183c */
[----:B------:R-:W-:Y:S04]  /*168c0*/  FADD.FTZ R2, R152, R2 ;  /* 0x0000000298027221 */ /* 0x000fe80000010000 */
[----:B------:R-:W-:Y:S01]  /*168d0*/  FADD.FTZ R2, R150, R2 ;  /* 0x0000000296027221 */ /* 0x000fe20000010000 */
[----:B------:R-:W-:Y:S04]  /*168e0*/  HMMA.16816.F32.BF16 R64, R116, R6, R64 ;  /* 0x000000067440723c */ /* 0x000fe80000041840 */
[----:B------:R-:W-:Y:S03]  /*168f0*/  FADD.FTZ R2, R147, R2 ;  /* 0x0000000293027221 */ /* 0x000fe60000010000 */
[----:B------:R-:W-:Y:S02]  /*16900*/  IMAD.MOV.U32 R116, RZ, RZ, R112 ;  /* 0x000000ffff747224 */ /* 0x000fe400078e0070 */
[----:B------:R-:W-:Y:S04]  /*16910*/  FADD.FTZ R2, R146, R2 ;  /* 0x0000000292027221 */ /* 0x000fe80000010000 */
[----:B------:R-:W-:Y:S01]  /*16920*/  FADD.FTZ R2, R143, R2 ;  /* 0x000000028f027221 */ /* 0x000fe20000010000 */
[----:B---3--:R-:W-:Y:S01]  /*16930*/  ISETP.GT.AND P0, PT, R214, R3, PT ;  /* 0x00000003d600720c */ /* 0x008fe20003f04270 */
[----:B------:R-:W-:Y:S02]  /*16940*/  FADD.FTZ R3, R114, R0 ;  /* 0x0000000072037221 */ /* 0x000fe40000010000 */
[----:B------:R-:W-:Y:S02]  /*16950*/  FADD.FTZ R0, R142, R2 ;  /* 0x000000028e007221 */ /* 0x000fe40000010000 */
[----:B------:R-:W-:Y:S01]  /*16960*/  IMAD.MOV.U32 R214, RZ, RZ, R217 ;  /* 0x000000ffffd67224 */ /* 0x000fe200078e00d9 */
[----:B------:R1:W-:Y:S01]  /*16970*/  STL [R1+0x24], R3 ;  /* 0x0000240301007387 */ /* 0x0003e20000100800 */
[----:B------:R-:W-:Y:S03]  /*16980*/  IMAD.MOV.U32 R114, RZ, RZ, R112 ;  /* 0x000000ffff727224 */ /* 0x000fe600078e0070 */
[----:B------:R2:W-:Y:S01]  /*16990*/  STL [R1+0x20], R0 ;  /* 0x0000200001007387 */ /* 0x0005e20000100800 */
[----:B-1----:R-:W-:Y:S02]  /*169a0*/  IMAD.MOV.U32 R3, RZ, RZ, R115 ;  /* 0x000000ffff037224 */ /* 0x002fe400078e0073 */
[----:B------:R-:W-:-:S05]  /*169b0*/  @P0 BRA `(.L_x_1238) ;  /* 0xffffc47000000947 */ /* 0x000fca000383ffff */
.L_x_1233:
[----:B-12---:R-:W2:Y:S02]  /*169c0*/  LDL R0, [R1+0x38] ;  /* 0x0000380001007983 */ /* 0x006ea40000100800 */
[----:B--2---:R-:W-:-:S13]  /*169d0*/  ISETP.GE.AND P0, PT, R217, R0, PT ;  /* 0x00000000d900720c */ /* 0x004fda0003f06270 */
[----:B------:R-:W-:Y:S05]  /*169e0*/  @!P0 BRA `(.L_x_1239) ;  /* 0x000032a000008947 */ /* 0x000fea0003800000 */
.L_x_1242:
[----:B------:R-:W2:Y:S01]  /*169f0*/  LDL.64 R220, [R1+0x8] ;  /* 0x0000080001dc7983 */ /* 0x000ea20000100a00 */
[----:B------:R-:W-:Y:S04]  /*16a00*/  DEPBAR.LE SB0, 0x0 ;  /* 0x000080000000791a */ /* 0x000fe80000000000 */
[----:B------:R-:W3:Y:S01]  /*16a10*/  LDL R219, [R1] ;  /* 0x0000000001db7983 */ /* 0x000ee20000100800 */
[----:B------:R-:W-:Y:S01]  /*16a20*/  WARPSYNC 0xffffffff ;  /* 0xffffffff00007948 */ /* 0x000fe20003800000 */
[----:B------:R-:W-:Y:S01]  /*16a30*/  ULDC.64 UR4, c[0x0][0x208] ;  /* 0x0000820000047ab9 */ /* 0x000fe20000000a00 */
[----:B------:R-:W-:Y:S01]  /*16a40*/  ISETP.GE.AND P4, PT, R218, c[0x0][0x1d4], PT ;  /* 0x00007500da007a0c */ /* 0x000fe20003f86270 */
[----:B------:R-:W-:Y:S01]  /*16a50*/  USHF.L.U32 UR8, UR4, 0x5, URZ ;  /* 0x0000000504087899 */ /* 0x000fe2000800063f */
[----:B------:R-:W-:Y:S01]  /*16a60*/  BAR.SYNC.DEFER_BLOCKING 0x0 ;  /* 0x0000000000007b1d */ /* 0x000fe20000010000 */
[C---:B------:R-:W-:Y:S01]  /*16a70*/  IMAD.WIDE.U32 R46, R217.reuse, c[0x0][0x208], RZ ;  /* 0x00008200d92e7a25 */ /* 0x040fe200078e00ff */
[----:B-1----:R-:W-:Y:S05]  /*16a80*/  SHF.R.S32.HI R0, RZ, 0x1f, R217 ;  /* 0x0000001fff007819 */ /* 0x002fea00000114d9 */
[----:B------:R-:W-:Y:S04]  /*16a90*/  IMAD R28, R0, c[0x0][0x208], RZ ;  /* 0x00008200001c7a24 */ /* 0x000fe800078e02ff */
[----:B------:R-:W-:Y:S04]  /*16aa0*/  IMAD R28, R217, c[0x0][0x20c], R28 ;  /* 0x00008300d91c7a24 */ /* 0x000fe800078e021c */
[----:B------:R-:W-:Y:S04]  /*16ab0*/  IMAD.IADD R36, R47, 0x1, R28 ;  /* 0x000000012f247824 */ /* 0x000fe800078e021c */
[----:B------:R-:W-:Y:S02]  /*16ac0*/  IMAD R55, R36, 0x70, RZ ;  /* 0x0000007024377824 */ /* 0x000fe400078e02ff */
[----:B------:R-:W-:Y:S01]  /*16ad0*/  IMAD.U32 R36, RZ, RZ, UR8 ;  /* 0x00000008ff247e24 */ /* 0x000fe2000f8e00ff */
[----:B------:R-:W1:Y:S01]  /*16ae0*/  LDSM.16.M88.4 R8, [R194] ;  /* 0x00000000c208783b */ /* 0x000e620000000200 */
[----:B------:R-:W-:Y:S01]  /*16af0*/  UMOV UR9, 0x5 ;  /* 0x0000000500097882 */ /* 0x000fe20000000000 */
[----:B------:R-:W-:Y:S01]  /*16b00*/  BSSY B0, `(.L_x_1240) ;  /* 0x000011b000007945 */ /* 0x000fe20003800000 */
[----:B------:R-:W-:Y:S02]  /*16b10*/  USHF.L.U64.HI UR9, UR4, UR9, UR5 ;  /* 0x0000000904097299 */ /* 0x000fe40008010205 */
[----:B------:R-:W4:Y:S01]  /*16b20*/  LDSM.16.M88.4 R16, [R194+0x800] ;  /* 0x00080000c210783b */ /* 0x000f220000000200 */
[----:B------:R-:W-:Y:S03]  /*16b30*/  UIADD3 UR5, UP0, UR8, UR8, URZ ;  /* 0x0000000808057290 */ /* 0x000fe6000ff1e03f */
[----:B------:R-:W-:Y:S01]  /*16b40*/  IMAD.U32 R37, RZ, RZ, UR9 ;  /* 0x00000009ff257e24 */ /* 0x000fe2000f8e00ff */
[----:B------:R-:W5:Y:S01]  /*16b50*/  LDSM.16.M88.4 R24, [R194+0x1000] ;  /* 0x00100000c218783b */ /* 0x000f620000000200 */
[----:B------:R-:W-:Y:S02]  /*16b60*/  UIADD3.X UR4, UR9, UR9, URZ, UP0, !UPT ;  /* 0x0000000909047290 */ /* 0x000fe400087fe43f */
[----:B------:R-:W-:Y:S02]  /*16b70*/  IMAD.WIDE.U32 R44, R46, 0x70, R36 ;  /* 0x000000702e2c7825 */ /* 0x000fe400078e0024 */
[----:B------:R-:W4:Y:S03]  /*16b80*/  LDSM.16.M88.4 R32, [R194+0x1800] ;  /* 0x00180000c220783b */ /* 0x000f260000000200 */
[----:B------:R-:W-:Y:S02]  /*16b90*/  IADD3 R166, P1, R44, UR8, RZ ;  /* 0x000000082ca67c10 */ /* 0x000fe4000ff3e0ff */
[----:B------:R-:W5:Y:S05]  /*16ba0*/  LDSM.16.M88.4 R40, [R194+0x2000] ;  /* 0x00200000c228783b */ /* 0x000f6a0000000200 */
[----:B------:R-:W2:Y:S05]  /*16bb0*/  LDSM.16.M88.4 R48, [R194+0x2800] ;  /* 0x00280000c230783b */ /* 0x000eaa0000000200 */
[----:B------:R-:W2:Y:S05]  /*16bc0*/  LDSM.16.M88.4 R56, [R194+0x3000] ;  /* 0x00300000c238783b */ /* 0x000eaa0000000200 */
[----:B------:R-:W2:Y:S01]  /*16bd0*/  LDSM.16.M88.4 R116, [R199] ;  /* 0x00000000c774783b */ /* 0x000ea20000000200 */
[C---:B-1----:R-:W-:Y:S04]  /*16be0*/  HMMA.16816.F32.BF16 R4, R132.reuse, R8, RZ ;  /* 0x000000088404723c */ /* 0x042fe800000418ff */
[----:B------:R-:W1:Y:S05]  /*16bf0*/  S2R R222, SR_TID.X ;  /* 0x0000000000de7919 */ /* 0x000e6a0000002100 */
[----:B------:R-:W2:Y:S01]  /*16c00*/  LDSM.16.M88.4 R140, [R207] ;  /* 0x00000000cf8c783b */ /* 0x000ea20000000200 */
[C---:B------:R-:W-:Y:S04]  /*16c10*/  HMMA.16816.F32.BF16 R8, R132.reuse, R10, RZ ;  /* 0x0000000a8408723c */ /* 0x040fe800000418ff */
[----:B------:R-:W2:Y:S04]  /*16c20*/  LDSM.16.M88.4 R144, [R208] ;  /* 0x00000000d090783b */ /* 0x000ea80000000200 */
[C---:B----4-:R-:W-:Y:S01]  /*16c30*/  HMMA.16816.F32.BF16 R12, R132.reuse, R16, RZ ;  /* 0x00000010840c723c */ /* 0x050fe200000418ff */
[----:B------:R-:W4:Y:S05]  /*16c40*/  LDSM.16.M88.4 R148, [R209] ;  /* 0x00000000d194783b */ /* 0x000f2a0000000200 */
[----:B------:R-:W2:Y:S02]  /*16c50*/  LDSM.16.M88.4 R152, [R210] ;  /* 0x00000000d298783b */ /* 0x000ea40000000200 */
[C---:B------:R-:W-:Y:S01]  /*16c60*/  HMMA.16816.F32.BF16 R16, R132.reuse, R18, RZ ;  /* 0x000000128410723c */ /* 0x040fe200000418ff */
[----:B-1----:R-:W-:Y:S02]  /*16c70*/  SHF.R.S32.HI R2, RZ, 0x1f, R222 ;  /* 0x0000001fff027819 */ /* 0x002fe400000114de */
[----:B------:R-:W1:Y:S01]  /*16c80*/  LDSM.16.M88.4 R156, [R211] ;  /* 0x00000000d39c783b */ /* 0x000e620000000200 */
[----:B------:R-:W-:Y:S02]  /*16c90*/  ISETP.GT.AND P2, PT, R222, 0x7f, PT ;  /* 0x0000007fde00780c */ /* 0x000fe40003f44270 */
[----:B------:R-:W-:Y:S02]  /*16ca0*/  LEA.HI R2, R2, R222, RZ, 0x3 ;  /* 0x000000de02027211 */ /* 0x000fe400078f18ff */
[C---:B-----5:R-:W-:Y:S01]  /*16cb0*/  HMMA.16816.F32.BF16 R20, R132.reuse, R24, RZ ;  /* 0x000000188414723c */ /* 0x060fe200000418ff */
[----:B------:R-:W5:Y:S03]  /*16cc0*/  LDSM.16.M88.4 R160, [R212] ;  /* 0x00000000d4a0783b */ /* 0x000f660000000200 */
[----:B------:R-:W-:Y:S04]  /*16cd0*/  LOP3.LUT R0, R2, 0xfffffff8, RZ, 0xc0, !PT ;  /* 0xfffffff802007812 */ /* 0x000fe800078ec0ff */
[C---:B------:R-:W-:Y:S01]  /*16ce0*/  HMMA.16816.F32.BF16 R24, R132.reuse, R26, RZ ;  /* 0x0000001a8418723c */ /* 0x040fe200000418ff */
[----:B------:R-:W-:Y:S04]  /*16cf0*/  IMAD.IADD R0, R222, 0x1, -R0 ;  /* 0x00000001de007824 */ /* 0x000fe800078e0a00 */
[----:B------:R-:W-:Y:S03]  /*16d00*/  IMAD.SHL.U32 R0, R0, 0x8, RZ ;  /* 0x0000000800007824 */ /* 0x000fe600078e00ff */
[C---:B------:R-:W-:Y:S02]  /*16d10*/  HMMA.16816.F32.BF16 R28, R132.reuse, R32, RZ ;  /* 0x00000020841c723c */ /* 0x040fe400000418ff */
[----:B------:R-:W-:Y:S06]  /*16d20*/  ISETP.GE.AND P5, PT, R0, c[0x0][0x1d4], PT ;  /* 0x0000750000007a0c */ /* 0x000fec0003fa6270 */
[C---:B------:R-:W-:Y:S08]  /*16d30*/  HMMA.16816.F32.BF16 R32, R132.reuse, R34, RZ ;  /* 0x000000228420723c */ /* 0x040ff000000418ff */
[C---:B------:R-:W-:Y:S08]  /*16d40*/  HMMA.16816.F32.BF16 R36, R132.reuse, R40, RZ ;  /* 0x000000288424723c */ /* 0x040ff000000418ff */
[C---:B------:R-:W-:Y:S01]  /*16d50*/  HMMA.16816.F32.BF16 R40, R132.reuse, R42, RZ ;  /* 0x0000002a8428723c */ /* 0x040fe200000418ff */
[----:B--2---:R-:W-:Y:S03]  /*16d60*/  IMAD.MOV.U32 R2, RZ, RZ, R220 ;  /* 0x000000ffff027224 */ /* 0x004fe600078e00dc */
[----:B---3--:R-:W-:Y:S04]  /*16d70*/  IMAD.MOV.U32 R3, RZ, RZ, R219 ;  /* 0x000000ffff037224 */ /* 0x008fe800078e00db */
[----:B------:R-:W-:Y:S04]  /*16d80*/  IMAD.WIDE.U32 R2, R46, 0x70, R2 ;  /* 0x000000702e027825 */ /* 0x000fe800078e0002 */
[----:B------:R-:W-:Y:S01]  /*16d90*/  IMAD.IADD R0, R3, 0x1, R55 ;  /* 0x0000000103007824 */ /* 0x000fe200078e0237 */
[C---:B------:R-:W-:Y:S01]  /*16da0*/  LEA R52, P0, R2.reuse, c[0x0][0x1f8], 0x1 ;  /* 0x00007e0002347a11 */ /* 0x040fe200078008ff */
[----:B------:R-:W-:Y:S03]  /*16db0*/  IMAD.U32 R3, RZ, RZ, UR4 ;  /* 0x00000004ff037e24 */ /* 0x000fe6000f8e00ff */
[----:B------:R-:W-:Y:S01]  /*16dc0*/  LEA.HI.X R53, R2, c[0x0][0x1fc], R0, 0x1, P0 ;  /* 0x00007f0002357a11 */ /* 0x000fe200000f0c00 */
[----:B------:R-:W-:Y:S01]  /*16dd0*/  IMAD.U32 R2, RZ, RZ, UR5 ;  /* 0x00000005ff027e24 */ /* 0x000fe2000f8e00ff */
[----:B------:R-:W-:Y:S01]  /*16de0*/  IADD3 R54, P0, R220, R44, RZ ;  /* 0x0000002cdc367210 */ /* 0x000fe20007f1e0ff */
[----:B------:R-:W-:Y:S02]  /*16df0*/  IMAD.IADD R0, R55, 0x1, R45 ;  /* 0x0000000137007824 */ /* 0x000fe400078e022d */
[----:B------:R-:W-:Y:S01]  /*16e00*/  @!PT LDS RZ, [RZ] ;  /* 0x00000000fffff984 */ /* 0x000fe20000000800 */
[----:B------:R-:W-:Y:S01]  /*16e10*/  @!PT LDS RZ, [RZ] ;  /* 0x00000000fffff984 */ /* 0x000fe20000000800 */
[----:B------:R-:W-:Y:S01]  /*16e20*/  @!PT LDS RZ, [RZ] ;  /* 0x00000000fffff984 */ /* 0x000fe20000000800 */
[----:B------:R2:W-:Y:S01]  /*16e30*/  LDGSTS.E.BYPASS.LTC128B.128 [R216+0x100], [R52.64], !P5 ;  /* 0x0010000034d87fae */ /* 0x0005e2000e901d46 */
[----:B------:R-:W-:Y:S02]  /*16e40*/  IMAD.WIDE.U32 R164, R46, 0x70, R2 ;  /* 0x000000702ea47825 */ /* 0x000fe400078e0002 */
[C---:B------:R-:W-:Y:S01]  /*16e50*/  HMMA.16816.F32.BF16 R44, R132.reuse, R48, RZ ;  /* 0x00000030842c723c */ /* 0x040fe200000418ff */
[C---:B------:R-:W-:Y:S01]  /*16e60*/  IADD3.X R112, R0.reuse, UR9, RZ, P1, !PT ;  /* 0x0000000900707c10 */ /* 0x040fe20008ffe4ff */
[----:B------:R2:W-:Y:S01]  /*16e70*/  LDGSTS.E.BYPASS.LTC128B.128 [R216+0x3900], [R52.64+0x80], !P4 ;  /* 0x0390008034d87fae */ /* 0x0005e2000e101d46 */
[----:B------:R-:W-:Y:S01]  /*16e80*/  IMAD.X R3, R0, 0x1, R219, P0 ;  /* 0x0000000100037824 */ /* 0x000fe200000e06db */
[----:B------:R-:W-:Y:S02]  /*16e90*/  LEA R2, P0, R54, c[0x0][0x1f8], 0x1 ;  /* 0x00007e0036027a11 */ /* 0x000fe400078008ff */
[----:B------:R-:W-:Y:S02]  /*16ea0*/  IADD3 R0, P1, R166, R220, RZ ;  /* 0x000000dca6007210 */ /* 0x000fe40007f3e0ff */
[C---:B------:R-:W-:Y:S01]  /*16eb0*/  HMMA.16816.F32.BF16 R48, R132.reuse, R50, RZ ;  /* 0x000000328430723c */ /* 0x040fe200000418ff */
[----:B------:R-:W-:Y:S03]  /*16ec0*/  LEA.HI.X R3, R54, c[0x0][0x1fc], R3, 0x1, P0 ;  /* 0x00007f0036037a11 */ /* 0x000fe600000f0c03 */
[----:B------:R-:W-:Y:S02]  /*16ed0*/  IADD3 R167, P0, R220, R164, RZ ;  /* 0x000000a4dca77210 */ /* 0x000fe40007f1e0ff */
[----:B------:R3:W-:Y:S02]  /*16ee0*/  LDGSTS.E.BYPASS.LTC128B.128 [R216+0x1100], [R2.64], !P5 ;  /* 0x0110000002d87fae */ /* 0x0007e4000e901d46 */
[C---:B------:R-:W-:Y:S01]  /*16ef0*/  IADD3.X R214, R219.reuse, R55, R165, P0, !PT ;  /* 0x00000037dbd67210 */ /* 0x040fe200007fe4a5 */
[----:B------:R-:W-:Y:S02]  /*16f00*/  IMAD.X R165, R112, 0x1, R219, P1 ;  /* 0x0000000170a57824 */ /* 0x000fe400008e06db */
[----:B------:R3:W-:Y:S01]  /*16f10*/  LDGSTS.E.BYPASS.LTC128B.128 [R216+0x4900], [R2.64+0x80], !P4 ;  /* 0x0490008002d87fae */ /* 0x0007e2000e101d46 */
[C---:B------:R-:W-:Y:S04]  /*16f20*/  LEA R164, P0, R0.reuse, c[0x0][0x1f8], 0x1 ;  /* 0x00007e0000a47a11 */ /* 0x040fe800078008ff */
[----:B------:R-:W-:Y:S02]  /*16f30*/  LEA.HI.X R165, R0, c[0x0][0x1fc], R165, 0x1, P0 ;  /* 0x00007f0000a57a11 */ /* 0x000fe400000f0ca5 */
[----:B------:R-:W-:Y:S01]  /*16f40*/  @!P2 IADD3 R0, P1, P0, R220, UR8, R166 ;  /* 0x00000008dc00ac10 */ /* 0x000fe2000f83e0a6 */
[C---:B--2---:R-:W-:Y:S02]  /*16f50*/  HMMA.16816.F32.BF16 R52, R132.reuse, R56, RZ ;  /* 0x000000388434723c */ /* 0x044fe400000418ff */
[----:B------:R2:W-:Y:S06]  /*16f60*/  LDGSTS.E.BYPASS.LTC128B.128 [R216+0x2100], [R164.64], !P5 ;  /* 0x02100000a4d87fae */ /* 0x0005ec000e901d46 */
[----:B------:R-:W-:Y:S08]  /*16f70*/  HMMA.16816.F32.BF16 R56, R132, R58, RZ ;  /* 0x0000003a8438723c */ /* 0x000ff000000418ff */
[C---:B------:R-:W-:Y:S05]  /*16f80*/  HMMA.16816.F32.BF16 R4, R136.reuse, R116, R4 ;  /* 0x000000748804723c */ /* 0x040fea0000041804 */
[----:B---3--:R-:W-:Y:S01]  /*16f90*/  @!P2 IADD3.X R3, R219, UR9, R112, P1, P0 ;  /* 0x00000009db03ac10 */ /* 0x008fe20008fe0470 */
[----:B------:R-:W-:Y:S01]  /*16fa0*/  IMAD.MOV.U32 R112, RZ, RZ, R115 ;  /* 0x000000ffff707224 */ /* 0x000fe200078e0073 */
[----:B------:R-:W3:Y:S01]  /*16fb0*/  LDL R219, [R1+0x38] ;  /* 0x0000380001db7983 */ /* 0x000ee20000100800 */
[C---:B------:R-:W-:Y:S04]  /*16fc0*/  HMMA.16816.F32.BF16 R8, R136.reuse, R118, R8 ;  /* 0x000000768808723c */ /* 0x040fe80000041808 */
[C---:B------:R-:W-:Y:S04]  /*16fd0*/  @!P2 LEA R2, P0, R0.reuse, c[0x0][0x1f8], 0x1 ;  /* 0x00007e000002aa11 */ /* 0x040fe800078008ff */
[C---:B------:R-:W-:Y:S04]  /*16fe0*/  HMMA.16816.F32.BF16 R12, R136.reuse, R140, R12 ;  /* 0x0000008c880c723c */ /* 0x040fe8000004180c */
[----:B------:R-:W-:Y:S02]  /*16ff0*/  @!P2 LEA.HI.X R3, R0, c[0x0][0x1fc], R3, 0x1, P0 ;  /* 0x00007f000003aa11 */ /* 0x000fe400000f0c03 */
[C---:B------:R-:W-:Y:S02]  /*17000*/  LEA R116, P0, R167.reuse, c[0x0][0x1f8], 0x1 ;  /* 0x00007e00a7747a11 */ /* 0x040fe400078008ff */
[C---:B------:R-:W-:Y:S04]  /*17010*/  HMMA.16816.F32.BF16 R16, R136.reuse, R142, R16 ;  /* 0x0000008e8810723c */ /* 0x040fe80000041810 */
[----:B------:R-:W-:Y:S04]  /*17020*/  LEA.HI.X R117, R167, c[0x0][0x1fc], R214, 0x1, P0 ;  /* 0x00007f00a7757a11 */ /* 0x000fe800000f0cd6 */
[C---:B------:R-:W-:Y:S01]  /*17030*/  HMMA.16816.F32.BF16 R20, R136.reuse, R144, R20 ;  /* 0x000000908814723c */ /* 0x040fe20000041814 */
[----:B------:R1:W-:Y:S05]  /*17040*/  LDGSTS.E.BYPASS.LTC128B.128 [R216+0x5900], [R116.64+0x80], !P4 ;  /* 0x0590008074d87fae */ /* 0x0003ea000e101d46 */
[----:B------:R1:W-:Y:S02]  /*17050*/  @!P2 LDGSTS.E.BYPASS.LTC128B.128 [R216+0x3100], [R2.64], !P5 ;  /* 0x0310000002d8afae */ /* 0x0003e4000e901d46 */
[C---:B------:R-:W-:Y:S03]  /*17060*/  HMMA.16816.F32.BF16 R24, R136.reuse, R146, R24 ;  /* 0x000000928818723c */ /* 0x040fe60000041818 */
[----:B------:R2:W-:Y:S05]  /*17070*/  @!P2 LDGSTS.E.BYPASS.LTC128B.128 [R216+0x6900], [R2.64+0x80], !P4 ;  /* 0x0690008002d8afae */ /* 0x0005ea000e101d46 */
[C---:B----4-:R-:W-:Y:S01]  /*17080*/  HMMA.16816.F32.BF16 R28, R136.reuse, R148, R28 ;  /* 0x00000094881c723c */ /* 0x050fe2000004181c */
[----:B------:R-:W-:Y:S05]  /*17090*/  LDSM.16.M88.4 R140, [R193+0x800] ;  /* 0x00080000c18c783b */ /* 0x000fea0000000200 */
[----:B------:R-:W0:Y:S02]  /*170a0*/  LDGDEPBAR ;  /* 0x00000000000079af */ /* 0x000e240000000000 */
[C---:B------:R-:W-:Y:S03]  /*170b0*/  HMMA.16816.F32.BF16 R32, R136.reuse, R150, R32 ;  /* 0x000000968820723c */ /* 0x040fe60000041820 */
[----:B------:R-:W-:Y:S05]  /*170c0*/  LDSM.16.M88.4 R144, [R193+0x1000] ;  /* 0x00100000c190783b */ /* 0x000fea0000000200 */
[C---:B------:R-:W-:Y:S01]  /*170d0*/  HMMA.16816.F32.BF16 R36, R136.reuse, R152, R36 ;  /* 0x000000988824723c */ /* 0x040fe20000041824 */
[----:B-1----:R-:W1:Y:S05]  /*170e0*/  LDSM.16.M88.4 R116, [R193] ;  /* 0x00000000c174783b */ /* 0x002e6a0000000200 */
[----:B------:R-:W4:Y:S02]  /*170f0*/  LDSM.16.M88.4 R148, [R193+0x1800] ;  /* 0x00180000c194783b */ /* 0x000f240000000200 */
[C---:B------:R-:W-:Y:S03]  /*17100*/  HMMA.16816.F32.BF16 R40, R136.reuse, R154, R40 ;  /* 0x0000009a8828723c */ /* 0x040fe60000041828 */
[----:B------:R-:W4:Y:S05]  /*17110*/  LDSM.16.M88.4 R152, [R193+0x2000] ;  /* 0x00200000c198783b */ /* 0x000f2a0000000200 */
[C---:B------:R-:W-:Y:S01]  /*17120*/  HMMA.16816.F32.BF16 R44, R136.reuse, R156, R44 ;  /* 0x0000009c882c723c */ /* 0x040fe2000004182c */
[----:B--2---:R-:W-:Y:S07]  /*17130*/  LDSM.16.M88.4 R164, [R194+0x3800] ;  /* 0x00380000c2a4783b */ /* 0x004fee0000000200 */
        /* <DEDUP_REMOVED lines=17> */
[C---:B------:R-:W-:Y:S08]  /*17250*/  HMMA.16816.F32.BF16 R36, R168.reuse, R152, R36 ;  /* 0x00000098a824723c */ /* 0x040ff00000041824 */
[C---:B------:R-:W-:Y:S01]  /*17260*/  HMMA.16816.F32.BF16 R40, R168.reuse, R154, R40 ;  /* 0x0000009aa828723c */ /* 0x040fe20000041828 */
[----:B------:R-:W4:Y:S07]  /*17270*/  LDSM.16.M88.4 R152, [R192+0x2000] ;  /* 0x00200000c098783b */ /* 0x000f2e0000000200 */
[C---:B--2---:R-:W-:Y:S08]  /*17280*/  HMMA.16816.F32.BF16 R44, R168.reuse, R156, R44 ;  /* 0x0000009ca82c723c */ /* 0x044ff0000004182c */
[C---:B------:R-:W-:Y:S01]  /*17290*/  HMMA.16816.F32.BF16 R48, R168.reuse, R158, R48 ;  /* 0x0000009ea830723c */ /* 0x040fe20000041830 */
[----:B------:R-:W2:Y:S07]  /*172a0*/  LDSM.16.M88.4 R156, [R192+0x2800] ;  /* 0x00280000c09c783b */ /* 0x000eae0000000200 */
[C---:B-----5:R-:W-:Y:S08]  /*172b0*/  HMMA.16816.F32.BF16 R52, R168.reuse, R160, R52 ;  /* 0x000000a0a834723c */ /* 0x060ff00000041834 */
[----:B------:R-:W-:Y:S01]  /*172c0*/  HMMA.16816.F32.BF16 R56, R168, R162, R56 ;  /* 0x000000a2a838723c */ /* 0x000fe20000041838 */
        /* <DEDUP_REMOVED lines=15> */
[----:B------:R-:W-:Y:S07]  /*173c0*/  LDSM.16.M88.4 R152, [R194+0x6800] ;  /* 0x00680000c298783b */ /* 0x000fee0000000200 */
[C---:B--2---:R-:W-:Y:S03]  /*173d0*/  HMMA.16816.F32.BF16 R44, R172.reuse, R156, R44 ;  /* 0x0000009cac2c723c */ /* 0x044fe6000004182c */
[----:B---3--:R-:W-:Y:S05]  /*173e0*/  ISETP.GT.AND P3, PT, R217, R219, PT ;  /* 0x000000dbd900720c */ /* 0x008fea0003f64270 */
[C---:B------:R-:W-:Y:S01]  /*173f0*/  HMMA.16816.F32.BF16 R48, R172.reuse, R158, R48 ;  /* 0x0000009eac30723c */ /* 0x040fe20000041830 */
[----:B------:R-:W-:Y:S07]  /*17400*/  LDSM.16.M88.4 R156, [R206] ;  /* 0x00000000ce9c783b */ /* 0x000fee0000000200 */
[C---:B-----5:R-:W-:Y:S08]  /*17410*/  HMMA.16816.F32.BF16 R52, R172.reuse, R160, R52 ;  /* 0x000000a0ac34723c */ /* 0x060ff00000041834 */
[----:B------:R-:W-:Y:S01]  /*17420*/  HMMA.16816.F32.BF16 R56, R172, R162, R56 ;  /* 0x000000a2ac38723c */ /* 0x000fe20000041838 */
[----:B------:R-:W-:Y:S07]  /*17430*/  LDSM.16.M88.4 R160, [R200] ;  /* 0x00000000c8a0783b */ /* 0x000fee0000000200 */
        /* <DEDUP_REMOVED lines=8> */
[----:B------:R-:W2:Y:S07]  /*174c0*/  LDSM.16.M88.4 R140, [R202] ;  /* 0x00000000ca8c783b */ /* 0x000eae0000000200 */
[C---:B------:R-:W-:Y:S08]  /*174d0*/  HMMA.16816.F32.BF16 R28, R176.reuse, R144, R28 ;  /* 0x00000090b01c723c */ /* 0x040ff0000004181c */
[C---:B------:R-:W-:Y:S01]  /*174e0*/  HMMA.16816.F32.BF16 R32, R176.reuse, R146, R32 ;  /* 0x00000092b020723c */ /* 0x040fe20000041820 */
[----:B------:R-:W3:Y:S07]  /*174f0*/  LDSM.16.M88.4 R144, [R203] ;  /* 0x00000000cb90783b */ /* 0x000eee0000000200 */
[C---:B----4-:R-:W-:Y:S08]  /*17500*/  HMMA.16816.F32.BF16 R36, R176.reuse, R148, R36 ;  /* 0x00000094b024723c */ /* 0x050ff00000041824 */
[C---:B------:R-:W-:Y:S01]  /*17510*/  HMMA.16816.F32.BF16 R40, R176.reuse, R150, R40 ;  /* 0x00000096b028723c */ /* 0x040fe20000041828 */
[----:B------:R-:W-:Y:S07]  /*17520*/  LDSM.16.M88.4 R148, [R205] ;  /* 0x00000000cd94783b */ /* 0x000fee0000000200 */
[C---:B-1----:R-:W-:Y:S08]  /*17530*/  HMMA.16816.F32.BF16 R44, R176.reuse, R116, R44 ;  /* 0x00000074b02c723c */ /* 0x042ff0000004182c */
[C---:B------:R-:W-:Y:S01]  /*17540*/  HMMA.16816.F32.BF16 R48, R176.reuse, R118, R48 ;  /* 0x00000076b030723c */ /* 0x040fe20000041830 */
[----:B------:R-:W1:Y:S07]  /*17550*/  LDSM.16.M88.4 R116, [R204] ;  /* 0x00000000cc74783b */ /* 0x000e6e0000000200 */
[C---:B------:R-:W-:Y:S08]  /*17560*/  HMMA.16816.F32.BF16 R52, R176.reuse, R152, R52 ;  /* 0x00000098b034723c */ /* 0x040ff00000041834 */
[----:B------:R-:W-:Y:S01]  /*17570*/  HMMA.16816.F32.BF16 R56, R176, R154, R56 ;  /* 0x0000009ab038723c */ /* 0x000fe20000041838 */
[----:B------:R-:W4:Y:S07]  /*17580*/  LDSM.16.M88.4 R152, [R193+0x3800] ;  /* 0x00380000c198783b */ /* 0x000f2e0000000200 */
        /* <DEDUP_REMOVED lines=8> */
[----:B------:R-:W-:Y:S07]  /*17610*/  LDSM.16.M88.4 R164, [R193+0x5800] ;  /* 0x00580000c1a4783b */ /* 0x000fee0000000200 */
[C---:B--2---:R-:W-:Y:S08]  /*17620*/  HMMA.16816.F32.BF16 R28, R180.reuse, R140, R28 ;  /* 0x0000008cb41c723c */ /* 0x044ff0000004181c */
[C---:B------:R-:W-:Y:S01]  /*17630*/  HMMA.16816.F32.BF16 R32, R180.reuse, R142, R32 ;  /* 0x0000008eb420723c */ /* 0x040fe20000041820 */
[----:B------:R-:W2:Y:S07]  /*17640*/  LDSM.16.M88.4 R140, [R193+0x5000] ;  /* 0x00500000c18c783b */ /* 0x000eae0000000200 */
[C---:B---3--:R-:W-:Y:S08]  /*17650*/  HMMA.16816.F32.BF16 R36, R180.reuse, R144, R36 ;  /* 0x00000090b424723c */ /* 0x048ff00000041824 */
[C---:B------:R-:W-:Y:S01]  /*17660*/  HMMA.16816.F32.BF16 R40, R180.reuse, R146, R40 ;  /* 0x00000092b428723c */ /* 0x040fe20000041828 */
[----:B------:R-:W3:Y:S07]  /*17670*/  LDSM.16.M88.4 R144, [R193+0x6000] ;  /* 0x00600000c190783b */ /* 0x000eee0000000200 */
[C---:B-1----:R-:W-:Y:S08]  /*17680*/  HMMA.16816.F32.BF16 R44, R180.reuse, R116, R44 ;  /* 0x00000074b42c723c */ /* 0x042ff0000004182c */
[C---:B------:R-:W-:Y:S01]  /*17690*/  HMMA.16816.F32.BF16 R48, R180.reuse, R118, R48 ;  /* 0x00000076b430723c */ /* 0x040fe20000041830 */
[----:B------:R-:W1:Y:S07]  /*176a0*/  LDSM.16.M88.4 R116, [R193+0x6800] ;  /* 0x00680000c174783b */ /* 0x000e6e0000000200 */
[C---:B------:R-:W-:Y:S08]  /*176b0*/  HMMA.16816.F32.BF16 R52, R180.reuse, R148, R52 ;  /* 0x00000094b434723c */ /* 0x040ff00000041834 */
[----:B------:R-:W-:Y:S01]  /*176c0*/  HMMA.16816.F32.BF16 R56, R180, R150, R56 ;  /* 0x00000096b438723c */ /* 0x000fe20000041838 */
[----:B------:R-:W-:Y:S07]  /*176d0*/  LDSM.16.M88.4 R148, [R192+0x4000] ;  /* 0x00400000c094783b */ /* 0x000fee0000000200 */
[C---:B----4-:R-:W-:Y:S08]  /*176e0*/  HMMA.16816.F32.BF16 R4, R184.reuse, R152, R4 ;  /* 0x00000098b804723c */ /* 0x050ff00000041804 */
[C---:B------:R-:W-:Y:S01]  /*176f0*/  HMMA.16816.F32.BF16 R8, R184.reuse, R154, R8 ;  /* 0x0000009ab808723c */ /* 0x040fe20000041808 */
[----:B------:R-:W-:Y:S07]  /*17700*/  LDSM.16.M88.4 R152, [R192+0x4800] ;  /* 0x00480000c098783b */ /* 0x000fee0000000200 */
[C---:B-----5:R-:W-:Y:S08]  /*17710*/  HMMA.16816.F32.BF16 R12, R184.reuse, R156, R12 ;  /* 0x0000009cb80c723c */ /* 0x060ff0000004180c */
        /* <DEDUP_REMOVED lines=10> */
[----:B------:R-:W4:Y:S07]  /*177c0*/  LDSM.16.M88.4 R164, [R192+0x6000] ;  /* 0x00600000c0a4783b */ /* 0x000f2e0000000200 */
[C---:B---3--:R-:W-:Y:S08]  /*177d0*/  HMMA.16816.F32.BF16 R44, R184.reuse, R144, R44 ;  /* 0x00000090b82c723c */ /* 0x048ff0000004182c */
[C---:B------:R-:W-:Y:S01]  /*177e0*/  HMMA.16816.F32.BF16 R48, R184.reuse, R146, R48 ;  /* 0x00000092b830723c */ /* 0x040fe20000041830 */
[----:B------:R-:W3:Y:S01]  /*177f0*/  LDSM.16.M88.4 R144, [R192+0x6800] ;  /* 0x00680000c090783b */ /* 0x000ee20000000200 */
[----:B------:R-:W-:Y:S04]  /*17800*/  DEPBAR.LE SB0, 0x0 ;  /* 0x000080000000791a */ /* 0x000fe80000000000 */
[----:B------:R-:W-:Y:S02]  /*17810*/  BAR.SYNC.DEFER_BLOCKING 0x0 ;  /* 0x0000000000007b1d */ /* 0x000fe40000010000 */
[C---:B-1----:R-:W-:Y:S08]  /*17820*/  HMMA.16816.F32.BF16 R52, R184.reuse, R116, R52 ;  /* 0x00000074b834723c */ /* 0x042ff00000041834 */
[----:B------:R-:W-:Y:S08]  /*17830*/  HMMA.16816.F32.BF16 R56, R184, R118, R56 ;  /* 0x00000076b838723c */ /* 0x000ff00000041838 */
[C---:B--2---:R-:W-:Y:S08]  /*17840*/  HMMA.16816.F32.BF16 R4, R188.reuse, R140, R4 ;  /* 0x0000008cbc04723c */ /* 0x044ff00000041804 */
[C---:B------:R-:W-:Y:S07]  /*17850*/  HMMA.16816.F32.BF16 R8, R188.reuse, R142, R8 ;  /* 0x0000008ebc08723c */ /* 0x040fee0000041808 */
[----:B------:R-:W-:Y:S01]  /*17860*/  P2R R143, PR, RZ, 0x8 ;  /* 0x00000008ff8f7803 */ /* 0x000fe20000000000 */
        /* <DEDUP_REMOVED lines=9> */
[C---:B------:R-:W-:Y:S08]  /*17900*/  HMMA.16816.F32.BF16 R48, R188.reuse, R166, R48 ;  /* 0x000000a6bc30723c */ /* 0x040ff00000041830 */
[C---:B---3--:R-:W-:Y:S08]  /*17910*/  HMMA.16816.F32.BF16 R52, R188.reuse, R144, R52 ;  /* 0x00000090bc34723c */ /* 0x048ff00000041834 */
[----:B------:R-:W-:Y:S01]  /*17920*/  HMMA.16816.F32.BF16 R56, R188, R146, R56 ;  /* 0x00000092bc38723c */ /* 0x000fe20000041838 */
[----:B------:R-:W-:Y:S07]  /*17930*/  @!UPT UIADD3 URZ, URZ, URZ, URZ ;  /* 0x0000003f3f3ff290 */ /* 0x000fee000fffe03f */
[----:B------:R-:W-:-:S11]  /*17940*/  @!P3 BRA `(.L_x_1241) ;  /* 0x000003600000b947 */ /* 0x000fd60003800000 */
[----:B------:R-:W-:Y:S01]  /*17950*/  IADD3 R0, R217, -0x1, RZ ;  /* 0xffffffffd9007810 */ /* 0x000fe20007ffe0ff */
[----:B------:R-:W2:Y:S01]  /*17960*/  LDL.64 R220, [R1+0x18] ;  /* 0x0000180001dc7983 */ /* 0x000ea20000100a00 */
[C---:B------:R-:W-:Y:S02]  /*17970*/  ISETP.GE.AND P2, PT, R237.reuse, 0x21, PT ;  /* 0x00000021ed00780c */ /* 0x040fe40003f46270 */
[----:B------:R-:W-:Y:S01]  /*17980*/  SHF.R.S32.HI R2, RZ, 0x1f, R0 ;  /* 0x0000001fff027819 */ /* 0x000fe20000011400 */
[----:B------:R-:W3:Y:S01]  /*17990*/  LDL R219, [R1+0x10] ;  /* 0x0000100001db7983 */ /* 0x000ee20000100800 */
        /* <DEDUP_REMOVED lines=49> */
.L_x_1241:
[----:B------:R-:W-:Y:S05]  /*17cb0*/  BSYNC B0 ;  /* 0x0000000000007941 */ /* 0x000fea0003800000 */
.L_x_1240:
[----:B------:R-:W-:Y:S01]  /*17cc0*/  FMNMX.FTZ R0, R4, R115, !PT ;  /* 0x0000007304007209 */ /* 0x000fe20007810000 */
[----:B------:R-:W-:Y:S01]  /*17cd0*/  LDSM.16.MT88.4 R144, [R196] ;  /* 0x00000000c490783b */ /* 0x000fe20000004200 */
[----:B-1----:R-:W-:Y:S02]  /*17ce0*/  FMNMX.FTZ R2, R6, R114, !PT ;  /* 0x0000007206027209 */ /* 0x002fe40007810000 */
        /* <DEDUP_REMOVED lines=81> */
[----:B------:R-:W5:Y:S01]  /*18200*/  MUFU.EX2 R225, R7 ;  /* 0x0000000700e17308 */ /* 0x000f620000000800 */
[--C-:B------:R-:W-:Y:S02]  /*18210*/  FFMA.FTZ R26, R26, c[0x0][0x2d0], -R112.reuse ;  /* 0x0000b4001a1a7a23 */ /* 0x100fe40000010870 */
[----:B------:R-:W-:Y:S02]  /*18220*/  FFMA.FTZ R27, R27, c[0x0][0x2d0], -R112 ;  /* 0x0000b4001b1b7a23 */ /* 0x000fe40000010870 */
        /* <DEDUP_REMOVED lines=11> */
[C---:B------:R-:W-:Y:S01]  /*182e0*/  FMUL.FTZ R76, R2.reuse, R76 ;  /* 0x0000004c024c7220 */ /* 0x040fe20000410000 */
[----:B-----5:R-:W-:Y:S01]  /*182f0*/  F2FP.BF16.PACK_AB R117, R225, R226 ;  /* 0x000000e2e175723e */ /* 0x020fe200000010ff */
        /* <DEDUP_REMOVED lines=9> */
[----:B------:R-:W5:Y:S01]  /*18390*/  MUFU.EX2 R229, R5 ;  /* 0x0000000500e57308 */ /* 0x000f620000000800 */
        /* <DEDUP_REMOVED lines=13> */
[----:B------:R-:W-:Y:S01]  /*18470*/  FMUL.FTZ R74, R0, R74 ;  /* 0x0000004a004a7220 */ /* 0x000fe20000410000 */
[----:B-----5:R-:W-:Y:S01]  /*18480*/  F2FP.BF16.PACK_AB R116, R229, R222 ;  /* 0x000000dee574723e */ /* 0x020fe200000010ff */
[----:B------:R-:W-:Y:S02]  /*18490*/  FMUL.FTZ R5, R2, R121 ;  /* 0x0000007902057220 */ /* 0x000fe40000410000 */
[C---:B------:R-:W-:Y:S02]  /*184a0*/  FMUL.FTZ R75, R0.reuse, R75 ;  /* 0x0000004b004b7220 */ /* 0x040fe40000410000 */
[C---:B------:R-:W-:Y:S01]  /*184b0*/  FMUL.FTZ R78, R0.reuse, R78 ;  /* 0x0000004e004e7220 */ /* 0x040fe20000410000 */
[----:B------:R5:W-:Y:S01]  /*184c0*/  MUFU.EX2 R220, R13 ;  /* 0x0000000d00dc7308 */ /* 0x000be20000000800 */
[C---:B------:R-:W-:Y:S02]  /*184d0*/  FMUL.FTZ R79, R0.reuse, R79 ;  /* 0x0000004f004f7220 */ /* 0x040fe40000410000 */
[----:B------:R-:W-:Y:S02]  /*184e0*/  FMUL.FTZ R82, R0, R82 ;  /* 0x0000005200527220 */ /* 0x000fe40000410000 */
[----:B-1----:R-:W-:Y:S02]  /*184f0*/  FFMA.FTZ R4, R9, c[0x0][0x2d0], -R114 ;  /* 0x0000b40009047a23 */ /* 0x002fe40000010872 */
        /* <DEDUP_REMOVED lines=18> */
[----:B------:R-:W-:Y:S02]  /*18620*/  FFMA.FTZ R4, R10, c[0x0][0x2d0], -R112 ;  /* 0x0000b4000a047a23 */ /* 0x000fe40000010870 */
        /* <DEDUP_REMOVED lines=13> */
[----:B------:R-:W-:Y:S02]  /*18700*/  FFMA.FTZ R17, R17, c[0x0][0x2d0], -R114 ;  /* 0x0000b40011117a23 */ /* 0x000fe40000010872 */
[C---:B------:R-:W-:Y:S01]  /*18710*/  FMUL.FTZ R108, R2.reuse, R108 ;  /* 0x0000006c026c7220 */ /* 0x040fe20000410000 */
[----:B------:R4:W-:Y:S01]  /*18720*/  MUFU.EX2 R167, R16 ;  /* 0x0000001000a77308 */ /* 0x0009e20000000800 */
[----:B------:R-:W-:Y:S02]  /*18730*/  FMUL.FTZ R109, R2, R109 ;  /* 0x0000006d026d7220 */ /* 0x000fe40000410000 */
[----:B-1----:R-:W-:Y:S02]  /*18740*/  FFMA.FTZ R4, R11, c[0x0][0x2d0], -R112 ;  /* 0x0000b4000b047a23 */ /* 0x002fe40000010870 */
[C---:B------:R-:W-:Y:S02]  /*18750*/  FMUL.FTZ R11, R0.reuse, R127 ;  /* 0x0000007f000b7220 */ /* 0x040fe40000410000 */
[----:B------:R-:W-:Y:S01]  /*18760*/  LDSM.16.MT88.4 R124, [R197] ;  /* 0x00000000c57c783b */ /* 0x000fe20000004200 */
[C---:B------:R-:W-:Y:S02]  /*18770*/  FMUL.FTZ R110, R0.reuse, R110 ;  /* 0x0000006e006e7220 */ /* 0x040fe40000410000 */
[----:B------:R-:W1:Y:S01]  /*18780*/  MUFU.EX2 R223, R4 ;  /* 0x0000000400df7308 */ /* 0x000e620000000800 */
[----:B------:R-:W-:Y:S02]  /*18790*/  FMUL.FTZ R111, R0, R111 ;  /* 0x0000006f006f7220 */ /* 0x000fe40000410000 */
[----:B------:R-:W-:Y:S01]  /*187a0*/  FMUL.FTZ R60, R2, R60 ;  /* 0x0000003c023c7220 */ /* 0x000fe20000410000 */
[----:B--2---:R-:W-:Y:S01]  /*187b0*/  F2FP.BF16.PACK_AB R19, R164, R165 ;  /* 0x000000a5a413723e */ /* 0x004fe200000010ff */
[----:B------:R-:W-:Y:S02]  /*187c0*/  FMUL.FTZ R61, R2, R61 ;  /* 0x0000003d023d7220 */ /* 0x000fe40000410000 */
[C---:B------:R-:W-:Y:S02]  /*187d0*/  FMUL.FTZ R62, R0.reuse, R62 ;  /* 0x0000003e003e7220 */ /* 0x040fe40000410000 */
[----:B------:R-:W-:Y:S01]  /*187e0*/  FMUL.FTZ R63, R0, R63 ;  /* 0x0000003f003f7220 */ /* 0x000fe20000410000 */
[----:B------:R2:W5:Y:S01]  /*187f0*/  MUFU.EX2 R166, R17 ;  /* 0x0000001100a67308 */ /* 0x0005620000000800 */
        /* <DEDUP_REMOVED lines=9> */
[----:B-1----:R-:W-:Y:S01]  /*18890*/  F2FP.BF16.PACK_AB R119, R223, R224 ;  /* 0x000000e0df77723e */ /* 0x002fe200000010ff */
[----:B------:R-:W-:Y:S02]  /*188a0*/  FMUL.FTZ R4, R2, R120 ;  /* 0x0000007802047220 */ /* 0x000fe40000410000 */
[----:B------:R-:W1:Y:S01]  /*188b0*/  LDSM.16.MT88.4 R120, [R198] ;  /* 0x00000000c678783b */ /* 0x000e620000004200 */
[--C-:B------:R-:W-:Y:S02]  /*188c0*/  FFMA.FTZ R25, R25, c[0x0][0x2d0], -R114.reuse ;  /* 0x0000b40019197a23 */ /* 0x100fe40000010872 */
[----:B------:R-:W4:Y:S01]  /*188d0*/  MUFU.EX2 R163, R20 ;  /* 0x0000001400a37308 */ /* 0x000f220000000800 */
[--C-:B------:R-:W-:Y:S01]  /*188e0*/  FFMA.FTZ R28, R28, c[0x0][0x2d0], -R114.reuse ;  /* 0x0000b4001c1c7a23 */ /* 0x100fe20000010872 */
[C---:B------:R-:W-:Y:S05]  /*188f0*/  HMMA.16816.F32.BF16 R4, R116.reuse, R140, R4 ;  /* 0x0000008c7404723c */ /* 0x040fea0000041804 */
[--C-:B------:R-:W-:Y:S01]  /*18900*/  FFMA.FTZ R29, R29, c[0x0][0x2d0], -R114.reuse ;  /* 0x0000b4001d1d7a23 */ /* 0x100fe20000010872 */
[----:B--2---:R-:W-:Y:S01]  /*18910*/  F2FP.BF16.PACK_AB R17, R214, R219 ;  /* 0x000000dbd611723e */ /* 0x004fe200000010ff */
[----:B------:R-:W-:Y:S01]  /*18920*/  FFMA.FTZ R33, R33, c[0x0][0x2d0], -R114 ;  /* 0x0000b40021217a23 */ /* 0x000fe20000010872 */
[C---:B------:R-:W-:Y:S01]  /*18930*/  HMMA.16816.F32.BF16 R8, R116.reuse, R142, R8 ;  /* 0x0000008e7408723c */ /* 0x040fe20000041808 */
[----:B------:R-:W2:Y:S01]  /*18940*/  LDSM.16.MT88.4 R140, [R195+0x3800] ;  /* 0x00380000c38c783b */ /* 0x000ea20000004200 */
[----:B------:R-:W1:Y:S02]  /*18950*/  MUFU.EX2 R162, R21 ;  /* 0x0000001500a27308 */ /* 0x000e640000000800 */
[--C-:B------:R-:W-:Y:S01]  /*18960*/  FFMA.FTZ R34, R34, c[0x0][0x2d0], -R112.reuse ;  /* 0x0000b40022227a23 */ /* 0x100fe20000010870 */
[----:B-----5:R-:W-:Y:S01]  /*18970*/  F2FP.BF16.PACK_AB R18, R166, R167 ;  /* 0x000000a7a612723e */ /* 0x020fe200000010ff */
[----:B------:R-:W-:Y:S02]  /*18980*/  FFMA.FTZ R35, R35, c[0x0][0x2d0], -R112 ;  /* 0x0000b40023237a23 */ /* 0x000fe40000010870 */
[C---:B------:R-:W-:Y:S04]  /*18990*/  HMMA.16816.F32.BF16 R68, R116.reuse, R144, R68 ;  /* 0x000000907444723c */ /* 0x040fe80000041844 */
[----:B------:R5:W-:Y:S01]  /*189a0*/  MUFU.EX2 R160, R23 ;  /* 0x0000001700a07308 */ /* 0x000be20000000800 */
[----:B------:R-:W-:Y:S02]  /*189b0*/  FFMA.FTZ R2, R2, R231, R222 ;  /* 0x000000e702027223 */ /* 0x000fe400000100de */
[----:B---3--:R-:W-:Y:S01]  /*189c0*/  FFMA.FTZ R0, R0, R230, R226 ;  /* 0x000000e600007223 */ /* 0x008fe200000100e2 */
[C---:B------:R-:W-:Y:S04]  /*189d0*/  HMMA.16816.F32.BF16 R72, R116.reuse, R146, R72 ;  /* 0x000000927448723c */ /* 0x040fe80000041848 */
[----:B------:R-:W-:Y:S02]  /*189e0*/  FADD.FTZ R2, R229, R2 ;  /* 0x00000002e5027221 */ /* 0x000fe40000010000 */
[----:B------:R-:W3:Y:S01]  /*189f0*/  MUFU.EX2 R159, R24 ;  /* 0x00000018009f7308 */ /* 0x000ee20000000800 */
[----:B------:R-:W-:Y:S02]  /*18a00*/  FADD.FTZ R0, R225, R0 ;  /* 0x00000000e1007221 */ /* 0x000fe40000010000 */
[----:B------:R-:W-:Y:S01]  /*18a10*/  FADD.FTZ R2, R228, R2 ;  /* 0x00000002e4027221 */ /* 0x000fe20000010000 */
[C---:B-1----:R-:W-:Y:S03]  /*18a20*/  HMMA.16816.F32.BF16 R76, R116.reuse, R120, R76 ;  /* 0x00000078744c723c */ /* 0x042fe6000004184c */
[----:B------:R-:W-:Y:S03]  /*18a30*/  FADD.FTZ R2, R227, R2 ;  /* 0x00000002e3027221 */ /* 0x000fe60000010000 */
[----:B------:R-:W1:Y:S01]  /*18a40*/  MUFU.EX2 R158, R25 ;  /* 0x00000019009e7308 */ /* 0x000e620000000800 */
[----:B------:R-:W-:Y:S01]  /*18a50*/  FADD.FTZ R0, R224, R0 ;  /* 0x00000000e0007221 */ /* 0x000fe20000010000 */
[C---:B------:R-:W-:Y:S01]  /*18a60*/  HMMA.16816.F32.BF16 R80, R116.reuse, R122, R80 ;  /* 0x0000007a7450723c */ /* 0x040fe20000041850 */
[----:B------:R-:W1:Y:S03]  /*18a70*/  LDSM.16.MT88.4 R120, [R196+0x3800] ;  /* 0x00380000c478783b */ /* 0x000e660000004200 */
[----:B------:R-:W-:Y:S02]  /*18a80*/  FADD.FTZ R2, R221, R2 ;  /* 0x00000002dd027221 */ /* 0x000fe40000010000 */
[----:B------:R-:W-:Y:S02]  /*18a90*/  FADD.FTZ R0, R223, R0 ;  /* 0x00000000df007221 */ /* 0x000fe40000010000 */
[----:B------:R-:W1:Y:S01]  /*18aa0*/  MUFU.EX2 R157, R26 ;  /* 0x0000001a009d7308 */ /* 0x000e620000000800 */
[C---:B------:R-:W-:Y:S01]  /*18ab0*/  HMMA.16816.F32.BF16 R84, R116.reuse, R124, R84 ;  /* 0x0000007c7454723c */ /* 0x040fe20000041854 */
[----:B-----5:R-:W-:Y:S02]  /*18ac0*/  LDSM.16.MT88.4 R20, [R196+0x4000] ;  /* 0x00400000c414783b */ /* 0x020fe40000004200 */
[----:B------:R-:W-:Y:S02]  /*18ad0*/  FADD.FTZ R2, R220, R2 ;  /* 0x00000002dc027221 */ /* 0x000fe40000010000 */
[----:B------:R-:W-:Y:S03]  /*18ae0*/  FADD.FTZ R0, R219, R0 ;  /* 0x00000000db007221 */ /* 0x000fe60000010000 */
[C---:B------:R-:W-:Y:S01]  /*18af0*/  HMMA.16816.F32.BF16 R88, R116.reuse, R126, R88 ;  /* 0x0000007e7458723c */ /* 0x040fe20000041858 */
[----:B------:R-:W5:Y:S01]  /*18b00*/  LDSM.16.MT88.4 R124, [R198+0x3800] ;  /* 0x00380000c67c783b */ /* 0x000f620000004200 */
[----:B------:R3:W3:Y:S02]  /*18b10*/  MUFU.EX2 R156, R27 ;  /* 0x0000001b009c7308 */ /* 0x0006e40000000800 */
[----:B------:R-:W-:Y:S02]  /*18b20*/  FADD.FTZ R2, R167, R2 ;  /* 0x00000002a7027221 */ /* 0x000fe40000010000 */
[----:B------:R-:W-:Y:S02]  /*18b30*/  FADD.FTZ R0, R214, R0 ;  /* 0x00000000d6007221 */ /* 0x000fe40000010000 */
[C---:B--2---:R-:W-:Y:S04]  /*18b40*/  HMMA.16816.F32.BF16 R92, R116.reuse, R140, R92 ;  /* 0x0000008c745c723c */ /* 0x044fe8000004185c */
[----:B------:R-:W-:Y:S01]  /*18b50*/  MUFU.EX2 R154, R33 ;  /* 0x00000021009a7308 */ /* 0x000fe20000000800 */
[----:B------:R-:W-:Y:S02]  /*18b60*/  FADD.FTZ R2, R166, R2 ;  /* 0x00000002a6027221 */ /* 0x000fe40000010000 */
[----:B------:R-:W-:Y:S01]  /*18b70*/  FADD.FTZ R0, R165, R0 ;  /* 0x00000000a5007221 */ /* 0x000fe20000010000 */
[C---:B------:R-:W-:Y:S01]  /*18b80*/  HMMA.16816.F32.BF16 R96, R116.reuse, R142, R96 ;  /* 0x0000008e7460723c */ /* 0x040fe20000041860 */
[----:B------:R-:W-:Y:S03]  /*18b90*/  LDSM.16.MT88.4 R140, [R198+0x800] ;  /* 0x00080000c68c783b */ /* 0x000fe60000004200 */
[----:B----4-:R-:W-:Y:S02]  /*18ba0*/  FADD.FTZ R2, R163, R2 ;  /* 0x00000002a3027221 */ /* 0x010fe40000010000 */
[----:B------:R-:W-:Y:S01]  /*18bb0*/  MUFU.EX2 R153, R34 ;  /* 0x0000002200997308 */ /* 0x000fe20000000800 */
[----:B------:R-:W-:Y:S01]  /*18bc0*/  FADD.FTZ R0, R164, R0 ;  /* 0x00000000a4007221 */ /* 0x000fe20000010000 */
[C---:B-1----:R-:W-:Y:S01]  /*18bd0*/  HMMA.16816.F32.BF16 R12, R116.reuse, R120, R12 ;  /* 0x00000078740c723c */ /* 0x042fe2000004180c */
[----:B---3--:R-:W-:Y:S03]  /*18be0*/  LDSM.16.MT88.4 R24, [R196+0x1000] ;  /* 0x00100000c418783b */ /* 0x008fe60000004200 */
[----:B------:R-:W-:Y:S02]  /*18bf0*/  FADD.FTZ R2, R162, R2 ;  /* 0x00000002a2027221 */ /* 0x000fe40000010000 */
[----:B------:R-:W-:Y:S02]  /*18c00*/  FADD.FTZ R0, R161, R0 ;  /* 0x00000000a1007221 */ /* 0x000fe40000010000 */
[----:B------:R-:W-:Y:S01]  /*18c10*/  MUFU.EX2 R152, R35 ;  /* 0x0000002300987308 */ /* 0x000fe20000000800 */
[C---:B------:R-:W-:Y:S01]  /*18c20*/  HMMA.16816.F32.BF16 R100, R116.reuse, R122, R100 ;  /* 0x0000007a7464723c */ /* 0x040fe20000041864 */
[----:B------:R-:W1:Y:S02]  /*18c30*/  LDSM.16.MT88.4 R120, [R195+0x800] ;  /* 0x00080000c378783b */ /* 0x000e640000004200 */
[----:B------:R-:W-:Y:S02]  /*18c40*/  FADD.FTZ R2, R159, R2 ;  /* 0x000000029f027221 */ /* 0x000fe40000010000 */
[----:B------:R-:W-:Y:S03]  /*18c50*/  FADD.FTZ R0, R160, R0 ;  /* 0x00000000a0007221 */ /* 0x000fe60000010000 */
[C---:B-----5:R-:W-:Y:S04]  /*18c60*/  HMMA.16816.F32.BF16 R104, R116.reuse, R124, R104 ;  /* 0x0000007c7468723c */ /* 0x060fe80000041868 */
[----:B------:R-:W-:Y:S02]  /*18c70*/  FADD.FTZ R2, R158, R2 ;  /* 0x000000029e027221 */ /* 0x000fe40000010000 */
[----:B------:R-:W-:Y:S02]  /*18c80*/  FADD.FTZ R0, R157, R0 ;  /* 0x000000009d007221 */ /* 0x000fe40000010000 */
[C---:B------:R-:W-:Y:S01]  /*18c90*/  HMMA.16816.F32.BF16 R108, R116.reuse, R126, R108 ;  /* 0x0000007e746c723c */ /* 0x040fe2000004186c */
[----:B------:R-:W2:Y:S03]  /*18ca0*/  LDSM.16.MT88.4 R124, [R196+0x800] ;  /* 0x00080000c47c783b */ /* 0x000ea60000004200 */
[----:B------:R-:W-:Y:S04]  /*18cb0*/  FADD.FTZ R0, R156, R0 ;  /* 0x000000009c007221 */ /* 0x000fe80000010000 */
[C---:B------:R-:W-:Y:S08]  /*18cc0*/  HMMA.16816.F32.BF16 R60, R116.reuse, R128, R60 ;  /* 0x00000080743c723c */ /* 0x040ff0000004183c */
[----:B------:R-:W-:Y:S01]  /*18cd0*/  HMMA.16816.F32.BF16 R64, R116, R130, R64 ;  /* 0x000000827440723c */ /* 0x000fe20000041840 */
[----:B------:R-:W3:Y:S07]  /*18ce0*/  LDSM.16.MT88.4 R116, [R197+0x800] ;  /* 0x00080000c574783b */ /* 0x000eee0000004200 */
[C---:B-1----:R-:W-:Y:S01]  /*18cf0*/  HMMA.16816.F32.BF16 R4, R16.reuse, R120, R4 ;  /* 0x000000781004723c */ /* 0x042fe20000041804 */
[----:B------:R-:W-:Y:S07]  /*18d00*/  LDSM.16.MT88.4 R128, [R197+0x4000] ;  /* 0x00400000c580783b */ /* 0x000fee0000004200 */
[C---:B------:R-:W-:Y:S01]  /*18d10*/  HMMA.16816.F32.BF16 R8, R16.reuse, R122, R8 ;  /* 0x0000007a1008723c */ /* 0x040fe20000041808 */
[----:B------:R-:W1:Y:S07]  /*18d20*/  LDSM.16.MT88.4 R120, [R195+0x4000] ;  /* 0x00400000c378783b */ /* 0x000e6e0000004200 */
[C---:B--2---:R-:W-:Y:S08]  /*18d30*/  HMMA.16816.F32.BF16 R68, R16.reuse, R124, R68 ;  /* 0x0000007c1044723c */ /* 0x044ff00000041844 */
[C---:B------:R-:W-:Y:S01]  /*18d40*/  HMMA.16816.F32.BF16 R72, R16.reuse, R126, R72 ;  /* 0x0000007e1048723c */ /* 0x040fe20000041848 */
[----:B------:R-:W2:Y:S07]  /*18d50*/  LDSM.16.MT88.4 R124, [R198+0x4000] ;  /* 0x00400000c67c783b */ /* 0x000eae0000004200 */
[C---:B------:R-:W-:Y:S08]  /*18d60*/  HMMA.16816.F32.BF16 R76, R16.reuse, R140, R76 ;  /* 0x0000008c104c723c */ /* 0x040ff0000004184c */
[C---:B------:R-:W-:Y:S08]  /*18d70*/  HMMA.16816.F32.BF16 R80, R16.reuse, R142, R80 ;  /* 0x0000008e1050723c */ /* 0x040ff00000041850 */
[C---:B---3--:R-:W-:Y:S08]  /*18d80*/  HMMA.16816.F32.BF16 R84, R16.reuse, R116, R84 ;  /* 0x000000741054723c */ /* 0x048ff00000041854 */
[C---:B------:R-:W-:Y:S01]  /*18d90*/  HMMA.16816.F32.BF16 R88, R16.reuse, R118, R88 ;  /* 0x000000761058723c */ /* 0x040fe20000041858 */
[----:B------:R-:W3:Y:S07]  /*18da0*/  LDSM.16.MT88.4 R116, [R195+0x1000] ;  /* 0x00100000c374783b */ /* 0x000eee0000004200 */
[C---:B-1----:R-:W-:Y:S08]  /*18db0*/  HMMA.16816.F32.BF16 R92, R16.reuse, R120, R92 ;  /* 0x00000078105c723c */ /* 0x042ff0000004185c */
[C---:B------:R-:W-:Y:S01]  /*18dc0*/  HMMA.16816.F32.BF16 R96, R16.reuse, R122, R96 ;  /* 0x0000007a1060723c */ /* 0x040fe20000041860 */
[----:B------:R-:W-:Y:S07]  /*18dd0*/  LDSM.16.MT88.4 R120, [R197+0x1000] ;  /* 0x00100000c578783b */ /* 0x000fee0000004200 */
[C---:B------:R-:W-:Y:S08]  /*18de0*/  HMMA.16816.F32.BF16 R12, R16.reuse, R20, R12 ;  /* 0x00000014100c723c */ /* 0x040ff0000004180c */
[C---:B------:R-:W-:Y:S01]  /*18df0*/  HMMA.16816.F32.BF16 R100, R16.reuse, R22, R100 ;  /* 0x000000161064723c */ /* 0x040fe20000041864 */
[----:B------:R-:W1:Y:S07]  /*18e00*/  LDSM.16.MT88.4 R20, [R198+0x1000] ;  /* 0x00100000c614783b */ /* 0x000e6e0000004200 */
[C---:B--2---:R-:W-:Y:S08]  /*18e10*/  HMMA.16816.F32.BF16 R104, R16.reuse, R124, R104 ;  /* 0x0000007c1068723c */ /* 0x044ff00000041868 */
[C---:B------:R-:W-:Y:S01]  /*18e20*/  HMMA.16816.F32.BF16 R108, R16.reuse, R126, R108 ;  /* 0x0000007e106c723c */ /* 0x040fe2000004186c */
[----:B------:R-:W-:Y:S07]  /*18e30*/  LDSM.16.MT88.4 R124, [R196+0x1800] ;  /* 0x00180000c47c783b */ /* 0x000fee0000004200 */
[C---:B------:R-:W-:Y:S08]  /*18e40*/  HMMA.16816.F32.BF16 R60, R16.reuse, R128, R60 ;  /* 0x00000080103c723c */ /* 0x040ff0000004183c */
[----:B------:R-:W-:Y:S01]  /*18e50*/  HMMA.16816.F32.BF16 R64, R16, R130, R64 ;  /* 0x000000821040723c */ /* 0x000fe20000041840 */
[----:B------:R-:W2:Y:S06]  /*18e60*/  MUFU.EX2 R131, R28 ;  /* 0x0000001c00837308 */ /* 0x000eac0000000800 */
[----:B------:R-:W-:Y:S02]  /*18e70*/  F2FP.BF16.PACK_AB R16, R162, R163 ;  /* 0x000000a3a210723e */ /* 0x000fe400000010ff */
[----:B------:R-:W-:Y:S02]  /*18e80*/  F2FP.BF16.PACK_AB R17, R160, R161 ;  /* 0x000000a1a011723e */ /* 0x000fe400000010ff */
[----:B------:R-:W4:Y:S01]  /*18e90*/  MUFU.EX2 R130, R29 ;  /* 0x0000001d00827308 */ /* 0x000f220000000800 */
[----:B------:R-:W-:Y:S02]  /*18ea0*/  F2FP.BF16.PACK_AB R18, R158, R159 ;  /* 0x0000009f9e12723e */ /* 0x000fe400000010ff */
[----:B------:R-:W-:Y:S07]  /*18eb0*/  F2FP.BF16.PACK_AB R19, R156, R157 ;  /* 0x0000009d9c13723e */ /* 0x000fee00000010ff */
[C---:B---3--:R-:W-:Y:S03]  /*18ec0*/  HMMA.16816.F32.BF16 R4, R16.reuse, R116, R4 ;  /* 0x000000741004723c */ /* 0x048fe60000041804 */
[----:B--2---:R-:W-:Y:S05]  /*18ed0*/  FADD.FTZ R2, R131, R2 ;  /* 0x0000000283027221 */ /* 0x004fea0000010000 */
[C---:B------:R-:W-:Y:S01]  /*18ee0*/  HMMA.16816.F32.BF16 R8, R16.reuse, R118, R8 ;  /* 0x000000761008723c */ /* 0x040fe20000041808 */
[----:B------:R-:W2:Y:S03]  /*18ef0*/  LDSM.16.MT88.4 R116, [R195+0x4800] ;  /* 0x00480000c374783b */ /* 0x000ea60000004200 */
[----:B----4-:R-:W-:Y:S04]  /*18f00*/  FADD.FTZ R2, R130, R2 ;  /* 0x0000000282027221 */ /* 0x010fe80000010000 */
[C---:B------:R-:W-:Y:S07]  /*18f10*/  HMMA.16816.F32.BF16 R68, R16.reuse, R24, R68 ;  /* 0x000000181044723c */ /* 0x040fee0000041844 */
[----:B------:R-:W-:Y:S01]  /*18f20*/  FFMA.FTZ R24, R30, c[0x0][0x2d0], -R112 ;  /* 0x0000b4001e187a23 */ /* 0x000fe20000010870 */
[C---:B------:R-:W-:Y:S03]  /*18f30*/  HMMA.16816.F32.BF16 R72, R16.reuse, R26, R72 ;  /* 0x0000001a1048723c */ /* 0x040fe60000041848 */
[----:B------:R3:W4:Y:S05]  /*18f40*/  MUFU.EX2 R129, R24 ;  /* 0x0000001800817308 */ /* 0x00072a0000000800 */
[C---:B-1----:R-:W-:Y:S07]  /*18f50*/  HMMA.16816.F32.BF16 R76, R16.reuse, R20, R76 ;  /* 0x00000014104c723c */ /* 0x042fee000004184c */
[----:B------:R-:W-:Y:S01]  /*18f60*/  FFMA.FTZ R20, R32, c[0x0][0x2d0], -R114 ;  /* 0x0000b40020147a23 */ /* 0x000fe20000010872 */
[C---:B------:R-:W-:Y:S01]  /*18f70*/  HMMA.16816.F32.BF16 R80, R16.reuse, R22, R80 ;  /* 0x000000161050723c */ /* 0x040fe20000041850 */
[----:B------:R-:W-:Y:S02]  /*18f80*/  LDSM.16.MT88.4 R32, [R198+0x1800] ;  /* 0x00180000c620783b */ /* 0x000fe40000004200 */
[----:B------:R-:W1:Y:S05]  /*18f90*/  MUFU.EX2 R155, R20 ;  /* 0x00000014009b7308 */ /* 0x000e6a0000000800 */
        /* <DEDUP_REMOVED lines=8> */
[----:B-1----:R-:W-:Y:S02]  /*19020*/  FADD.FTZ R2, R155, R2 ;  /* 0x000000029b027221 */ /* 0x002fe40000010000 */
[----:B------:R-:W-:Y:S02]  /*19030*/  LDSM.16.MT88.4 R20, [R197+0x4800] ;  /* 0x00480000c514783b */ /* 0x000fe40000004200 */
[C---:B------:R-:W-:Y:S04]  /*19040*/  HMMA.16816.F32.BF16 R96, R16.reuse, R118, R96 ;  /* 0x000000761060723c */ /* 0x040fe80000041860 */
[----:B------:R-:W-:Y:S02]  /*19050*/  FADD.FTZ R2, R154, R2 ;  /* 0x000000029a027221 */ /* 0x000fe40000010000 */
[----:B---3--:R-:W1:Y:S01]  /*19060*/  LDSM.16.MT88.4 R24, [R196+0x4800] ;  /* 0x00480000c418783b */ /* 0x008e620000004200 */
[----:B----4-:R-:W-:Y:S05]  /*19070*/  FADD.FTZ R0, R128, R0 ;  /* 0x0000000080007221 */ /* 0x010fea0000010000 */
[----:B------:R-:W-:Y:S04]  /*19080*/  FADD.FTZ R0, R153, R0 ;  /* 0x0000000099007221 */ /* 0x000fe80000010000 */
[----:B------:R-:W-:Y:S01]  /*19090*/  FADD.FTZ R0, R152, R0 ;  /* 0x0000000098007221 */ /* 0x000fe20000010000 */
[C---:B-1----:R-:W-:Y:S08]  /*190a0*/  HMMA.16816.F32.BF16 R12, R16.reuse, R24, R12 ;  /* 0x00000018100c723c */ /* 0x042ff0000004180c */
[C---:B------:R-:W-:Y:S01]  /*190b0*/  HMMA.16816.F32.BF16 R100, R16.reuse, R26, R100 ;  /* 0x0000001a1064723c */ /* 0x040fe20000041864 */
[----:B------:R-:W-:Y:S07]  /*190c0*/  LDSM.16.MT88.4 R24, [R195+0x5000] ;  /* 0x00500000c318783b */ /* 0x000fee0000004200 */
[C---:B------:R-:W-:Y:S07]  /*190d0*/  HMMA.16816.F32.BF16 R104, R16.reuse, R28, R104 ;  /* 0x0000001c1068723c */ /* 0x040fee0000041868 */
[--C-:B------:R-:W-:Y:S01]  /*190e0*/  FFMA.FTZ R28, R36, c[0x0][0x2d0], -R114.reuse ;  /* 0x0000b400241c7a23 */ /* 0x100fe20000010872 */
[C---:B------:R-:W-:Y:S03]  /*190f0*/  HMMA.16816.F32.BF16 R108, R16.reuse, R30, R108 ;  /* 0x0000001e106c723c */ /* 0x040fe6000004186c */
[----:B------:R1:W2:Y:S01]  /*19100*/  MUFU.EX2 R151, R28 ;  /* 0x0000001c00977308 */ /* 0x0002a20000000800 */
[----:B------:R-:W-:Y:S04]  /*19110*/  FFMA.FTZ R36, R40, c[0x0][0x2d0], -R114 ;  /* 0x0000b40028247a23 */ /* 0x000fe80000010872 */
[C---:B------:R-:W-:Y:S05]  /*19120*/  HMMA.16816.F32.BF16 R60, R16.reuse, R20, R60 ;  /* 0x00000014103c723c */ /* 0x040fea000004183c */
[----:B------:R-:W-:Y:S03]  /*19130*/  MUFU.EX2 R147, R36 ;  /* 0x0000002400937308 */ /* 0x000fe60000000800 */
[----:B------:R-:W-:Y:S01]  /*19140*/  HMMA.16816.F32.BF16 R64, R16, R22, R64 ;  /* 0x000000161040723c */ /* 0x000fe20000041840 */
[----:B------:R-:W3:Y:S06]  /*19150*/  LDSM.16.MT88.4 R20, [R197+0x1800] ;  /* 0x00180000c514783b */ /* 0x000eec0000004200 */
[----:B------:R-:W-:Y:S02]  /*19160*/  F2FP.BF16.PACK_AB R16, R130, R131 ;  /* 0x000000838210723e */ /* 0x000fe400000010ff */
[----:B------:R-:W-:Y:S01]  /*19170*/  F2FP.BF16.PACK_AB R17, R128, R129 ;  /* 0x000000818011723e */ /* 0x000fe200000010ff */
[----:B-1----:R-:W1:Y:S02]  /*19180*/  LDSM.16.MT88.4 R28, [R196+0x5000] ;  /* 0x00500000c41c783b */ /* 0x002e640000004200 */
[----:B------:R-:W-:Y:S01]  /*19190*/  F2FP.BF16.PACK_AB R18, R154, R155 ;  /* 0x0000009b9a12723e */ /* 0x000fe200000010ff */
[----:B--2---:R-:W-:Y:S01]  /*191a0*/  FADD.FTZ R2, R151, R2 ;  /* 0x0000000297027221 */ /* 0x004fe20000010000 */
[----:B------:R-:W-:Y:S07]  /*191b0*/  F2FP.BF16.PACK_AB R19, R152, R153 ;  /* 0x000000999813723e */ /* 0x000fee00000010ff */
[C---:B------:R-:W-:Y:S08]  /*191c0*/  HMMA.16816.F32.BF16 R4, R16.reuse, R120, R4 ;  /* 0x000000781004723c */ /* 0x040ff00000041804 */
[C---:B------:R-:W-:Y:S08]  /*191d0*/  HMMA.16816.F32.BF16 R8, R16.reuse, R122, R8 ;  /* 0x0000007a1008723c */ /* 0x040ff00000041808 */
[C---:B------:R-:W-:Y:S08]  /*191e0*/  HMMA.16816.F32.BF16 R68, R16.reuse, R124, R68 ;  /* 0x0000007c1044723c */ /* 0x040ff00000041844 */
[C---:B------:R-:W-:Y:S01]  /*191f0*/  HMMA.16816.F32.BF16 R72, R16.reuse, R126, R72 ;  /* 0x0000007e1048723c */ /* 0x040fe20000041848 */
[----:B------:R-:W-:Y:S07]  /*19200*/  LDSM.16.MT88.4 R124, [R195+0x3000] ;  /* 0x00300000c37c783b */ /* 0x000fee0000004200 */
[C---:B------:R-:W-:Y:S07]  /*19210*/  HMMA.16816.F32.BF16 R76, R16.reuse, R32, R76 ;  /* 0x00000020104c723c */ /* 0x040fee000004184c */
[----:B------:R-:W-:Y:S01]  /*19220*/  FFMA.FTZ R32, R37, c[0x0][0x2d0], -R114 ;  /* 0x0000b40025207a23 */ /* 0x000fe20000010872 */
[C---:B------:R-:W-:Y:S03]  /*19230*/  HMMA.16816.F32.BF16 R80, R16.reuse, R34, R80 ;  /* 0x000000221050723c */ /* 0x040fe60000041850 */
[----:B------:R2:W4:Y:S05]  /*19240*/  MUFU.EX2 R150, R32 ;  /* 0x0000002000967308 */ /* 0x00052a0000000800 */
[C---:B---3--:R-:W-:Y:S07]  /*19250*/  HMMA.16816.F32.BF16 R84, R16.reuse, R20, R84 ;  /* 0x000000141054723c */ /* 0x048fee0000041854 */
[--C-:B------:R-:W-:Y:S01]  /*19260*/  FFMA.FTZ R20, R39, c[0x0][0x2d0], -R112.reuse ;  /* 0x0000b40027147a23 */ /* 0x100fe20000010870 */
[C---:B------:R-:W-:Y:S03]  /*19270*/  HMMA.16816.F32.BF16 R88, R16.reuse, R22, R88 ;  /* 0x000000161058723c */ /* 0x040fe60000041858 */
[----:B------:R3:W-:Y:S05]  /*19280*/  MUFU.EX2 R148, R20 ;  /* 0x0000001400947308 */ /* 0x0007ea0000000800 */
[C---:B------:R-:W-:Y:S04]  /*19290*/  HMMA.16816.F32.BF16 R92, R16.reuse, R24, R92 ;  /* 0x00000018105c723c */ /* 0x040fe8000004185c */
[----:B--2---:R-:W-:Y:S02]  /*192a0*/  FFMA.FTZ R32, R38, c[0x0][0x2d0], -R112 ;  /* 0x0000b40026207a23 */ /* 0x004fe40000010870 */
[----:B------:R-:W-:Y:S01]  /*192b0*/  LDSM.16.MT88.4 R36, [R196+0x5800] ;  /* 0x00580000c424783b */ /* 0x000fe20000004200 */
[----:B------:R-:W-:Y:S01]  /*192c0*/  FFMA.FTZ R24, R41, c[0x0][0x2d0], -R114 ;  /* 0x0000b40029187a23 */ /* 0x000fe20000010872 */
[C---:B------:R-:W-:Y:S01]  /*192d0*/  HMMA.16816.F32.BF16 R96, R16.reuse, R26, R96 ;  /* 0x0000001a1060723c */ /* 0x040fe20000041860 */
[----:B------:R2:W5:Y:S03]  /*192e0*/  MUFU.EX2 R149, R32 ;  /* 0x0000002000957308 */ /* 0x0005660000000800 */
[----:B----4-:R-:W-:Y:S04]  /*192f0*/  FADD.FTZ R2, R150, R2 ;  /* 0x0000000296027221 */ /* 0x010fe80000010000 */
[C---:B-1----:R-:W-:Y:S03]  /*19300*/  HMMA.16816.F32.BF16 R12, R16.reuse, R28, R12 ;  /* 0x0000001c100c723c */ /* 0x042fe6000004180c */
[----:B------:R1:W4:Y:S01]  /*19310*/  MUFU.EX2 R146, R24 ;  /* 0x0000001800927308 */ /* 0x0003220000000800 */
[----:B---3--:R-:W-:Y:S01]  /*19320*/  LDSM.16.MT88.4 R20, [R197+0x5000] ;  /* 0x00500000c514783b */ /* 0x008fe20000004200 */
[----:B------:R-:W-:Y:S02]  /*19330*/  FADD.FTZ R2, R147, R2 ;  /* 0x0000000293027221 */ /* 0x000fe40000010000 */
[----:B------:R-:W-:Y:S01]  /*19340*/  FFMA.FTZ R28, R43, c[0x0][0x2d0], -R112 ;  /* 0x0000b4002b1c7a23 */ /* 0x000fe20000010870 */
[C---:B------:R-:W-:Y:S05]  /*19350*/  HMMA.16816.F32.BF16 R100, R16.reuse, R30, R100 ;  /* 0x0000001e1064723c */ /* 0x040fea0000041864 */
[----:B------:R3:W-:Y:S01]  /*19360*/  MUFU.EX2 R144, R28 ;  /* 0x0000001c00907308 */ /* 0x0007e20000000800 */
[----:B--2---:R-:W2:Y:S01]  /*19370*/  LDSM.16.MT88.4 R32, [R198+0x5000] ;  /* 0x00500000c620783b */ /* 0x004ea20000004200 */
[----:B-----5:R-:W-:Y:S05]  /*19380*/  FADD.FTZ R0, R149, R0 ;  /* 0x0000000095007221 */ /* 0x020fea0000010000 */
[----:B------:R-:W-:Y:S02]  /*19390*/  FADD.FTZ R0, R148, R0 ;  /* 0x0000000094007221 */ /* 0x000fe40000010000 */
[----:B-1----:R-:W-:Y:S02]  /*193a0*/  FFMA.FTZ R24, R42, c[0x0][0x2d0], -R112 ;  /* 0x0000b4002a187a23 */ /* 0x002fe40000010870 */
[----:B------:R-:W-:Y:S01]  /*193b0*/  LDSM.16.MT88.4 R40, [R198+0x5800] ;  /* 0x00580000c628783b */ /* 0x000fe20000004200 */
[----:B----4-:R-:W-:Y:S01]  /*193c0*/  FADD.FTZ R2, R146, R2 ;  /* 0x0000000292027221 */ /* 0x010fe20000010000 */
[----:B------:R1:W4:Y:S06]  /*193d0*/  MUFU.EX2 R145, R24 ;  /* 0x0000001800917308 */ /* 0x00032c0000000800 */
[----:B---3--:R-:W-:Y:S08]  /*193e0*/  LDSM.16.MT88.4 R28, [R196+0x2000] ;  /* 0x00200000c41c783b */ /* 0x008ff00000004200 */
[----:B-1----:R-:W1:Y:S01]  /*193f0*/  LDSM.16.MT88.4 R24, [R195+0x2000] ;  /* 0x00200000c318783b */ /* 0x002e620000004200 */
[----:B----4-:R-:W-:Y:S01]  /*19400*/  FADD.FTZ R0, R145, R0 ;  /* 0x0000000091007221 */ /* 0x010fe20000010000 */
[C---:B--2---:R-:W-:Y:S03]  /*19410*/  HMMA.16816.F32.BF16 R104, R16.reuse, R32, R104 ;  /* 0x000000201068723c */ /* 0x044fe60000041868 */
[----:B------:R-:W-:Y:S05]  /*19420*/  FADD.FTZ R0, R144, R0 ;  /* 0x0000000090007221 */ /* 0x000fea0000010000 */
[C---:B------:R-:W-:Y:S01]  /*19430*/  HMMA.16816.F32.BF16 R108, R16.reuse, R34, R108 ;  /* 0x00000022106c723c */ /* 0x040fe2000004186c */
[----:B------:R-:W2:Y:S07]  /*19440*/  LDSM.16.MT88.4 R32, [R198+0x2000] ;  /* 0x00200000c620783b */ /* 0x000eae0000004200 */
[C---:B------:R-:W-:Y:S07]  /*19450*/  HMMA.16816.F32.BF16 R60, R16.reuse, R20, R60 ;  /* 0x00000014103c723c */ /* 0x040fee000004183c */
[--C-:B------:R-:W-:Y:S01]  /*19460*/  FFMA.FTZ R20, R44, c[0x0][0x2d0], -R114.reuse ;  /* 0x0000b4002c147a23 */ /* 0x100fe20000010872 */
[----:B------:R-:W-:Y:S03]  /*19470*/  HMMA.16816.F32.BF16 R64, R16, R22, R64 ;  /* 0x000000161040723c */ /* 0x000fe60000041840 */
[----:B------:R3:W4:Y:S01]  /*19480*/  MUFU.EX2 R143, R20 ;  /* 0x00000014008f7308 */ /* 0x0007220000000800 */
[--C-:B------:R-:W-:Y:S03]  /*19490*/  FFMA.FTZ R44, R49, c[0x0][0x2d0], -R114.reuse ;  /* 0x0000b400312c7a23 */ /* 0x100fe60000010872 */
[----:B------:R-:W-:Y:S02]  /*194a0*/  F2FP.BF16.PACK_AB R16, R150, R151 ;  /* 0x000000979610723e */ /* 0x000fe400000010ff */
[----:B------:R-:W-:Y:S03]  /*194b0*/  F2FP.BF16.PACK_AB R17, R148, R149 ;  /* 0x000000959411723e */ /* 0x000fe600000010ff */
[----:B------:R-:W-:Y:S01]  /*194c0*/  F2FP.BF16.PACK_AB R18, R146, R147 ;  /* 0x000000939212723e */ /* 0x000fe200000010ff */
[----:B------:R-:W-:Y:S01]  /*194d0*/  MUFU.EX2 R118, R44 ;  /* 0x0000002c00767308 */ /* 0x000fe20000000800 */
[----:B------:R-:W-:Y:S07]  /*194e0*/  F2FP.BF16.PACK_AB R19, R144, R145 ;  /* 0x000000919013723e */ /* 0x000fee00000010ff */
[C---:B-1----:R-:W-:Y:S03]  /*194f0*/  HMMA.16816.F32.BF16 R4, R16.reuse, R24, R4 ;  /* 0x000000181004723c */ /* 0x042fe60000041804 */
[----:B---3--:R-:W-:Y:S05]  /*19500*/  FFMA.FTZ R20, R45, c[0x0][0x2d0], -R114 ;  /* 0x0000b4002d147a23 */ /* 0x008fea0000010872 */
[C---:B------:R-:W-:Y:S01]  /*19510*/  HMMA.16816.F32.BF16 R8, R16.reuse, R26, R8 ;  /* 0x0000001a1008723c */ /* 0x040fe20000041808 */
[----:B------:R1:W3:Y:S03]  /*19520*/  MUFU.EX2 R142, R20 ;  /* 0x00000014008e7308 */ /* 0x0002e60000000800 */
[----:B------:R-:W-:Y:S02]  /*19530*/  FFMA.FTZ R24, R46, c[0x0][0x2d0], -R112 ;  /* 0x0000b4002e187a23 */ /* 0x000fe40000010870 */
[----:B----4-:R-:W-:Y:S02]  /*19540*/  FADD.FTZ R2, R143, R2 ;  /* 0x000000028f027221 */ /* 0x010fe40000010000 */
[C---:B------:R-:W-:Y:S03]  /*19550*/  HMMA.16816.F32.BF16 R68, R16.reuse, R28, R68 ;  /* 0x0000001c1044723c */ /* 0x040fe60000041844 */
[----:B------:R4:W5:Y:S04]  /*19560*/  MUFU.EX2 R141, R24 ;  /* 0x00000018008d7308 */ /* 0x0009680000000800 */
[----:B------:R-:W-:Y:S01]  /*19570*/  FFMA.FTZ R28, R48, c[0x0][0x2d0], -R114 ;  /* 0x0000b400301c7a23 */ /* 0x000fe20000010872 */
[C---:B------:R-:W-:Y:S05]  /*19580*/  HMMA.16816.F32.BF16 R72, R16.reuse, R30, R72 ;  /* 0x0000001e1048723c */ /* 0x040fea0000041848 */
[----:B------:R5:W5:Y:S03]  /*19590*/  MUFU.EX2 R119, R28 ;  /* 0x0000001c00777308 */ /* 0x000b660000000800 */
[C---:B--2---:R-:W-:Y:S01]  /*195a0*/  HMMA.16816.F32.BF16 R76, R16.reuse, R32, R76 ;  /* 0x00000020104c723c */ /* 0x044fe2000004184c */
[----:B-1----:R-:W1:Y:S03]  /*195b0*/  LDSM.16.MT88.4 R20, [R197+0x2000] ;  /* 0x00200000c514783b */ /* 0x002e660000004200 */
[----:B---3--:R-:W-:Y:S03]  /*195c0*/  FADD.FTZ R2, R142, R2 ;  /* 0x000000028e027221 */ /* 0x008fe60000010000 */
[--C-:B------:R-:W-:Y:S01]  /*195d0*/  FFMA.FTZ R32, R50, c[0x0][0x2d0], -R112.reuse ;  /* 0x0000b40032207a23 */ /* 0x100fe20000010870 */
[C---:B------:R-:W-:Y:S03]  /*195e0*/  HMMA.16816.F32.BF16 R80, R16.reuse, R34, R80 ;  /* 0x000000221050723c */ /* 0x040fe60000041850 */
[----:B------:R2:W-:Y:S01]  /*195f0*/  MUFU.EX2 R117, R32 ;  /* 0x0000002000757308 */ /* 0x0005e20000000800 */
[----:B----4-:R-:W-:Y:S02]  /*19600*/  FFMA.FTZ R24, R47, c[0x0][0x2d0], -R112 ;  /* 0x0000b4002f187a23 */ /* 0x010fe40000010870 */
[----:B-----5:R-:W-:Y:S07]  /*19610*/  FADD.FTZ R0, R141, R0 ;  /* 0x000000008d007221 */ /* 0x020fee0000010000 */
[----:B------:R3:W4:Y:S01]  /*19620*/  MUFU.EX2 R140, R24 ;  /* 0x00000018008c7308 */ /* 0x0007220000000800 */
[----:B------:R-:W-:Y:S01]  /*19630*/  LDSM.16.MT88.4 R28, [R197+0x5800] ;  /* 0x00580000c51c783b */ /* 0x000fe20000004200 */
[----:B------:R-:W-:Y:S07]  /*19640*/  FADD.FTZ R2, R119, R2 ;  /* 0x0000000277027221 */ /* 0x000fee0000010000 */
[----:B--2---:R-:W-:Y:S01]  /*19650*/  LDSM.16.MT88.4 R32, [R195+0x2800] ;  /* 0x00280000c320783b */ /* 0x004fe20000004200 */
[C---:B-1----:R-:W-:Y:S07]  /*19660*/  HMMA.16816.F32.BF16 R84, R16.reuse, R20, R84 ;  /* 0x000000141054723c */ /* 0x042fee0000041854 */
[----:B---3--:R-:W1:Y:S01]  /*19670*/  LDSM.16.MT88.4 R24, [R195+0x5800] ;  /* 0x00580000c318783b */ /* 0x008e620000004200 */
[----:B----4-:R-:W-:Y:S04]  /*19680*/  FADD.FTZ R0, R140, R0 ;  /* 0x000000008c007221 */ /* 0x010fe80000010000 */
[----:B------:R-:W-:Y:S01]  /*19690*/  FFMA.FTZ R20, R51, c[0x0][0x2d0], -R112 ;  /* 0x0000b40033147a23 */ /* 0x000fe20000010870 */
[C---:B------:R-:W-:Y:S03]  /*196a0*/  HMMA.16816.F32.BF16 R88, R16.reuse, R22, R88 ;  /* 0x000000161058723c */ /* 0x040fe60000041858 */
[----:B------:R2:W3:Y:S01]  /*196b0*/  MUFU.EX2 R116, R20 ;  /* 0x0000001400747308 */ /* 0x0004e20000000800 */
[----:B------:R-:W-:Y:S01]  /*196c0*/  FADD.FTZ R0, R117, R0 ;  /* 0x0000000075007221 */ /* 0x000fe20000010000 */
[----:B--2---:R-:W2:Y:S03]  /*196d0*/  LDSM.16.MT88.4 R20, [R196+0x2800] ;  /* 0x00280000c414783b */ /* 0x004ea60000004200 */
        /* <DEDUP_REMOVED lines=8> */
[C---:B------:R-:W-:Y:S01]  /*19760*/  HMMA.16816.F32.BF16 R108, R16.reuse, R42, R108 ;  /* 0x0000002a106c723c */ /* 0x040fe2000004186c */
[----:B------:R-:W-:Y:S07]  /*19770*/  LDSM.16.MT88.4 R40, [R197+0x6000] ;  /* 0x00600000c528783b */ /* 0x000fee0000004200 */
[C---:B------:R-:W-:Y:S01]  /*19780*/  HMMA.16816.F32.BF16 R60, R16.reuse, R28, R60 ;  /* 0x0000001c103c723c */ /* 0x040fe2000004183c */
[----:B----4-:R-:W-:Y:S06]  /*19790*/  LDSM.16.MT88.4 R36, [R198+0x6000] ;  /* 0x00600000c624783b */ /* 0x010fec0000004200 */
[--C-:B------:R-:W-:Y:S01]  /*197a0*/  FFMA.FTZ R28, R52, c[0x0][0x2d0], -R114.reuse ;  /* 0x0000b400341c7a23 */ /* 0x100fe20000010872 */
[----:B------:R-:W-:Y:S03]  /*197b0*/  HMMA.16816.F32.BF16 R64, R16, R30, R64 ;  /* 0x0000001e1040723c */ /* 0x000fe60000041840 */
[----:B------:R4:W-:Y:S04]  /*197c0*/  MUFU.EX2 R51, R28 ;  /* 0x0000001c00337308 */ /* 0x0009e80000000800 */
[----:B------:R-:W-:Y:S02]  /*197d0*/  F2FP.BF16.PACK_AB R16, R142, R143 ;  /* 0x0000008f8e10723e */ /* 0x000fe400000010ff */
[----:B------:R-:W-:Y:S03]  /*197e0*/  F2FP.BF16.PACK_AB R17, R140, R141 ;  /* 0x0000008d8c11723e */ /* 0x000fe600000010ff */
[----:B------:R-:W-:Y:S02]  /*197f0*/  F2FP.BF16.PACK_AB R18, R118, R119 ;  /* 0x000000777612723e */ /* 0x000fe400000010ff */
[----:B---3--:R-:W-:Y:S07]  /*19800*/  F2FP.BF16.PACK_AB R19, R116, R117 ;  /* 0x000000757413723e */ /* 0x008fee00000010ff */
[C---:B------:R-:W-:Y:S01]  /*19810*/  HMMA.16816.F32.BF16 R4, R16.reuse, R32, R4 ;  /* 0x000000201004723c */ /* 0x040fe20000041804 */
[----:B----4-:R-:W3:Y:S06]  /*19820*/  LDSM.16.MT88.4 R28, [R197+0x2800] ;  /* 0x00280000c51c783b */ /* 0x010eec0000004200 */
[----:B------:R-:W-:Y:S01]  /*19830*/  FFMA.FTZ R32, R53, c[0x0][0x2d0], -R114 ;  /* 0x0000b40035207a23 */ /* 0x000fe20000010872 */
[C---:B------:R-:W-:Y:S03]  /*19840*/  HMMA.16816.F32.BF16 R8, R16.reuse, R34, R8 ;  /* 0x000000221008723c */ /* 0x040fe60000041808 */
[----:B------:R4:W5:Y:S05]  /*19850*/  MUFU.EX2 R50, R32 ;  /* 0x0000002000327308 */ /* 0x00096a0000000800 */
[C---:B--2---:R-:W-:Y:S07]  /*19860*/  HMMA.16816.F32.BF16 R68, R16.reuse, R20, R68 ;  /* 0x000000141044723c */ /* 0x044fee0000041844 */
[--C-:B------:R-:W-:Y:S01]  /*19870*/  FFMA.FTZ R20, R55, c[0x0][0x2d0], -R112.reuse ;  /* 0x0000b40037147a23 */ /* 0x100fe20000010870 */
[C---:B------:R-:W-:Y:S03]  /*19880*/  HMMA.16816.F32.BF16 R72, R16.reuse, R22, R72 ;  /* 0x000000161048723c */ /* 0x040fe60000041848 */
[----:B------:R2:W-:Y:S05]  /*19890*/  MUFU.EX2 R48, R20 ;  /* 0x0000001400307308 */ /* 0x0005ea0000000800 */
[C---:B-1----:R-:W-:Y:S04]  /*198a0*/  HMMA.16816.F32.BF16 R76, R16.reuse, R24, R76 ;  /* 0x00000018104c723c */ /* 0x042fe8000004184c */
[----:B----4-:R-:W-:Y:S03]  /*198b0*/  FFMA.FTZ R32, R54, c[0x0][0x2d0], -R112 ;  /* 0x0000b40036207a23 */ /* 0x010fe60000010870 */
[----:B------:R-:W-:Y:S01]  /*198c0*/  FFMA.FTZ R24, R57, c[0x0][0x2d0], -R114 ;  /* 0x0000b40039187a23 */ /* 0x000fe20000010872 */
[C---:B------:R-:W-:Y:S01]  /*198d0*/  HMMA.16816.F32.BF16 R80, R16.reuse, R26, R80 ;  /* 0x0000001a1050723c */ /* 0x040fe20000041850 */
[----:B------:R1:W4:Y:S03]  /*198e0*/  MUFU.EX2 R49, R32 ;  /* 0x0000002000317308 */ /* 0x0003260000000800 */
[----:B------:R-:W-:Y:S04]  /*198f0*/  MOV R114, R3 ;  /* 0x0000000300727202 */ /* 0x000fe80000000f00 */
[C---:B---3--:R-:W-:Y:S01]  /*19900*/  HMMA.16816.F32.BF16 R84, R16.reuse, R28, R84 ;  /* 0x0000001c1054723c */ /* 0x048fe20000041854 */
[----:B--2---:R-:W-:Y:S02]  /*19910*/  LDSM.16.MT88.4 R20, [R196+0x6000] ;  /* 0x00600000c414783b */ /* 0x004fe40000004200 */
[----:B------:R2:W3:Y:S05]  /*19920*/  MUFU.EX2 R46, R24 ;  /* 0x00000018002e7308 */ /* 0x0004ea0000000800 */
[C---:B------:R-:W-:Y:S01]  /*19930*/  HMMA.16816.F32.BF16 R88, R16.reuse, R30, R88 ;  /* 0x0000001e1058723c */ /* 0x040fe20000041858 */
[----:B------:R-:W-:Y:S08]  /*19940*/  LDSM.16.MT88.4 R28, [R198+0x3000] ;  /* 0x00300000c61c783b */ /* 0x000ff00000004200 */
[----:B-1----:R-:W1:Y:S03]  /*19950*/  LDSM.16.MT88.4 R32, [R195+0x6000] ;  /* 0x00600000c320783b */ /* 0x002e660000004200 */
[--C-:B--2---:R-:W-:Y:S02]  /*19960*/  FFMA.FTZ R24, R58, c[0x0][0x2d0], -R112.reuse ;  /* 0x0000b4003a187a23 */ /* 0x104fe40000010870 */
[----:B------:R-:W-:Y:S02]  /*19970*/  FFMA.FTZ R112, R59, c[0x0][0x2d0], -R112 ;  /* 0x0000b4003b707a23 */ /* 0x000fe40000010870 */
[----:B------:R2:W-:Y:S10]  /*19980*/  MUFU.EX2 R45, R24 ;  /* 0x00000018002d7308 */ /* 0x0005f40000000800 */
[----:B------:R-:W3:Y:S01]  /*19990*/  MUFU.EX2 R44, R112 ;  /* 0x00000070002c7308 */ /* 0x000ee20000000800 */
[----:B--2---:R-:W2:Y:S01]  /*199a0*/  LDSM.16.MT88.4 R24, [R196+0x3000] ;  /* 0x00300000c418783b */ /* 0x004ea20000004200 */
[C---:B-1----:R-:W-:Y:S08]  /*199b0*/  HMMA.16816.F32.BF16 R92, R16.reuse, R32, R92 ;  /* 0x00000020105c723c */ /* 0x042ff0000004185c */
[C---:B------:R-:W-:Y:S08]  /*199c0*/  HMMA.16816.F32.BF16 R96, R16.reuse, R34, R96 ;  /* 0x000000221060723c */ /* 0x040ff00000041860 */
[C---:B------:R-:W-:Y:S08]  /*199d0*/  HMMA.16816.F32.BF16 R12, R16.reuse, R20, R12 ;  /* 0x00000014100c723c */ /* 0x040ff0000004180c */
[C---:B------:R-:W-:Y:S01]  /*199e0*/  HMMA.16816.F32.BF16 R100, R16.reuse, R22, R100 ;  /* 0x000000161064723c */ /* 0x040fe20000041864 */
[----:B------:R-:W1:Y:S07]  /*199f0*/  LDSM.16.MT88.4 R20, [R197+0x3000] ;  /* 0x00300000c514783b */ /* 0x000e6e0000004200 */
[C---:B------:R-:W-:Y:S08]  /*19a00*/  HMMA.16816.F32.BF16 R104, R16.reuse, R36, R104 ;  /* 0x000000241068723c */ /* 0x040ff00000041868 */
[C---:B------:R-:W-:Y:S08]  /*19a10*/  HMMA.16816.F32.BF16 R108, R16.reuse, R38, R108 ;  /* 0x00000026106c723c */ /* 0x040ff0000004186c */
[C---:B------:R-:W-:Y:S08]  /*19a20*/  HMMA.16816.F32.BF16 R60, R16.reuse, R40, R60 ;  /* 0x00000028103c723c */ /* 0x040ff0000004183c */
[----:B------:R-:W-:Y:S07]  /*19a30*/  HMMA.16816.F32.BF16 R64, R16, R42, R64 ;  /* 0x0000002a1040723c */ /* 0x000fee0000041840 */
[----:B-----5:R-:W-:Y:S02]  /*19a40*/  F2FP.BF16.PACK_AB R16, R50, R51 ;  /* 0x000000333210723e */ /* 0x020fe400000010ff */
[----:B----4-:R-:W-:Y:S03]  /*19a50*/  F2FP.BF16.PACK_AB R17, R48, R49 ;  /* 0x000000313011723e */ /* 0x010fe600000010ff */
[----:B---3--:R-:W-:Y:S02]  /*19a60*/  F2FP.BF16.PACK_AB R18, R46, R47 ;  /* 0x0000002f2e12723e */ /* 0x008fe400000010ff */
[----:B------:R-:W-:Y:S07]  /*19a70*/  F2FP.BF16.PACK_AB R19, R44, R45 ;  /* 0x0000002d2c13723e */ /* 0x000fee00000010ff */
[C---:B------:R-:W-:Y:S01]  /*19a80*/  HMMA.16816.F32.BF16 R120, R16.reuse, R124, R4 ;  /* 0x0000007c1078723c */ /* 0x040fe20000041804 */
[----:B------:R-:W3:Y:S07]  /*19a90*/  LDSM.16.MT88.4 R4, [R195+0x6800] ;  /* 0x00680000c304783b */ /* 0x000eee0000004200 */
[C---:B------:R-:W-:Y:S01]  /*19aa0*/  HMMA.16816.F32.BF16 R124, R16.reuse, R126, R8 ;  /* 0x0000007e107c723c */ /* 0x040fe20000041808 */
[----:B------:R-:W4:Y:S07]  /*19ab0*/  LDSM.16.MT88.4 R8, [R196+0x6800] ;  /* 0x00680000c408783b */ /* 0x000f2e0000004200 */
[C---:B--2---:R-:W-:Y:S08]  /*19ac0*/  HMMA.16816.F32.BF16 R68, R16.reuse, R24, R68 ;  /* 0x000000181044723c */ /* 0x044ff00000041844 */
[C---:B------:R-:W-:Y:S08]  /*19ad0*/  HMMA.16816.F32.BF16 R72, R16.reuse, R26, R72 ;  /* 0x0000001a1048723c */ /* 0x040ff00000041848 */
[C---:B------:R-:W-:Y:S08]  /*19ae0*/  HMMA.16816.F32.BF16 R76, R16.reuse, R28, R76 ;  /* 0x0000001c104c723c */ /* 0x040ff0000004184c */
[C---:B------:R-:W-:Y:S08]  /*19af0*/  HMMA.16816.F32.BF16 R80, R16.reuse, R30, R80 ;  /* 0x0000001e1050723c */ /* 0x040ff00000041850 */
[C---:B-1----:R-:W-:Y:S08]  /*19b00*/  HMMA.16816.F32.BF16 R84, R16.reuse, R20, R84 ;  /* 0x000000141054723c */ /* 0x042ff00000041854 */
        /* <DEDUP_REMOVED lines=24> */
.L_x_1239:
[----:B------:R-:W-:Y:S02]  /*19c90*/  MOV R7, 0x1f ;  /* 0x0000001f00077802 */ /* 0x000fe40000000f00 */
[----:B------:R-:W-:Y:S01]  /*19ca0*/  MOV R6, 0xffffffff ;  /* 0xffffffff00067802 */ /* 0x000fe20000000f00 */
[----:B------:R-:W-:Y:S05]  /*19cb0*/  BRA.DIV ~URZ, `(.L_x_1243) ;  /* 0x000048527f007947 */ /* 0x000fea000b800000 */
[----:B-1----:R-:W2:Y:S04]  /*19cc0*/  LDL R2, [R1+0x20] ;  /* 0x0000200001027983 */ /* 0x002ea80000100800 */
[----:B--2---:R1:W2:Y:S02]  /*19cd0*/  SHFL.BFLY PT, R0, R2, 0x2, 0x1f ;  /* 0x0c401f0002007f89 */ /* 0x0042a400000e0000 */
.L_x_1310:
        /* <DEDUP_REMOVED lines=9> */
.L_x_1311:
        /* <DEDUP_REMOVED lines=64> */
[----:B------:R-:W-:Y:S02]  /*1a170*/  FMUL.FTZ R61, R0, R95 ;  /* 0x0000005f003d7220 */ /* 0x000fe40000410000 */
[----:B------:R-:W-:Y:S01]  /*1a180*/  @P0 FFMA.FTZ R22, R3, R114, R2 ;  /* 0x0000007203160223 */ /* 0x000fe20000010002 */
[----:B------:R-:W-:Y:S01]  /*1a190*/  PRMT R3, R4, 0x7610, R3 ;  /* 0x0000761004037816 */ /* 0x000fe20000000003 */
        /* <DEDUP_REMOVED lines=18> */
.L_x_1194:
[----:B------:R2:W5:Y:S01]  /*1a2c0*/  LDL R6, [R1+0x48] ;  /* 0x0000480001067983 */ /* 0x0005620000100800 */
        /* <DEDUP_REMOVED lines=18> */
.L_x_1246:
[----:B--2---:R-:W-:Y:S05]  /*1a3f0*/  BSYNC B0 ;  /* 0x0000000000007941 */ /* 0x004fea0003800000 */
.L_x_1245:
[----:B------:R-:W2:Y:S01]  /*1a400*/  LDL R26, [R1+0x40] ;  /* 0x00004000011a7983 */ /* 0x000ea20000100800 */
[----:B------:R-:W-:Y:S01]  /*1a410*/  SHF.R.S32.HI R4, RZ, 0x1f, R17 ;  /* 0x0000001fff047819 */ /* 0x000fe20000011411 */
[----:B------:R-:W-:Y:S01]  /*1a420*/  BSSY B1, `(.L_x_1247) ;  /* 0x00002c1000017945 */ /* 0x000fe20003800000 */
[----:B------:R-:W-:Y:S01]  /*1a430*/  PRMT R0, R3, 0x9910, RZ ;  /* 0x0000991003007816 */ /* 0x000fe200000000ff */
[----:B-----5:R-:W-:Y:S01]  /*1a440*/  IMAD.MOV.U32 R67, RZ, RZ, R6 ;  /* 0x000000ffff437224 */ /* 0x020fe200078e0006 */
[----:B------:R-:W-:Y:S02]  /*1a450*/  LEA.HI R2, R4, R17, RZ, 0x3 ;  /* 0x0000001104027211 */ /* 0x000fe400078f18ff */
[----:B------:R-:W-:Y:S02]  /*1a460*/  ISETP.NE.AND P0, PT, R0, RZ, PT ;  /* 0x000000ff0000720c */ /* 0x000fe40003f05270 */
[----:B------:R-:W-:Y:S02]  /*1a470*/  LOP3.LUT R2, R2, 0xfffffff8, RZ, 0xc0, !PT ;  /* 0xfffffff802027812 */ /* 0x000fe400078ec0ff */
[----:B------:R-:W-:-:S03]  /*1a480*/  SHF.R.S32.HI R99, RZ, 0x1f, R218 ;  /* 0x0000001fff637819 */ /* 0x000fc600000114da */
[----:B------:R-:W-:-:S04]  /*1a490*/  IMAD.IADD R23, R17, 0x1, -R2 ;  /* 0x0000000111177824 */ /* 0x000fc800078e0a02 */
[----:B------:R-:W-:-:S05]  /*1a4a0*/  IMAD.SHL.U32 R7, R23, 0x8, RZ ;  /* 0x0000000817077824 */ /* 0x000fca00078e00ff */
[----:B------:R-:W-:Y:S02]  /*1a4b0*/  SHF.R.S32.HI R98, RZ, 0x1f, R7 ;  /* 0x0000001fff627819 */ /* 0x000fe40000011407 */
[----:B--2---:R-:W-:Y:S01]  /*1a4c0*/  SHF.R.S32.HI R11, RZ, 0x1f, R26 ;  /* 0x0000001fff0b7819 */ /* 0x004fe2000001141a */
[----:B------:R-:W-:Y:S05]  /*1a4d0*/  @!P0 BRA `(.L_x_1248) ;  /* 0x00001fc000008947 */ /* 0x000fea0003800000 */
[----:B------:R-:W2:Y:S04]  /*1a4e0*/  LDL R18, [R1+0x64] ;  /* 0x0000640001127983 */ /* 0x000ea80000100800 */
[----:B------:R-:W3:Y:S04]  /*1a4f0*/  LDL R6, [R1+0x6c] ;  /* 0x00006c0001067983 */ /* 0x000ee80000100800 */
[----:B------:R-:W4:Y:S04]  /*1a500*/  LDL R16, [R1+0x68] ;  /* 0x0000680001107983 */ /* 0x000f280000100800 */
[----:B------:R-:W4:Y:S04]  /*1a510*/  LDL R15, [R1+0x7c] ;  /* 0x00007c00010f7983 */ /* 0x000f280000100800 */
[----:B------:R-:W4:Y:S04]  /*1a520*/  LDL R13, [R1+0x74] ;  /* 0x00007400010d7983 */ /* 0x000f280000100800 */
[----:B------:R-:W4:Y:S04]  /*1a530*/  LDL R9, [R1+0x78] ;  /* 0x0000780001097983 */ /* 0x000f280000100800 */
[----:B------:R-:W4:Y:S01]  /*1a540*/  LDL R12, [R1+0x70] ;  /* 0x00007000010c7983 */ /* 0x000f220000100800 */
[CC--:B------:R-:W-:Y:S01]  /*1a550*/  LEA.HI R3, R4.reuse, R17.reuse, RZ, 0x2 ;  /* 0x0000001104037211 */ /* 0x0c0fe200078f10ff */
[----:B------:R-:W-:Y:S01]  /*1a560*/  WARPSYNC 0xffffffff ;  /* 0xffffffff00007948 */ /* 0x000fe20003800000 */
[----:B------:R-:W-:-:S02]  /*1a570*/  LEA.HI R14, R4, R17, RZ, 0x5 ;  /* 0x00000011040e7211 */ /* 0x000fc400078f28ff */
[--C-:B------:R-:W-:Y:S02]  /*1a580*/  SHF.R.S32.HI R2, RZ, 0x2, R3.reuse ;  /* 0x00000002ff027819 */ /* 0x100fe40000011403 */
[----:B------:R-:W-:Y:S02]  /*1a590*/  SHF.R.S32.HI R0, RZ, 0x1f, R3 ;  /* 0x0000001fff007819 */ /* 0x000fe40000011403 */
[----:B------:R-:W-:Y:S02]  /*1a5a0*/  SHF.R.S32.HI R10, RZ, 0x5, R14 ;  /* 0x00000005ff0a7819 */ /* 0x000fe4000001140e */
[----:B------:R-:W-:Y:S02]  /*1a5b0*/  LEA.HI R0, R0, R2, RZ, 0x3 ;  /* 0x0000000200007211 */ /* 0x000fe400078f18ff */
[----:B------:R-:W-:Y:S02]  /*1a5c0*/  F2FP.BF16.PACK_AB R4, R69, R68 ;  /* 0x000000444504723e */ /* 0x000fe400000010ff */
[----:B------:R-:W-:-:S05]  /*1a5d0*/  LOP3.LUT R0, R0, 0xfffffff8, RZ, 0xc0, !PT ;  /* 0xfffffff800007812 */ /* 0x000fca00078ec0ff */
[----:B------:R-:W-:Y:S01]  /*1a5e0*/  IMAD.IADD R2, R2, 0x1, -R0 ;  /* 0x0000000102027824 */ /* 0x000fe200078e0a00 */
[----:B------:R-:W-:-:S03]  /*1a5f0*/  LOP3.LUT R0, R3, 0xfffffffc, RZ, 0xc0, !PT ;  /* 0xfffffffc03007812 */ /* 0x000fc600078ec0ff */
[----:B------:R-:W-:Y:S02]  /*1a600*/  IMAD.SHL.U32 R2, R2, 0x40, RZ ;  /* 0x0000004002027824 */ /* 0x000fe400078e00ff */
[----:B------:R-:W-:Y:S02]  /*1a610*/  IMAD.IADD R8, R17, 0x1, -R0 ;  /* 0x0000000111087824 */ /* 0x000fe400078e0a00 */
[----:B------:R-:W-:Y:S01]  /*1a620*/  IMAD.SHL.U32 R0, R10, 0x400, RZ ;  /* 0x000004000a007824 */ /* 0x000fe200078e00ff */
[----:B------:R-:W-:-:S03]  /*1a630*/  LOP3.LUT R3, R2, 0x1c0, RZ, 0xc0, !PT ;  /* 0x000001c002037812 */ /* 0x000fc600078ec0ff */
[----:B------:R-:W-:Y:S01]  /*1a640*/  IMAD R2, R8, 0x2, R0 ;  /* 0x0000000208027824 */ /* 0x000fe200078e0200 */
[----:B------:R-:W-:Y:S02]  /*1a650*/  LEA.HI R0, R3, R3, RZ, 0x1d ;  /* 0x0000000303007211 */ /* 0x000fe400078fe8ff */
[----:B------:R-:W-:-:S03]  /*1a660*/  F2FP.BF16.PACK_AB R3, R49, R48 ;  /* 0x000000303103723e */ /* 0x000fc600000010ff */
[----:B------:R-:W-:Y:S01]  /*1a670*/  IMAD.IADD R2, R2, 0x1, R0 ;  /* 0x0000000102027824 */ /* 0x000fe200078e0200 */
[----:B------:R-:W-:-:S03]  /*1a680*/  F2FP.BF16.PACK_AB R0, R117, R116 ;  /* 0x000000747500723e */ /* 0x000fc600000010ff */
[----:B------:R-:W-:Y:S01]  /*1a690*/  IMAD.SHL.U32 R5, R2, 0x2, RZ ;  /* 0x0000000202057824 */ /* 0x000fe200078e00ff */
[----:B------:R-:W-:Y:S01]  /*1a6a0*/  BAR.SYNC.DEFER_BLOCKING 0x1, 0x100 ;  /* 0x0044000000007b1d */ /* 0x000fe20000010000 */
[----:B------:R-:W-:-:S05]  /*1a6b0*/  F2FP.BF16.PACK_AB R2, R105, R104 ;  /* 0x000000686902723e */ /* 0x000fca00000010ff */
[----:B------:R1:W-:Y:S04]  /*1a6c0*/  STS [R5+0x80], R0 ;  /* 0x0000800005007388 */ /* 0x0003e80000000800 */
[----:B------:R1:W-:Y:S02]  /*1a6d0*/  STS [R5+0x480], R2 ;  /* 0x0004800205007388 */ /* 0x0003e40000000800 */
[----:B-1----:R-:W-:Y:S02]  /*1a6e0*/  F2FP.BF16.PACK_AB R0, R97, R96 ;  /* 0x000000606100723e */ /* 0x002fe400000010ff */
[----:B------:R-:W-:Y:S02]  /*1a6f0*/  F2FP.BF16.PACK_AB R2, R51, R50 ;  /* 0x000000323302723e */ /* 0x000fe400000010ff */
[----:B------:R-:W-:-:S04]  /*1a700*/  ISETP.NE.U32.AND P2, PT, RZ, c[0x0][0x500], PT ;  /* 0x00014000ff007a0c */ /* 0x000fc80003f45070 */
[----:B------:R-:W-:Y:S01]  /*1a710*/  ISETP.NE.AND.EX P2, PT, RZ, c[0x0][0x504], PT, P2 ;  /* 0x00014100ff007a0c */ /* 0x000fe20003f45320 */
[----:B--2---:R1:W-:Y:S04]  /*1a720*/  STS [R18], R3 ;  /* 0x0000000312007388 */ /* 0x0043e80000000800 */
[----:B------:R2:W-:Y:S04]  /*1a730*/  STS [R18+0x400], R0 ;  /* 0x0004000012007388 */ /* 0x0005e80000000800 */
[----:B---3--:R3:W-:Y:S01]  /*1a740*/  STS [R6+0x80], R2 ;  /* 0x0000800206007388 */ /* 0x0087e20000000800 */
        /* <DEDUP_REMOVED lines=8> */
[----:B------:R1:W-:Y:S01]  /*1a7d0*/  STS [R15+0x80], R3 ;  /* 0x000080030f007388 */ /* 0x0003e20000000800 */
        /* <DEDUP_REMOVED lines=9> */
[----:B------:R4:W-:Y:S01]  /*1a870*/  STS [R12], R4 ;  /* 0x000000040c007388 */ /* 0x0009e20000000800 */
[----:B-1----:R-:W-:Y:S02]  /*1a880*/  F2FP.BF16.PACK_AB R3, R89, R88 ;  /* 0x000000585903723e */ /* 0x002fe400000010ff */
[----:B--2---:R-:W-:-:S02]  /*1a890*/  F2FP.BF16.PACK_AB R0, R75, R74 ;  /* 0x0000004a4b00723e */ /* 0x004fc400000010ff */
[----:B---3--:R-:W-:-:S03]  /*1a8a0*/  F2FP.BF16.PACK_AB R2, R73, R72 ;  /* 0x000000484902723e */ /* 0x008fc600000010ff */
[----:B------:R1:W-:Y:S01]  /*1a8b0*/  STS [R12+0x400], R0 ;  /* 0x000400000c007388 */ /* 0x0003e20000000800 */
[----:B----4-:R-:W-:-:S03]  /*1a8c0*/  F2FP.BF16.PACK_AB R4, R61, R60 ;  /* 0x0000003c3d04723e */ /* 0x010fc600000010ff */
        /* <DEDUP_REMOVED lines=16> */
[----:B------:R-:W-:Y:S02]  /*1a9d0*/  ISETP.NE.U32.AND P0, PT, RZ, c[0x0][0x508], PT ;  /* 0x00014200ff007a0c */ /* 0x000fe40003f05070 */
[----:B---3--:R-:W-:Y:S01]  /*1a9e0*/  F2FP.BF16.PACK_AB R2, R79, R78 ;  /* 0x0000004e4f02723e */ /* 0x008fe200000010ff */
[----:B------:R3:W-:Y:S01]  /*1a9f0*/  STS [R15+0x4080], R3 ;  /* 0x004080030f007388 */ /* 0x0007e20000000800 */
[----:B------:R-:W-:Y:S01]  /*1aa00*/  IMAD.WIDE R4, R26, R4, c[0x0][0x500] ;  /* 0x000140001a047625 */ /* 0x000fe200078e0204 */
[----:B------:R-:W-:-:S02]  /*1aa10*/  ISETP.NE.AND.EX P1, PT, RZ, c[0x0][0x50c], PT, P0 ;  /* 0x00014300ff007a0c */ /* 0x000fc40003f25300 */
[----:B------:R4:W-:Y:S01]  /*1aa20*/  STS [R15+0x4480], R2 ;  /* 0x004480020f007388 */ /* 0x0009e20000000800 */
[----:B-1----:R-:W-:Y:S01]  /*1aa30*/  F2FP.BF16.PACK_AB R0, R93, R92 ;  /* 0x0000005c5d00723e */ /* 0x002fe200000010ff */
[----:B------:R-:W-:-:S04]  /*1aa40*/  IMAD.MOV.U32 R16, RZ, RZ, c[0x0][0x388] ;  /* 0x0000e200ff107624 */ /* 0x000fc800078e00ff */
        /* <DEDUP_REMOVED lines=8> */
[----:B----4-:R-:W-:-:S03]  /*1aad0*/  @P1 LEA R2, P0, R26, c[0x0][0x508], 0x2 ;  /* 0x000142001a021a11 */ /* 0x010fc600078010ff */
[----:B------:R3:W-:Y:S01]  /*1aae0*/  STS [R12+0x4000], R3 ;  /* 0x004000030c007388 */ /* 0x0007e20000000800 */
[----:B-1----:R-:W-:Y:S01]  /*1aaf0*/  F2FP.BF16.PACK_AB R0, R47, R46 ;  /* 0x0000002e2f00723e */ /* 0x002fe200000010ff */
[----:B------:R-:W-:-:S04]  /*1ab00*/  IMAD.MOV.U32 R9, RZ, RZ, RZ ;  /* 0x000000ffff097224 */ /* 0x000fc800078e00ff */
[----:B------:R1:W-:Y:S04]  /*1ab10*/  STS [R12+0x4400], R0 ;  /* 0x004400000c007388 */ /* 0x0003e80000000800 */
[----:B------:R-:W-:Y:S01]  /*1ab20*/  BAR.SYNC.DEFER_BLOCKING 0x1, 0x100 ;  /* 0x0044000000007b1d */ /* 0x000fe20000010000 */
[----:B---3--:R-:W-:-:S05]  /*1ab30*/  @P1 LEA.HI.X R3, R26, c[0x0][0x50c], R11, 0x2, P0 ;  /* 0x000143001a031a11 */ /* 0x008fca00000f140b */
[----:B------:R1:W5:Y:S04]  /*1ab40*/  @P2 LDG.E R9, [R4.64] ;  /* 0x0000000604092981 */ /* 0x000368000c1e1900 */
[----:B------:R3:W5:Y:S01]  /*1ab50*/  @P1 LDG.E R16, [R2.64] ;  /* 0x0000000602101981 */ /* 0x000762000c1e1900 */
[----:B--2---:R-:W-:-:S04]  /*1ab60*/  ISETP.NE.AND P0, PT, R6, RZ, PT ;  /* 0x000000ff0600720c */ /* 0x004fc80003f05270 */
[----:B---3--:R-:W-:Y:S01]  /*1ab70*/  SEL R2, R6, c[0x0][0x3d4], P0 ;  /* 0x0000f50006027a07 */ /* 0x008fe20000000000 */
[----:B------:R-:W-:Y:S05]  /*1ab80*/  @P1 BRA `(.L_x_1249) ;  /* 0x0000004000001947 */ /* 0x000fea0003800000 */
[----:B-1----:R-:W-:Y:S05]  /*1ab90*/  @!P2 BRA `(.L_x_1249) ;  /* 0x000000300000a947 */ /* 0x002fea0003800000 */
[----:B------:R1:W2:Y:S04]  /*1aba0*/  LDG.E R0, [R4.64] ;  /* 0x0000000604007981 */ /* 0x0002a8000c1e1900 */
[----:B-1----:R-:W2:Y:S02]  /*1abb0*/  LDG.E R4, [R4.64+0x4] ;  /* 0x0000040604047981 */ /* 0x002ea4000c1e1900 */
[----:B--2--5:R-:W-:Y:S02]  /*1abc0*/  IADD3 R16, -R0, R4, RZ ;  /* 0x0000000400107210 */ /* 0x024fe40007ffe1ff */
.L_x_1249:
[----:B-1----:R-:W2:Y:S04]  /*1abd0*/  LDL R103, [R1+0x5c] ;  /* 0x00005c0001677983 */ /* 0x002ea80000100800 */
[----:B------:R-:W3:Y:S04]  /*1abe0*/  LDL R25, [R1+0x58] ;  /* 0x0000580001197983 */ /* 0x000ee80000100800 */
[----:B------:R-:W4:Y:S01]  /*1abf0*/  LDL R15, [R1+0x60] ;  /* 0x00006000010f7983 */ /* 0x000f220000100800 */
[----:B------:R-:W-:Y:S01]  /*1ac00*/  IMAD.MOV.U32 R6, RZ, RZ, 0x368 ;  /* 0x00000368ff067424 */ /* 0x000fe200078e00ff */
[----:B------:R-:W-:-:S04]  /*1ac10*/  ISETP.GT.AND P2, PT, R2, 0x1, PT ;  /* 0x000000010200780c */ /* 0x000fc80003f44270 */
[----:B------:R-:W-:-:S04]  /*1ac20*/  SEL R6, R6, 0x328, P2 ;  /* 0x0000032806067807 */ /* 0x000fc80001000000 */
[----:B------:R1:W1:Y:S08]  /*1ac30*/  LDC.64 R4, c[0x0][R6+0x170] ;  /* 0x00005c0006047b82 */ /* 0x0002700000000a00 */
[----:B------:R1:W3:Y:S01]  /*1ac40*/  LDC.64 R12, c[0x0][R6+0x168] ;  /* 0x00005a00060c7b82 */ /* 0x0002e20000000a00 */
[----:B------:R-:W-:Y:S02]  /*1ac50*/  SHF.R.S32.HI R0, RZ, 0x1f, R14 ;  /* 0x0000001fff007819 */ /* 0x000fe4000001140e */
[----:B------:R-:W-:-:S05]  /*1ac60*/  LOP3.LUT R14, R14, 0xffffffe0, RZ, 0xc0, !PT ;  /* 0xffffffe00e0e7812 */ /* 0x000fca00078ec0ff */
[----:B------:R1:W2:Y:S01]  /*1ac70*/  LDC.64 R20, c[0x0][R6+0x178] ;  /* 0x00005e0006147b82 */ /* 0x0002a20000000a00 */
[----:B------:R-:W-:Y:S01]  /*1ac80*/  LEA.HI R0, R0, R10, RZ, 0x3 ;  /* 0x0000000a00007211 */ /* 0x000fe200078f18ff */
[----:B------:R-:W-:-:S03]  /*1ac90*/  IMAD.IADD R14, R17, 0x1, -R14 ;  /* 0x00000001110e7824 */ /* 0x000fc600078e0a0e */
[----:B------:R-:W-:Y:S02]  /*1aca0*/  LOP3.LUT R0, R0, 0xffffff8, RZ, 0xc0, !PT ;  /* 0x0ffffff800007812 */ /* 0x000fe400078ec0ff */
[----:B------:R-:W-:Y:S01]  /*1acb0*/  SHF.R.S32.HI R2, RZ, 0x1f, R14 ;  /* 0x0000001fff027819 */ /* 0x000fe2000001140e */
[----:B------:R1:W2:Y:S02]  /*1acc0*/  LDC.64 R18, c[0x0][R6+0x160] ;  /* 0x0000580006127b82 */ /* 0x0002a40000000a00 */
[----:B------:R-:W-:Y:S01]  /*1acd0*/  IMAD.IADD R3, R10, 0x1, -R0 ;  /* 0x000000010a037824 */ /* 0x000fe200078e0a00 */
[----:B------:R-:W-:Y:S02]  /*1ace0*/  LEA.HI R0, R8, R8, RZ, 0x1 ;  /* 0x0000000808007211 */ /* 0x000fe400078f08ff */
[----:B------:R-:W-:Y:S02]  /*1acf0*/  LEA.HI R2, R2, R14, RZ, 0x2 ;  /* 0x0000000e02027211 */ /* 0x000fe400078f10ff */
[----:B------:R-:W-:-:S02]  /*1ad00*/  ISETP.NE.U32.AND P0, PT, RZ, c[0x0][0x500], PT ;  /* 0x00014000ff007a0c */ /* 0x000fc40003f05070 */
[----:B------:R-:W-:Y:S02]  /*1ad10*/  LOP3.LUT R0, R0, 0x1ffffffe, RZ, 0xc0, !PT ;  /* 0x1ffffffe00007812 */ /* 0x000fe400078ec0ff */
[----:B------:R-:W-:Y:S02]  /*1ad20*/  SHF.R.S32.HI R2, RZ, 0x2, R2 ;  /* 0x00000002ff027819 */ /* 0x000fe40000011402 */
[----:B------:R-:W-:Y:S01]  /*1ad30*/  ISETP.NE.AND.EX P0, PT, RZ, c[0x0][0x504], PT, P0 ;  /* 0x00014100ff007a0c */ /* 0x000fe20003f05300 */
[----:B------:R-:W-:Y:S02]  /*1ad40*/  IMAD.IADD R0, R8, 0x1, -R0 ;  /* 0x0000000108007824 */ /* 0x000fe400078e0a00 */
[----:B------:R-:W-:Y:S02]  /*1ad50*/  IMAD R17, R3, 0x10, R2 ;  /* 0x0000001003117824 */ /* 0x000fe400078e0202 */
[----:B-1----:R-:W-:Y:S01]  /*1ad60*/  IMAD.MOV.U32 R6, RZ, RZ, c[0x0][0x4e8] ;  /* 0x00013a00ff067624 */ /* 0x002fe200078e00ff */
[----:B------:R-:W-:-:S04]  /*1ad70*/  SEL R8, R26, RZ, !P0 ;  /* 0x000000ff1a087207 */ /* 0x000fc80004000000 */
[----:B------:R-:W-:Y:S01]  /*1ad80*/  ISETP.NE.AND P3, PT, R6, 0x1, PT ;  /* 0x000000010600780c */ /* 0x000fe20003f65270 */
[----:B------:R-:W-:Y:S01]  /*1ad90*/  IMAD R0, R0, 0x8, R17 ;  /* 0x0000000800007824 */ /* 0x000fe200078e0211 */
[----:B------:R-:W-:Y:S01]  /*1ada0*/  SEL R3, R11, RZ, !P0 ;  /* 0x000000ff0b037207 */ /* 0x000fe20004000000 */
[----:B------:R-:W-:-:S04]  /*1adb0*/  IMAD R2, R5, R8, RZ ;  /* 0x0000000805027224 */ /* 0x000fc800078e02ff */
[C---:B------:R-:W-:Y:S02]  /*1adc0*/  IMAD R10, R4.reuse, R3, R2 ;  /* 0x00000003040a7224 */ /* 0x040fe400078e0202 */
[----:B------:R-:W-:-:S04]  /*1add0*/  IMAD.WIDE.U32 R2, R4, R8, RZ ;  /* 0x0000000804027225 */ /* 0x000fc800078e00ff */
[----:B--2---:R-:W-:-:S04]  /*1ade0*/  IMAD.IADD R11, R0, 0x1, R103 ;  /* 0x00000001000b7824 */ /* 0x004fc800078e0267 */
[----:B------:R-:W-:-:S04]  /*1adf0*/  @P3 IMAD.HI.U32 R6, R11, c[0x0][0x4ec], RZ ;  /* 0x00013b000b063a27 */ /* 0x000fc800078e00ff */
[----:B---3--:R-:W-:-:S04]  /*1ae00*/  IMAD.WIDE.U32 R4, R12, R25, RZ ;  /* 0x000000190c047225 */ /* 0x008fc800078e00ff */
[----:B------:R-:W-:Y:S01]  /*1ae10*/  IMAD.MOV.U32 R0, RZ, RZ, R11 ;  /* 0x000000ffff007224 */ /* 0x000fe200078e000b */
[----:B------:R-:W-:Y:S01]  /*1ae20*/  @P3 SHF.R.U32.HI R0, RZ, c[0x0][0x4f0], R6 ;  /* 0x00013c00ff003a19 */ /* 0x000fe20000011606 */
[----:B------:R-:W-:Y:S01]  /*1ae30*/  IMAD R12, R13, R25, RZ ;  /* 0x000000190d0c7224 */ /* 0x000fe200078e02ff */
[----:B----4-:R-:W-:Y:S01]  /*1ae40*/  SEL R6, R15, RZ, P2 ;  /* 0x000000ff0f067207 */ /* 0x010fe20001000000 */
[----:B------:R-:W-:Y:S01]  /*1ae50*/  IMAD.IADD R13, R3, 0x1, R10 ;  /* 0x00000001030d7824 */ /* 0x000fe200078e020a */
[--C-:B-----5:R-:W-:Y:S01]  /*1ae60*/  IADD3 R15, P1, P0, R2, R4, R9.reuse ;  /* 0x00000004020f7210 */ /* 0x120fe2000783e009 */
[----:B------:R-:W-:Y:S01]  /*1ae70*/  IMAD.IADD R4, R5, 0x1, R12 ;  /* 0x0000000105047824 */ /* 0x000fe200078e020c */
[----:B------:R-:W-:Y:S01]  /*1ae80*/  SHF.R.S32.HI R10, RZ, 0x1f, R9 ;  /* 0x0000001fff0a7819 */ /* 0x000fe20000011409 */
[-C--:B------:R-:W-:Y:S02]  /*1ae90*/  IMAD R5, R21, R6.reuse, RZ ;  /* 0x0000000615057224 */ /* 0x080fe400078e02ff */
        /* <DEDUP_REMOVED lines=8> */
[-C--:B------:R-:W-:Y:S01]  /*1af20*/  IMAD R4, R19, R0.reuse, RZ ;  /* 0x0000000013047224 */ /* 0x080fe200078e02ff */
[----:B------:R-:W-:Y:S01]  /*1af30*/  SHF.R.S32.HI R5, RZ, 0x1f, R0 ;  /* 0x0000001fff057819 */ /* 0x000fe20000011400 */
[----:B------:R-:W-:Y:S02]  /*1af40*/  IMAD.MOV.U32 R6, RZ, RZ, c[0x0][0x4a8] ;  /* 0x00012a00ff067624 */ /* 0x000fe400078e00ff */
[----:B------:R-:W-:-:S04]  /*1af50*/  IMAD.WIDE.U32 R2, R18, R0, R2 ;  /* 0x0000000012027225 */ /* 0x000fc800078e0002 */
[----:B------:R-:W-:Y:S01]  /*1af60*/  IMAD R0, R18, R5, R4 ;  /* 0x0000000512007224 */ /* 0x000fe200078e0204 */
[----:B------:R-:W-:Y:S01]  /*1af70*/  SEL R4, R6, c[0x0][0x450], P2 ;  /* 0x0001140006047a07 */ /* 0x000fe20001000000 */
[----:B------:R-:W-:Y:S02]  /*1af80*/  IMAD.MOV.U32 R5, RZ, RZ, c[0x0][0x4ac] ;  /* 0x00012b00ff057624 */ /* 0x000fe400078e00ff */
[----:B------:R-:W-:Y:S01]  /*1af90*/  IMAD.IADD R3, R3, 0x1, R0 ;  /* 0x0000000103037824 */ /* 0x000fe200078e0200 */
[----:B------:R-:W-:Y:S02]  /*1afa0*/  LEA R0, P0, R2, R4, 0x2 ;  /* 0x0000000402007211 */ /* 0x000fe400078010ff */
[----:B------:R-:W-:-:S04]  /*1afb0*/  SEL R5, R5, c[0x0][0x454], P2 ;  /* 0x0001150005057a07 */ /* 0x000fc80001000000 */
[----:B------:R-:W-:Y:S01]  /*1afc0*/  LEA.HI.X R3, R2, R5, R3, 0x2, P0 ;  /* 0x0000000502037211 */ /* 0x000fe200000f1403 */
[----:B------:R-:W-:Y:S04]  /*1afd0*/  SHFL.IDX PT, R4, R0, RZ, 0x1c1f ;  /* 0x001c1fff00047589 */ /* 0x000fe800000e0000 */
[----:B------:R-:W1:Y:S01]  /*1afe0*/  SHFL.IDX PT, R5, R3, RZ, 0x1c1f ;  /* 0x001c1fff03057589 */ /* 0x000e6200000e0000 */
[----:B------:R-:W-:-:S03]  /*1aff0*/  IMAD R12, R16, c[0x0][0x4e8], RZ ;  /* 0x00013a00100c7a24 */ /* 0x000fc600078e02ff */
[----:B------:R2:W-:Y:S01]  /*1b000*/  SHFL.IDX PT, R2, R0, 0x1, 0x1c1f ;  /* 0x003c1f0000027f89 */ /* 0x0005e200000e0000 */
[----:B------:R-:W-:-:S03]  /*1b010*/  LOP3.LUT P0, RZ, R14, 0x3, RZ, 0xc0, !PT ;  /* 0x000000030eff7812 */ /* 0x000fc6000780c0ff */
[----:B------:R-:W3:Y:S01]  /*1b020*/  SHFL.IDX PT, R3, R3, 0x1, 0x1c1f ;  /* 0x003c1f0003037f89 */ /* 0x000ee200000e0000 */
        /* <DEDUP_REMOVED lines=17> */
[----:B------:R-:W-:-:S03]  /*1b140*/  IMAD R5, R5, c[0x0][0x3f0], RZ ;  /* 0x0000fc0005057a24 */ /* 0x000fc600078e02ff */
[----:B------:R-:W-:Y:S01]  /*1b150*/  IADD3 R3, R3, R0, RZ ;  /* 0x0000000003037210 */ /* 0x000fe20007ffe0ff */
[----:B------:R1:W1:Y:S01]  /*1b160*/  LDS.128 R44, [R215+0x3080] ;  /* 0x00308000d72c7984 */ /* 0x0002620000000c00 */
[----:B------:R-:W-:-:S03]  /*1b170*/  IMAD R9, R8, c[0x0][0x3f4], R5 ;  /* 0x0000fd0008097a24 */ /* 0x000fc600078e0205 */
[C---:B------:R-:W-:Y:S01]  /*1b180*/  IMAD.WIDE.U32 R2, R25.reuse, c[0x0][0x3e8], R2 ;  /* 0x0000fa0019027a25 */ /* 0x040fe200078e0002 */
[----:B------:R1:W1:Y:S03]  /*1b190*/  LDS.128 R16, [R215+0x4080] ;  /* 0x00408000d7107984 */ /* 0x0002660000000c00 */
[----:B------:R-:W-:Y:S01]  /*1b1a0*/  IMAD R3, R25, c[0x0][0x3ec], R3 ;  /* 0x0000fb0019037a24 */ /* 0x000fe200078e0203 */
[----:B------:R1:W1:Y:S01]  /*1b1b0*/  LDS.128 R32, [R215+0x6080] ;  /* 0x00608000d7207984 */ /* 0x0002620000000c00 */
[----:B--2---:R-:W-:Y:S02]  /*1b1c0*/  SHF.R.S32.HI R102, RZ, 0x1f, R26 ;  /* 0x0000001fff667819 */ /* 0x004fe4000001141a */
[----:B------:R-:W-:Y:S01]  /*1b1d0*/  IMAD.WIDE.U32 R2, R8, c[0x0][0x3f0], R2 ;  /* 0x0000fc0008027a25 */ /* 0x000fe200078e0002 */
[----:B------:R2:W1:Y:S01]  /*1b1e0*/  LDS.128 R40, [R215+0x7080] ;  /* 0x00708000d7287984 */ /* 0x0004620000000c00 */
[----:B------:R-:W-:-:S03]  /*1b1f0*/  LEA.HI R102, R102, R26, RZ, 0x3 ;  /* 0x0000001a66667211 */ /* 0x000fc600078f18ff */
[----:B------:R2:W1:Y:S01]  /*1b200*/  LDS.128 R24, [R215+0x5080] ;  /* 0x00508000d7187984 */ /* 0x0004620000000c00 */
[----:B------:R-:W-:Y:S02]  /*1b210*/  IADD3 R3, R3, R9, RZ ;  /* 0x0000000903037210 */ /* 0x000fe40007ffe0ff */
[----:B------:R-:W-:-:S04]  /*1b220*/  SHF.R.S32.HI R102, RZ, 0x3, R102 ;  /* 0x00000003ff667819 */ /* 0x000fc80000011466 */
[----:B------:R-:W-:Y:S02]  /*1b230*/  LEA R4, R23, R102, 0x5 ;  /* 0x0000006617047211 */ /* 0x000fe400078e28ff */
[----:B------:R2:W1:Y:S02]  /*1b240*/  LDS.128 R20, [R215+0x80] ;  /* 0x00008000d7147984 */ /* 0x0004640000000c00 */
[----:B------:R-:W-:-:S04]  /*1b250*/  IADD3 R4, R103, R4, RZ ;  /* 0x0000000467047210 */ /* 0x000fc80007ffe0ff */
[----:B------:R-:W-:Y:S01]  /*1b260*/  MOV R0, R4 ;  /* 0x0000000400007202 */ /* 0x000fe20000000f00 */
[----:B------:R-:W-:-:S05]  /*1b270*/  @P3 IMAD.HI.U32 R6, R4, c[0x0][0x4ec], RZ ;  /* 0x00013b0004063a27 */ /* 0x000fca00078e00ff */
        /* <DEDUP_REMOVED lines=18> */
.L_x_1312:
[----:B------:R-:W-:Y:S05]  /*1b3a0*/  BRA.DIV ~URZ, `(.L_x_1252) ;  /* 0x000033427f007947 */ /* 0x000fea000b800000 */
[----:B------:R3:W4:Y:S02]  /*1b3b0*/  SHFL.IDX PT, R0, R9, RZ, 0x181f ;  /* 0x00181fff09007589 */ /* 0x00072400000e0000 */
.L_x_1313:
[----:B------:R-:W-:Y:S01]  /*1b3c0*/  ISETP.GE.AND P0, PT, R6, R12, PT ;  /* 0x0000000c0600720c */ /* 0x000fe20003f06270 */
[----:B------:R-:W-:-:S12]  /*1b3d0*/  BSSY B0, `(.L_x_1253) ;  /* 0x000000a000007945 */ /* 0x000fd80003800000 */
[----:B------:R-:W-:Y:S05]  /*1b3e0*/  @P0 BRA `(.L_x_1254) ;  /* 0x0000008000000947 */ /* 0x000fea0003800000 */
[----:B------:R-:W-:Y:S02]  /*1b3f0*/  ISETP.GE.AND P1, PT, R7, c[0x0][0x3c8], PT ;  /* 0x0000f20007007a0c */ /* 0x000fe40003f26270 */
[----:B------:R-:W-:-:S11]  /*1b400*/  ISETP.GE.AND P0, PT, R218, c[0x0][0x3c8], PT ;  /* 0x0000f200da007a0c */ /* 0x000fd60003f06270 */
[CC--:B----4-:R-:W-:Y:S02]  /*1b410*/  @!P1 LEA R4, P3, R7.reuse, R0.reuse, 0x1 ;  /* 0x0000000007049211 */ /* 0x0d0fe400078608ff */
[C---:B------:R-:W-:Y:S02]  /*1b420*/  @!P0 LEA R2, P2, R218.reuse, R0, 0x1 ;  /* 0x00000000da028211 */ /* 0x040fe400078408ff */
[-C--:B--2---:R-:W-:Y:S02]  /*1b430*/  @!P1 LEA.HI.X R5, R7, R10.reuse, R98, 0x1, P3 ;  /* 0x0000000a07059211 */ /* 0x084fe400018f0c62 */
[----:B------:R-:W-:-:S03]  /*1b440*/  @!P0 LEA.HI.X R3, R218, R10, R99, 0x1, P2 ;  /* 0x0000000ada038211 */ /* 0x000fc600010f0c63 */
[----:B------:R2:W-:Y:S04]  /*1b450*/  @!P1 ST.E.128 [R4.64], R20 ;  /* 0x0000001404009985 */ /* 0x0005e8000c101d06 */
[----:B------:R2:W-:Y:S02]  /*1b460*/  @!P0 ST.E.128 [R2.64], R16 ;  /* 0x0000001002008985 */ /* 0x0005e4000c101d06 */
.L_x_1254:
[----:B------:R-:W-:Y:S05]  /*1b470*/  BSYNC B0 ;  /* 0x0000000000007941 */ /* 0x000fea0003800000 */
.L_x_1253:
[----:B------:R-:W-:Y:S05]  /*1b480*/  BRA.DIV ~URZ, `(.L_x_1255) ;  /* 0x000032c27f007947 */ /* 0x000fea000b800000 */
[----:B--2---:R2:W1:Y:S04]  /*1b490*/  SHFL.IDX PT, R10, R8, 0x1, 0x181f ;  /* 0x00381f00080a7f89 */ /* 0x00446800000e0000 */
[----:B----4-:R2:W4:Y:S02]  /*1b4a0*/  SHFL.IDX PT, R0, R9, 0x1, 0x181f ;  /* 0x00381f0009007f89 */ /* 0x01052400000e0000 */
.L_x_1314:
        /* <DEDUP_REMOVED lines=10> */
[----:B------:R1:W-:Y:S04]  /*1b550*/  @!P1 ST.E.128 [R4.64], R28 ;  /* 0x0000001c04009985 */ /* 0x0003e8000c101d06 */
[----:B------:R1:W-:Y:S02]  /*1b560*/  @!P0 ST.E.128 [R2.64], R24 ;  /* 0x0000001802008985 */ /* 0x0003e4000c101d06 */
.L_x_1257:
[----:B------:R-:W-:Y:S05]  /*1b570*/  BSYNC B0 ;  /* 0x0000000000007941 */ /* 0x000fea0003800000 */
.L_x_1256:
[----:B------:R-:W-:Y:S05]  /*1b580*/  BRA.DIV ~URZ, `(.L_x_1258) ;  /* 0x000032827f007947 */ /* 0x000fea000b800000 */
[----:B-1----:R1:W2:Y:S02]  /*1b590*/  SHFL.IDX PT, R10, R8, 0x2, 0x181f ;  /* 0x00581f00080a7f89 */ /* 0x0022a400000e0000 */
.L_x_1315:
[----:B------:R-:W-:Y:S05]  /*1b5a0*/  BRA.DIV ~URZ, `(.L_x_1259) ;  /* 0x000032d27f007947 */ /* 0x000fea000b800000 */
[----:B----4-:R4:W1:Y:S02]  /*1b5b0*/  SHFL.IDX PT, R0, R9, 0x2, 0x181f ;  /* 0x00581f0009007f89 */ /* 0x01086400000e0000 */
.L_x_1316:
        /* <DEDUP_REMOVED lines=10> */
[----:B------:R1:W-:Y:S04]  /*1b660*/  @!P1 ST.E.128 [R4.64], R36 ;  /* 0x0000002404009985 */ /* 0x0003e8000c101d06 */
[----:B------:R1:W-:Y:S02]  /*1b670*/  @!P0 ST.E.128 [R2.64], R32 ;  /* 0x0000002002008985 */ /* 0x0003e4000c101d06 */
.L_x_1261:
[----:B------:R-:W-:Y:S05]  /*1b680*/  BSYNC B0 ;  /* 0x0000000000007941 */ /* 0x000fea0003800000 */
.L_x_1260:
[----:B------:R-:W-:Y:S05]  /*1b690*/  BRA.DIV ~URZ, `(.L_x_1262) ;  /* 0x000032427f007947 */ /* 0x000fea000b800000 */
[----:B-1----:R1:W3:Y:S04]  /*1b6a0*/  SHFL.IDX PT, R4, R8, 0x3, 0x181f ;  /* 0x00781f0008047f89 */ /* 0x0022e800000e0000 */
[----:B------:R1:W4:Y:S02]  /*1b6b0*/  SHFL.IDX PT, R0, R9, 0x3, 0x181f ;  /* 0x00781f0009007f89 */ /* 0x00032400000e0000 */
.L_x_1317:
[----:B------:R-:W-:-:S04]  /*1b6c0*/  IADD3 R2, R6, 0x60, RZ ;  /* 0x0000006006027810 */ /* 0x000fc80007ffe0ff */
[----:B------:R-:W-:-:S13]  /*1b6d0*/  ISETP.GE.AND P0, PT, R2, R12, PT ;  /* 0x0000000c0200720c */ /* 0x000fda0003f06270 */
[----:B------:R-:W-:Y:S05]  /*1b6e0*/  @P0 BRA `(.L_x_1263) ;  /* 0x0000194000000947 */ /* 0x000fea0003800000 */
[----:B------:R-:W-:-:S13]  /*1b6f0*/  ISETP.GE.AND P0, PT, R7, c[0x0][0x3c8], PT ;  /* 0x0000f20007007a0c */ /* 0x000fda0003f06270 */
[----:B----4-:R-:W-:-:S04]  /*1b700*/  @!P0 LEA R2, P1, R7, R0, 0x1 ;  /* 0x0000000007028211 */ /* 0x010fc800078208ff */
[----:B---3--:R-:W-:-:S05]  /*1b710*/  @!P0 LEA.HI.X R3, R7, R4, R98, 0x1, P1 ;  /* 0x0000000407038211 */ /* 0x008fca00008f0c62 */
[----:B------:R3:W-:Y:S01]  /*1b720*/  @!P0 ST.E.128 [R2.64], R44 ;  /* 0x0000002c02008985 */ /* 0x0007e2000c101d06 */
[----:B------:R-:W-:-:S13]  /*1b730*/  ISETP.GE.AND P0, PT, R218, c[0x0][0x3c8], PT ;  /* 0x0000f200da007a0c */ /* 0x000fda0003f06270 */
[----:B------:R-:W-:Y:S05]  /*1b740*/  @P0 BRA `(.L_x_1263) ;  /* 0x000018e000000947 */ /* 0x000fea0003800000 */
[----:B---3--:R-:W-:-:S04]  /*1b750*/  LEA R2, P0, R218, R0, 0x1 ;  /* 0x00000000da027211 */ /* 0x008fc800078008ff */
[----:B------:R-:W-:-:S05]  /*1b760*/  LEA.HI.X R3, R218, R4, R99, 0x1, P0 ;  /* 0x00000004da037211 */ /* 0x000fca00000f0c63 */
[----:B------:R3:W-:Y:S01]  /*1b770*/  ST.E.128 [R2.64], R40 ;  /* 0x0000002802007985 */ /* 0x0007e2000c101d06 */
[----:B------:R-:W-:Y:S05]  /*1b780*/  BRA `(.L_x_1263) ;  /* 0x000018a000007947 */ /* 0x000fea0003800000 */
.L_x_1250:
        /* <DEDUP_REMOVED lines=34> */
.L_x_1318:
[----:B------:R-:W-:Y:S05]  /*1b9b0*/  BRA.DIV ~URZ, `(.L_x_1265) ;  /* 0x000030527f007947 */ /* 0x000fea000b800000 */
[----:B------:R3:W4:Y:S02]  /*1b9c0*/  SHFL.IDX PT, R0, R28, RZ, 0x1c1f ;  /* 0x001c1fff1c007589 */ /* 0x00072400000e0000 */
.L_x_1319:
        /* <DEDUP_REMOVED lines=98> */
.L_x_1267:
[----:B------:R-:W-:Y:S05]  /*1bff0*/  BSYNC B0 ;  /* 0x0000000000007941 */ /* 0x000fea0003800000 */
.L_x_1266:
[----:B------:R-:W-:Y:S05]  /*1c000*/  BRA.DIV ~URZ, `(.L_x_1268) ;  /* 0x00002a627f007947 */ /* 0x000fea000b800000 */
[----:B--2---:R2:W1:Y:S04]  /*1c010*/  SHFL.IDX PT, R4, R14, 0x1, 0x1c1f ;  /* 0x003c1f000e047f89 */ /* 0x00446800000e0000 */
[----:B----4-:R2:W4:Y:S02]  /*1c020*/  SHFL.IDX PT, R0, R28, 0x1, 0x1c1f ;  /* 0x003c1f001c007f89 */ /* 0x01052400000e0000 */
.L_x_1320:
        /* <DEDUP_REMOVED lines=71> */
.L_x_1248:
        /* <DEDUP_REMOVED lines=18> */
[----:B------:R2:W4:Y:S04]  /*1c5c0*/  LDG.E R0, [R4.64] ;  /* 0x0000000604007981 */ /* 0x000528000c1e1900 */
[----:B--23--:R-:W4:Y:S02]  /*1c5d0*/  LDG.E R4, [R4.64+0x4] ;  /* 0x0000040604047981 */ /* 0x00cf24000c1e1900 */
[----:B----45:R-:W-:Y:S02]  /*1c5e0*/  IADD3 R20, -R0, R4, RZ ;  /* 0x0000000400147210 */ /* 0x030fe40007ffe1ff */
.L_x_1269:
[----:B---3--:R-:W2:Y:S01]  /*1c5f0*/  S2R R3, SR_TID.X ;  /* 0x0000000000037919 */ /* 0x008ea20000002100 */
[----:B------:R-:W-:Y:S01]  /*1c600*/  BSSY B0, `(.L_x_1270) ;  /* 0x0000038000007945 */ /* 0x000fe20003800000 */
[----:B------:R-:W-:Y:S02]  /*1c610*/  SEL R16, R6, RZ, !P2 ;  /* 0x000000ff06107207 */ /* 0x000fe40005000000 */
[----:B------:R-:W-:-:S02]  /*1c620*/  SEL R21, R11, RZ, !P2 ;  /* 0x000000ff0b157207 */ /* 0x000fc40005000000 */
[----:B-----5:R-:W-:Y:S02]  /*1c630*/  SHF.R.S32.HI R18, RZ, 0x1f, R10 ;  /* 0x0000001fff127819 */ /* 0x020fe4000001140a */
        /* <DEDUP_REMOVED lines=10> */
[----:B------:R-:W-:Y:S02]  /*1c6e0*/  ISETP.GT.AND P2, PT, R19, 0x1, PT ;  /* 0x000000011300780c */ /* 0x000fe40003f44270 */
[----:B------:R-:W-:Y:S02]  /*1c6f0*/  MOV R6, R11 ;  /* 0x0000000b00067202 */ /* 0x000fe40000000f00 */
[----:B------:R-:W-:-:S04]  /*1c700*/  SEL R0, R0, 0x328, P2 ;  /* 0x0000032800007807 */ /* 0x000fc80001000000 */
[----:B------:R4:W5:Y:S08]  /*1c710*/  LDC.64 R8, c[0x0][R0+0x170] ;  /* 0x00005c0000087b82 */ /* 0x0009700000000a00 */
[----:B------:R4:W2:Y:S08]  /*1c720*/  LDC.64 R4, c[0x0][R0+0x168] ;  /* 0x00005a0000047b82 */ /* 0x0008b00000000a00 */
[----:B------:R4:W1:Y:S08]  /*1c730*/  LDC.64 R12, c[0x0][R0+0x178] ;  /* 0x00005e00000c7b82 */ /* 0x0008700000000a00 */
[----:B------:R4:W1:Y:S02]  /*1c740*/  LDC.64 R14, c[0x0][R0+0x160] ;  /* 0x00005800000e7b82 */ /* 0x0008640000000a00 */
[----:B----4-:R-:W-:-:S05]  /*1c750*/  IMAD.MOV.U32 R0, RZ, RZ, c[0x0][0x4e8] ;  /* 0x00013a00ff007624 */ /* 0x010fca00078e00ff */
[----:B------:R-:W-:Y:S01]  /*1c760*/  ISETP.NE.AND P0, PT, R0, 0x1, PT ;  /* 0x000000010000780c */ /* 0x000fe20003f05270 */
[----:B-----5:R-:W-:-:S12]  /*1c770*/  IMAD R0, R9, R16, RZ ;  /* 0x0000001009007224 */ /* 0x020fd800078e02ff */
        /* <DEDUP_REMOVED lines=11> */
[----:B-1----:R-:W-:-:S03]  /*1c830*/  IMAD.WIDE.U32 R2, R12, R0, RZ ;  /* 0x000000000c027225 */ /* 0x002fc600078e00ff */
[----:B------:R-:W-:Y:S01]  /*1c840*/  IADD3.X R9, R5, R9, R18, P1, P0 ;  /* 0x0000000905097210 */ /* 0x000fe20000fe0412 */
[----:B------:R-:W-:Y:S01]  /*1c850*/  IMAD R8, R13, R0, RZ ;  /* 0x000000000d087224 */ /* 0x000fe200078e02ff */
[----:B------:R-:W-:Y:S01]  /*1c860*/  IADD3 R2, P1, P0, R6, R17, R2 ;  /* 0x0000001106027210 */ /* 0x000fe2000783e002 */
[----:B------:R-:W-:Y:S01]  /*1c870*/  IMAD R0, R4, c[0x0][0x4e8], R11 ;  /* 0x00013a0004007a24 */ /* 0x000fe200078e020b */
[----:B------:R-:W-:Y:S02]  /*1c880*/  SHF.R.S32.HI R6, RZ, 0x1f, R6 ;  /* 0x0000001fff067819 */ /* 0x000fe40000011406 */
[----:B------:R-:W-:Y:S01]  /*1c890*/  IADD3 R3, R3, R8, RZ ;  /* 0x0000000803037210 */ /* 0x000fe20007ffe0ff */
[----:B------:R-:W-:Y:S01]  /*1c8a0*/  IMAD R4, R15, R0, RZ ;  /* 0x000000000f047224 */ /* 0x000fe200078e02ff */
[----:B------:R-:W-:Y:S01]  /*1c8b0*/  SHF.R.S32.HI R5, RZ, 0x1f, R0 ;  /* 0x0000001fff057819 */ /* 0x000fe20000011400 */
[----:B------:R-:W-:Y:S01]  /*1c8c0*/  IMAD.MOV.U32 R8, RZ, RZ, c[0x0][0x4a8] ;  /* 0x00012a00ff087624 */ /* 0x000fe200078e00ff */
[----:B------:R-:W-:-:S02]  /*1c8d0*/  IADD3.X R3, R6, R9, R3, P1, P0 ;  /* 0x0000000906037210 */ /* 0x000fc40000fe0403 */
[----:B------:R-:W-:Y:S01]  /*1c8e0*/  MOV R6, c[0x0][0x4ac] ;  /* 0x00012b0000067a02 */ /* 0x000fe20000000f00 */
[----:B------:R-:W-:Y:S01]  /*1c8f0*/  IMAD R4, R14, R5, R4 ;  /* 0x000000050e047224 */ /* 0x000fe200078e0204 */
[----:B------:R-:W-:Y:S01]  /*1c900*/  SEL R5, R8, c[0x0][0x450], P2 ;  /* 0x0001140008057a07 */ /* 0x000fe20001000000 */
[----:B------:R-:W-:Y:S01]  /*1c910*/  IMAD.WIDE.U32 R2, R14, R0, R2 ;  /* 0x000000000e027225 */ /* 0x000fe200078e0002 */
[----:B------:R-:W-:-:S03]  /*1c920*/  SEL R6, R6, c[0x0][0x454], P2 ;  /* 0x0001150006067a07 */ /* 0x000fc60001000000 */
[----:B------:R-:W-:Y:S01]  /*1c930*/  IMAD.IADD R0, R3, 0x1, R4 ;  /* 0x0000000103007824 */ /* 0x000fe200078e0204 */
[----:B------:R-:W-:-:S04]  /*1c940*/  LEA R4, P0, R2, R5, 0x2 ;  /* 0x0000000502047211 */ /* 0x000fc800078010ff */
[----:B------:R-:W-:Y:S02]  /*1c950*/  LEA.HI.X R5, R2, R6, R0, 0x2, P0 ;  /* 0x0000000602057211 */ /* 0x000fe400000f1400 */
[----:B------:R-:W-:-:S05]  /*1c960*/  MOV R0, 0xff800000 ;  /* 0xff80000000007802 */ /* 0x000fca0000000f00 */
[----:B------:R1:W-:Y:S02]  /*1c970*/  STG.E [R4.64], R0 ;  /* 0x0000000004007986 */ /* 0x0003e4000c101906 */
.L_x_1271:
[----:B------:R-:W-:Y:S05]  /*1c980*/  BSYNC B0 ;  /* 0x0000000000007941 */ /* 0x000fea0003800000 */
.L_x_1270:
[----:B------:R-:W-:-:S13]  /*1c990*/  ISETP.GT.AND P0, PT, R19, 0x1, PT ;  /* 0x000000011300780c */ /* 0x000fda0003f04270 */
[----:B------:R-:W-:Y:S05]  /*1c9a0*/  @P0 BRA `(.L_x_1263) ;  /* 0x0000068000000947 */ /* 0x000fea0003800000 */
[----:B------:R-:W2:Y:S04]  /*1c9b0*/  LDL.LU R3, [R1+0x58] ;  /* 0x0000580001037983 */ /* 0x000ea80000300800 */
[----:B------:R-:W3:Y:S01]  /*1c9c0*/  LDL.LU R2, [R1+0x5c] ;  /* 0x00005c0001027983 */ /* 0x000ee20000300800 */
[----:B-1----:R-:W-:-:S03]  /*1c9d0*/  IMAD R5, R21, c[0x0][0x3f0], RZ ;  /* 0x0000fc0015057a24 */ /* 0x002fc600078e02ff */
[----:B------:R-:W1:Y:S02]  /*1c9e0*/  S2R R0, SR_TID.X ;  /* 0x0000000000007919 */ /* 0x000e640000002100 */
[----:B-1----:R-:W-:-:S04]  /*1c9f0*/  SHF.R.S32.HI R9, RZ, 0x1f, R0 ;  /* 0x0000001fff097819 */ /* 0x002fc80000011400 */
[----:B------:R-:W-:Y:S01]  /*1ca00*/  LEA.HI R9, R9, R0, RZ, 0x3 ;  /* 0x0000000009097211 */ /* 0x000fe200078f18ff */
[----:B------:R-:W-:-:S03]  /*1ca10*/  IMAD R0, R18, c[0x0][0x3a0], RZ ;  /* 0x0000e80012007a24 */ /* 0x000fc600078e02ff */
[----:B------:R-:W-:Y:S01]  /*1ca20*/  SHF.R.S32.HI R9, RZ, 0x3, R9 ;  /* 0x00000003ff097819 */ /* 0x000fe20000011409 */
[----:B------:R-:W-:-:S03]  /*1ca30*/  IMAD R0, R10, c[0x0][0x3a4], R0 ;  /* 0x0000e9000a007a24 */ /* 0x000fc600078e0200 */
[----:B------:R-:W-:Y:S02]  /*1ca40*/  LEA R4, R23, R9, 0x5 ;  /* 0x0000000917047211 */ /* 0x000fe400078e28ff */
[----:B--2---:R-:W-:Y:S02]  /*1ca50*/  MOV R8, R3 ;  /* 0x0000000300087202 */ /* 0x004fe40000000f00 */
[----:B---3--:R-:W-:Y:S02]  /*1ca60*/  MOV R11, R2 ;  /* 0x00000002000b7202 */ /* 0x008fe40000000f00 */
[----:B------:R-:W-:Y:S02]  /*1ca70*/  MOV R2, c[0x0][0x4e8] ;  /* 0x00013a0000027a02 */ /* 0x000fe40000000f00 */
[----:B------:R-:W-:Y:S02]  /*1ca80*/  IADD3 R4, R11, R4, RZ ;  /* 0x000000040b047210 */ /* 0x000fe40007ffe0ff */
[----:B------:R-:W-:Y:S01]  /*1ca90*/  ISETP.NE.AND P0, PT, R2, 0x1, PT ;  /* 0x000000010200780c */ /* 0x000fe20003f05270 */
[----:B------:R-:W-:Y:S01]  /*1caa0*/  IMAD.WIDE.U32 R2, R10, c[0x0][0x3a0], RZ ;  /* 0x0000e8000a027a25 */ /* 0x000fe200078e00ff */
[----:B------:R-:W-:-:S03]  /*1cab0*/  IADD3 R9, R9, R11, RZ ;  /* 0x0000000b09097210 */ /* 0x000fc60007ffe0ff */
[----:B------:R-:W-:Y:S01]  /*1cac0*/  IMAD.IADD R3, R3, 0x1, R0 ;  /* 0x0000000103037824 */ /* 0x000fe200078e0200 */
[----:B------:R-:W-:-:S03]  /*1cad0*/  MOV R0, R4 ;  /* 0x0000000400007202 */ /* 0x000fc60000000f00 */
[----:B------:R-:W-:-:S04]  /*1cae0*/  IMAD.WIDE.U32 R2, R8, c[0x0][0x3e8], R2 ;  /* 0x0000fa0008027a25 */ /* 0x000fc800078e0002 */
[----:B------:R-:W-:-:S04]  /*1caf0*/  @P0 IMAD.HI.U32 R6, R4, c[0x0][0x4ec], RZ ;  /* 0x00013b0004060a27 */ /* 0x000fc800078e00ff */
[----:B------:R-:W-:Y:S01]  /*1cb00*/  IMAD R3, R8, c[0x0][0x3ec], R3 ;  /* 0x0000fb0008037a24 */ /* 0x000fe200078e0203 */
[----:B------:R-:W-:Y:S01]  /*1cb10*/  @P0 SHF.R.U32.HI R0, RZ, c[0x0][0x4f0], R6 ;  /* 0x00013c00ff000a19 */ /* 0x000fe20000011606 */
[C---:B------:R-:W-:Y:S02]  /*1cb20*/  IMAD R8, R16.reuse, c[0x0][0x3f4], R5 ;  /* 0x0000fd0010087a24 */ /* 0x040fe400078e0205 */
[----:B------:R-:W-:Y:S01]  /*1cb30*/  IMAD.WIDE.U32 R2, R16, c[0x0][0x3f0], R2 ;  /* 0x0000fc0010027a25 */ /* 0x000fe200078e0002 */
[----:B------:R-:W-:Y:S02]  /*1cb40*/  SHF.R.S32.HI R6, RZ, 0x1f, R0 ;  /* 0x0000001fff067819 */ /* 0x000fe40000011400 */
[----:B------:R-:W-:Y:S01]  /*1cb50*/  IADD3 R5, -R0, RZ, RZ ;  /* 0x000000ff00057210 */ /* 0x000fe20007ffe1ff */
[----:B------:R-:W-:Y:S02]  /*1cb60*/  IMAD.IADD R3, R3, 0x1, R8 ;  /* 0x0000000103037824 */ /* 0x000fe400078e0208 */
[----:B------:R-:W-:-:S02]  /*1cb70*/  IMAD R6, R6, c[0x0][0x3e0], RZ ;  /* 0x0000f80006067a24 */ /* 0x000fc400078e02ff */
        /* <DEDUP_REMOVED lines=13> */
.L_x_1321:
[----:B------:R-:W-:Y:S05]  /*1cc50*/  BRA.DIV ~URZ, `(.L_x_1273) ;  /* 0x00001f427f007947 */ /* 0x000fea000b800000 */
[----:B------:R3:W4:Y:S02]  /*1cc60*/  SHFL.IDX PT, R0, R10, RZ, 0x181f ;  /* 0x00181fff0a007589 */ /* 0x00072400000e0000 */
.L_x_1322:
        /* <DEDUP_REMOVED lines=12> */
.L_x_1275:
[----:B------:R-:W-:Y:S05]  /*1cd30*/  BSYNC B0 ;  /* 0x0000000000007941 */ /* 0x000fea0003800000 */
.L_x_1274:
[----:B------:R-:W-:Y:S05]  /*1cd40*/  BRA.DIV ~URZ, `(.L_x_1276) ;  /* 0x00001eb27f007947 */ /* 0x000fea000b800000 */
[----:B--2---:R2:W1:Y:S04]  /*1cd50*/  SHFL.IDX PT, R11, R6, 0x1, 0x181f ;  /* 0x00381f00060b7f89 */ /* 0x00446800000e0000 */
[----:B----4-:R2:W4:Y:S02]  /*1cd60*/  SHFL.IDX PT, R0, R10, 0x1, 0x181f ;  /* 0x00381f000a007f89 */ /* 0x01052400000e0000 */
.L_x_1323:
        /* <DEDUP_REMOVED lines=12> */
.L_x_1278:
[----:B------:R-:W-:Y:S05]  /*1ce30*/  BSYNC B0 ;  /* 0x0000000000007941 */ /* 0x000fea0003800000 */
.L_x_1277:
[----:B------:R-:W-:Y:S05]  /*1ce40*/  BRA.DIV ~URZ, `(.L_x_1279) ;  /* 0x00001e727f007947 */ /* 0x000fea000b800000 */
[----:B-1----:R1:W2:Y:S02]  /*1ce50*/  SHFL.IDX PT, R11, R6, 0x2, 0x181f ;  /* 0x00581f00060b7f89 */ /* 0x0022a400000e0000 */
.L_x_1324:
[----:B------:R-:W-:Y:S05]  /*1ce60*/  BRA.DIV ~URZ, `(.L_x_1280) ;  /* 0x00001ec27f007947 */ /* 0x000fea000b800000 */
[----:B----4-:R4:W1:Y:S02]  /*1ce70*/  SHFL.IDX PT, R0, R10, 0x2, 0x181f ;  /* 0x00581f000a007f89 */ /* 0x01086400000e0000 */
.L_x_1325:
        /* <DEDUP_REMOVED lines=12> */
.L_x_1282:
[----:B------:R-:W-:Y:S05]  /*1cf40*/  BSYNC B0 ;  /* 0x0000000000007941 */ /* 0x000fea0003800000 */
.L_x_1281:
[----:B------:R-:W-:Y:S05]  /*1cf50*/  BRA.DIV ~URZ, `(.L_x_1283) ;  /* 0x00001e327f007947 */ /* 0x000fea000b800000 */
[----:B-12---:R-:W1:Y:S04]  /*1cf60*/  SHFL.IDX PT, R6, R6, 0x3, 0x181f ;  /* 0x00781f0006067f89 */ /* 0x006e6800000e0000 */
[----:B------:R2:W3:Y:S02]  /*1cf70*/  SHFL.IDX PT, R0, R10, 0x3, 0x181f ;  /* 0x00781f000a007f89 */ /* 0x0004e400000e0000 */
.L_x_1326:
        /* <DEDUP_REMOVED lines=11> */
.L_x_1263:
[----:B------:R-:W-:Y:S05]  /*1d030*/  BSYNC B1 ;  /* 0x0000000000017941 */ /* 0x000fea0003800000 */
.L_x_1247:
        /* <DEDUP_REMOVED lines=15> */
.L_x_1327:
[----:B------:R-:W-:Y:S05]  /*1d130*/  BRA.DIV ~URZ, `(.L_x_1286) ;  /* 0x00001d827f007947 */ /* 0x000fea000b800000 */
[----:B------:R3:W4:Y:S02]  /*1d140*/  SHFL.IDX PT, R8, R67, 0x1, 0x1f ;  /* 0x00201f0043087f89 */ /* 0x00072400000e0000 */
.L_x_1328:
        /* <DEDUP_REMOVED lines=19> */
.L_x_1329:
        /* <DEDUP_REMOVED lines=16> */
.L_x_1330:
[----:B---3--:R-:W-:Y:S01]  /*1d380*/  IMAD R0, R0, c[0x0][0x538], RZ ;  /* 0x00014e0000007a24 */ /* 0x008fe200078e02ff */
[----:B------:R-:W-:Y:S04]  /*1d390*/  BSSY B1, `(.L_x_1289) ;  /* 0x00000cf000017945 */ /* 0x000fe80003800000 */
[----:B----4-:R-:W-:-:S04]  /*1d3a0*/  IADD3 R8, R0, R8, RZ ;  /* 0x0000000800087210 */ /* 0x010fc80007ffe0ff */
[----:B--2---:R-:W-:-:S13]  /*1d3b0*/  ISETP.GT.AND P0, PT, R8, R9, PT ;  /* 0x000000090800720c */ /* 0x004fda0003f04270 */
[----:B------:R-:W-:Y:S05]  /*1d3c0*/  @P0 BRA `(.L_x_1290) ;  /* 0x0000025000000947 */ /* 0x000fea0003800000 */
.L_x_1294:
        /* <DEDUP_REMOVED lines=9> */
[----:B-1----:R-:W-:-:S03]  /*1d460*/  @!P0 MOV R4, 0x4 ;  /* 0x0000000400048802 */ /* 0x002fc60000000f00 */
[----:B------:R-:W-:-:S04]  /*1d470*/  @!P0 IMAD.WIDE R2, R0, R2, c[0x0][0x580] ;  /* 0x0001600000028625 */ /* 0x000fc800078e0202 */
[----:B------:R-:W-:Y:S01]  /*1d480*/  @!P0 IMAD.WIDE R4, R0, R4, c[0x0][0x578] ;  /* 0x00015e0000048625 */ /* 0x000fe200078e0204 */
[----:B------:R-:W2:Y:S04]  /*1d490*/  @!P0 LDG.E R6, [R2.64] ;  /* 0x0000000602068981 */ /* 0x000ea8000c1e1900 */
[----:B------:R-:W2:Y:S02]  /*1d4a0*/  @!P0 LDG.E R7, [R4.64] ;  /* 0x0000000604078981 */ /* 0x000ea4000c1e1900 */
[----:B--2---:R-:W-:Y:S01]  /*1d4b0*/  IMAD R0, R7, R6, RZ ;  /* 0x0000000607007224 */ /* 0x004fe200078e02ff */
[----:B------:R-:W-:Y:S05]  /*1d4c0*/  BRA.DIV ~URZ, `(.L_x_1292) ;  /* 0x00001c427f007947 */ /* 0x000fea000b800000 */
[----:B------:R1:W2:Y:S02]  /*1d4d0*/  SHFL.UP PT, R2, R0, 0x1, RZ ;  /* 0x0420000000027989 */ /* 0x0002a400000e00ff */
.L_x_1331:
        /* <DEDUP_REMOVED lines=16> */
.L_x_1332:
[----:B--2---:R-:W-:-:S05]  /*1d5e0*/  IMAD R0, R0, c[0x0][0x538], RZ ;  /* 0x00014e0000007a24 */ /* 0x004fca00078e02ff */
[----:B------:R-:W-:-:S04]  /*1d5f0*/  IADD3 R8, R0, R8, RZ ;  /* 0x0000000800087210 */ /* 0x000fc80007ffe0ff */
[----:B------:R-:W-:-:S13]  /*1d600*/  ISETP.GT.AND P0, PT, R8, R9, PT ;  /* 0x000000090800720c */ /* 0x000fda0003f04270 */
[----:B-1----:R-:W-:Y:S05]  /*1d610*/  @!P0 BRA `(.L_x_1294) ;  /* 0xfffffdb000008947 */ /* 0x002fea000383ffff */
.L_x_1290:
[----:B------:R-:W-:-:S05]  /*1d620*/  IADD3 R11, -R0, R8, RZ ;  /* 0x00000008000b7210 */ /* 0x000fca0007ffe1ff */
[----:B------:R-:W-:-:S05]  /*1d630*/  IMAD R0, R4, c[0x0][0x538], R11 ;  /* 0x00014e0004007a24 */ /* 0x000fca00078e020b */
[----:B------:R-:W-:Y:S01]  /*1d640*/  ISETP.GT.AND P0, PT, R0, R9, PT ;  /* 0x000000090000720c */ /* 0x000fe20003f04270 */
[----:B------:R-:W-:-:S12]  /*1d650*/  BRA.DIV ~URZ, `(.L_x_1295) ;  /* 0x00001ca27f007947 */ /* 0x000fd8000b800000 */
[----:B------:R-:W-:-:S03]  /*1d660*/  VOTE.ANY R10, PT, !P0 ;  /* 0x00000000000a7806 */ /* 0x000fc600040e0100 */
.L_x_1333:
[----:B------:R-:W2:Y:S01]  /*1d670*/  LDL.LU R0, [R1+0x54] ;  /* 0x0000540001007983 */ /* 0x000ea20000300800 */
[----:B------:R-:W2:Y:S02]  /*1d680*/  POPC R8, R10 ;  /* 0x0000000a00087309 */ /* 0x000ea40000000000 */
[----:B--2---:R-:W-:-:S05]  /*1d690*/  IADD3 R0, R8, R0, RZ ;  /* 0x0000000008007210 */ /* 0x004fca0007ffe0ff */
[----:B------:R2:W-:Y:S01]  /*1d6a0*/  STL [R1+0x54], R0 ;  /* 0x0000540001007387 */ /* 0x0005e20000100800 */
[----:B------:R-:W-:Y:S05]  /*1d6b0*/  BRA.DIV ~URZ, `(.L_x_1296) ;  /* 0x00001c927f007947 */ /* 0x000fea000b800000 */
[----:B------:R3:W4:Y:S04]  /*1d6c0*/  SHFL.IDX PT, R12, R6, R8, 0x1f ;  /* 0x00001f08060c7589 */ /* 0x00072800000e0000 */
[----:B------:R3:W1:Y:S02]  /*1d6d0*/  SHFL.IDX PT, R7, R7, R8, 0x1f ;  /* 0x00001f0807077589 */ /* 0x00066400000e0000 */
.L_x_1334:
[----:B------:R-:W-:Y:S01]  /*1d6e0*/  ISETP.NE.AND P0, PT, R10, RZ, PT ;  /* 0x000000ff0a00720c */ /* 0x000fe20003f05270 */
[----:B------:R-:W-:-:S12]  /*1d6f0*/  BSSY B0, `(.L_x_1297) ;  /* 0x0000005000007945 */ /* 0x000fd80003800000 */
[----:B------:R-:W-:Y:S05]  /*1d700*/  @!P0 BRA `(.L_x_1298) ;  /* 0x0000003000008947 */ /* 0x000fea0003800000 */
[----:B------:R-:W-:Y:S01]  /*1d710*/  IADD3 R3, R8, -0x1, RZ ;  /* 0xffffffff08037810 */ /* 0x000fe20007ffe0ff */
[----:B------:R-:W-:Y:S05]  /*1d720*/  BRA.DIV ~URZ, `(.L_x_1299) ;  /* 0x00001cf27f007947 */ /* 0x000fea000b800000 */
[----:B------:R2:W3:Y:S02]  /*1d730*/  SHFL.IDX PT, R13, R4, R3, 0x1f ;  /* 0x00001f03040d7589 */ /* 0x0004e400000e0000 */
.L_x_1298:
[----:B------:R-:W-:Y:S05]  /*1d740*/  BSYNC B0 ;  /* 0x0000000000007941 */ /* 0x000fea0003800000 */
.L_x_1297:
[----:B--23--:R-:W-:Y:S01]  /*1d750*/  IMAD R0, R13, c[0x0][0x538], R11 ;  /* 0x00014e000d007a24 */ /* 0x00cfe200078e020b */
[----:B-1----:R-:W-:Y:S01]  /*1d760*/  ISETP.NE.AND P0, PT, R7, 0x1, PT ;  /* 0x000000010700780c */ /* 0x002fe20003f05270 */
[----:B------:R-:W-:Y:S03]  /*1d770*/  BSSY B0, `(.L_x_1300) ;  /* 0x0000087000007945 */ /* 0x000fe60003800000 */
[----:B------:R1:W-:Y:S01]  /*1d780*/  STL [R1+0x48], R0 ;  /* 0x0000480001007387 */ /* 0x0003e20000100800 */
[----:B------:R-:W-:-:S08]  /*1d790*/  IADD3 R9, -R0, R9, RZ ;  /* 0x0000000900097210 */ /* 0x000fd00007ffe1ff */
[----:B------:R-:W-:Y:S05]  /*1d7a0*/  @!P0 BRA `(.L_x_1301) ;  /* 0x000003f000008947 */ /* 0x000fea0003800000 */
[-C--:B-1--4-:R-:W-:Y:S02]  /*1d7b0*/  IABS R0, R12.reuse ;  /* 0x0000000c00007213 */ /* 0x092fe40000000000 */
        /* <DEDUP_REMOVED lines=15> */
[----:B------:R-:W-:-:S04]  /*1d8b0*/  IMAD.MOV R0, RZ, RZ, -R8 ;  /* 0x000000ffff007224 */ /* 0x000fc800078e0a08 */
[----:B------:R-:W-:Y:S02]  /*1d8c0*/  IMAD.MOV.U32 R3, RZ, RZ, R0 ;  /* 0x000000ffff037224 */ /* 0x000fe400078e0000 */
        /* <DEDUP_REMOVED lines=13> */
[----:B-1----:R-:W-:-:S04]  /*1d9a0*/  IADD3 R2, RZ, -R3, RZ ;  /* 0x80000003ff027210 */ /* 0x002fc80007ffe0ff */
[----:B------:R-:W-:Y:S01]  /*1d9b0*/  @!P1 IMAD.MOV R0, RZ, RZ, -R0 ;  /* 0x000000ffff009224 */ /* 0x000fe200078e0a00 */
[----:B------:R-:W-:Y:S01]  /*1d9c0*/  @!P0 LOP3.LUT R0, RZ, R12, RZ, 0x33, !PT ;  /* 0x0000000cff008212 */ /* 0x000fe200078e33ff */
[----:B------:R-:W-:Y:S01]  /*1d9d0*/  IMAD.MOV.U32 R4, RZ, RZ, R2 ;  /* 0x000000ffff047224 */ /* 0x000fe200078e0002 */
[----:B------:R-:W-:Y:S02]  /*1d9e0*/  IABS R2, R7 ;  /* 0x0000000700027213 */ /* 0x000fe40000000000 */
[----:B------:R-:W-:Y:S01]  /*1d9f0*/  IABS R8, R0 ;  /* 0x0000000000087213 */ /* 0x000fe20000000000 */
[----:B------:R-:W-:Y:S02]  /*1da00*/  IMAD R4, R4, R5, RZ ;  /* 0x0000000504047224 */ /* 0x000fe400078e02ff */
[----:B------:R-:W-:Y:S01]  /*1da10*/  IMAD.MOV R6, RZ, RZ, -R2 ;  /* 0x000000ffff067224 */ /* 0x000fe200078e0a02 */
[----:B------:R-:W-:-:S05]  /*1da20*/  MOV R2, RZ ;  /* 0x000000ff00027202 */ /* 0x000fca0000000f00 */
        /* <DEDUP_REMOVED lines=16> */
[----:B------:R-:W-:Y:S01]  /*1db30*/  IMAD.MOV R3, RZ, RZ, -R2 ;  /* 0x000000ffff037224 */ /* 0x000fe200078e0a02 */
[----:B------:R-:W-:-:S03]  /*1db40*/  LEA R2, R7, R2, 0x18 ;  /* 0x0000000207027211 */ /* 0x000fc600078ec0ff */
[----:B------:R-:W-:Y:S02]  /*1db50*/  IMAD R3, R7, R3, R0 ;  /* 0x0000000307037224 */ /* 0x000fe400078e0200 */
[----:B------:R-:W-:Y:S02]  /*1db60*/  IMAD R0, R12, R4, R9 ;  /* 0x000000040c007224 */ /* 0x000fe400078e0209 */
[----:B------:R-:W-:-:S05]  /*1db70*/  IMAD R2, R3, 0x10000, R2 ;  /* 0x0001000003027824 */ /* 0x000fca00078e0202 */
[----:B------:R1:W-:Y:S01]  /*1db80*/  STL [R1+0x50], R2 ;  /* 0x0000500201007387 */ /* 0x0003e20000100800 */
[----:B------:R-:W-:Y:S05]  /*1db90*/  BRA `(.L_x_1302) ;  /* 0x0000044000007947 */ /* 0x000fea0003800000 */
.L_x_1301:
[----:B------:R-:W2:Y:S01]  /*1dba0*/  LDL R3, [R1+0x54] ;  /* 0x0000540001037983 */ /* 0x000ea20000100800 */
[----:B------:R-:W-:-:S04]  /*1dbb0*/  IMAD.MOV.U32 R2, RZ, RZ, 0x4 ;  /* 0x00000004ff027424 */ /* 0x000fc800078e00ff */
[----:B--2---:R-:W-:-:S05]  /*1dbc0*/  IMAD.WIDE R2, R3, R2, c[0x0][0x590] ;  /* 0x0001640003027625 */ /* 0x004fca00078e0202 */
[----:B------:R-:W2:Y:S02]  /*1dbd0*/  LDG.E R4, [R2.64] ;  /* 0x0000000602047981 */ /* 0x000ea4000c1e1900 */
[----:B--2-4-:R-:W-:-:S05]  /*1dbe0*/  IMAD R8, R4, R12, RZ ;  /* 0x0000000c04087224 */ /* 0x014fca00078e02ff */
        /* <DEDUP_REMOVED lines=27> */
[----:B------:R-:W-:Y:S02]  /*1dda0*/  IMAD R10, R4, R0, RZ ;  /* 0x00000000040a7224 */ /* 0x000fe400078e02ff */
[----:B------:R-:W-:-:S03]  /*1ddb0*/  IMAD.MOV R0, RZ, RZ, -R0 ;  /* 0x000000ffff007224 */ /* 0x000fc600078e0a00 */
[----:B------:R-:W-:Y:S01]  /*1ddc0*/  IADD3 R2, -R10, c[0x0][0x538], RZ ;  /* 0x00014e000a027a10 */ /* 0x000fe20007ffe1ff */
[----:B------:R-:W-:-:S03]  /*1ddd0*/  IMAD R7, R8, R0, R9 ;  /* 0x0000000008077224 */ /* 0x000fc600078e0209 */
[----:B------:R-:W-:Y:S01]  /*1dde0*/  IMNMX R2, R4, R2, PT ;  /* 0x0000000204027217 */ /* 0x000fe20003800200 */
[----:B------:R-:W-:-:S03]  /*1ddf0*/  IMAD.MOV.U32 R4, RZ, RZ, RZ ;  /* 0x000000ffff047224 */ /* 0x000fc600078e00ff */
[-C--:B------:R-:W-:Y:S02]  /*1de00*/  IABS R3, R2.reuse ;  /* 0x0000000200037213 */ /* 0x080fe40000000000 */
[----:B------:R-:W-:-:S03]  /*1de10*/  IABS R8, R2 ;  /* 0x0000000200087213 */ /* 0x000fc60000000000 */
[----:B------:R-:W-:-:S04]  /*1de20*/  IMAD.MOV.U32 R6, RZ, RZ, R3 ;  /* 0x000000ffff067224 */ /* 0x000fc800078e0003 */
[----:B------:R-:W1:Y:S08]  /*1de30*/  I2F.RP R3, R6 ;  /* 0x0000000600037306 */ /* 0x000e700000209400 */
[----:B-1----:R-:W1:Y:S02]  /*1de40*/  MUFU.RCP R3, R3 ;  /* 0x0000000300037308 */ /* 0x002e640000001000 */
[----:B-1----:R-:W-:-:S06]  /*1de50*/  IADD3 R3, R3, 0xffffffe, RZ ;  /* 0x0ffffffe03037810 */ /* 0x002fcc0007ffe0ff */
[----:B------:R-:W1:Y:S02]  /*1de60*/  F2I.FTZ.U32.TRUNC.NTZ R5, R3 ;  /* 0x0000000300057305 */ /* 0x000e64000021f000 */
[----:B-1----:R-:W-:-:S05]  /*1de70*/  IMAD.MOV R3, RZ, RZ, -R5 ;  /* 0x000000ffff037224 */ /* 0x002fca00078e0a05 */
[----:B------:R-:W-:Y:S02]  /*1de80*/  MOV R0, R3 ;  /* 0x0000000300007202 */ /* 0x000fe40000000f00 */
[----:B------:R-:W-:-:S03]  /*1de90*/  IABS R3, R7 ;  /* 0x0000000700037213 */ /* 0x000fc60000000000 */
[----:B------:R-:W-:-:S04]  /*1dea0*/  IMAD R0, R0, R6, RZ ;  /* 0x0000000600007224 */ /* 0x000fc800078e02ff */
        /* <DEDUP_REMOVED lines=19> */
.L_x_1302:
[----:B------:R-:W-:Y:S05]  /*1dfe0*/  BSYNC B0 ;  /* 0x0000000000007941 */ /* 0x000fea0003800000 */
.L_x_1300:
[----:B------:R-:W-:-:S04]  /*1dff0*/  LOP3.LUT R0, RZ, R0, RZ, 0x33, !PT ;  /* 0x00000000ff007212 */ /* 0x000fc800078e33ff */
[----:B------:R-:W-:-:S05]  /*1e000*/  IADD3 R0, R0, R12, RZ ;  /* 0x0000000c00007210 */ /* 0x000fca0007ffe0ff */
[----:B------:R2:W-:Y:S01]  /*1e010*/  STL [R1+0x4c], R0 ;  /* 0x00004c0001007387 */ /* 0x0005e20000100800 */
[----:B------:R-:W-:Y:S05]  /*1e020*/  BRA `(.L_x_1303) ;  /* 0x0000005000007947 */ /* 0x000fea0003800000 */
.L_x_1291:
[----:B------:R-:W-:Y:S01]  /*1e030*/  MOV R0, c[0x0][0x53c] ;  /* 0x00014f0000007a02 */ /* 0x000fe20000000f00 */
[----:B------:R2:W-:Y:S04]  /*1e040*/  STL [R1+0x48], R9 ;  /* 0x0000480901007387 */ /* 0x0005e80000100800 */
[----:B------:R2:W-:Y:S04]  /*1e050*/  STL [R1+0x4c], RZ ;  /* 0x00004cff01007387 */ /* 0x0005e80000100800 */
[----:B------:R2:W-:Y:S04]  /*1e060*/  STL [R1+0x50], RZ ;  /* 0x000050ff01007387 */ /* 0x0005e80000100800 */
[----:B------:R2:W-:Y:S02]  /*1e070*/  STL [R1+0x54], R0 ;  /* 0x0000540001007387 */ /* 0x0005e40000100800 */
.L_x_1303:
[----:B------:R-:W-:Y:S05]  /*1e080*/  BSYNC B1 ;  /* 0x0000000000017941 */ /* 0x000fea0003800000 */
.L_x_1289:
        /* <DEDUP_REMOVED lines=9> */
.L_x_1284:
[----:B--2---:R-:W2:Y:S02]  /*1e120*/  LDL R0, [R1+0x54] ;  /* 0x0000540001007983 */ /* 0x004ea40000100800 */
[----:B--2---:R-:W-:-:S13]  /*1e130*/  ISETP.GE.AND P0, PT, R0, c[0x0][0x53c], PT ;  /* 0x00014f0000007a0c */ /* 0x004fda0003f06270 */
[----:B-1----:R-:W-:Y:S01]  /*1e140*/  @P0 CALL.REL.NOINC `(.L_x_1304) ;  /* 0x0000001000000944 */ /* 0x002fe20003c00000 */
[----:B------:R-:W-:Y:S05]  /*1e150*/  BRA `(.L_x_1305) ;  /* 0xfffe364000007947 */ /* 0x000fea000383ffff */
.L_x_1304:
[----:B------:R-:W-:Y:S05]  /*1e160*/  EXIT ;  /* 0x000000000000794d */ /* 0x000fea0003800000 */
.L_x_1125:
[----:B------:R-:W-:Y:S01]  /*1e170*/  IMAD.MOV.U32 R0, RZ, RZ, R5 ;  /* 0x000000ffff007224 */ /* 0x000fe200078e0005 */
[----:B------:R-:W-:Y:S02]  /*1e180*/  MOV R2, 0x1 ;  /* 0x0000000100027802 */ /* 0x000fe40000000f00 */
[----:B------:R-:W-:Y:S02]  /*1e190*/  MOV R3, 0x1e1b0 ;  /* 0x0001e1b000037802 */ /* 0x000fe40000000f00 */
[----:B------:R-:W-:Y:S05]  /*1e1a0*/  CALL.REL.NOINC `($__internal_26_$__cuda_sm70_shflsync_up_p) ;  /* 0x0000136000007944 */ /* 0x000fea0003c00000 */
[----:B------:R-:W-:Y:S01]  /*1e1b0*/  MOV R0, R4 ;  /* 0x0000000400007202 */ /* 0x000fe20000000f00 */
[----:B------:R-:W-:Y:S05]  /*1e1c0*/  BRA `(.L_x_1306) ;  /* 0xfffe229000007947 */ /* 0x000fea000383ffff */
.L_x_1126:
[----:B------:R-:W-:Y:S01]  /*1e1d0*/  IMAD.MOV.U32 R0, RZ, RZ, R5 ;  /* 0x000000ffff007224 */ /* 0x000fe200078e0005 */
[----:B------:R-:W-:Y:S02]  /*1e1e0*/  MOV R2, 0x2 ;  /* 0x0000000200027802 */ /* 0x000fe40000000f00 */
[----:B------:R-:W-:Y:S02]  /*1e1f0*/  MOV R3, 0x1e210 ;  /* 0x0001e21000037802 */ /* 0x000fe40000000f00 */
[----:B------:R-:W-:Y:S05]  /*1e200*/  CALL.REL.NOINC `($__internal_26_$__cuda_sm70_shflsync_up_p) ;  /* 0x0000130000007944 */ /* 0x000fea0003c00000 */
[----:B------:R-:W-:Y:S01]  /*1e210*/  SEL R0, R4, RZ, P4 ;  /* 0x000000ff04007207 */ /* 0x000fe20002000000 */
[----:B------:R-:W-:Y:S01]  /*1e220*/  IMAD.MOV.U32 R2, RZ, RZ, 0x4 ;  /* 0x00000004ff027424 */ /* 0x000fe200078e00ff */
[----:B------:R-:W-:-:S03]  /*1e230*/  MOV R3, 0x1e260 ;  /* 0x0001e26000037802 */ /* 0x000fc60000000f00 */
[----:B------:R-:W-:Y:S02]  /*1e240*/  IMAD.IADD R0, R5, 0x1, R0 ;  /* 0x0000000105007824 */ /* 0x000fe400078e0200 */
        /* <DEDUP_REMOVED lines=14> */
[----:B------:R-:W-:Y:S01]  /*1e330*/  IMAD.IADD R4, R0, 0x1, R4 ;  /* 0x0000000100047824 */ /* 0x000fe200078e0204 */
[----:B------:R-:W-:-:S03]  /*1e340*/  MOV R0, 0x1f ;  /* 0x0000001f00007802 */ /* 0x000fc60000000f00 */
[----:B------:R-:W-:Y:S02]  /*1e350*/  IMAD.MOV.U32 R5, RZ, RZ, R4 ;  /* 0x000000ffff057224 */ /* 0x000fe400078e0004 */
[----:B------:R-:W-:Y:S05]  /*1e360*/  CALL.REL.NOINC `($__internal_25_$__cuda_sm70_shflsync_idx_p) ;  /* 0x0000115000007944 */ /* 0x000fea0003c00000 */
[----:B------:R-:W-:Y:S05]  /*1e370*/  BRA `(.L_x_1307) ;  /* 0xfffe21e000007947 */ /* 0x000fea000383ffff */
.L_x_1128:
[----:B------:R-:W-:Y:S02]  /*1e380*/  SEL R0, RZ, 0x1, P0 ;  /* 0x00000001ff007807 */ /* 0x000fe40000000000 */
[----:B------:R-:W-:Y:S02]  /*1e390*/  MOV R2, 0x1e3b0 ;  /* 0x0001e3b000027802 */ /* 0x000fe40000000f00 */
[----:B------:R-:W-:Y:S05]  /*1e3a0*/  CALL.REL.NOINC `($__internal_27_$__cuda_sm70_votesync_ballot) ;  /* 0x000011d000007944 */ /* 0x000fea0003c00000 */
[----:B------:R-:W-:Y:S01]  /*1e3b0*/  MOV R10, R0 ;  /* 0x00000000000a7202 */ /* 0x000fe20000000f00 */
[----:B------:R-:W-:Y:S05]  /*1e3c0*/  BRA `(.L_x_1308) ;  /* 0xfffe222000007947 */ /* 0x000fea000383ffff */
.L_x_1129:
[----:B------:R-:W-:Y:S01]  /*1e3d0*/  IMAD.MOV.U32 R5, RZ, RZ, R9 ;  /* 0x000000ffff057224 */ /* 0x000fe200078e0009 */
[----:B------:R-:W-:Y:S01]  /*1e3e0*/  MOV R3, R6 ;  /* 0x0000000600037202 */ /* 0x000fe20000000f00 */
[----:B-1----:R-:W-:Y:S01]  /*1e3f0*/  IMAD.MOV.U32 R0, RZ, RZ, 0x1f ;  /* 0x0000001fff007424 */ /* 0x002fe200078e00ff */
[----:B------:R-:W-:Y:S02]  /*1e400*/  MOV R2, 0x1e420 ;  /* 0x0001e42000027802 */ /* 0x000fe40000000f00 */
[----:B------:R-:W-:Y:S05]  /*1e410*/  CALL.REL.NOINC `($__internal_25_$__cuda_sm70_shflsync_idx_p) ;  /* 0x000010a000007944 */ /* 0x000fea0003c00000 */
[----:B------:R-:W-:Y:S01]  /*1e420*/  IMAD.MOV.U32 R12, RZ, RZ, R0 ;  /* 0x000000ffff0c7224 */ /* 0x000fe200078e0000 */
[----:B------:R-:W-:Y:S01]  /*1e430*/  MOV R5, R8 ;  /* 0x0000000800057202 */ /* 0x000fe20000000f00 */
[----:B------:R-:W-:Y:S01]  /*1e440*/  IMAD.MOV.U32 R7, RZ, RZ, RZ ;  /* 0x000000ffff077224 */ /* 0x000fe200078e00ff */
[----:B------:R-:W-:Y:S01]  /*1e450*/  MOV R3, R6 ;  /* 0x0000000600037202 */ /* 0x000fe20000000f00 */
[----:B------:R-:W-:Y:S01]  /*1e460*/  IMAD.MOV.U32 R0, RZ, RZ, 0x1f ;  /* 0x0000001fff007424 */ /* 0x000fe200078e00ff */
[----:B------:R-:W-:-:S02]  /*1e470*/  MOV R2, 0x1e490 ;  /* 0x0001e49000027802 */ /* 0x000fc40000000f00 */
[----:B------:R-:W-:Y:S05]  /*1e480*/  CALL.REL.NOINC `($__internal_25_$__cuda_sm70_shflsync_idx_p) ;  /* 0x0000103000007944 */ /* 0x000fea0003c00000 */
[----:B------:R-:W-:Y:S01]  /*1e490*/  MOV R9, R0 ;  /* 0x0000000000097202 */ /* 0x000fe20000000f00 */
[----:B------:R-:W-:Y:S05]  /*1e4a0*/  BRA `(.L_x_1309) ;  /* 0xfffe21b000007947 */ /* 0x000fea000383ffff */
.L_x_1132:
[----:B------:R-:W-:Y:S01]  /*1e4b0*/  IMAD.MOV.U32 R5, RZ, RZ, R4 ;  /* 0x000000ffff057224 */ /* 0x000fe200078e0004 */
[----:B-1----:R-:W-:-:S02]  /*1e4c0*/  MOV R0, 0x1f ;  /* 0x0000001f00007802 */ /* 0x002fc40000000f00 */
[----:B------:R-:W-:Y:S02]  /*1e4d0*/  MOV R2, 0x1e4f0 ;  /* 0x0001e4f000027802 */ /* 0x000fe40000000f00 */
[----:B--234-:R-:W-:Y:S05]  /*1e4e0*/  CALL.REL.NOINC `($__internal_25_$__cuda_sm70_shflsync_idx_p) ;  /* 0x00000fd000007944 */ /* 0x01cfea0003c00000 */
[----:B------:R-:W-:Y:S01]  /*1e4f0*/  MOV R7, R0 ;  /* 0x0000000000077202 */ /* 0x000fe20000000f00 */
[----:B------:R-:W-:Y:S05]  /*1e500*/  BRA `(.L_x_1131) ;  /* 0xfffe21b000007947 */ /* 0x000fea000383ffff */
.L_x_1243:
[----:B-1----:R1:W5:Y:S01]  /*1e510*/  LDL R2, [R1+0x20] ;  /* 0x0000200001027983 */ /* 0x0023620000100800 */
[----:B------:R-:W-:Y:S02]  /*1e520*/  MOV R5, 0x2 ;  /* 0x0000000200057802 */ /* 0x000fe40000000f00 */
[----:B------:R-:W-:Y:S02]  /*1e530*/  MOV R4, 0x1e550 ;  /* 0x0001e55000047802 */ /* 0x000fe40000000f00 */
[----:B-1---5:R-:W-:Y:S05]  /*1e540*/  CALL.REL.NOINC `($__internal_24_$__cuda_sm70_shflsync_bfly_p) ;  /* 0x00000f3000007944 */ /* 0x022fea0003c00000 */
[----:B------:R-:W-:Y:S01]  /*1e550*/  MOV R0, R2 ;  /* 0x0000000200007202 */ /* 0x000fe20000000f00 */
[----:B------:R-:W-:Y:S05]  /*1e560*/  BRA `(.L_x_1310) ;  /* 0xffffb77000007947 */ /* 0x000fea000383ffff */
.L_x_1244:
[----:B------:R-:W-:Y:S01]  /*1e570*/  IMAD.MOV.U32 R2, RZ, RZ, R0 ;  /* 0x000000ffff027224 */ /* 0x000fe200078e0000 */
[----:B------:R-:W-:Y:S02]  /*1e580*/  MOV R5, 0x1 ;  /* 0x0000000100057802 */ /* 0x000fe40000000f00 */
[----:B------:R-:W-:Y:S02]  /*1e590*/  MOV R4, 0x1e5b0 ;  /* 0x0001e5b000047802 */ /* 0x000fe40000000f00 */
[----:B------:R-:W-:Y:S05]  /*1e5a0*/  CALL.REL.NOINC `($__internal_24_$__cuda_sm70_shflsync_bfly_p) ;  /* 0x00000ed000007944 */ /* 0x000fea0003c00000 */
[----:B------:R-:W-:Y:S02]  /*1e5b0*/  FADD.FTZ R0, R0, R2 ;  /* 0x0000000200007221 */ /* 0x000fe40000010000 */
[----:B------:R1:W5:Y:S01]  /*1e5c0*/  LDL R2, [R1+0x24] ;  /* 0x0000240001027983 */ /* 0x0003620000100800 */
[----:B------:R-:W-:-:S02]  /*1e5d0*/  MOV R5, 0x2 ;  /* 0x0000000200057802 */ /* 0x000fc40000000f00 */
[----:B------:R-:W-:Y:S02]  /*1e5e0*/  MOV R4, 0x1e600 ;  /* 0x0001e60000047802 */ /* 0x000fe40000000f00 */
[----:B-1---5:R-:W-:Y:S05]  /*1e5f0*/  CALL.REL.NOINC `($__internal_24_$__cuda_sm70_shflsync_bfly_p) ;  /* 0x00000e8000007944 */ /* 0x022fea0003c00000 */
[----:B------:R-:W2:Y:S01]  /*1e600*/  LDL.LU R3, [R1+0x24] ;  /* 0x0000240001037983 */ /* 0x000ea20000300800 */
[----:B------:R-:W-:Y:S02]  /*1e610*/  MOV R5, 0x1 ;  /* 0x0000000100057802 */ /* 0x000fe40000000f00 */
[----:B------:R-:W-:Y:S01]  /*1e620*/  MOV R4, 0x1e660 ;  /* 0x0001e66000047802 */ /* 0x000fe20000000f00 */
[----:B--2---:R-:W-:-:S05]  /*1e630*/  FADD.FTZ R3, R3, R2 ;  /* 0x0000000203037221 */ /* 0x004fca0000010000 */
[----:B------:R-:W-:Y:S02]  /*1e640*/  MOV R2, R3 ;  /* 0x0000000300027202 */ /* 0x000fe40000000f00 */
[----:B------:R-:W-:Y:S05]  /*1e650*/  CALL.REL.NOINC `($__internal_24_$__cuda_sm70_shflsync_bfly_p) ;  /* 0x00000e2000007944 */ /* 0x000fea0003c00000 */
[----:B------:R-:W-:Y:S01]  /*1e660*/  MOV R4, R2 ;  /* 0x0000000200047202 */ /* 0x000fe20000000f00 */
[----:B------:R-:W-:Y:S05]  /*1e670*/  BRA `(.L_x_1311) ;  /* 0xffffb6f000007947 */ /* 0x000fea000383ffff */
.L_x_1251:
[----:B-1234-:R-:W-:Y:S01]  /*1e680*/  IMAD.MOV.U32 R5, RZ, RZ, R8 ;  /* 0x000000ffff057224 */ /* 0x01efe200078e0008 */
[----:B------:R-:W-:Y:S01]  /*1e690*/  MOV R3, RZ ;  /* 0x000000ff00037202 */ /* 0x000fe20000000f00 */
[----:B------:R-:W-:Y:S01]  /*1e6a0*/  IMAD.MOV.U32 R0, RZ, RZ, 0x181f ;  /* 0x0000181fff007424 */ /* 0x000fe200078e00ff */
[----:B------:R-:W-:Y:S02]  /*1e6b0*/  MOV R2, 0x1e6d0 ;  /* 0x0001e6d000027802 */ /* 0x000fe40000000f00 */
[----:B------:R-:W-:Y:S05]  /*1e6c0*/  CALL.REL.NOINC `($__internal_25_$__cuda_sm70_shflsync_idx_p) ;  /* 0x00000df000007944 */ /* 0x000fea0003c00000 */
[----:B------:R-:W-:Y:S01]  /*1e6d0*/  MOV R10, R0 ;  /* 0x00000000000a7202 */ /* 0x000fe20000000f00 */
[----:B------:R-:W-:Y:S05]  /*1e6e0*/  BRA `(.L_x_1312) ;  /* 0xffffccb000007947 */ /* 0x000fea000383ffff */
.L_x_1252:
[----:B------:R-:W-:Y:S01]  /*1e6f0*/  IMAD.MOV.U32 R5, RZ, RZ, R9 ;  /* 0x000000ffff057224 */ /* 0x000fe200078e0009 */
[----:B------:R-:W-:Y:S01]  /*1e700*/  MOV R3, RZ ;  /* 0x000000ff00037202 */ /* 0x000fe20000000f00 */
[----:B------:R-:W-:Y:S01]  /*1e710*/  IMAD.MOV.U32 R0, RZ, RZ, 0x181f ;  /* 0x0000181fff007424 */ /* 0x000fe200078e00ff */
[----:B------:R-:W-:Y:S02]  /*1e720*/  MOV R2, 0x1e740 ;  /* 0x0001e74000027802 */ /* 0x000fe40000000f00 */
[----:B-12---:R-:W-:Y:S05]  /*1e730*/  CALL.REL.NOINC `($__internal_25_$__cuda_sm70_shflsync_idx_p) ;  /* 0x00000d8000007944 */ /* 0x006fea0003c00000 */
[----:B------:R-:W-:Y:S05]  /*1e740*/  BRA `(.L_x_1313) ;  /* 0xffffcc7000007947 */ /* 0x000fea000383ffff */
.L_x_1255:
[----:B--2---:R-:W-:Y:S01]  /*1e750*/  IMAD.MOV.U32 R5, RZ, RZ, R8 ;  /* 0x000000ffff057224 */ /* 0x004fe200078e0008 */
[----:B------:R-:W-:Y:S01]  /*1e760*/  MOV R3, 0x1 ;  /* 0x0000000100037802 */ /* 0x000fe20000000f00 */
[----:B----4-:R-:W-:Y:S01]  /*1e770*/  IMAD.MOV.U32 R0, RZ, RZ, 0x181f ;  /* 0x0000181fff007424 */ /* 0x010fe200078e00ff */
[----:B------:R-:W-:-:S02]  /*1e780*/  MOV R2, 0x1e7a0 ;  /* 0x0001e7a000027802 */ /* 0x000fc40000000f00 */
[----:B-1-3--:R-:W-:Y:S05]  /*1e790*/  CALL.REL.NOINC `($__internal_25_$__cuda_sm70_shflsync_idx_p) ;  /* 0x00000d2000007944 */ /* 0x00afea0003c00000 */
[----:B------:R-:W-:Y:S01]  /*1e7a0*/  IMAD.MOV.U32 R10, RZ, RZ, R0 ;  /* 0x000000ffff0a7224 */ /* 0x000fe200078e0000 */
[----:B------:R-:W-:Y:S01]  /*1e7b0*/  MOV R3, 0x1 ;  /* 0x0000000100037802 */ /* 0x000fe20000000f00 */
[----:B------:R-:W-:Y:S01]  /*1e7c0*/  IMAD.MOV.U32 R5, RZ, RZ, R9 ;  /* 0x000000ffff057224 */ /* 0x000fe200078e0009 */
[----:B------:R-:W-:-:S02]  /*1e7d0*/  MOV R0, 0x181f ;  /* 0x0000181f00007802 */ /* 0x000fc40000000f00 */
[----:B------:R-:W-:Y:S02]  /*1e7e0*/  MOV R2, 0x1e800 ;  /* 0x0001e80000027802 */ /* 0x000fe40000000f00 */
[----:B------:R-:W-:Y:S05]  /*1e7f0*/  CALL.REL.NOINC `($__internal_25_$__cuda_sm70_shflsync_idx_p) ;  /* 0x00000cc000007944 */ /* 0x000fea0003c00000 */
[----:B------:R-:W-:Y:S05]  /*1e800*/  BRA `(.L_x_1314) ;  /* 0xffffcca000007947 */ /* 0x000fea000383ffff */
.L_x_1258:
[----:B-1----:R-:W-:Y:S01]  /*1e810*/  IMAD.MOV.U32 R5, RZ, RZ, R8 ;  /* 0x000000ffff057224 */ /* 0x002fe200078e0008 */
[----:B------:R-:W-:Y:S01]  /*1e820*/  MOV R3, 0x2 ;  /* 0x0000000200037802 */ /* 0x000fe20000000f00 */
[----:B----4-:R-:W-:Y:S01]  /*1e830*/  IMAD.MOV.U32 R0, RZ, RZ, 0x181f ;  /* 0x0000181fff007424 */ /* 0x010fe200078e00ff */
[----:B------:R-:W-:Y:S02]  /*1e840*/  MOV R2, 0x1e860 ;  /* 0x0001e86000027802 */ /* 0x000fe40000000f00 */
[----:B--23--:R-:W-:Y:S05]  /*1e850*/  CALL.REL.NOINC `($__internal_25_$__cuda_sm70_shflsync_idx_p) ;  /* 0x00000c6000007944 */ /* 0x00cfea0003c00000 */
[----:B------:R-:W-:Y:S01]  /*1e860*/  MOV R10, R0 ;  /* 0x00000000000a7202 */ /* 0x000fe20000000f00 */
[----:B------:R-:W-:Y:S05]  /*1e870*/  BRA `(.L_x_1315) ;  /* 0xffffcd2000007947 */ /* 0x000fea000383ffff */
.L_x_1259:
[----:B------:R-:W-:Y:S01]  /*1e880*/  IMAD.MOV.U32 R5, RZ, RZ, R9 ;  /* 0x000000ffff057224 */ /* 0x000fe200078e0009 */
[----:B------:R-:W-:Y:S01]  /*1e890*/  MOV R3, 0x2 ;  /* 0x0000000200037802 */ /* 0x000fe20000000f00 */
[----:B----4-:R-:W-:Y:S01]  /*1e8a0*/  IMAD.MOV.U32 R0, RZ, RZ, 0x181f ;  /* 0x0000181fff007424 */ /* 0x010fe200078e00ff */
[----:B------:R-:W-:Y:S02]  /*1e8b0*/  MOV R2, 0x1e8d0 ;  /* 0x0001e8d000027802 */ /* 0x000fe40000000f00 */
[----:B-123--:R-:W-:Y:S05]  /*1e8c0*/  CALL.REL.NOINC `($__internal_25_$__cuda_sm70_shflsync_idx_p) ;  /* 0x00000bf000007944 */ /* 0x00efea0003c00000 */
[----:B------:R-:W-:Y:S05]  /*1e8d0*/  BRA `(.L_x_1316) ;  /* 0xffffcce000007947 */ /* 0x000fea000383ffff */
.L_x_1262:
[----:B-1----:R-:W-:Y:S01]  /*1e8e0*/  IMAD.MOV.U32 R5, RZ, RZ, R8 ;  /* 0x000000ffff057224 */ /* 0x002fe200078e0008 */
[----:B------:R-:W-:Y:S01]  /*1e8f0*/  MOV R3, 0x3 ;  /* 0x0000000300037802 */ /* 0x000fe20000000f00 */
[----:B------:R-:W-:Y:S01]  /*1e900*/  IMAD.MOV.U32 R0, RZ, RZ, 0x181f ;  /* 0x0000181fff007424 */ /* 0x000fe200078e00ff */
[----:B------:R-:W-:-:S02]  /*1e910*/  MOV R2, 0x1e930 ;  /* 0x0001e93000027802 */ /* 0x000fc40000000f00 */
[----:B--234-:R-:W-:Y:S05]  /*1e920*/  CALL.REL.NOINC `($__internal_25_$__cuda_sm70_shflsync_idx_p) ;  /* 0x00000b9000007944 */ /* 0x01cfea0003c00000 */
[----:B------:R-:W-:Y:S01]  /*1e930*/  IMAD.MOV.U32 R4, RZ, RZ, R0 ;  /* 0x000000ffff047224 */ /* 0x000fe200078e0000 */
[----:B------:R-:W-:Y:S01]  /*1e940*/  MOV R3, 0x3 ;  /* 0x0000000300037802 */ /* 0x000fe20000000f00 */
[----:B------:R-:W-:Y:S01]  /*1e950*/  IMAD.MOV.U32 R5, RZ, RZ, R9 ;  /* 0x000000ffff057224 */ /* 0x000fe200078e0009 */
[----:B------:R-:W-:-:S02]  /*1e960*/  MOV R0, 0x181f ;  /* 0x0000181f00007802 */ /* 0x000fc40000000f00 */
[----:B------:R-:W-:Y:S02]  /*1e970*/  MOV R2, 0x1e990 ;  /* 0x0001e99000027802 */ /* 0x000fe40000000f00 */
[----:B------:R-:W-:Y:S05]  /*1e980*/  CALL.REL.NOINC `($__internal_25_$__cuda_sm70_shflsync_idx_p) ;  /* 0x00000b3000007944 */ /* 0x000fea0003c00000 */
[----:B------:R-:W-:Y:S05]  /*1e990*/  BRA `(.L_x_1317) ;  /* 0xffffcd2000007947 */ /* 0x000fea000383ffff */
.L_x_1264:
[----:B------:R-:W-:Y:S01]  /*1e9a0*/  IMAD.MOV.U32 R5, RZ, RZ, R14 ;  /* 0x000000ffff057224 */ /* 0x000fe200078e000e */
[----:B------:R-:W-:Y:S01]  /*1e9b0*/  MOV R3, RZ ;  /* 0x000000ff00037202 */ /* 0x000fe20000000f00 */
[----:B------:R-:W-:Y:S01]  /*1e9c0*/  IMAD.MOV.U32 R0, RZ, RZ, 0x1c1f ;  /* 0x00001c1fff007424 */ /* 0x000fe200078e00ff */
[----:B------:R-:W-:Y:S02]  /*1e9d0*/  MOV R2, 0x1e9f0 ;  /* 0x0001e9f000027802 */ /* 0x000fe40000000f00 */
[----:B------:R-:W-:Y:S05]  /*1e9e0*/  CALL.REL.NOINC `($__internal_25_$__cuda_sm70_shflsync_idx_p) ;  /* 0x00000ad000007944 */ /* 0x000fea0003c00000 */
[----:B------:R-:W-:Y:S01]  /*1e9f0*/  MOV R4, R0 ;  /* 0x0000000000047202 */ /* 0x000fe20000000f00 */
[----:B------:R-:W-:Y:S05]  /*1ea00*/  BRA `(.L_x_1318) ;  /* 0xffffcfa000007947 */ /* 0x000fea000383ffff */
.L_x_1265:
[----:B------:R-:W-:Y:S01]  /*1ea10*/  IMAD.MOV.U32 R5, RZ, RZ, R28 ;  /* 0x000000ffff057224 */ /* 0x000fe200078e001c */
[----:B------:R-:W-:Y:S01]  /*1ea20*/  MOV R3, RZ ;  /* 0x000000ff00037202 */ /* 0x000fe20000000f00 */
[----:B------:R-:W-:Y:S01]  /*1ea30*/  IMAD.MOV.U32 R0, RZ, RZ, 0x1c1f ;  /* 0x00001c1fff007424 */ /* 0x000fe200078e00ff */
[----:B------:R-:W-:Y:S02]  /*1ea40*/  MOV R2, 0x1ea60 ;  /* 0x0001ea6000027802 */ /* 0x000fe40000000f00 */
[----:B-12---:R-:W-:Y:S05]  /*1ea50*/  CALL.REL.NOINC `($__internal_25_$__cuda_sm70_shflsync_idx_p) ;  /* 0x00000a6000007944 */ /* 0x006fea0003c00000 */
[----:B------:R-:W-:Y:S05]  /*1ea60*/  BRA `(.L_x_1319) ;  /* 0xffffcf6000007947 */ /* 0x000fea000383ffff */
.L_x_1268:
[----:B------:R-:W-:Y:S01]  /*1ea70*/  IMAD.MOV.U32 R5, RZ, RZ, R14 ;  /* 0x000000ffff057224 */ /* 0x000fe200078e000e */
[----:B----4-:R-:W-:Y:S01]  /*1ea80*/  MOV R3, 0x1 ;  /* 0x0000000100037802 */ /* 0x010fe20000000f00 */
[----:B------:R-:W-:Y:S01]  /*1ea90*/  IMAD.MOV.U32 R0, RZ, RZ, 0x1c1f ;  /* 0x00001c1fff007424 */ /* 0x000fe200078e00ff */
[----:B------:R-:W-:-:S02]  /*1eaa0*/  MOV R2, 0x1eac0 ;  /* 0x0001eac000027802 */ /* 0x000fc40000000f00 */
[----:B-123--:R-:W-:Y:S05]  /*1eab0*/  CALL.REL.NOINC `($__internal_25_$__cuda_sm70_shflsync_idx_p) ;  /* 0x00000a0000007944 */ /* 0x00efea0003c00000 */
[----:B------:R-:W-:Y:S01]  /*1eac0*/  IMAD.MOV.U32 R4, RZ, RZ, R0 ;  /* 0x000000ffff047224 */ /* 0x000fe200078e0000 */
[----:B------:R-:W-:Y:S01]  /*1ead0*/  MOV R3, 0x1 ;  /* 0x0000000100037802 */ /* 0x000fe20000000f00 */
[----:B------:R-:W-:Y:S01]  /*1eae0*/  IMAD.MOV.U32 R5, RZ, RZ, R28 ;  /* 0x000000ffff057224 */ /* 0x000fe200078e001c */
[----:B------:R-:W-:-:S02]  /*1eaf0*/  MOV R0, 0x1c1f ;  /* 0x00001c1f00007802 */ /* 0x000fc40000000f00 */
[----:B------:R-:W-:Y:S02]  /*1eb00*/  MOV R2, 0x1eb20 ;  /* 0x0001eb2000027802 */ /* 0x000fe40000000f00 */
[----:B------:R-:W-:Y:S05]  /*1eb10*/  CALL.REL.NOINC `($__internal_25_$__cuda_sm70_shflsync_idx_p) ;  /* 0x000009a000007944 */ /* 0x000fea0003c00000 */
[----:B------:R-:W-:Y:S05]  /*1eb20*/  BRA `(.L_x_1320) ;  /* 0xffffd50000007947 */ /* 0x000fea000383ffff */
.L_x_1272:
[----:B------:R-:W-:Y:S01]  /*1eb30*/  IMAD.MOV.U32 R5, RZ, RZ, R6 ;  /* 0x000000ffff057224 */ /* 0x000fe200078e0006 */
[----:B------:R-:W-:Y:S01]  /*1eb40*/  MOV R3, RZ ;  /* 0x000000ff00037202 */ /* 0x000fe20000000f00 */
[----:B------:R-:W-:Y:S01]  /*1eb50*/  IMAD.MOV.U32 R0, RZ, RZ, 0x181f ;  /* 0x0000181fff007424 */ /* 0x000fe200078e00ff */
[----:B------:R-:W-:Y:S02]  /*1eb60*/  MOV R2, 0x1eb80 ;  /* 0x0001eb8000027802 */ /* 0x000fe40000000f00 */
[----:B------:R-:W-:Y:S05]  /*1eb70*/  CALL.REL.NOINC `($__internal_25_$__cuda_sm70_shflsync_idx_p) ;  /* 0x0000094000007944 */ /* 0x000fea0003c00000 */
[----:B------:R-:W-:Y:S01]  /*1eb80*/  MOV R11, R0 ;  /* 0x00000000000b7202 */ /* 0x000fe20000000f00 */
[----:B------:R-:W-:Y:S05]  /*1eb90*/  BRA `(.L_x_1321) ;  /* 0xffffe0b000007947 */ /* 0x000fea000383ffff */
.L_x_1273:
[----:B------:R-:W-:Y:S01]  /*1eba0*/  IMAD.MOV.U32 R5, RZ, RZ, R10 ;  /* 0x000000ffff057224 */ /* 0x000fe200078e000a */
[----:B------:R-:W-:Y:S01]  /*1ebb0*/  MOV R3, RZ ;  /* 0x000000ff00037202 */ /* 0x000fe20000000f00 */
[----:B------:R-:W-:Y:S01]  /*1ebc0*/  IMAD.MOV.U32 R0, RZ, RZ, 0x181f ;  /* 0x0000181fff007424 */ /* 0x000fe200078e00ff */
[----:B------:R-:W-:Y:S02]  /*1ebd0*/  MOV R2, 0x1ebf0 ;  /* 0x0001ebf000027802 */ /* 0x000fe40000000f00 */
[----:B-12---:R-:W-:Y:S05]  /*1ebe0*/  CALL.REL.NOINC `($__internal_25_$__cuda_sm70_shflsync_idx_p) ;  /* 0x000008d000007944 */ /* 0x006fea0003c00000 */
[----:B------:R-:W-:Y:S05]  /*1ebf0*/  BRA `(.L_x_1322) ;  /* 0xffffe07000007947 */ /* 0x000fea000383ffff */
.L_x_1276:
        /* <DEDUP_REMOVED lines=12> */
.L_x_1279:
[----:B-1----:R-:W-:Y:S01]  /*1ecc0*/  IMAD.MOV.U32 R5, RZ, RZ, R6 ;  /* 0x000000ffff057224 */ /* 0x002fe200078e0006 */
[----:B------:R-:W-:Y:S01]  /*1ecd0*/  MOV R3, 0x2 ;  /* 0x0000000200037802 */ /* 0x000fe20000000f00 */
[----:B----4-:R-:W-:Y:S01]  /*1ece0*/  IMAD.MOV.U32 R0, RZ, RZ, 0x181f ;  /* 0x0000181fff007424 */ /* 0x010fe200078e00ff */
[----:B------:R-:W-:Y:S02]  /*1ecf0*/  MOV R2, 0x1ed10 ;  /* 0x0001ed1000027802 */ /* 0x000fe40000000f00 */
[----:B--23--:R-:W-:Y:S05]  /*1ed00*/  CALL.REL.NOINC `($__internal_25_$__cuda_sm70_shflsync_idx_p) ;  /* 0x000007b000007944 */ /* 0x00cfea0003c00000 */
[----:B------:R-:W-:Y:S01]  /*1ed10*/  MOV R11, R0 ;  /* 0x00000000000b7202 */ /* 0x000fe20000000f00 */
[----:B------:R-:W-:Y:S05]  /*1ed20*/  BRA `(.L_x_1324) ;  /* 0xffffe13000007947 */ /* 0x000fea000383ffff */
.L_x_1280:
[----:B------:R-:W-:Y:S01]  /*1ed30*/  IMAD.MOV.U32 R5, RZ, RZ, R10 ;  /* 0x000000ffff057224 */ /* 0x000fe200078e000a */
[----:B------:R-:W-:Y:S01]  /*1ed40*/  MOV R3, 0x2 ;  /* 0x0000000200037802 */ /* 0x000fe20000000f00 */
[----:B----4-:R-:W-:Y:S01]  /*1ed50*/  IMAD.MOV.U32 R0, RZ, RZ, 0x181f ;  /* 0x0000181fff007424 */ /* 0x010fe200078e00ff */
[----:B------:R-:W-:Y:S02]  /*1ed60*/  MOV R2, 0x1ed80 ;  /* 0x0001ed8000027802 */ /* 0x000fe40000000f00 */
[----:B-123--:R-:W-:Y:S05]  /*1ed70*/  CALL.REL.NOINC `($__internal_25_$__cuda_sm70_shflsync_idx_p) ;  /* 0x0000074000007944 */ /* 0x00efea0003c00000 */
[----:B------:R-:W-:Y:S05]  /*1ed80*/  BRA `(.L_x_1325) ;  /* 0xffffe0f000007947 */ /* 0x000fea000383ffff */
.L_x_1283:
        /* <DEDUP_REMOVED lines=12> */
.L_x_1285:
[----:B------:R-:W-:Y:S01]  /*1ee50*/  IMAD.MOV.U32 R5, RZ, RZ, R67 ;  /* 0x000000ffff057224 */ /* 0x000fe200078e0043 */
[----:B------:R-:W-:Y:S01]  /*1ee60*/  MOV R3, RZ ;  /* 0x000000ff00037202 */ /* 0x000fe20000000f00 */
[----:B------:R-:W-:Y:S01]  /*1ee70*/  IMAD.MOV.U32 R0, RZ, RZ, 0x1f ;  /* 0x0000001fff007424 */ /* 0x000fe200078e00ff */
[----:B------:R-:W-:Y:S02]  /*1ee80*/  MOV R2, 0x1eea0 ;  /* 0x0001eea000027802 */ /* 0x000fe40000000f00 */
[----:B------:R-:W-:Y:S05]  /*1ee90*/  CALL.REL.NOINC `($__internal_25_$__cuda_sm70_shflsync_idx_p) ;  /* 0x0000062000007944 */ /* 0x000fea0003c00000 */
[----:B------:R-:W-:Y:S01]  /*1eea0*/  MOV R9, R0 ;  /* 0x0000000000097202 */ /* 0x000fe20000000f00 */
[----:B------:R-:W-:Y:S05]  /*1eeb0*/  BRA `(.L_x_1327) ;  /* 0xffffe27000007947 */ /* 0x000fea000383ffff */
.L_x_1286:
[----:B------:R-:W-:Y:S01]  /*1eec0*/  IMAD.MOV.U32 R5, RZ, RZ, R67 ;  /* 0x000000ffff057224 */ /* 0x000fe200078e0043 */
[----:B------:R-:W-:Y:S01]  /*1eed0*/  MOV R3, 0x1 ;  /* 0x0000000100037802 */ /* 0x000fe20000000f00 */
[----:B------:R-:W-:Y:S01]  /*1eee0*/  IMAD.MOV.U32 R0, RZ, RZ, 0x1f ;  /* 0x0000001fff007424 */ /* 0x000fe200078e00ff */
[----:B------:R-:W-:Y:S02]  /*1eef0*/  MOV R2, 0x1ef10 ;  /* 0x0001ef1000027802 */ /* 0x000fe40000000f00 */
[----:B-12---:R-:W-:Y:S05]  /*1ef00*/  CALL.REL.NOINC `($__internal_25_$__cuda_sm70_shflsync_idx_p) ;  /* 0x000005b000007944 */ /* 0x006fea0003c00000 */
[----:B------:R-:W-:Y:S01]  /*1ef10*/  MOV R8, R0 ;  /* 0x0000000000087202 */ /* 0x000fe20000000f00 */
[----:B------:R-:W-:Y:S05]  /*1ef20*/  BRA `(.L_x_1328) ;  /* 0xffffe22000007947 */ /* 0x000fea000383ffff */
.L_x_1287:
[----:B------:R-:W-:Y:S02]  /*1ef30*/  MOV R2, 0x1 ;  /* 0x0000000100027802 */ /* 0x000fe40000000f00 */
[----:B------:R-:W-:-:S02]  /*1ef40*/  MOV R3, 0x1ef60 ;  /* 0x0001ef6000037802 */ /* 0x000fc40000000f00 */
[----:B-1234-:R-:W-:Y:S05]  /*1ef50*/  CALL.REL.NOINC `($__internal_26_$__cuda_sm70_shflsync_up_p) ;  /* 0x000005b000007944 */ /* 0x01efea0003c00000 */
[----:B------:R-:W-:Y:S05]  /*1ef60*/  BRA `(.L_x_1329) ;  /* 0xffffe31000007947 */ /* 0x000fea000383ffff */
.L_x_1288:
[----:B------:R-:W-:Y:S02]  /*1ef70*/  MOV R2, 0x2 ;  /* 0x0000000200027802 */ /* 0x000fe40000000f00 */
[----:B------:R-:W-:-:S02]  /*1ef80*/  MOV R3, 0x1efa0 ;  /* 0x0001efa000037802 */ /* 0x000fc40000000f00 */
[----:B--2-4-:R-:W-:Y:S05]  /*1ef90*/  CALL.REL.NOINC `($__internal_26_$__cuda_sm70_shflsync_up_p) ;  /* 0x0000057000007944 */ /* 0x014fea0003c00000 */
[----:B------:R-:W-:Y:S01]  /*1efa0*/  SEL R3, R4, RZ, P1 ;  /* 0x000000ff04037207 */ /* 0x000fe20000800000 */
[----:B------:R-:W-:-:S04]  /*1efb0*/  IMAD.MOV.U32 R2, RZ, RZ, 0x4 ;  /* 0x00000004ff027424 */ /* 0x000fc800078e00ff */
[----:B------:R-:W-:Y:S01]  /*1efc0*/  IMAD.IADD R0, R0, 0x1, R3 ;  /* 0x0000000100007824 */ /* 0x000fe200078e0203 */
        /* <DEDUP_REMOVED lines=20> */
.L_x_1292:
[----:B------:R-:W-:Y:S02]  /*1f110*/  MOV R2, 0x1 ;  /* 0x0000000100027802 */ /* 0x000fe40000000f00 */
[----:B------:R-:W-:Y:S02]  /*1f120*/  MOV R3, 0x1f140 ;  /* 0x0001f14000037802 */ /* 0x000fe40000000f00 */
[----:B------:R-:W-:Y:S05]  /*1f130*/  CALL.REL.NOINC `($__internal_26_$__cuda_sm70_shflsync_up_p) ;  /* 0x000003d000007944 */ /* 0x000fea0003c00000 */
[----:B------:R-:W-:Y:S01]  /*1f140*/  MOV R2, R4 ;  /* 0x0000000400027202 */ /* 0x000fe20000000f00 */
[----:B------:R-:W-:Y:S05]  /*1f150*/  BRA `(.L_x_1331) ;  /* 0xffffe38000007947 */ /* 0x000fea000383ffff */
.L_x_1293:
        /* <DEDUP_REMOVED lines=26> */
.L_x_1295:
[----:B------:R-:W-:Y:S02]  /*1f300*/  SEL R0, RZ, 0x1, P0 ;  /* 0x00000001ff007807 */ /* 0x000fe40000000000 */
[----:B------:R-:W-:Y:S02]  /*1f310*/  MOV R2, 0x1f330 ;  /* 0x0001f33000027802 */ /* 0x000fe40000000f00 */
[----:B-1----:R-:W-:Y:S05]  /*1f320*/  CALL.REL.NOINC `($__internal_27_$__cuda_sm70_votesync_ballot) ;  /* 0x0000025000007944 */ /* 0x002fea0003c00000 */
[----:B------:R-:W-:Y:S01]  /*1f330*/  MOV R10, R0 ;  /* 0x00000000000a7202 */ /* 0x000fe20000000f00 */
[----:B------:R-:W-:Y:S05]  /*1f340*/  BRA `(.L_x_1333) ;  /* 0xffffe32000007947 */ /* 0x000fea000383ffff */
.L_x_1296:
[----:B------:R-:W-:Y:S01]  /*1f350*/  IMAD.MOV.U32 R5, RZ, RZ, R6 ;  /* 0x000000ffff057224 */ /* 0x000fe200078e0006 */
[----:B------:R-:W-:Y:S01]  /*1f360*/  MOV R3, R8 ;  /* 0x0000000800037202 */ /* 0x000fe20000000f00 */
[----:B--2---:R-:W-:Y:S01]  /*1f370*/  IMAD.MOV.U32 R0, RZ, RZ, 0x1f ;  /* 0x0000001fff007424 */ /* 0x004fe200078e00ff */
[----:B------:R-:W-:Y:S02]  /*1f380*/  MOV R2, 0x1f3a0 ;  /* 0x0001f3a000027802 */ /* 0x000fe40000000f00 */
[----:B-1----:R-:W-:Y:S05]  /*1f390*/  CALL.REL.NOINC `($__internal_25_$__cuda_sm70_shflsync_idx_p) ;  /* 0x0000012000007944 */ /* 0x002fea0003c00000 */
[----:B------:R-:W-:Y:S01]  /*1f3a0*/  IMAD.MOV.U32 R12, RZ, RZ, R0 ;  /* 0x000000ffff0c7224 */ /* 0x000fe200078e0000 */
[----:B------:R-:W-:Y:S01]  /*1f3b0*/  MOV R3, R8 ;  /* 0x0000000800037202 */ /* 0x000fe20000000f00 */
[----:B------:R-:W-:Y:S01]  /*1f3c0*/  IMAD.MOV.U32 R5, RZ, RZ, R7 ;  /* 0x000000ffff057224 */ /* 0x000fe200078e0007 */
[----:B------:R-:W-:Y:S02]  /*1f3d0*/  MOV R0, 0x1f ;  /* 0x0000001f00007802 */ /* 0x000fe40000000f00 */
[----:B------:R-:W-:-:S02]  /*1f3e0*/  MOV R2, 0x1f400 ;  /* 0x0001f40000027802 */ /* 0x000fc40000000f00 */
[----:B------:R-:W-:Y:S05]  /*1f3f0*/  CALL.REL.NOINC `($__internal_25_$__cuda_sm70_shflsync_idx_p) ;  /* 0x000000c000007944 */ /* 0x000fea0003c00000 */
[----:B------:R-:W-:Y:S01]  /*1f400*/  MOV R7, R0 ;  /* 0x0000000000077202 */ /* 0x000fe20000000f00 */
[----:B------:R-:W-:Y:S05]  /*1f410*/  BRA `(.L_x_1334) ;  /* 0xffffe2c000007947 */ /* 0x000fea000383ffff */
.L_x_1299:
[----:B------:R-:W-:Y:S01]  /*1f420*/  IMAD.MOV.U32 R5, RZ, RZ, R4 ;  /* 0x000000ffff057224 */ /* 0x000fe200078e0004 */
[----:B--2---:R-:W-:-:S02]  /*1f430*/  MOV R0, 0x1f ;  /* 0x0000001f00007802 */ /* 0x004fc40000000f00 */
[----:B------:R-:W-:Y:S02]  /*1f440*/  MOV R2, 0x1f460 ;  /* 0x0001f46000027802 */ /* 0x000fe40000000f00 */
[----:B-1-34-:R-:W-:Y:S05]  /*1f450*/  CALL.REL.NOINC `($__internal_25_$__cuda_sm70_shflsync_idx_p) ;  /* 0x0000006000007944 */ /* 0x01afea0003c00000 */
[----:B------:R-:W-:Y:S01]  /*1f460*/  MOV R13, R0 ;  /* 0x00000000000d7202 */ /* 0x000fe20000000f00 */
[----:B------:R-:W-:Y:S05]  /*1f470*/  BRA `(.L_x_1298) ;  /* 0xffffe2c000007947 */ /* 0x000fea000383ffff */
        .weak           $__internal_24_$__cuda_sm70_shflsync_bfly_p
        .type           $__internal_24_$__cuda_sm70_shflsync_bfly_p,@function
        .size           $__internal_24_$__cuda_sm70_shflsync_bfly_p,($__internal_25_$__cuda_sm70_shflsync_idx_p - $__internal_24_$__cuda_sm70_shflsync_bfly_p)
$__internal_24_$__cuda_sm70_shflsync_bfly_p:
[----:B------:R-:W-:Y:S04]  /*1f480*/  WARPSYNC R6 ;  /* 0x0000000600007348 */ /* 0x000fe80003800000 */
[----:B------:R1:W2:Y:S02]  /*1f490*/  SHFL.BFLY PT, R2, R2, R5, R7 ;  /* 0x0c00000502027389 */ /* 0x0002a400000e0007 */
[----:B-1----:R-:W-:-:S04]  /*1f4a0*/  MOV R5, 0x0 ;  /* 0x0000000000057802 */ /* 0x002fc80000000f00 */
[----:B--2---:R-:W-:Y:S05]  /*1f4b0*/  RET.REL.NODEC R4 `(_ZN7cutlass13device_kernelIN5flash19enable_sm80_to_sm89INS1_16FlashAttnFwdSm80INS1_25CollectiveMainloopFwdSm80ILi8ELi1ELb1EN4cute5tupleIJNS5_1CILi128EEENS7_ILi112EEES8_EEELi128ENS_10bfloat16_tEfNS_4arch4Sm80ELb1ELb0ELb0ELb1ELb0ELb1ELb1ELb1EEENS1_21CollectiveEpilogueFwdINS6_IJS8_S8_S9_EEENS6_IJNS7_ILi1EEESH_SH_EEESB_SD_Li256ELb1ELb1ELb1ELb0EEENS1_36VarlenDynamicPersistentTileSchedulerILi128ELi112ELi256ELi256ELb1ELb1ELb0ELb1ELb1ELb1EEEEEEEEEvNT_6ParamsE) ;  /* 0xfffe0b4004007950 */ /* 0x004fea0003c3ffff */
        .weak           $__internal_25_$__cuda_sm70_shflsync_idx_p
        .type           $__internal_25_$__cuda_sm70_shflsync_idx_p,@function
        .size           $__internal_25_$__cuda_sm70_shflsync_idx_p,($__internal_26_$__cuda_sm70_shflsync_up_p - $__internal_25_$__cuda_sm70_shflsync_idx_p)
$__internal_25_$__cuda_sm70_shflsync_idx_p:
[----:B------:R-:W-:-:S04]  /*1f4c0*/  MOV R102, 0xffffffff ;  /* 0xffffffff00667802 */ /* 0x000fc80000000f00 */
[----:B------:R-:W-:Y:S04]  /*1f4d0*/  WARPSYNC R102 ;  /* 0x0000006600007348 */ /* 0x000fe80003800000 */
[----:B------:R1:W2:Y:S02]  /*1f4e0*/  SHFL.IDX PT, R0, R5, R3, R0 ;  /* 0x0000000305007389 */ /* 0x0002a400000e0000 */
[----:B-1----:R-:W-:-:S04]  /*1f4f0*/  MOV R3, 0x0 ;  /* 0x0000000000037802 */ /* 0x002fc80000000f00 */
[----:B--2---:R-:W-:Y:S05]  /*1f500*/  RET.REL.NODEC R2 `(_ZN7cutlass13device_kernelIN5flash19enable_sm80_to_sm89INS1_16FlashAttnFwdSm80INS1_25CollectiveMainloopFwdSm80ILi8ELi1ELb1EN4cute5tupleIJNS5_1CILi128EEENS7_ILi112EEES8_EEELi128ENS_10bfloat16_tEfNS_4arch4Sm80ELb1ELb0ELb0ELb1ELb0ELb1ELb1ELb1EEENS1_21CollectiveEpilogueFwdINS6_IJS8_S8_S9_EEENS6_IJNS7_ILi1EEESH_SH_EEESB_SD_Li256ELb1ELb1ELb1ELb0EEENS1_36VarlenDynamicPersistentTileSchedulerILi128ELi112ELi256ELi256ELb1ELb1ELb0ELb1ELb1ELb1EEEEEEEEEvNT_6ParamsE) ;  /* 0xfffe0af002007950 */ /* 0x004fea0003c3ffff */
        .weak           $__internal_26_$__cuda_sm70_shflsync_up_p
        .type           $__internal_26_$__cuda_sm70_shflsync_up_p,@function
        .size           $__internal_26_$__cuda_sm70_shflsync_up_p,($__internal_27_$__cuda_sm70_votesync_ballot - $__internal_26_$__cuda_sm70_shflsync_up_p)
$__internal_26_$__cuda_sm70_shflsync_up_p:
[----:B------:R-:W-:Y:S02]  /*1f510*/  IMAD.MOV.U32 R4, RZ, RZ, RZ ;  /* 0x000000ffff047224 */ /* 0x000fe400078e00ff */
[----:B------:R-:W-:-:S04]  /*1f520*/  IMAD.MOV.U32 R10, RZ, RZ, -0x1 ;  /* 0xffffffffff0a7424 */ /* 0x000fc800078e00ff */
[----:B------:R-:W-:Y:S04]  /*1f530*/  WARPSYNC R10 ;  /* 0x0000000a00007348 */ /* 0x000fe80003800000 */
[----:B------:R1:W2:Y:S02]  /*1f540*/  SHFL.UP PT, R4, R0, R2, R4 ;  /* 0x0400000200047389 */ /* 0x0002a400000e0004 */
[----:B-1----:R-:W-:Y:S02]  /*1f550*/  MOV R2, R3 ;  /* 0x0000000300027202 */ /* 0x002fe40000000f00 */
[----:B------:R-:W-:-:S04]  /*1f560*/  MOV R3, 0x0 ;  /* 0x0000000000037802 */ /* 0x000fc80000000f00 */
[----:B--2---:R-:W-:Y:S05]  /*1f570*/  RET.REL.NODEC R2 `(_ZN7cutlass13device_kernelIN5flash19enable_sm80_to_sm89INS1_16FlashAttnFwdSm80INS1_25CollectiveMainloopFwdSm80ILi8ELi1ELb1EN4cute5tupleIJNS5_1CILi128EEENS7_ILi112EEES8_EEELi128ENS_10bfloat16_tEfNS_4arch4Sm80ELb1ELb0ELb0ELb1ELb0ELb1ELb1ELb1EEENS1_21CollectiveEpilogueFwdINS6_IJS8_S8_S9_EEENS6_IJNS7_ILi1EEESH_SH_EEESB_SD_Li256ELb1ELb1ELb1ELb0EEENS1_36VarlenDynamicPersistentTileSchedulerILi128ELi112ELi256ELi256ELb1ELb1ELb0ELb1ELb1ELb1EEEEEEEEEvNT_6ParamsE) ;  /* 0xfffe0a8002007950 */ /* 0x004fea0003c3ffff */
        .weak           $__internal_27_$__cuda_sm70_votesync_ballot
        .type           $__internal_27_$__cuda_sm70_votesync_ballot,@function
        .size           $__internal_27_$__cuda_sm70_votesync_ballot,(.L_x_1371 - $__internal_27_$__cuda_sm70_votesync_ballot)
$__internal_27_$__cuda_sm70_votesync_ballot:
[----:B------:R-:W-:Y:S01]  /*1f580*/  ISETP.NE.U32.AND P0, PT, R0, 0x1, PT ;  /* 0x000000010000780c */ /* 0x000fe20003f05070 */
[----:B------:R-:W-:-:S04]  /*1f590*/  IMAD.MOV.U32 R3, RZ, RZ, -0x1 ;  /* 0xffffffffff037424 */ /* 0x000fc800078e00ff */
[----:B------:R-:W-:Y:S08]  /*1f5a0*/  WARPSYNC R3 ;  /* 0x0000000300007348 */ /* 0x000ff00003800000 */
[----:B------:R-:W-:-:S04]  /*1f5b0*/  VOTE.ANY R0, PT, !P0 ;  /* 0x0000000000007806 */ /* 0x000fc800040e0100 */
[----:B------:R-:W-:Y:S01]  /*1f5c0*/  LOP3.LUT R0, R0, R3, RZ, 0xc0, !PT ;  /* 0x0000000300007212 */ /* 0x000fe200078ec0ff */
[----:B------:R-:W-:-:S04]  /*1f5d0*/  IMAD.MOV.U32 R3, RZ, RZ, 0x0 ;  /* 0x00000000ff037424 */ /* 0x000fc800078e00ff */
[----:B------:R-:W-:Y:S05]  /*1f5e0*/  RET.REL.NODEC R2 `(_ZN7cutlass13device_kernelIN5flash19enable_sm80_to_sm89INS1_16FlashAttnFwdSm80INS1_25CollectiveMainloopFwdSm80ILi8ELi1ELb1EN4cute5tupleIJNS5_1CILi128EEENS7_ILi112EEES8_EEELi128ENS_10bfloat16_tEfNS_4arch4Sm80ELb1ELb0ELb0ELb1ELb0ELb1ELb1ELb1EEENS1_21CollectiveEpilogueFwdINS6_IJS8_S8_S9_EEENS6_IJNS7_ILi1EEESH_SH_EEESB_SD_Li256ELb1ELb1ELb1ELb0EEENS1_36VarlenDynamicPersistentTileSchedulerILi128ELi112ELi256ELi256ELb1ELb1ELb0ELb1ELb1ELb1EEEEEEEEEvNT_6ParamsE) ;  /* 0xfffe0a1002007950 */ /* 0x000fea0003c3ffff */
.L_x_1335:
        /* <DEDUP_REMOVED lines=9> */
.L_x_1371:


//--------------------- .nv.shared._ZN7cutlass13device_kernelIN5flash19enable_sm80_to_sm89INS1_16FlashAttnFwdSm80INS1_25CollectiveMainloopFwdSm80ILi8ELi1ELb1EN4cute5tupleIJNS5_1CILi128EEES8_S8_EEELi128ENS_10bfloat16_tEfNS_4arch4Sm80ELb0ELb0ELb0ELb0ELb0ELb0ELb1ELb1EEENS1_21CollectiveEpilogueFwdIS9_NS6_IJNS7_ILi1EEESF_SF_EEESA_SC_Li256ELb0ELb1ELb1ELb0EEENS1_19SingleTileSchedulerILb0ELb1ELb1ELi128EEEEEEEEEvNT_6ParamsE --------------------------
	.section	.nv.shared._ZN7cutlass13device_kernelIN5flash19enable_sm80_to_sm89INS1_16FlashAttnFwdSm80INS1_25CollectiveMainloopFwdSm80ILi8ELi1ELb1EN4cute5tupleIJNS5_1CILi128EEES8_S8_EEELi128ENS_10bfloat16_tEfNS_4arch4Sm80ELb0ELb0ELb0ELb0ELb0ELb0ELb1ELb1EEENS1_21CollectiveEpilogueFwdIS9_NS6_IJNS7_ILi1EEESF_SF_EEESA_SC_Li256ELb0ELb1ELb1ELb0EEENS1_19SingleTileSchedulerILb0ELb1ELb1ELi128EEEEEEEEEvNT_6ParamsE,"aw",@nobits
	.sectionflags	@""
	.align	16


//--------------------- .nv.global                --------------------------
	.section	.nv.global,"aw",@nobits
.nv.global:
	.type		_ZN72_INTERNAL_0c2d3feb_36_flash_fwd_hdim128_bf16_split_sm80_cu_f3e6f9ee_29304cute1_E,@object
	.size		_ZN72_INTERNAL_0c2d3feb_36_flash_fwd_hdim128_bf16_split_sm80_cu_f3e6f9ee_29304cute1_E,(_ZN72_INTERNAL_0c2d3feb_36_flash_fwd_hdim128_bf16_split_sm80_cu_f3e6f9ee_29304cuda3std3__45__cpo6cbeginE - _ZN72_INTERNAL_0c2d3feb_36_flash_fwd_hdim128_bf16_split_sm80_cu_f3e6f9ee_29304cute1_E)
_ZN72_INTERNAL_0c2d3feb_36_flash_fwd_hdim128_bf16_split_sm80_cu_f3e6f9ee_29304cute1_E:
	.zero		1
	.type		_ZN72_INTERNAL_0c2d3feb_36_flash_fwd_hdim128_bf16_split_sm80_cu_f3e6f9ee_29304cuda3std3__45__cpo6cbeginE,@object
	.size		_ZN72_INTERNAL_0c2d3feb_36_flash_fwd_hdim128_bf16_split_sm80_cu_f3e6f9ee_29304cuda3std3__45__cpo6cbeginE,(_ZN72_INTERNAL_0c2d3feb_36_flash_fwd_hdim128_bf16_split_sm80_cu_f3e6f9ee_29304cuda3std3__48in_placeE - _ZN72_INTERNAL_0c2d3feb_36_flash_fwd_hdim128_bf16_split_sm80_cu_f3e6f9ee_29304cuda3std3__45__cpo6cbeginE)
_ZN72_INTERNAL_0c2d3feb_36_flash_fwd_hdim128_bf16_split_sm80_cu_f3e6f9ee_29304cuda3std3__45__cpo6cbeginE:
	.zero		1
	.type		_ZN72_INTERNAL_0c2d3feb_36_flash_fwd_hdim128_bf16_split_sm80_cu_f3e6f9ee_29304cuda3std3__48in_placeE,@object
	.size		_ZN72_INTERNAL_0c2d3feb_36_flash_fwd_hdim128_bf16_split_sm80_cu_f3e6f9ee_29304cuda3std3__48in_placeE,(_ZN72_INTERNAL_0c2d3feb_36_flash_fwd_hdim128_bf16_split_sm80_cu_f3e6f9ee_29304cuda3std6ranges3__45__cpo9iter_moveE - _ZN72_INTERNAL_0c2d3feb_36_flash_fwd_hdim128_bf16_split_sm80_cu_f3e6f9ee_29304cuda3std3__48in_placeE)
_ZN72_INTERNAL_0c2d3feb_36_flash_fwd_hdim128_bf16_split_sm80_cu_f3e6f9ee_29304cuda3std3__48in_placeE:
	.zero		1
	.type		_ZN72_INTERNAL_0c2d3feb_36_flash_fwd_hdim128_bf16_split_sm80_cu_f3e6f9ee_29304cuda3std6ranges3__45__cpo9iter_moveE,@object
	.size		_ZN72_INTERNAL_0c2d3feb_36_flash_fwd_hdim128_bf16_split_sm80_cu_f3e6f9ee_29304cuda3std6ranges3__45__cpo9iter_moveE,(_ZN72_INTERNAL_0c2d3feb_36_flash_fwd_hdim128_bf16_split_sm80_cu_f3e6f9ee_29304cuda3std3__45__cpo5beginE - _ZN72_INTERNAL_0c2d3feb_36_flash_fwd_hdim128_bf16_split_sm80_cu_f3e6f9ee_29304cuda3std6ranges3__45__cpo9iter_moveE)
_ZN72_INTERNAL_0c2d3feb_36_flash_fwd_hdim128_bf16_split_sm80_cu_f3e6f9ee_29304cuda3std6ranges3__45__cpo9iter_moveE:
	.zero		1
	.type		_ZN72_INTERNAL_0c2d3feb_36_flash_fwd_hdim128_bf16_split_sm80_cu_f3e6f9ee_29304cuda3std3__45__cpo5beginE,@object
	.size		_ZN72_INTERNAL_0c2d3feb_36_flash_fwd_hdim128_bf16_split_sm80_cu_f3e6f9ee_29304cuda3std3__45__cpo5beginE,(_ZN72_INTERNAL_0c2d3feb_36_flash_fwd_hdim128_bf16_split_sm80_cu_f3e6f9ee_29304cuda3std3__474_GLOBAL__N__0c2d3feb_36_flash_fwd_hdim128_bf16_split_sm80_cu_f3e6f9ee_29306ignoreE - _ZN72_INTERNAL_0c2d3feb_36_flash_fwd_hdim128_bf16_split_sm80_cu_f3e6f9ee_29304cuda3std3__45__cpo5beginE)
_ZN72_INTERNAL_0c2d3feb_36_flash_fwd_hdim128_bf16_split_sm80_cu_f3e6f9ee_29304cuda3std3__45__cpo5beginE:
	.zero		1
	.type		_ZN72_INTERNAL_0c2d3feb_36_flash_fwd_hdim128_bf16_split_sm80_cu_f3e6f9ee_29304cuda3std3__474_GLOBAL__N__0c2d3feb_36_flash_fwd_hdim128_bf16_split_sm80_cu_f3e6f9ee_29306ignoreE,@object
	.size		_ZN72_INTERNAL_0c2d3feb_36_flash_fwd_hdim128_bf16_split_sm80_cu_f3e6f9ee_29304cuda3std3__474_GLOBAL__N__0c2d3feb_36_flash_fwd_hdim128_bf16_split_sm80_cu_f3e6f9ee_29306ignoreE,(_ZN72_INTERNAL_0c2d3feb_36_flash_fwd_hdim128_bf16_split_sm80_cu_f3e6f9ee_29304cute7productE - _ZN72_INTERNAL_0c2d3feb_36_flash_fwd_hdim128_bf16_split_sm80_cu_f3e6f9ee_29304cuda3std3__474_GLOBAL__N__0c2d3feb_36_flash_fwd_hdim128_bf16_split_sm80_cu_f3e6f9ee_29306ignoreE)
_ZN72_INTERNAL_0c2d3feb_36_flash_fwd_hdim128_bf16_split_sm80_cu_f3e6f9ee_29304cuda3std3__474_GLOBAL__N__0c2d3feb_36_flash_fwd_hdim128_bf16_split_sm80_cu_f3e6f9ee_29306ignoreE:
	.zero		1
	.type		_ZN72_INTERNAL_0c2d3feb_36_flash_fwd_hdim128_bf16_split_sm80_cu_f3e6f9ee_29304cute7productE,@object
	.size		_ZN72_INTERNAL_0c2d3feb_36_flash_fwd_hdim128_bf16_split_sm80_cu_f3e6f9ee_29304cute7productE,(_ZN72_INTERNAL_0c2d3feb_36_flash_fwd_hdim128_bf16_split_sm80_cu_f3e6f9ee_29304cuda3std3__45__cpo3endE - _ZN72_INTERNAL_0c2d3feb_36_flash_fwd_hdim128_bf16_split_sm80_cu_f3e6f9ee_29304cute7productE)
_ZN72_INTERNAL_0c2d3feb_36_flash_fwd_hdim128_bf16_split_sm80_cu_f3e6f9ee_29304cute7productE:
	.zero		1
	.type		_ZN72_INTERNAL_0c2d3feb_36_flash_fwd_hdim128_bf16_split_sm80_cu_f3e6f9ee_29304cuda3std3__45__cpo3endE,@object
	.size		_ZN72_INTERNAL_0c2d3feb_36_flash_fwd_hdim128_bf16_split_sm80_cu_f3e6f9ee_29304cuda3std3__45__cpo3endE,(_ZN72_INTERNAL_0c2d3feb_36_flash_fwd_hdim128_bf16_split_sm80_cu_f3e6f9ee_29304cuda3std3__419piecewise_constructE - _ZN72_INTERNAL_0c2d3feb_36_flash_fwd_hdim128_bf16_split_sm80_cu_f3e6f9ee_29304cuda3std3__45__cpo3endE)
_ZN72_INTERNAL_0c2d3feb_36_flash_fwd_hdim128_bf16_split_sm80_cu_f3e6f9ee_29304cuda3std3__45__cpo3endE:
	.zero		1
	.type		_ZN72_INTERNAL_0c2d3feb_36_flash_fwd_hdim128_bf16_split_sm80_cu_f3e6f9ee_29304cuda3std3__419piecewise_constructE,@object
	.size		_ZN72_INTERNAL_0c2d3feb_36_flash_fwd_hdim128_bf16_split_sm80_cu_f3e6f9ee_29304cuda3std3__419piecewise_constructE,(_ZN72_INTERNAL_0c2d3feb_36_flash_fwd_hdim128_bf16_split_sm80_cu_f3e6f9ee_29304cuda3std3__45__cpo4cendE - _ZN72_INTERNAL_0c2d3feb_36_flash_fwd_hdim128_bf16_split_sm80_cu_f3e6f9ee_29304cuda3std3__419piecewise_constructE)
_ZN72_INTERNAL_0c2d3feb_36_flash_fwd_hdim128_bf16_split_sm80_cu_f3e6f9ee_29304cuda3std3__419piecewise_constructE:
	.zero		1
	.type		_ZN72_INTERNAL_0c2d3feb_36_flash_fwd_hdim128_bf16_split_sm80_cu_f3e6f9ee_29304cuda3std3__45__cpo4cendE,@object
	.size		_ZN72_INTERNAL_0c2d3feb_36_flash_fwd_hdim128_bf16_split_sm80_cu_f3e6f9ee_29304cuda3std3__45__cpo4cendE,(_ZN72_INTERNAL_0c2d3feb_36_flash_fwd_hdim128_bf16_split_sm80_cu_f3e6f9ee_29304cuda3std6ranges3__45__cpo4swapE - _ZN72_INTERNAL_0c2d3feb_36_flash_fwd_hdim128_bf16_split_sm80_cu_f3e6f9ee_29304cuda3std3__45__cpo4cendE)
_ZN72_INTERNAL_0c2d3feb_36_flash_fwd_hdim128_bf16_split_sm80_cu_f3e6f9ee_29304cuda3std3__45__cpo4cendE:
	.zero		1
	.type		_ZN72_INTERNAL_0c2d3feb_36_flash_fwd_hdim128_bf16_split_sm80_cu_f3e6f9ee_29304cuda3std6ranges3__45__cpo4swapE,@object
	.size		_ZN72_INTERNAL_0c2d3feb_36_flash_fwd_hdim128_bf16_split_sm80_cu_f3e6f9ee_29304cuda3std6ranges3__45__cpo4swapE,(.L_7 - _ZN72_INTERNAL_0c2d3feb_36_flash_fwd_hdim128_bf16_split_sm80_cu_f3e6f9ee_29304cuda3std6ranges3__45__cpo4swapE)
_ZN72_INTERNAL_0c2d3feb_36_flash_fwd_hdim128_bf16_split_sm80_cu_f3e6f9ee_29304cuda3std6ranges3__45__cpo4swapE:
	.zero		1
.L_7:


//--------------------- .nv.shared._ZN7cutlass13device_kernelIN5flash19enable_sm80_to_sm89INS1_16FlashAttnFwdSm80INS1_25CollectiveMainloopFwdSm80ILi8ELi1ELb1EN4cute5tupleIJNS5_1CILi128EEENS7_ILi96EEES8_EEELi128ENS_10bfloat16_tEfNS_4arch4Sm80ELb0ELb1ELb0ELb0ELb0ELb0ELb1ELb1EEENS1_21CollectiveEpilogueFwdINS6_IJS8_S8_S9_EEENS6_IJNS7_ILi1EEESH_SH_EEESB_SD_Li256ELb0ELb1ELb1ELb0EEENS1_19SingleTileSchedulerILb0ELb1ELb1ELi128EEEEEEEEEvNT_6ParamsE --------------------------
	.section	.nv.shared._ZN7cutlass13device_kernelIN5flash19enable_sm80_to_sm89INS1_16FlashAttnFwdSm80INS1_25CollectiveMainloopFwdSm80ILi8ELi1ELb1EN4cute5tupleIJNS5_1CILi128EEENS7_ILi96EEES8_EEELi128ENS_10bfloat16_tEfNS_4arch4Sm80ELb0ELb1ELb0ELb0ELb0ELb0ELb1ELb1EEENS1_21CollectiveEpilogueFwdINS6_IJS8_S8_S9_EEENS6_IJNS7_ILi1EEESH_SH_EEESB_SD_Li256ELb0ELb1ELb1ELb0EEENS1_19SingleTileSchedulerILb0ELb1ELb1ELi128EEEEEEEEEvNT_6ParamsE,"aw",@nobits
	.sectionflags	@""
	.align	16


//--------------------- .nv.shared._ZN7cutlass13device_kernelIN5flash19enable_sm80_to_sm89INS1_16FlashAttnFwdSm80INS1_25CollectiveMainloopFwdSm80ILi8ELi1ELb1EN4cute5tupleIJNS5_1CILi128EEES8_S8_EEELi128ENS_10bfloat16_tEfNS_4arch4Sm80ELb1ELb0ELb0ELb0ELb0ELb0ELb1ELb1EEENS1_21CollectiveEpilogueFwdIS9_NS6_IJNS7_ILi1EEESF_SF_EEESA_SC_Li256ELb0ELb1ELb1ELb0EEENS1_30DynamicPersistentTileSchedulerILi256ELi256ELb1ELb1ELb0EEEEEEEEEvNT_6ParamsE --------------------------
	.section	.nv.shared._ZN7cutlass13device_kernelIN5flash19enable_sm80_to_sm89INS1_16FlashAttnFwdSm80INS1_25CollectiveMainloopFwdSm80ILi8ELi1ELb1EN4cute5tupleIJNS5_1CILi128EEES8_S8_EEELi128ENS_10bfloat16_tEfNS_4arch4Sm80ELb1ELb0ELb0ELb0ELb0ELb0ELb1ELb1EEENS1_21CollectiveEpilogueFwdIS9_NS6_IJNS7_ILi1EEESF_SF_EEESA_SC_Li256ELb0ELb1ELb1ELb0EEENS1_30DynamicPersistentTileSchedulerILi256ELi256ELb1ELb1ELb0EEEEEEEEEvNT_6ParamsE,"aw",@nobits
	.sectionflags	@""
	.align	16


//--------------------- .nv.shared._ZN7cutlass13device_kernelIN5flash19enable_sm80_to_sm89INS1_16FlashAttnFwdSm80INS1_25CollectiveMainloopFwdSm80ILi4ELi1ELb0EN4cute5tupleIJNS5_1CILi128EEENS7_ILi64EEES8_EEELi128ENS_10bfloat16_tEfNS_4arch4Sm80ELb0ELb0ELb0ELb0ELb0ELb0ELb1ELb1EEENS1_21CollectiveEpilogueFwdINS6_IJS8_S8_S9_EEENS6_IJNS7_ILi1EEESH_SH_EEESB_SD_Li128ELb0ELb1ELb1ELb0EEENS1_19SingleTileSchedulerILb0ELb1ELb1ELi128EEEEEEEEEvNT_6ParamsE --------------------------
	.section	.nv.shared._ZN7cutlass13device_kernelIN5flash19enable_sm80_to_sm89INS1_16FlashAttnFwdSm80INS1_25CollectiveMainloopFwdSm80ILi4ELi1ELb0EN4cute5tupleIJNS5_1CILi128EEENS7_ILi64EEES8_EEELi128ENS_10bfloat16_tEfNS_4arch4Sm80ELb0ELb0ELb0ELb0ELb0ELb0ELb1ELb1EEENS1_21CollectiveEpilogueFwdINS6_IJS8_S8_S9_EEENS6_IJNS7_ILi1EEESH_SH_EEESB_SD_Li128ELb0ELb1ELb1ELb0EEENS1_19SingleTileSchedulerILb0ELb1ELb1ELi128EEEEEEEEEvNT_6ParamsE,"aw",@nobits
	.sectionflags	@""
	.align	16


//--------------------- .nv.shared._ZN7cutlass13device_kernelIN5flash19enable_sm80_to_sm89INS1_16FlashAttnFwdSm80INS1_25CollectiveMainloopFwdSm80ILi8ELi1ELb1EN4cute5tupleIJNS5_1CILi128EEENS7_ILi112EEES8_EEELi128ENS_10bfloat16_tEfNS_4arch4Sm80ELb0ELb0ELb0ELb1ELb0ELb0ELb1ELb1EEENS1_21CollectiveEpilogueFwdINS6_IJS8_S8_S9_EEENS6_IJNS7_ILi1EEESH_SH_EEESB_SD_Li256ELb1ELb1ELb1ELb0EEENS1_36VarlenDynamicPersistentTileSchedulerILi128ELi112ELi256ELi256ELb1ELb1ELb0ELb0ELb1ELb1EEEEEEEEEvNT_6ParamsE --------------------------
	.section	.nv.shared._ZN7cutlass13device_kernelIN5flash19enable_sm80_to_sm89INS1_16FlashAttnFwdSm80INS1_25CollectiveMainloopFwdSm80ILi8ELi1ELb1EN4cute5tupleIJNS5_1CILi128EEENS7_ILi112EEES8_EEELi128ENS_10bfloat16_tEfNS_4arch4Sm80ELb0ELb0ELb0ELb1ELb0ELb0ELb1ELb1EEENS1_21CollectiveEpilogueFwdINS6_IJS8_S8_S9_EEENS6_IJNS7_ILi1EEESH_SH_EEESB_SD_Li256ELb1ELb1ELb1ELb0EEENS1_36VarlenDynamicPersistentTileSchedulerILi128ELi112ELi256ELi256ELb1ELb1ELb0ELb0ELb1ELb1EEEEEEEEEvNT_6ParamsE,"aw",@nobits
	.sectionflags	@""
	.align	16


//--------------------- .nv.shared._ZN7cutlass13device_kernelIN5flash19enable_sm80_to_sm89INS1_16FlashAttnFwdSm80INS1_25CollectiveMainloopFwdSm80ILi8ELi1ELb1EN4cute5tupleIJNS5_1CILi128EEENS7_ILi112EEES8_EEELi128ENS_10bfloat16_tEfNS_4arch4Sm80ELb0ELb0ELb0ELb1ELb0ELb1ELb1ELb1EEENS1_21CollectiveEpilogueFwdINS6_IJS8_S8_S9_EEENS6_IJNS7_ILi1EEESH_SH_EEESB_SD_Li256ELb1ELb1ELb1ELb0EEENS1_36VarlenDynamicPersistentTileSchedulerILi128ELi112ELi256ELi256ELb1ELb1ELb0ELb0ELb1ELb1EEEEEEEEEvNT_6ParamsE --------------------------
	.section	.nv.shared._ZN7cutlass13device_kernelIN5flash19enable_sm80_to_sm89INS1_16FlashAttnFwdSm80INS1_25CollectiveMainloopFwdSm80ILi8ELi1ELb1EN4cute5tupleIJNS5_1CILi128EEENS7_ILi112EEES8_EEELi128ENS_10bfloat16_tEfNS_4arch4Sm80ELb0ELb0ELb0ELb1ELb0ELb1ELb1ELb1EEENS1_21CollectiveEpilogueFwdINS6_IJS8_S8_S9_EEENS6_IJNS7_ILi1EEESH_SH_EEESB_SD_Li256ELb1ELb1ELb1ELb0EEENS1_36VarlenDynamicPersistentTileSchedulerILi128ELi112ELi256ELi256ELb1ELb1ELb0ELb0ELb1ELb1EEEEEEEEEvNT_6ParamsE,"aw",@nobits
	.sectionflags	@""
	.align	16


//--------------------- .nv.shared._ZN7cutlass13device_kernelIN5flash19enable_sm80_to_sm89INS1_16FlashAttnFwdSm80INS1_25CollectiveMainloopFwdSm80ILi4ELi1ELb0EN4cute5tupleIJNS5_1CILi128EEENS7_ILi48EEES8_EEELi128ENS_10bfloat16_tEfNS_4arch4Sm80ELb0ELb1ELb0ELb0ELb0ELb0ELb1ELb1EEENS1_21CollectiveEpilogueFwdINS6_IJS8_S8_S9_EEENS6_IJNS7_ILi1EEESH_SH_EEESB_SD_Li128ELb0ELb1ELb1ELb0EEENS1_19SingleTileSchedulerILb0ELb1ELb1ELi128EEEEEEEEEvNT_6ParamsE --------------------------
	.section	.nv.shared._ZN7cutlass13device_kernelIN5flash19enable_sm80_to_sm89INS1_16FlashAttnFwdSm80INS1_25CollectiveMainloopFwdSm80ILi4ELi1ELb0EN4cute5tupleIJNS5_1CILi128EEENS7_ILi48EEES8_EEELi128ENS_10bfloat16_tEfNS_4arch4Sm80ELb0ELb1ELb0ELb0ELb0ELb0ELb1ELb1EEENS1_21CollectiveEpilogueFwdINS6_IJS8_S8_S9_EEENS6_IJNS7_ILi1EEESH_SH_EEESB_SD_Li128ELb0ELb1ELb1ELb0EEENS1_19SingleTileSchedulerILb0ELb1ELb1ELi128EEEEEEEEEvNT_6ParamsE,"aw",@nobits
	.sectionflags	@""
	.align	16


//--------------------- .nv.shared._ZN7cutlass13device_kernelIN5flash19enable_sm80_to_sm89INS1_16FlashAttnFwdSm80INS1_25CollectiveMainloopFwdSm80ILi8ELi1ELb1EN4cute5tupleIJNS5_1CILi128EEENS7_ILi96EEES8_EEELi128ENS_10bfloat16_tEfNS_4arch4Sm80ELb0ELb1ELb0ELb1ELb0ELb0ELb1ELb1EEENS1_21CollectiveEpilogueFwdINS6_IJS8_S8_S9_EEENS6_IJNS7_ILi1EEESH_SH_EEESB_SD_Li256ELb1ELb1ELb1ELb0EEENS1_36VarlenDynamicPersistentTileSchedulerILi128ELi96ELi256ELi256ELb1ELb1ELb0ELb1ELb0ELb1EEEEEEEEEvNT_6ParamsE --------------------------
	.section	.nv.shared._ZN7cutlass13device_kernelIN5flash19enable_sm80_to_sm89INS1_16FlashAttnFwdSm80INS1_25CollectiveMainloopFwdSm80ILi8ELi1ELb1EN4cute5tupleIJNS5_1CILi128EEENS7_ILi96EEES8_EEELi128ENS_10bfloat16_tEfNS_4arch4Sm80ELb0ELb1ELb0ELb1ELb0ELb0ELb1ELb1EEENS1_21CollectiveEpilogueFwdINS6_IJS8_S8_S9_EEENS6_IJNS7_ILi1EEESH_SH_EEESB_SD_Li256ELb1ELb1ELb1ELb0EEENS1_36VarlenDynamicPersistentTileSchedulerILi128ELi96ELi256ELi256ELb1ELb1ELb0ELb1ELb0ELb1EEEEEEEEEvNT_6ParamsE,"aw",@nobits
	.sectionflags	@""
	.align	16


//--------------------- .nv.shared._ZN7cutlass13device_kernelIN5flash19enable_sm80_to_sm89INS1_16FlashAttnFwdSm80INS1_25CollectiveMainloopFwdSm80ILi8ELi1ELb1EN4cute5tupleIJNS5_1CILi128EEENS7_ILi96EEES8_EEELi128ENS_10bfloat16_tEfNS_4arch4Sm80ELb0ELb1ELb0ELb1ELb0ELb1ELb1ELb1EEENS1_21CollectiveEpilogueFwdINS6_IJS8_S8_S9_EEENS6_IJNS7_ILi1EEESH_SH_EEESB_SD_Li256ELb1ELb1ELb1ELb0EEENS1_36VarlenDynamicPersistentTileSchedulerILi128ELi96ELi256ELi256ELb1ELb1ELb0ELb1ELb0ELb1EEEEEEEEEvNT_6ParamsE --------------------------
	.section	.nv.shared._ZN7cutlass13device_kernelIN5flash19enable_sm80_to_sm89INS1_16FlashAttnFwdSm80INS1_25CollectiveMainloopFwdSm80ILi8ELi1ELb1EN4cute5tupleIJNS5_1CILi128EEENS7_ILi96EEES8_EEELi128ENS_10bfloat16_tEfNS_4arch4Sm80ELb0ELb1ELb0ELb1ELb0ELb1ELb1ELb1EEENS1_21CollectiveEpilogueFwdINS6_IJS8_S8_S9_EEENS6_IJNS7_ILi1EEESH_SH_EEESB_SD_Li256ELb1ELb1ELb1ELb0EEENS1_36VarlenDynamicPersistentTileSchedulerILi128ELi96ELi256ELi256ELb1ELb1ELb0ELb1ELb0ELb1EEEEEEEEEvNT_6ParamsE,"aw",@nobits
	.sectionflags	@""
	.align	16


//--------------------- .nv.shared._ZN7cutlass13device_kernelIN5flash19enable_sm80_to_sm89INS1_16FlashAttnFwdSm80INS1_25CollectiveMainloopFwdSm80ILi4ELi1ELb0EN4cute5tupleIJNS5_1CILi128EEENS7_ILi64EEES8_EEELi128ENS_10bfloat16_tEfNS_4arch4Sm80ELb1ELb0ELb0ELb0ELb0ELb0ELb1ELb1EEENS1_21CollectiveEpilogueFwdINS6_IJS8_S8_S9_EEENS6_IJNS7_ILi1EEESH_SH_EEESB_SD_Li128ELb0ELb1ELb1ELb0EEENS1_30DynamicPersistentTileSchedulerILi128ELi128ELb1ELb1ELb0EEEEEEEEEvNT_6ParamsE --------------------------
	.section	.nv.shared._ZN7cutlass13device_kernelIN5flash19enable_sm80_to_sm89INS1_16FlashAttnFwdSm80INS1_25CollectiveMainloopFwdSm80ILi4ELi1ELb0EN4cute5tupleIJNS5_1CILi128EEENS7_ILi64EEES8_EEELi128ENS_10bfloat16_tEfNS_4arch4Sm80ELb1ELb0ELb0ELb0ELb0ELb0ELb1ELb1EEENS1_21CollectiveEpilogueFwdINS6_IJS8_S8_S9_EEENS6_IJNS7_ILi1EEESH_SH_EEESB_SD_Li128ELb0ELb1ELb1ELb0EEENS1_30DynamicPersistentTileSchedulerILi128ELi128ELb1ELb1ELb0EEEEEEEEEvNT_6ParamsE,"aw",@nobits
	.sectionflags	@""
	.align	16


//--------------------- .nv.shared._ZN7cutlass13device_kernelIN5flash19enable_sm80_to_sm89INS1_16FlashAttnFwdSm80INS1_25CollectiveMainloopFwdSm80ILi8ELi1ELb1EN4cute5tupleIJNS5_1CILi128EEENS7_ILi112EEES8_EEELi128ENS_10bfloat16_tEfNS_4arch4Sm80ELb1ELb0ELb0ELb1ELb0ELb0ELb1ELb1EEENS1_21CollectiveEpilogueFwdINS6_IJS8_S8_S9_EEENS6_IJNS7_ILi1EEESH_SH_EEESB_SD_Li256ELb1ELb1ELb1ELb0EEENS1_36VarlenDynamicPersistentTileSchedulerILi128ELi112ELi256ELi256ELb1ELb1ELb0ELb1ELb1ELb1EEEEEEEEEvNT_6ParamsE --------------------------
	.section	.nv.shared._ZN7cutlass13device_kernelIN5flash19enable_sm80_to_sm89INS1_16FlashAttnFwdSm80INS1_25CollectiveMainloopFwdSm80ILi8ELi1ELb1EN4cute5tupleIJNS5_1CILi128EEENS7_ILi112EEES8_EEELi128ENS_10bfloat16_tEfNS_4arch4Sm80ELb1ELb0ELb0ELb1ELb0ELb0ELb1ELb1EEENS1_21CollectiveEpilogueFwdINS6_IJS8_S8_S9_EEENS6_IJNS7_ILi1EEESH_SH_EEESB_SD_Li256ELb1ELb1ELb1ELb0EEENS1_36VarlenDynamicPersistentTileSchedulerILi128ELi112ELi256ELi256ELb1ELb1ELb0ELb1ELb1ELb1EEEEEEEEEvNT_6ParamsE,"aw",@nobits
	.sectionflags	@""
	.align	16


//--------------------- .nv.shared._ZN7cutlass13device_kernelIN5flash19enable_sm80_to_sm89INS1_16FlashAttnFwdSm80INS1_25CollectiveMainloopFwdSm80ILi8ELi1ELb1EN4cute5tupleIJNS5_1CILi128EEENS7_ILi112EEES8_EEELi128ENS_10bfloat16_tEfNS_4arch4Sm80ELb1ELb0ELb0ELb1ELb0ELb1ELb1ELb1EEENS1_21CollectiveEpilogueFwdINS6_IJS8_S8_S9_EEENS6_IJNS7_ILi1EEESH_SH_EEESB_SD_Li256ELb1ELb1ELb1ELb0EEENS1_36VarlenDynamicPersistentTileSchedulerILi128ELi112ELi256ELi256ELb1ELb1ELb0ELb1ELb1ELb1EEEEEEEEEvNT_6ParamsE --------------------------
	.section	.nv.shared._ZN7cutlass13device_kernelIN5flash19enable_sm80_to_sm89INS1_16FlashAttnFwdSm80INS1_25CollectiveMainloopFwdSm80ILi8ELi1ELb1EN4cute5tupleIJNS5_1CILi128EEENS7_ILi112EEES8_EEELi128ENS_10bfloat16_tEfNS_4arch4Sm80ELb1ELb0ELb0ELb1ELb0ELb1ELb1ELb1EEENS1_21CollectiveEpilogueFwdINS6_IJS8_S8_S9_EEENS6_IJNS7_ILi1EEESH_SH_EEESB_SD_Li256ELb1ELb1ELb1ELb0EEENS1_36VarlenDynamicPersistentTileSchedulerILi128ELi112ELi256ELi256ELb1ELb1ELb0ELb1ELb1ELb1EEEEEEEEEvNT_6ParamsE,"aw",@nobits
	.sectionflags	@""
	.align	16
